	.target	sm_80

	.elftype	@"ET_EXEC"


//--------------------- .note.nv.tkinfo           --------------------------
	.section	.note.nv.tkinfo,"",@"SHT_NOTE"
	.sectionflags	@"SHF_NOTE_NV_TKINFO"
	.tkinfo
        /*0018*/ 	.word	0x00000002
        /*0030*/ 	.string	""
        /*0030*/ 	.string	"ptxas"
        /*0030*/ 	.string	"Cuda compilation tools, release 13.0, V13.0.88"
        /*0030*/ 	.string	"Build cuda_13.0.r13.0/compiler.36424714_0"
        /*0030*/ 	.string	"-arch sm_80 -m 64 "



//--------------------- .note.nv.cuinfo           --------------------------
	.section	.note.nv.cuinfo,"",@"SHT_NOTE"
	.sectionflags	@"SHF_NOTE_NV_CUINFO"
        /*0018*/ 	.short	0x0002
        /*001a*/ 	.short	0x0050
        /*001c*/ 	.short	0x0082
	.zero		2


//--------------------- .nv.info                  --------------------------
	.section	.nv.info,"",@"SHT_CUDA_INFO"
	.align	4


	//----- nvinfo : EIATTR_REGCOUNT
	.align		4
        /*0000*/ 	.byte	0x04, 0x2f
        /*0002*/ 	.short	(.L_29 - .L_28)
	.align		4
.L_28:
        /*0004*/ 	.word	index@(_ZN4vllm4gptq33gemm_half_q_half_gptq_2bit_kernelILb1ELi1EEEvPK6__halfPKjS6_S4_PS2_iiiibPKi)
        /*0008*/ 	.word	0x00000030


	//----- nvinfo : EIATTR_FRAME_SIZE
	.align		4
.L_29:
        /*000c*/ 	.byte	0x04, 0x11
        /*000e*/ 	.short	(.L_31 - .L_30)
	.align		4
.L_30:
        /*0010*/ 	.word	index@(_ZN4vllm4gptq33gemm_half_q_half_gptq_2bit_kernelILb1ELi1EEEvPK6__halfPKjS6_S4_PS2_iiiibPKi)
        /*0014*/ 	.word	0x00000000


	//----- nvinfo : EIATTR_REGCOUNT
	.align		4
.L_31:
        /*0018*/ 	.byte	0x04, 0x2f
        /*001a*/ 	.short	(.L_33 - .L_32)
	.align		4
.L_32:
        /*001c*/ 	.word	index@(_ZN4vllm4gptq33gemm_half_q_half_gptq_3bit_kernelILb1ELi1EEEvPK6__halfPKjS6_S4_PS2_iiiibPKi)
        /*0020*/ 	.word	0x0000003f


	//----- nvinfo : EIATTR_FRAME_SIZE
	.align		4
.L_33:
        /*0024*/ 	.byte	0x04, 0x11
        /*0026*/ 	.short	(.L_35 - .L_34)
	.align		4
.L_34:
        /*0028*/ 	.word	index@(_ZN4vllm4gptq33gemm_half_q_half_gptq_3bit_kernelILb1ELi1EEEvPK6__halfPKjS6_S4_PS2_iiiibPKi)
        /*002c*/ 	.word	0x00000000


	//----- nvinfo : EIATTR_REGCOUNT
	.align		4
.L_35:
        /*0030*/ 	.byte	0x04, 0x2f
        /*0032*/ 	.short	(.L_37 - .L_36)
	.align		4
.L_36:
        /*0034*/ 	.word	index@(_ZN4vllm4gptq33gemm_half_q_half_gptq_4bit_kernelILb1ELi1EEEvPK6__halfPKjS6_S4_PS2_iiiibPKi)
        /*0038*/ 	.word	0x00000038


	//----- nvinfo : EIATTR_FRAME_SIZE
	.align		4
.L_37:
        /*003c*/ 	.byte	0x04, 0x11
        /*003e*/ 	.short	(.L_39 - .L_38)
	.align		4
.L_38:
        /*0040*/ 	.word	index@(_ZN4vllm4gptq33gemm_half_q_half_gptq_4bit_kernelILb1ELi1EEEvPK6__halfPKjS6_S4_PS2_iiiibPKi)
        /*0044*/ 	.word	0x00000000


	//----- nvinfo : EIATTR_REGCOUNT
	.align		4
.L_39:
        /*0048*/ 	.byte	0x04, 0x2f
        /*004a*/ 	.short	(.L_41 - .L_40)
	.align		4
.L_40:
        /*004c*/ 	.word	index@(_ZN4vllm4gptq33gemm_half_q_half_gptq_8bit_kernelILb1ELi1EEEvPK6__halfPKjS6_S4_PS2_iiiibPKi)
        /*0050*/ 	.word	0x00000038


	//----- nvinfo : EIATTR_FRAME_SIZE
	.align		4
.L_41:
        /*0054*/ 	.byte	0x04, 0x11
        /*0056*/ 	.short	(.L_43 - .L_42)
	.align		4
.L_42:
        /*0058*/ 	.word	index@(_ZN4vllm4gptq33gemm_half_q_half_gptq_8bit_kernelILb1ELi1EEEvPK6__halfPKjS6_S4_PS2_iiiibPKi)
        /*005c*/ 	.word	0x00000000


	//----- nvinfo : EIATTR_REGCOUNT
	.align		4
.L_43:
        /*0060*/ 	.byte	0x04, 0x2f
        /*0062*/ 	.short	(.L_45 - .L_44)
	.align		4
.L_44:
        /*0064*/ 	.word	index@(_ZN4vllm4gptq33gemm_half_q_half_gptq_2bit_kernelILb1ELi2EEEvPK6__halfPKjS6_S4_PS2_iiiibPKi)
        /*0068*/ 	.word	0x00000040


	//----- nvinfo : EIATTR_FRAME_SIZE
	.align		4
.L_45:
        /*006c*/ 	.byte	0x04, 0x11
        /*006e*/ 	.short	(.L_47 - .L_46)
	.align		4
.L_46:
        /*0070*/ 	.word	index@(_ZN4vllm4gptq33gemm_half_q_half_gptq_2bit_kernelILb1ELi2EEEvPK6__halfPKjS6_S4_PS2_iiiibPKi)
        /*0074*/ 	.word	0x00000000


	//----- nvinfo : EIATTR_REGCOUNT
	.align		4
.L_47:
        /*0078*/ 	.byte	0x04, 0x2f
        /*007a*/ 	.short	(.L_49 - .L_48)
	.align		4
.L_48:
        /*007c*/ 	.word	index@(_ZN4vllm4gptq33gemm_half_q_half_gptq_3bit_kernelILb1ELi2EEEvPK6__halfPKjS6_S4_PS2_iiiibPKi)
        /*0080*/ 	.word	0x00000055


	//----- nvinfo : EIATTR_FRAME_SIZE
	.align		4
.L_49:
        /*0084*/ 	.byte	0x04, 0x11
        /*0086*/ 	.short	(.L_51 - .L_50)
	.align		4
.L_50:
        /*0088*/ 	.word	index@(_ZN4vllm4gptq33gemm_half_q_half_gptq_3bit_kernelILb1ELi2EEEvPK6__halfPKjS6_S4_PS2_iiiibPKi)
        /*008c*/ 	.word	0x00000000


	//----- nvinfo : EIATTR_REGCOUNT
	.align		4
.L_51:
        /*0090*/ 	.byte	0x04, 0x2f
        /*0092*/ 	.short	(.L_53 - .L_52)
	.align		4
.L_52:
        /*0094*/ 	.word	index@(_ZN4vllm4gptq33gemm_half_q_half_gptq_4bit_kernelILb1ELi2EEEvPK6__halfPKjS6_S4_PS2_iiiibPKi)
        /*0098*/ 	.word	0x0000003c


	//----- nvinfo : EIATTR_FRAME_SIZE
	.align		4
.L_53:
        /*009c*/ 	.byte	0x04, 0x11
        /*009e*/ 	.short	(.L_55 - .L_54)
	.align		4
.L_54:
        /*00a0*/ 	.word	index@(_ZN4vllm4gptq33gemm_half_q_half_gptq_4bit_kernelILb1ELi2EEEvPK6__halfPKjS6_S4_PS2_iiiibPKi)
        /*00a4*/ 	.word	0x00000000


	//----- nvinfo : EIATTR_REGCOUNT
	.align		4
.L_55:
        /*00a8*/ 	.byte	0x04, 0x2f
        /*00aa*/ 	.short	(.L_57 - .L_56)
	.align		4
.L_56:
        /*00ac*/ 	.word	index@(_ZN4vllm4gptq33gemm_half_q_half_gptq_8bit_kernelILb1ELi2EEEvPK6__halfPKjS6_S4_PS2_iiiibPKi)
        /*00b0*/ 	.word	0x00000042


	//----- nvinfo : EIATTR_FRAME_SIZE
	.align		4
.L_57:
        /*00b4*/ 	.byte	0x04, 0x11
        /*00b6*/ 	.short	(.L_59 - .L_58)
	.align		4
.L_58:
        /*00b8*/ 	.word	index@(_ZN4vllm4gptq33gemm_half_q_half_gptq_8bit_kernelILb1ELi2EEEvPK6__halfPKjS6_S4_PS2_iiiibPKi)
        /*00bc*/ 	.word	0x00000000


	//----- nvinfo : EIATTR_REGCOUNT
	.align		4
.L_59:
        /*00c0*/ 	.byte	0x04, 0x2f
        /*00c2*/ 	.short	(.L_61 - .L_60)
	.align		4
.L_60:
        /*00c4*/ 	.word	index@(_ZN4vllm4gptq33gemm_half_q_half_gptq_2bit_kernelILb1ELi3EEEvPK6__halfPKjS6_S4_PS2_iiiibPKi)
        /*00c8*/ 	.word	0x00000047


	//----- nvinfo : EIATTR_FRAME_SIZE
	.align		4
.L_61:
        /*00cc*/ 	.byte	0x04, 0x11
        /*00ce*/ 	.short	(.L_63 - .L_62)
	.align		4
.L_62:
        /*00d0*/ 	.word	index@(_ZN4vllm4gptq33gemm_half_q_half_gptq_2bit_kernelILb1ELi3EEEvPK6__halfPKjS6_S4_PS2_iiiibPKi)
        /*00d4*/ 	.word	0x00000000


	//----- nvinfo : EIATTR_REGCOUNT
	.align		4
.L_63:
        /*00d8*/ 	.byte	0x04, 0x2f
        /*00da*/ 	.short	(.L_65 - .L_64)
	.align		4
.L_64:
        /*00dc*/ 	.word	index@(_ZN4vllm4gptq33gemm_half_q_half_gptq_3bit_kernelILb1ELi3EEEvPK6__halfPKjS6_S4_PS2_iiiibPKi)
        /*00e0*/ 	.word	0x0000005e


	//----- nvinfo : EIATTR_FRAME_SIZE
	.align		4
.L_65:
        /*00e4*/ 	.byte	0x04, 0x11
        /*00e6*/ 	.short	(.L_67 - .L_66)
	.align		4
.L_66:
        /*00e8*/ 	.word	index@(_ZN4vllm4gptq33gemm_half_q_half_gptq_3bit_kernelILb1ELi3EEEvPK6__halfPKjS6_S4_PS2_iiiibPKi)
        /*00ec*/ 	.word	0x00000000


	//----- nvinfo : EIATTR_REGCOUNT
	.align		4
.L_67:
        /*00f0*/ 	.byte	0x04, 0x2f
        /*00f2*/ 	.short	(.L_69 - .L_68)
	.align		4
.L_68:
        /*00f4*/ 	.word	index@(_ZN4vllm4gptq33gemm_half_q_half_gptq_4bit_kernelILb1ELi3EEEvPK6__halfPKjS6_S4_PS2_iiiibPKi)
        /*00f8*/ 	.word	0x00000047


	//----- nvinfo : EIATTR_FRAME_SIZE
	.align		4
.L_69:
        /*00fc*/ 	.byte	0x04, 0x11
        /*00fe*/ 	.short	(.L_71 - .L_70)
	.align		4
.L_70:
        /*0100*/ 	.word	index@(_ZN4vllm4gptq33gemm_half_q_half_gptq_4bit_kernelILb1ELi3EEEvPK6__halfPKjS6_S4_PS2_iiiibPKi)
        /*0104*/ 	.word	0x00000000


	//----- nvinfo : EIATTR_REGCOUNT
	.align		4
.L_71:
        /*0108*/ 	.byte	0x04, 0x2f
        /*010a*/ 	.short	(.L_73 - .L_72)
	.align		4
.L_72:
        /*010c*/ 	.word	index@(_ZN4vllm4gptq33gemm_half_q_half_gptq_8bit_kernelILb1ELi3EEEvPK6__halfPKjS6_S4_PS2_iiiibPKi)
        /*0110*/ 	.word	0x0000004f


	//----- nvinfo : EIATTR_FRAME_SIZE
	.align		4
.L_73:
        /*0114*/ 	.byte	0x04, 0x11
        /*0116*/ 	.short	(.L_75 - .L_74)
	.align		4
.L_74:
        /*0118*/ 	.word	index@(_ZN4vllm4gptq33gemm_half_q_half_gptq_8bit_kernelILb1ELi3EEEvPK6__halfPKjS6_S4_PS2_iiiibPKi)
        /*011c*/ 	.word	0x00000000


	//----- nvinfo : EIATTR_REGCOUNT
	.align		4
.L_75:
        /*0120*/ 	.byte	0x04, 0x2f
        /*0122*/ 	.short	(.L_77 - .L_76)
	.align		4
.L_76:
        /*0124*/ 	.word	index@(_ZN4vllm4gptq33gemm_half_q_half_gptq_2bit_kernelILb1ELi4EEEvPK6__halfPKjS6_S4_PS2_iiiibPKi)
        /*0128*/ 	.word	0x0000004b


	//----- nvinfo : EIATTR_FRAME_SIZE
	.align		4
.L_77:
        /*012c*/ 	.byte	0x04, 0x11
        /*012e*/ 	.short	(.L_79 - .L_78)
	.align		4
.L_78:
        /*0130*/ 	.word	index@(_ZN4vllm4gptq33gemm_half_q_half_gptq_2bit_kernelILb1ELi4EEEvPK6__halfPKjS6_S4_PS2_iiiibPKi)
        /*0134*/ 	.word	0x00000000


	//----- nvinfo : EIATTR_REGCOUNT
	.align		4
.L_79:
        /*0138*/ 	.byte	0x04, 0x2f
        /*013a*/ 	.short	(.L_81 - .L_80)
	.align		4
.L_80:
        /*013c*/ 	.word	index@(_ZN4vllm4gptq33gemm_half_q_half_gptq_3bit_kernelILb1ELi4EEEvPK6__halfPKjS6_S4_PS2_iiiibPKi)
        /*0140*/ 	.word	0x00000073


	//----- nvinfo : EIATTR_FRAME_SIZE
	.align		4
.L_81:
        /*0144*/ 	.byte	0x04, 0x11
        /*0146*/ 	.short	(.L_83 - .L_82)
	.align		4
.L_82:
        /*0148*/ 	.word	index@(_ZN4vllm4gptq33gemm_half_q_half_gptq_3bit_kernelILb1ELi4EEEvPK6__halfPKjS6_S4_PS2_iiiibPKi)
        /*014c*/ 	.word	0x00000000


	//----- nvinfo : EIATTR_REGCOUNT
	.align		4
.L_83:
        /*0150*/ 	.byte	0x04, 0x2f
        /*0152*/ 	.short	(.L_85 - .L_84)
	.align		4
.L_84:
        /*0154*/ 	.word	index@(_ZN4vllm4gptq33gemm_half_q_half_gptq_4bit_kernelILb1ELi4EEEvPK6__halfPKjS6_S4_PS2_iiiibPKi)
        /*0158*/ 	.word	0x00000048


	//----- nvinfo : EIATTR_FRAME_SIZE
	.align		4
.L_85:
        /*015c*/ 	.byte	0x04, 0x11
        /*015e*/ 	.short	(.L_87 - .L_86)
	.align		4
.L_86:
        /*0160*/ 	.word	index@(_ZN4vllm4gptq33gemm_half_q_half_gptq_4bit_kernelILb1ELi4EEEvPK6__halfPKjS6_S4_PS2_iiiibPKi)
        /*0164*/ 	.word	0x00000000


	//----- nvinfo : EIATTR_REGCOUNT
	.align		4
.L_87:
        /*0168*/ 	.byte	0x04, 0x2f
        /*016a*/ 	.short	(.L_89 - .L_88)
	.align		4
.L_88:
        /*016c*/ 	.word	index@(_ZN4vllm4gptq33gemm_half_q_half_gptq_8bit_kernelILb1ELi4EEEvPK6__halfPKjS6_S4_PS2_iiiibPKi)
        /*0170*/ 	.word	0x00000060


	//----- nvinfo : EIATTR_FRAME_SIZE
	.align		4
.L_89:
        /*0174*/ 	.byte	0x04, 0x11
        /*0176*/ 	.short	(.L_91 - .L_90)
	.align		4
.L_90:
        /*0178*/ 	.word	index@(_ZN4vllm4gptq33gemm_half_q_half_gptq_8bit_kernelILb1ELi4EEEvPK6__halfPKjS6_S4_PS2_iiiibPKi)
        /*017c*/ 	.word	0x00000000


	//----- nvinfo : EIATTR_REGCOUNT
	.align		4
.L_91:
        /*0180*/ 	.byte	0x04, 0x2f
        /*0182*/ 	.short	(.L_93 - .L_92)
	.align		4
.L_92:
        /*0184*/ 	.word	index@(_ZN4vllm4gptq33gemm_half_q_half_gptq_2bit_kernelILb1ELi5EEEvPK6__halfPKjS6_S4_PS2_iiiibPKi)
        /*0188*/ 	.word	0x0000004c


	//----- nvinfo : EIATTR_FRAME_SIZE
	.align		4
.L_93:
        /*018c*/ 	.byte	0x04, 0x11
        /*018e*/ 	.short	(.L_95 - .L_94)
	.align		4
.L_94:
        /*0190*/ 	.word	index@(_ZN4vllm4gptq33gemm_half_q_half_gptq_2bit_kernelILb1ELi5EEEvPK6__halfPKjS6_S4_PS2_iiiibPKi)
        /*0194*/ 	.word	0x00000000


	//----- nvinfo : EIATTR_REGCOUNT
	.align		4
.L_95:
        /*0198*/ 	.byte	0x04, 0x2f
        /*019a*/ 	.short	(.L_97 - .L_96)
	.align		4
.L_96:
        /*019c*/ 	.word	index@(_ZN4vllm4gptq33gemm_half_q_half_gptq_3bit_kernelILb1ELi5EEEvPK6__halfPKjS6_S4_PS2_iiiibPKi)
        /*01a0*/ 	.word	0x00000074


	//----- nvinfo : EIATTR_FRAME_SIZE
	.align		4
.L_97:
        /*01a4*/ 	.byte	0x04, 0x11
        /*01a6*/ 	.short	(.L_99 - .L_98)
	.align		4
.L_98:
        /*01a8*/ 	.word	index@(_ZN4vllm4gptq33gemm_half_q_half_gptq_3bit_kernelILb1ELi5EEEvPK6__halfPKjS6_S4_PS2_iiiibPKi)
        /*01ac*/ 	.word	0x00000000


	//----- nvinfo : EIATTR_REGCOUNT
	.align		4
.L_99:
        /*01b0*/ 	.byte	0x04, 0x2f
        /*01b2*/ 	.short	(.L_101 - .L_100)
	.align		4
.L_100:
        /*01b4*/ 	.word	index@(_ZN4vllm4gptq33gemm_half_q_half_gptq_4bit_kernelILb1ELi5EEEvPK6__halfPKjS6_S4_PS2_iiiibPKi)
        /*01b8*/ 	.word	0x00000048


	//----- nvinfo : EIATTR_FRAME_SIZE
	.align		4
.L_101:
        /*01bc*/ 	.byte	0x04, 0x11
        /*01be*/ 	.short	(.L_103 - .L_102)
	.align		4
.L_102:
        /*01c0*/ 	.word	index@(_ZN4vllm4gptq33gemm_half_q_half_gptq_4bit_kernelILb1ELi5EEEvPK6__halfPKjS6_S4_PS2_iiiibPKi)
        /*01c4*/ 	.word	0x00000000


	//----- nvinfo : EIATTR_REGCOUNT
	.align		4
.L_103:
        /*01c8*/ 	.byte	0x04, 0x2f
        /*01ca*/ 	.short	(.L_105 - .L_104)
	.align		4
.L_104:
        /*01cc*/ 	.word	index@(_ZN4vllm4gptq33gemm_half_q_half_gptq_8bit_kernelILb1ELi5EEEvPK6__halfPKjS6_S4_PS2_iiiibPKi)
        /*01d0*/ 	.word	0x00000066


	//----- nvinfo : EIATTR_FRAME_SIZE
	.align		4
.L_105:
        /*01d4*/ 	.byte	0x04, 0x11
        /*01d6*/ 	.short	(.L_107 - .L_106)
	.align		4
.L_106:
        /*01d8*/ 	.word	index@(_ZN4vllm4gptq33gemm_half_q_half_gptq_8bit_kernelILb1ELi5EEEvPK6__halfPKjS6_S4_PS2_iiiibPKi)
        /*01dc*/ 	.word	0x00000000


	//----- nvinfo : EIATTR_REGCOUNT
	.align		4
.L_107:
        /*01e0*/ 	.byte	0x04, 0x2f
        /*01e2*/ 	.short	(.L_109 - .L_108)
	.align		4
.L_108:
        /*01e4*/ 	.word	index@(_ZN4vllm4gptq33gemm_half_q_half_gptq_2bit_kernelILb1ELi6EEEvPK6__halfPKjS6_S4_PS2_iiiibPKi)
        /*01e8*/ 	.word	0x0000004d


	//----- nvinfo : EIATTR_FRAME_SIZE
	.align		4
.L_109:
        /*01ec*/ 	.byte	0x04, 0x11
        /*01ee*/ 	.short	(.L_111 - .L_110)
	.align		4
.L_110:
        /*01f0*/ 	.word	index@(_ZN4vllm4gptq33gemm_half_q_half_gptq_2bit_kernelILb1ELi6EEEvPK6__halfPKjS6_S4_PS2_iiiibPKi)
        /*01f4*/ 	.word	0x00000000


	//----- nvinfo : EIATTR_REGCOUNT
	.align		4
.L_111:
        /*01f8*/ 	.byte	0x04, 0x2f
        /*01fa*/ 	.short	(.L_113 - .L_112)
	.align		4
.L_112:
        /*01fc*/ 	.word	index@(_ZN4vllm4gptq33gemm_half_q_half_gptq_3bit_kernelILb1ELi6EEEvPK6__halfPKjS6_S4_PS2_iiiibPKi)
        /*0200*/ 	.word	0x00000075


	//----- nvinfo : EIATTR_FRAME_SIZE
	.align		4
.L_113:
        /*0204*/ 	.byte	0x04, 0x11
        /*0206*/ 	.short	(.L_115 - .L_114)
	.align		4
.L_114:
        /*0208*/ 	.word	index@(_ZN4vllm4gptq33gemm_half_q_half_gptq_3bit_kernelILb1ELi6EEEvPK6__halfPKjS6_S4_PS2_iiiibPKi)
        /*020c*/ 	.word	0x00000000


	//----- nvinfo : EIATTR_REGCOUNT
	.align		4
.L_115:
        /*0210*/ 	.byte	0x04, 0x2f
        /*0212*/ 	.short	(.L_117 - .L_116)
	.align		4
.L_116:
        /*0214*/ 	.word	index@(_ZN4vllm4gptq33gemm_half_q_half_gptq_4bit_kernelILb1ELi6EEEvPK6__halfPKjS6_S4_PS2_iiiibPKi)
        /*0218*/ 	.word	0x00000053


	//----- nvinfo : EIATTR_FRAME_SIZE
	.align		4
.L_117:
        /*021c*/ 	.byte	0x04, 0x11
        /*021e*/ 	.short	(.L_119 - .L_118)
	.align		4
.L_118:
        /*0220*/ 	.word	index@(_ZN4vllm4gptq33gemm_half_q_half_gptq_4bit_kernelILb1ELi6EEEvPK6__halfPKjS6_S4_PS2_iiiibPKi)
        /*0224*/ 	.word	0x00000000


	//----- nvinfo : EIATTR_REGCOUNT
	.align		4
.L_119:
        /*0228*/ 	.byte	0x04, 0x2f
        /*022a*/ 	.short	(.L_121 - .L_120)
	.align		4
.L_120:
        /*022c*/ 	.word	index@(_ZN4vllm4gptq33gemm_half_q_half_gptq_8bit_kernelILb1ELi6EEEvPK6__halfPKjS6_S4_PS2_iiiibPKi)
        /*0230*/ 	.word	0x0000006c


	//----- nvinfo : EIATTR_FRAME_SIZE
	.align		4
.L_121:
        /*0234*/ 	.byte	0x04, 0x11
        /*0236*/ 	.short	(.L_123 - .L_122)
	.align		4
.L_122:
        /*0238*/ 	.word	index@(_ZN4vllm4gptq33gemm_half_q_half_gptq_8bit_kernelILb1ELi6EEEvPK6__halfPKjS6_S4_PS2_iiiibPKi)
        /*023c*/ 	.word	0x00000000


	//----- nvinfo : EIATTR_REGCOUNT
	.align		4
.L_123:
        /*0240*/ 	.byte	0x04, 0x2f
        /*0242*/ 	.short	(.L_125 - .L_124)
	.align		4
.L_124:
        /*0244*/ 	.word	index@(_ZN4vllm4gptq33gemm_half_q_half_gptq_2bit_kernelILb1ELi7EEEvPK6__halfPKjS6_S4_PS2_iiiibPKi)
        /*0248*/ 	.word	0x00000059


	//----- nvinfo : EIATTR_FRAME_SIZE
	.align		4
.L_125:
        /*024c*/ 	.byte	0x04, 0x11
        /*024e*/ 	.short	(.L_127 - .L_126)
	.align		4
.L_126:
        /*0250*/ 	.word	index@(_ZN4vllm4gptq33gemm_half_q_half_gptq_2bit_kernelILb1ELi7EEEvPK6__halfPKjS6_S4_PS2_iiiibPKi)
        /*0254*/ 	.word	0x00000000


	//----- nvinfo : EIATTR_REGCOUNT
	.align		4
.L_127:
        /*0258*/ 	.byte	0x04, 0x2f
        /*025a*/ 	.short	(.L_129 - .L_128)
	.align		4
.L_128:
        /*025c*/ 	.word	index@(_ZN4vllm4gptq33gemm_half_q_half_gptq_3bit_kernelILb1ELi7EEEvPK6__halfPKjS6_S4_PS2_iiiibPKi)
        /*0260*/ 	.word	0x00000079


	//----- nvinfo : EIATTR_FRAME_SIZE
	.align		4
.L_129:
        /*0264*/ 	.byte	0x04, 0x11
        /*0266*/ 	.short	(.L_131 - .L_130)
	.align		4
.L_130:
        /*0268*/ 	.word	index@(_ZN4vllm4gptq33gemm_half_q_half_gptq_3bit_kernelILb1ELi7EEEvPK6__halfPKjS6_S4_PS2_iiiibPKi)
        /*026c*/ 	.word	0x00000000


	//----- nvinfo : EIATTR_REGCOUNT
	.align		4
.L_131:
        /*0270*/ 	.byte	0x04, 0x2f
        /*0272*/ 	.short	(.L_133 - .L_132)
	.align		4
.L_132:
        /*0274*/ 	.word	index@(_ZN4vllm4gptq33gemm_half_q_half_gptq_4bit_kernelILb1ELi7EEEvPK6__halfPKjS6_S4_PS2_iiiibPKi)
        /*0278*/ 	.word	0x00000050


	//----- nvinfo : EIATTR_FRAME_SIZE
	.align		4
.L_133:
        /*027c*/ 	.byte	0x04, 0x11
        /*027e*/ 	.short	(.L_135 - .L_134)
	.align		4
.L_134:
        /*0280*/ 	.word	index@(_ZN4vllm4gptq33gemm_half_q_half_gptq_4bit_kernelILb1ELi7EEEvPK6__halfPKjS6_S4_PS2_iiiibPKi)
        /*0284*/ 	.word	0x00000000


	//----- nvinfo : EIATTR_REGCOUNT
	.align		4
.L_135:
        /*0288*/ 	.byte	0x04, 0x2f
        /*028a*/ 	.short	(.L_137 - .L_136)
	.align		4
.L_136:
        /*028c*/ 	.word	index@(_ZN4vllm4gptq33gemm_half_q_half_gptq_8bit_kernelILb1ELi7EEEvPK6__halfPKjS6_S4_PS2_iiiibPKi)
        /*0290*/ 	.word	0x00000070


	//----- nvinfo : EIATTR_FRAME_SIZE
	.align		4
.L_137:
        /*0294*/ 	.byte	0x04, 0x11
        /*0296*/ 	.short	(.L_139 - .L_138)
	.align		4
.L_138:
        /*0298*/ 	.word	index@(_ZN4vllm4gptq33gemm_half_q_half_gptq_8bit_kernelILb1ELi7EEEvPK6__halfPKjS6_S4_PS2_iiiibPKi)
        /*029c*/ 	.word	0x00000000


	//----- nvinfo : EIATTR_REGCOUNT
	.align		4
.L_139:
        /*02a0*/ 	.byte	0x04, 0x2f
        /*02a2*/ 	.short	(.L_141 - .L_140)
	.align		4
.L_140:
        /*02a4*/ 	.word	index@(_ZN4vllm4gptq33gemm_half_q_half_gptq_2bit_kernelILb1ELi8EEEvPK6__halfPKjS6_S4_PS2_iiiibPKi)
        /*02a8*/ 	.word	0x0000005e


	//----- nvinfo : EIATTR_FRAME_SIZE
	.align		4
.L_141:
        /*02ac*/ 	.byte	0x04, 0x11
        /*02ae*/ 	.short	(.L_143 - .L_142)
	.align		4
.L_142:
        /*02b0*/ 	.word	index@(_ZN4vllm4gptq33gemm_half_q_half_gptq_2bit_kernelILb1ELi8EEEvPK6__halfPKjS6_S4_PS2_iiiibPKi)
        /*02b4*/ 	.word	0x00000000


	//----- nvinfo : EIATTR_REGCOUNT
	.align		4
.L_143:
        /*02b8*/ 	.byte	0x04, 0x2f
        /*02ba*/ 	.short	(.L_145 - .L_144)
	.align		4
.L_144:
        /*02bc*/ 	.word	index@(_ZN4vllm4gptq33gemm_half_q_half_gptq_3bit_kernelILb1ELi8EEEvPK6__halfPKjS6_S4_PS2_iiiibPKi)
        /*02c0*/ 	.word	0x0000007c


	//----- nvinfo : EIATTR_FRAME_SIZE
	.align		4
.L_145:
        /*02c4*/ 	.byte	0x04, 0x11
        /*02c6*/ 	.short	(.L_147 - .L_146)
	.align		4
.L_146:
        /*02c8*/ 	.word	index@(_ZN4vllm4gptq33gemm_half_q_half_gptq_3bit_kernelILb1ELi8EEEvPK6__halfPKjS6_S4_PS2_iiiibPKi)
        /*02cc*/ 	.word	0x00000000


	//----- nvinfo : EIATTR_REGCOUNT
	.align		4
.L_147:
        /*02d0*/ 	.byte	0x04, 0x2f
        /*02d2*/ 	.short	(.L_149 - .L_148)
	.align		4
.L_148:
        /*02d4*/ 	.word	index@(_ZN4vllm4gptq33gemm_half_q_half_gptq_4bit_kernelILb1ELi8EEEvPK6__halfPKjS6_S4_PS2_iiiibPKi)
        /*02d8*/ 	.word	0x0000005b


	//----- nvinfo : EIATTR_FRAME_SIZE
	.align		4
.L_149:
        /*02dc*/ 	.byte	0x04, 0x11
        /*02de*/ 	.short	(.L_151 - .L_150)
	.align		4
.L_150:
        /*02e0*/ 	.word	index@(_ZN4vllm4gptq33gemm_half_q_half_gptq_4bit_kernelILb1ELi8EEEvPK6__halfPKjS6_S4_PS2_iiiibPKi)
        /*02e4*/ 	.word	0x00000000


	//----- nvinfo : EIATTR_REGCOUNT
	.align		4
.L_151:
        /*02e8*/ 	.byte	0x04, 0x2f
        /*02ea*/ 	.short	(.L_153 - .L_152)
	.align		4
.L_152:
        /*02ec*/ 	.word	index@(_ZN4vllm4gptq33gemm_half_q_half_gptq_8bit_kernelILb1ELi8EEEvPK6__halfPKjS6_S4_PS2_iiiibPKi)
        /*02f0*/ 	.word	0x00000080


	//----- nvinfo : EIATTR_FRAME_SIZE
	.align		4
.L_153:
        /*02f4*/ 	.byte	0x04, 0x11
        /*02f6*/ 	.short	(.L_155 - .L_154)
	.align		4
.L_154:
        /*02f8*/ 	.word	index@(_ZN4vllm4gptq33gemm_half_q_half_gptq_8bit_kernelILb1ELi8EEEvPK6__halfPKjS6_S4_PS2_iiiibPKi)
        /*02fc*/ 	.word	0x00000000


	//----- nvinfo : EIATTR_REGCOUNT
	.align		4
.L_155:
        /*0300*/ 	.byte	0x04, 0x2f
        /*0302*/ 	.short	(.L_157 - .L_156)
	.align		4
.L_156:
        /*0304*/ 	.word	index@(_ZN4vllm4gptq31reconstruct_exllama_8bit_kernelEPKjPKiS2_PK6__halfiiibPS5_)
        /*0308*/ 	.word	0x0000003c


	//----- nvinfo : EIATTR_FRAME_SIZE
	.align		4
.L_157:
        /*030c*/ 	.byte	0x04, 0x11
        /*030e*/ 	.short	(.L_159 - .L_158)
	.align		4
.L_158:
        /*0310*/ 	.word	index@(_ZN4vllm4gptq31reconstruct_exllama_8bit_kernelEPKjPKiS2_PK6__halfiiibPS5_)
        /*0314*/ 	.word	0x00000000


	//----- nvinfo : EIATTR_REGCOUNT
	.align		4
.L_159:
        /*0318*/ 	.byte	0x04, 0x2f
        /*031a*/ 	.short	(.L_161 - .L_160)
	.align		4
.L_160:
        /*031c*/ 	.word	index@(_ZN4vllm4gptq31reconstruct_exllama_4bit_kernelEPKjPKiS2_PK6__halfiiibPS5_)
        /*0320*/ 	.word	0x00000038


	//----- nvinfo : EIATTR_FRAME_SIZE
	.align		4
.L_161:
        /*0324*/ 	.byte	0x04, 0x11
        /*0326*/ 	.short	(.L_163 - .L_162)
	.align		4
.L_162:
        /*0328*/ 	.word	index@(_ZN4vllm4gptq31reconstruct_exllama_4bit_kernelEPKjPKiS2_PK6__halfiiibPS5_)
        /*032c*/ 	.word	0x00000000


	//----- nvinfo : EIATTR_REGCOUNT
	.align		4
.L_163:
        /*0330*/ 	.byte	0x04, 0x2f
        /*0332*/ 	.short	(.L_165 - .L_164)
	.align		4
.L_164:
        /*0334*/ 	.word	index@(_ZN4vllm4gptq31reconstruct_exllama_3bit_kernelEPKjPKiS2_PK6__halfiiibPS5_)
        /*0338*/ 	.word	0x00000060


	//----- nvinfo : EIATTR_FRAME_SIZE
	.align		4
.L_165:
        /*033c*/ 	.byte	0x04, 0x11
        /*033e*/ 	.short	(.L_167 - .L_166)
	.align		4
.L_166:
        /*0340*/ 	.word	index@(_ZN4vllm4gptq31reconstruct_exllama_3bit_kernelEPKjPKiS2_PK6__halfiiibPS5_)
        /*0344*/ 	.word	0x00000000


	//----- nvinfo : EIATTR_REGCOUNT
	.align		4
.L_167:
        /*0348*/ 	.byte	0x04, 0x2f
        /*034a*/ 	.short	(.L_169 - .L_168)
	.align		4
.L_168:
        /*034c*/ 	.word	index@(_ZN4vllm4gptq31reconstruct_exllama_2bit_kernelEPKjPKiS2_PK6__halfiiibPS5_)
        /*0350*/ 	.word	0x00000040


	//----- nvinfo : EIATTR_FRAME_SIZE
	.align		4
.L_169:
        /*0354*/ 	.byte	0x04, 0x11
        /*0356*/ 	.short	(.L_171 - .L_170)
	.align		4
.L_170:
        /*0358*/ 	.word	index@(_ZN4vllm4gptq31reconstruct_exllama_2bit_kernelEPKjPKiS2_PK6__halfiiibPS5_)
        /*035c*/ 	.word	0x00000000


	//----- nvinfo : EIATTR_REGCOUNT
	.align		4
.L_171:
        /*0360*/ 	.byte	0x04, 0x2f
        /*0362*/ 	.short	(.L_173 - .L_172)
	.align		4
.L_172:
        /*0364*/ 	.word	index@(_ZN4vllm4gptq32gemm_half_q_half_alt_4bit_kernelEPK7__half2PKjP6__halfPKS6_S5_PKiiiib)
        /*0368*/ 	.word	0x00000028


	//----- nvinfo : EIATTR_FRAME_SIZE
	.align		4
.L_173:
        /*036c*/ 	.byte	0x04, 0x11
        /*036e*/ 	.short	(.L_175 - .L_174)
	.align		4
.L_174:
        /*0370*/ 	.word	index@(_ZN4vllm4gptq32gemm_half_q_half_alt_4bit_kernelEPK7__half2PKjP6__halfPKS6_S5_PKiiiib)
        /*0374*/ 	.word	0x00000000


	//----- nvinfo : EIATTR_REGCOUNT
	.align		4
.L_175:
        /*0378*/ 	.byte	0x04, 0x2f
        /*037a*/ 	.short	(.L_177 - .L_176)
	.align		4
.L_176:
        /*037c*/ 	.word	index@(_ZN4vllm4gptq32gemm_half_q_half_alt_8bit_kernelEPK7__half2PKjP6__halfPKS6_S5_PKiiiib)
        /*0380*/ 	.word	0x00000028


	//----- nvinfo : EIATTR_FRAME_SIZE
	.align		4
.L_177:
        /*0384*/ 	.byte	0x04, 0x11
        /*0386*/ 	.short	(.L_179 - .L_178)
	.align		4
.L_178:
        /*0388*/ 	.word	index@(_ZN4vllm4gptq32gemm_half_q_half_alt_8bit_kernelEPK7__half2PKjP6__halfPKS6_S5_PKiiiib)
        /*038c*/ 	.word	0x00000000


	//----- nvinfo : EIATTR_REGCOUNT
	.align		4
.L_179:
        /*0390*/ 	.byte	0x04, 0x2f
        /*0392*/ 	.short	(.L_181 - .L_180)
	.align		4
.L_180:
        /*0394*/ 	.word	index@(_ZN4vllm4gptq28reconstruct_gptq_3bit_kernelEPKjPK6__halfS2_PKiiiibPS3_)
        /*0398*/ 	.word	0x00000019


	//----- nvinfo : EIATTR_FRAME_SIZE
	.align		4
.L_181:
        /*039c*/ 	.byte	0x04, 0x11
        /*039e*/ 	.short	(.L_183 - .L_182)
	.align		4
.L_182:
        /*03a0*/ 	.word	index@(_ZN4vllm4gptq28reconstruct_gptq_3bit_kernelEPKjPK6__halfS2_PKiiiibPS3_)
        /*03a4*/ 	.word	0x00000000


	//----- nvinfo : EIATTR_REGCOUNT
	.align		4
.L_183:
        /*03a8*/ 	.byte	0x04, 0x2f
        /*03aa*/ 	.short	(.L_185 - .L_184)
	.align		4
.L_184:
        /*03ac*/ 	.word	index@(_ZN4vllm4gptq23reconstruct_gptq_kernelINS0_17MatrixView_q4_rowELi4EEEvPKjPK6__halfS4_PKiiiibPS5_)
        /*03b0*/ 	.word	0x00000020


	//----- nvinfo : EIATTR_FRAME_SIZE
	.align		4
.L_185:
        /*03b4*/ 	.byte	0x04, 0x11
        /*03b6*/ 	.short	(.L_187 - .L_186)
	.align		4
.L_186:
        /*03b8*/ 	.word	index@(_ZN4vllm4gptq23reconstruct_gptq_kernelINS0_17MatrixView_q4_rowELi4EEEvPKjPK6__halfS4_PKiiiibPS5_)
        /*03bc*/ 	.word	0x00000000


	//----- nvinfo : EIATTR_REGCOUNT
	.align		4
.L_187:
        /*03c0*/ 	.byte	0x04, 0x2f
        /*03c2*/ 	.short	(.L_189 - .L_188)
	.align		4
.L_188:
        /*03c4*/ 	.word	index@(_ZN4vllm4gptq23reconstruct_gptq_kernelINS0_17MatrixView_q2_rowELi2EEEvPKjPK6__halfS4_PKiiiibPS5_)
        /*03c8*/ 	.word	0x00000020


	//----- nvinfo : EIATTR_FRAME_SIZE
	.align		4
.L_189:
        /*03cc*/ 	.byte	0x04, 0x11
        /*03ce*/ 	.short	(.L_191 - .L_190)
	.align		4
.L_190:
        /*03d0*/ 	.word	index@(_ZN4vllm4gptq23reconstruct_gptq_kernelINS0_17MatrixView_q2_rowELi2EEEvPKjPK6__halfS4_PKiiiibPS5_)
        /*03d4*/ 	.word	0x00000000


	//----- nvinfo : EIATTR_REGCOUNT
	.align		4
.L_191:
        /*03d8*/ 	.byte	0x04, 0x2f
        /*03da*/ 	.short	(.L_193 - .L_192)
	.align		4
.L_192:
        /*03dc*/ 	.word	index@(_ZN4vllm4gptq23reconstruct_gptq_kernelINS0_17MatrixView_q8_rowELi8EEEvPKjPK6__halfS4_PKiiiibPS5_)
        /*03e0*/ 	.word	0x0000001a


	//----- nvinfo : EIATTR_FRAME_SIZE
	.align		4
.L_193:
        /*03e4*/ 	.byte	0x04, 0x11
        /*03e6*/ 	.short	(.L_195 - .L_194)
	.align		4
.L_194:
        /*03e8*/ 	.word	index@(_ZN4vllm4gptq23reconstruct_gptq_kernelINS0_17MatrixView_q8_rowELi8EEEvPKjPK6__halfS4_PKiiiibPS5_)
        /*03ec*/ 	.word	0x00000000


	//----- nvinfo : EIATTR_REGCOUNT
	.align		4
.L_195:
        /*03f0*/ 	.byte	0x04, 0x2f
        /*03f2*/ 	.short	(.L_197 - .L_196)
	.align		4
.L_196:
        /*03f4*/ 	.word	index@(_ZN4vllm4gptq19shuffle_4bit_kernelEPjii)
        /*03f8*/ 	.word	0x00000016


	//----- nvinfo : EIATTR_FRAME_SIZE
	.align		4
.L_197:
        /*03fc*/ 	.byte	0x04, 0x11
        /*03fe*/ 	.short	(.L_199 - .L_198)
	.align		4
.L_198:
        /*0400*/ 	.word	index@(_ZN4vllm4gptq19shuffle_4bit_kernelEPjii)
        /*0404*/ 	.word	0x00000000


	//----- nvinfo : EIATTR_REGCOUNT
	.align		4
.L_199:
        /*0408*/ 	.byte	0x04, 0x2f
        /*040a*/ 	.short	(.L_201 - .L_200)
	.align		4
.L_200:
        /*040c*/ 	.word	index@(_ZN4vllm4gptq19shuffle_8bit_kernelEPjii)
        /*0410*/ 	.word	0x00000004


	//----- nvinfo : EIATTR_FRAME_SIZE
	.align		4
.L_201:
        /*0414*/ 	.byte	0x04, 0x11
        /*0416*/ 	.short	(.L_203 - .L_202)
	.align		4
.L_202:
        /*0418*/ 	.word	index@(_ZN4vllm4gptq19shuffle_8bit_kernelEPjii)
        /*041c*/ 	.word	0x00000000


	//----- nvinfo : EIATTR_REGCOUNT
	.align		4
.L_203:
        /*0420*/ 	.byte	0x04, 0x2f
        /*0422*/ 	.short	(.L_205 - .L_204)
	.align		4
.L_204:
        /*0424*/ 	.word	index@(_ZN4vllm4gptq19shuffle_2bit_kernelEPjii)
        /*0428*/ 	.word	0x00000010


	//----- nvinfo : EIATTR_FRAME_SIZE
	.align		4
.L_205:
        /*042c*/ 	.byte	0x04, 0x11
        /*042e*/ 	.short	(.L_207 - .L_206)
	.align		4
.L_206:
        /*0430*/ 	.word	index@(_ZN4vllm4gptq19shuffle_2bit_kernelEPjii)
        /*0434*/ 	.word	0x00000000


	//----- nvinfo : EIATTR_REGCOUNT
	.align		4
.L_207:
        /*0438*/ 	.byte	0x04, 0x2f
        /*043a*/ 	.short	(.L_209 - .L_208)
	.align		4
.L_208:
        /*043c*/ 	.word	index@(_ZN4vllm4gptq19shuffle_3bit_kernelEPjii)
        /*0440*/ 	.word	0x00000019


	//----- nvinfo : EIATTR_FRAME_SIZE
	.align		4
.L_209:
        /*0444*/ 	.byte	0x04, 0x11
        /*0446*/ 	.short	(.L_211 - .L_210)
	.align		4
.L_210:
        /*0448*/ 	.word	index@(_ZN4vllm4gptq19shuffle_3bit_kernelEPjii)
        /*044c*/ 	.word	0x00000000


	//----- nvinfo : EIATTR_REGCOUNT
	.align		4
.L_211:
        /*0450*/ 	.byte	0x04, 0x2f
        /*0452*/ 	.short	(.L_213 - .L_212)
	.align		4
.L_212:
        /*0454*/ 	.word	index@(_ZN4vllm4gptq27make_sequential_4bit_kernelEPKjPjPKii)
        /*0458*/ 	.word	0x0000001e


	//----- nvinfo : EIATTR_FRAME_SIZE
	.align		4
.L_213:
        /*045c*/ 	.byte	0x04, 0x11
        /*045e*/ 	.short	(.L_215 - .L_214)
	.align		4
.L_214:
        /*0460*/ 	.word	index@(_ZN4vllm4gptq27make_sequential_4bit_kernelEPKjPjPKii)
        /*0464*/ 	.word	0x00000000


	//----- nvinfo : EIATTR_REGCOUNT
	.align		4
.L_215:
        /*0468*/ 	.byte	0x04, 0x2f
        /*046a*/ 	.short	(.L_217 - .L_216)
	.align		4
.L_216:
        /*046c*/ 	.word	index@(_ZN4vllm4gptq27make_sequential_2bit_kernelEPKjPjPKii)
        /*0470*/ 	.word	0x00000020


	//----- nvinfo : EIATTR_FRAME_SIZE
	.align		4
.L_217:
        /*0474*/ 	.byte	0x04, 0x11
        /*0476*/ 	.short	(.L_219 - .L_218)
	.align		4
.L_218:
        /*0478*/ 	.word	index@(_ZN4vllm4gptq27make_sequential_2bit_kernelEPKjPjPKii)
        /*047c*/ 	.word	0x00000000


	//----- nvinfo : EIATTR_REGCOUNT
	.align		4
.L_219:
        /*0480*/ 	.byte	0x04, 0x2f
        /*0482*/ 	.short	(.L_221 - .L_220)
	.align		4
.L_220:
        /*0484*/ 	.word	index@(_ZN4vllm4gptq27make_sequential_3bit_kernelEPKjPjPKii)
        /*0488*/ 	.word	0x00000012


	//----- nvinfo : EIATTR_FRAME_SIZE
	.align		4
.L_221:
        /*048c*/ 	.byte	0x04, 0x11
        /*048e*/ 	.short	(.L_223 - .L_222)
	.align		4
.L_222:
        /*0490*/ 	.word	index@(_ZN4vllm4gptq27make_sequential_3bit_kernelEPKjPjPKii)
        /*0494*/ 	.word	0x00000000


	//----- nvinfo : EIATTR_REGCOUNT
	.align		4
.L_223:
        /*0498*/ 	.byte	0x04, 0x2f
        /*049a*/ 	.short	(.L_225 - .L_224)
	.align		4
.L_224:
        /*049c*/ 	.word	index@(_ZN4vllm4gptq27make_sequential_8bit_kernelEPKjPjPKii)
        /*04a0*/ 	.word	0x00000016


	//----- nvinfo : EIATTR_FRAME_SIZE
	.align		4
.L_225:
        /*04a4*/ 	.byte	0x04, 0x11
        /*04a6*/ 	.short	(.L_227 - .L_226)
	.align		4
.L_226:
        /*04a8*/ 	.word	index@(_ZN4vllm4gptq27make_sequential_8bit_kernelEPKjPjPKii)
        /*04ac*/ 	.word	0x00000000


	//----- nvinfo : EIATTR_MIN_STACK_SIZE
	.align		4
.L_227:
        /*04b0*/ 	.byte	0x04, 0x12
        /*04b2*/ 	.short	(.L_229 - .L_228)
	.align		4
.L_228:
        /*04b4*/ 	.word	index@(_ZN4vllm4gptq27make_sequential_8bit_kernelEPKjPjPKii)
        /*04b8*/ 	.word	0x00000000


	//----- nvinfo : EIATTR_MIN_STACK_SIZE
	.align		4
.L_229:
        /*04bc*/ 	.byte	0x04, 0x12
        /*04be*/ 	.short	(.L_231 - .L_230)
	.align		4
.L_230:
        /*04c0*/ 	.word	index@(_ZN4vllm4gptq27make_sequential_3bit_kernelEPKjPjPKii)
        /*04c4*/ 	.word	0x00000000


	//----- nvinfo : EIATTR_MIN_STACK_SIZE
	.align		4
.L_231:
        /*04c8*/ 	.byte	0x04, 0x12
        /*04ca*/ 	.short	(.L_233 - .L_232)
	.align		4
.L_232:
        /*04cc*/ 	.word	index@(_ZN4vllm4gptq27make_sequential_2bit_kernelEPKjPjPKii)
        /*04d0*/ 	.word	0x00000000


	//----- nvinfo : EIATTR_MIN_STACK_SIZE
	.align		4
.L_233:
        /*04d4*/ 	.byte	0x04, 0x12
        /*04d6*/ 	.short	(.L_235 - .L_234)
	.align		4
.L_234:
        /*04d8*/ 	.word	index@(_ZN4vllm4gptq27make_sequential_4bit_kernelEPKjPjPKii)
        /*04dc*/ 	.word	0x00000000


	//----- nvinfo : EIATTR_MIN_STACK_SIZE
	.align		4
.L_235:
        /*04e0*/ 	.byte	0x04, 0x12
        /*04e2*/ 	.short	(.L_237 - .L_236)
	.align		4
.L_236:
        /*04e4*/ 	.word	index@(_ZN4vllm4gptq19shuffle_3bit_kernelEPjii)
        /*04e8*/ 	.word	0x00000000


	//----- nvinfo : EIATTR_MIN_STACK_SIZE
	.align		4
.L_237:
        /*04ec*/ 	.byte	0x04, 0x12
        /*04ee*/ 	.short	(.L_239 - .L_238)
	.align		4
.L_238:
        /*04f0*/ 	.word	index@(_ZN4vllm4gptq19shuffle_2bit_kernelEPjii)
        /*04f4*/ 	.word	0x00000000


	//----- nvinfo : EIATTR_MIN_STACK_SIZE
	.align		4
.L_239:
        /*04f8*/ 	.byte	0x04, 0x12
        /*04fa*/ 	.short	(.L_241 - .L_240)
	.align		4
.L_240:
        /*04fc*/ 	.word	index@(_ZN4vllm4gptq19shuffle_8bit_kernelEPjii)
        /*0500*/ 	.word	0x00000000


	//----- nvinfo : EIATTR_MIN_STACK_SIZE
	.align		4
.L_241:
        /*0504*/ 	.byte	0x04, 0x12
        /*0506*/ 	.short	(.L_243 - .L_242)
	.align		4
.L_242:
        /*0508*/ 	.word	index@(_ZN4vllm4gptq19shuffle_4bit_kernelEPjii)
        /*050c*/ 	.word	0x00000000


	//----- nvinfo : EIATTR_MIN_STACK_SIZE
	.align		4
.L_243:
        /*0510*/ 	.byte	0x04, 0x12
        /*0512*/ 	.short	(.L_245 - .L_244)
	.align		4
.L_244:
        /*0514*/ 	.word	index@(_ZN4vllm4gptq23reconstruct_gptq_kernelINS0_17MatrixView_q8_rowELi8EEEvPKjPK6__halfS4_PKiiiibPS5_)
        /*0518*/ 	.word	0x00000000


	//----- nvinfo : EIATTR_MIN_STACK_SIZE
	.align		4
.L_245:
        /*051c*/ 	.byte	0x04, 0x12
        /*051e*/ 	.short	(.L_247 - .L_246)
	.align		4
.L_246:
        /*0520*/ 	.word	index@(_ZN4vllm4gptq23reconstruct_gptq_kernelINS0_17MatrixView_q2_rowELi2EEEvPKjPK6__halfS4_PKiiiibPS5_)
        /*0524*/ 	.word	0x00000000


	//----- nvinfo : EIATTR_MIN_STACK_SIZE
	.align		4
.L_247:
        /*0528*/ 	.byte	0x04, 0x12
        /*052a*/ 	.short	(.L_249 - .L_248)
	.align		4
.L_248:
        /*052c*/ 	.word	index@(_ZN4vllm4gptq23reconstruct_gptq_kernelINS0_17MatrixView_q4_rowELi4EEEvPKjPK6__halfS4_PKiiiibPS5_)
        /*0530*/ 	.word	0x00000000


	//----- nvinfo : EIATTR_MIN_STACK_SIZE
	.align		4
.L_249:
        /*0534*/ 	.byte	0x04, 0x12
        /*0536*/ 	.short	(.L_251 - .L_250)
	.align		4
.L_250:
        /*0538*/ 	.word	index@(_ZN4vllm4gptq28reconstruct_gptq_3bit_kernelEPKjPK6__halfS2_PKiiiibPS3_)
        /*053c*/ 	.word	0x00000000


	//----- nvinfo : EIATTR_MIN_STACK_SIZE
	.align		4
.L_251:
        /*0540*/ 	.byte	0x04, 0x12
        /*0542*/ 	.short	(.L_253 - .L_252)
	.align		4
.L_252:
        /*0544*/ 	.word	index@(_ZN4vllm4gptq32gemm_half_q_half_alt_8bit_kernelEPK7__half2PKjP6__halfPKS6_S5_PKiiiib)
        /*0548*/ 	.word	0x00000000


	//----- nvinfo : EIATTR_MIN_STACK_SIZE
	.align		4
.L_253:
        /*054c*/ 	.byte	0x04, 0x12
        /*054e*/ 	.short	(.L_255 - .L_254)
	.align		4
.L_254:
        /*0550*/ 	.word	index@(_ZN4vllm4gptq32gemm_half_q_half_alt_4bit_kernelEPK7__half2PKjP6__halfPKS6_S5_PKiiiib)
        /*0554*/ 	.word	0x00000000


	//----- nvinfo : EIATTR_MIN_STACK_SIZE
	.align		4
.L_255:
        /*0558*/ 	.byte	0x04, 0x12
        /*055a*/ 	.short	(.L_257 - .L_256)
	.align		4
.L_256:
        /*055c*/ 	.word	index@(_ZN4vllm4gptq31reconstruct_exllama_2bit_kernelEPKjPKiS2_PK6__halfiiibPS5_)
        /*0560*/ 	.word	0x00000000


	//----- nvinfo : EIATTR_MIN_STACK_SIZE
	.align		4
.L_257:
        /*0564*/ 	.byte	0x04, 0x12
        /*0566*/ 	.short	(.L_259 - .L_258)
	.align		4
.L_258:
        /*0568*/ 	.word	index@(_ZN4vllm4gptq31reconstruct_exllama_3bit_kernelEPKjPKiS2_PK6__halfiiibPS5_)
        /*056c*/ 	.word	0x00000000


	//----- nvinfo : EIATTR_MIN_STACK_SIZE
	.align		4
.L_259:
        /*0570*/ 	.byte	0x04, 0x12
        /*0572*/ 	.short	(.L_261 - .L_260)
	.align		4
.L_260:
        /*0574*/ 	.word	index@(_ZN4vllm4gptq31reconstruct_exllama_4bit_kernelEPKjPKiS2_PK6__halfiiibPS5_)
        /*0578*/ 	.word	0x00000000


	//----- nvinfo : EIATTR_MIN_STACK_SIZE
	.align		4
.L_261:
        /*057c*/ 	.byte	0x04, 0x12
        /*057e*/ 	.short	(.L_263 - .L_262)
	.align		4
.L_262:
        /*0580*/ 	.word	index@(_ZN4vllm4gptq31reconstruct_exllama_8bit_kernelEPKjPKiS2_PK6__halfiiibPS5_)
        /*0584*/ 	.word	0x00000000


	//----- nvinfo : EIATTR_MIN_STACK_SIZE
	.align		4
.L_263:
        /*0588*/ 	.byte	0x04, 0x12
        /*058a*/ 	.short	(.L_265 - .L_264)
	.align		4
.L_264:
        /*058c*/ 	.word	index@(_ZN4vllm4gptq33gemm_half_q_half_gptq_8bit_kernelILb1ELi8EEEvPK6__halfPKjS6_S4_PS2_iiiibPKi)
        /*0590*/ 	.word	0x00000000


	//----- nvinfo : EIATTR_MIN_STACK_SIZE
	.align		4
.L_265:
        /*0594*/ 	.byte	0x04, 0x12
        /*0596*/ 	.short	(.L_267 - .L_266)
	.align		4
.L_266:
        /*0598*/ 	.word	index@(_ZN4vllm4gptq33gemm_half_q_half_gptq_4bit_kernelILb1ELi8EEEvPK6__halfPKjS6_S4_PS2_iiiibPKi)
        /*059c*/ 	.word	0x00000000


	//----- nvinfo : EIATTR_MIN_STACK_SIZE
	.align		4
.L_267:
        /*05a0*/ 	.byte	0x04, 0x12
        /*05a2*/ 	.short	(.L_269 - .L_268)
	.align		4
.L_268:
        /*05a4*/ 	.word	index@(_ZN4vllm4gptq33gemm_half_q_half_gptq_3bit_kernelILb1ELi8EEEvPK6__halfPKjS6_S4_PS2_iiiibPKi)
        /*05a8*/ 	.word	0x00000000


	//----- nvinfo : EIATTR_MIN_STACK_SIZE
	.align		4
.L_269:
        /*05ac*/ 	.byte	0x04, 0x12
        /*05ae*/ 	.short	(.L_271 - .L_270)
	.align		4
.L_270:
        /*05b0*/ 	.word	index@(_ZN4vllm4gptq33gemm_half_q_half_gptq_2bit_kernelILb1ELi8EEEvPK6__halfPKjS6_S4_PS2_iiiibPKi)
        /*05b4*/ 	.word	0x00000000


	//----- nvinfo : EIATTR_MIN_STACK_SIZE
	.align		4
.L_271:
        /*05b8*/ 	.byte	0x04, 0x12
        /*05ba*/ 	.short	(.L_273 - .L_272)
	.align		4
.L_272:
        /*05bc*/ 	.word	index@(_ZN4vllm4gptq33gemm_half_q_half_gptq_8bit_kernelILb1ELi7EEEvPK6__halfPKjS6_S4_PS2_iiiibPKi)
        /*05c0*/ 	.word	0x00000000


	//----- nvinfo : EIATTR_MIN_STACK_SIZE
	.align		4
.L_273:
        /*05c4*/ 	.byte	0x04, 0x12
        /*05c6*/ 	.short	(.L_275 - .L_274)
	.align		4
.L_274:
        /*05c8*/ 	.word	index@(_ZN4vllm4gptq33gemm_half_q_half_gptq_4bit_kernelILb1ELi7EEEvPK6__halfPKjS6_S4_PS2_iiiibPKi)
        /*05cc*/ 	.word	0x00000000


	//----- nvinfo : EIATTR_MIN_STACK_SIZE
	.align		4
.L_275:
        /*05d0*/ 	.byte	0x04, 0x12
        /*05d2*/ 	.short	(.L_277 - .L_276)
	.align		4
.L_276:
        /*05d4*/ 	.word	index@(_ZN4vllm4gptq33gemm_half_q_half_gptq_3bit_kernelILb1ELi7EEEvPK6__halfPKjS6_S4_PS2_iiiibPKi)
        /*05d8*/ 	.word	0x00000000


	//----- nvinfo : EIATTR_MIN_STACK_SIZE
	.align		4
.L_277:
        /*05dc*/ 	.byte	0x04, 0x12
        /*05de*/ 	.short	(.L_279 - .L_278)
	.align		4
.L_278:
        /*05e0*/ 	.word	index@(_ZN4vllm4gptq33gemm_half_q_half_gptq_2bit_kernelILb1ELi7EEEvPK6__halfPKjS6_S4_PS2_iiiibPKi)
        /*05e4*/ 	.word	0x00000000


	//----- nvinfo : EIATTR_MIN_STACK_SIZE
	.align		4
.L_279:
        /*05e8*/ 	.byte	0x04, 0x12
        /*05ea*/ 	.short	(.L_281 - .L_280)
	.align		4
.L_280:
        /*05ec*/ 	.word	index@(_ZN4vllm4gptq33gemm_half_q_half_gptq_8bit_kernelILb1ELi6EEEvPK6__halfPKjS6_S4_PS2_iiiibPKi)
        /*05f0*/ 	.word	0x00000000


	//----- nvinfo : EIATTR_MIN_STACK_SIZE
	.align		4
.L_281:
        /*05f4*/ 	.byte	0x04, 0x12
        /*05f6*/ 	.short	(.L_283 - .L_282)
	.align		4
.L_282:
        /*05f8*/ 	.word	index@(_ZN4vllm4gptq33gemm_half_q_half_gptq_4bit_kernelILb1ELi6EEEvPK6__halfPKjS6_S4_PS2_iiiibPKi)
        /*05fc*/ 	.word	0x00000000


	//----- nvinfo : EIATTR_MIN_STACK_SIZE
	.align		4
.L_283:
        /*0600*/ 	.byte	0x04, 0x12
        /*0602*/ 	.short	(.L_285 - .L_284)
	.align		4
.L_284:
        /*0604*/ 	.word	index@(_ZN4vllm4gptq33gemm_half_q_half_gptq_3bit_kernelILb1ELi6EEEvPK6__halfPKjS6_S4_PS2_iiiibPKi)
        /*0608*/ 	.word	0x00000000


	//----- nvinfo : EIATTR_MIN_STACK_SIZE
	.align		4
.L_285:
        /*060c*/ 	.byte	0x04, 0x12
        /*060e*/ 	.short	(.L_287 - .L_286)
	.align		4
.L_286:
        /*0610*/ 	.word	index@(_ZN4vllm4gptq33gemm_half_q_half_gptq_2bit_kernelILb1ELi6EEEvPK6__halfPKjS6_S4_PS2_iiiibPKi)
        /*0614*/ 	.word	0x00000000


	//----- nvinfo : EIATTR_MIN_STACK_SIZE
	.align		4
.L_287:
        /*0618*/ 	.byte	0x04, 0x12
        /*061a*/ 	.short	(.L_289 - .L_288)
	.align		4
.L_288:
        /*061c*/ 	.word	index@(_ZN4vllm4gptq33gemm_half_q_half_gptq_8bit_kernelILb1ELi5EEEvPK6__halfPKjS6_S4_PS2_iiiibPKi)
        /*0620*/ 	.word	0x00000000


	//----- nvinfo : EIATTR_MIN_STACK_SIZE
	.align		4
.L_289:
        /*0624*/ 	.byte	0x04, 0x12
        /*0626*/ 	.short	(.L_291 - .L_290)
	.align		4
.L_290:
        /*0628*/ 	.word	index@(_ZN4vllm4gptq33gemm_half_q_half_gptq_4bit_kernelILb1ELi5EEEvPK6__halfPKjS6_S4_PS2_iiiibPKi)
        /*062c*/ 	.word	0x00000000


	//----- nvinfo : EIATTR_MIN_STACK_SIZE
	.align		4
.L_291:
        /*0630*/ 	.byte	0x04, 0x12
        /*0632*/ 	.short	(.L_293 - .L_292)
	.align		4
.L_292:
        /*0634*/ 	.word	index@(_ZN4vllm4gptq33gemm_half_q_half_gptq_3bit_kernelILb1ELi5EEEvPK6__halfPKjS6_S4_PS2_iiiibPKi)
        /*0638*/ 	.word	0x00000000


	//----- nvinfo : EIATTR_MIN_STACK_SIZE
	.align		4
.L_293:
        /*063c*/ 	.byte	0x04, 0x12
        /*063e*/ 	.short	(.L_295 - .L_294)
	.align		4
.L_294:
        /*0640*/ 	.word	index@(_ZN4vllm4gptq33gemm_half_q_half_gptq_2bit_kernelILb1ELi5EEEvPK6__halfPKjS6_S4_PS2_iiiibPKi)
        /*0644*/ 	.word	0x00000000


	//----- nvinfo : EIATTR_MIN_STACK_SIZE
	.align		4
.L_295:
        /*0648*/ 	.byte	0x04, 0x12
        /*064a*/ 	.short	(.L_297 - .L_296)
	.align		4
.L_296:
        /*064c*/ 	.word	index@(_ZN4vllm4gptq33gemm_half_q_half_gptq_8bit_kernelILb1ELi4EEEvPK6__halfPKjS6_S4_PS2_iiiibPKi)
        /*0650*/ 	.word	0x00000000


	//----- nvinfo : EIATTR_MIN_STACK_SIZE
	.align		4
.L_297:
        /*0654*/ 	.byte	0x04, 0x12
        /*0656*/ 	.short	(.L_299 - .L_298)
	.align		4
.L_298:
        /*0658*/ 	.word	index@(_ZN4vllm4gptq33gemm_half_q_half_gptq_4bit_kernelILb1ELi4EEEvPK6__halfPKjS6_S4_PS2_iiiibPKi)
        /*065c*/ 	.word	0x00000000


	//----- nvinfo : EIATTR_MIN_STACK_SIZE
	.align		4
.L_299:
        /*0660*/ 	.byte	0x04, 0x12
        /*0662*/ 	.short	(.L_301 - .L_300)
	.align		4
.L_300:
        /*0664*/ 	.word	index@(_ZN4vllm4gptq33gemm_half_q_half_gptq_3bit_kernelILb1ELi4EEEvPK6__halfPKjS6_S4_PS2_iiiibPKi)
        /*0668*/ 	.word	0x00000000


	//----- nvinfo : EIATTR_MIN_STACK_SIZE
	.align		4
.L_301:
        /*066c*/ 	.byte	0x04, 0x12
        /*066e*/ 	.short	(.L_303 - .L_302)
	.align		4
.L_302:
        /*0670*/ 	.word	index@(_ZN4vllm4gptq33gemm_half_q_half_gptq_2bit_kernelILb1ELi4EEEvPK6__halfPKjS6_S4_PS2_iiiibPKi)
        /*0674*/ 	.word	0x00000000


	//----- nvinfo : EIATTR_MIN_STACK_SIZE
	.align		4
.L_303:
        /*0678*/ 	.byte	0x04, 0x12
        /*067a*/ 	.short	(.L_305 - .L_304)
	.align		4
.L_304:
        /*067c*/ 	.word	index@(_ZN4vllm4gptq33gemm_half_q_half_gptq_8bit_kernelILb1ELi3EEEvPK6__halfPKjS6_S4_PS2_iiiibPKi)
        /*0680*/ 	.word	0x00000000


	//----- nvinfo : EIATTR_MIN_STACK_SIZE
	.align		4
.L_305:
        /*0684*/ 	.byte	0x04, 0x12
        /*0686*/ 	.short	(.L_307 - .L_306)
	.align		4
.L_306:
        /*0688*/ 	.word	index@(_ZN4vllm4gptq33gemm_half_q_half_gptq_4bit_kernelILb1ELi3EEEvPK6__halfPKjS6_S4_PS2_iiiibPKi)
        /*068c*/ 	.word	0x00000000


	//----- nvinfo : EIATTR_MIN_STACK_SIZE
	.align		4
.L_307:
        /*0690*/ 	.byte	0x04, 0x12
        /*0692*/ 	.short	(.L_309 - .L_308)
	.align		4
.L_308:
        /*0694*/ 	.word	index@(_ZN4vllm4gptq33gemm_half_q_half_gptq_3bit_kernelILb1ELi3EEEvPK6__halfPKjS6_S4_PS2_iiiibPKi)
        /*0698*/ 	.word	0x00000000


	//----- nvinfo : EIATTR_MIN_STACK_SIZE
	.align		4
.L_309:
        /*069c*/ 	.byte	0x04, 0x12
        /*069e*/ 	.short	(.L_311 - .L_310)
	.align		4
.L_310:
        /*06a0*/ 	.word	index@(_ZN4vllm4gptq33gemm_half_q_half_gptq_2bit_kernelILb1ELi3EEEvPK6__halfPKjS6_S4_PS2_iiiibPKi)
        /*06a4*/ 	.word	0x00000000


	//----- nvinfo : EIATTR_MIN_STACK_SIZE
	.align		4
.L_311:
        /*06a8*/ 	.byte	0x04, 0x12
        /*06aa*/ 	.short	(.L_313 - .L_312)
	.align		4
.L_312:
        /*06ac*/ 	.word	index@(_ZN4vllm4gptq33gemm_half_q_half_gptq_8bit_kernelILb1ELi2EEEvPK6__halfPKjS6_S4_PS2_iiiibPKi)
        /*06b0*/ 	.word	0x00000000


	//----- nvinfo : EIATTR_MIN_STACK_SIZE
	.align		4
.L_313:
        /*06b4*/ 	.byte	0x04, 0x12
        /*06b6*/ 	.short	(.L_315 - .L_314)
	.align		4
.L_314:
        /*06b8*/ 	.word	index@(_ZN4vllm4gptq33gemm_half_q_half_gptq_4bit_kernelILb1ELi2EEEvPK6__halfPKjS6_S4_PS2_iiiibPKi)
        /*06bc*/ 	.word	0x00000000


	//----- nvinfo : EIATTR_MIN_STACK_SIZE
	.align		4
.L_315:
        /*06c0*/ 	.byte	0x04, 0x12
        /*06c2*/ 	.short	(.L_317 - .L_316)
	.align		4
.L_316:
        /*06c4*/ 	.word	index@(_ZN4vllm4gptq33gemm_half_q_half_gptq_3bit_kernelILb1ELi2EEEvPK6__halfPKjS6_S4_PS2_iiiibPKi)
        /*06c8*/ 	.word	0x00000000


	//----- nvinfo : EIATTR_MIN_STACK_SIZE
	.align		4
.L_317:
        /*06cc*/ 	.byte	0x04, 0x12
        /*06ce*/ 	.short	(.L_319 - .L_318)
	.align		4
.L_318:
        /*06d0*/ 	.word	index@(_ZN4vllm4gptq33gemm_half_q_half_gptq_2bit_kernelILb1ELi2EEEvPK6__halfPKjS6_S4_PS2_iiiibPKi)
        /*06d4*/ 	.word	0x00000000


	//----- nvinfo : EIATTR_MIN_STACK_SIZE
	.align		4
.L_319:
        /*06d8*/ 	.byte	0x04, 0x12
        /*06da*/ 	.short	(.L_321 - .L_320)
	.align		4
.L_320:
        /*06dc*/ 	.word	index@(_ZN4vllm4gptq33gemm_half_q_half_gptq_8bit_kernelILb1ELi1EEEvPK6__halfPKjS6_S4_PS2_iiiibPKi)
        /*06e0*/ 	.word	0x00000000


	//----- nvinfo : EIATTR_MIN_STACK_SIZE
	.align		4
.L_321:
        /*06e4*/ 	.byte	0x04, 0x12
        /*06e6*/ 	.short	(.L_323 - .L_322)
	.align		4
.L_322:
        /*06e8*/ 	.word	index@(_ZN4vllm4gptq33gemm_half_q_half_gptq_4bit_kernelILb1ELi1EEEvPK6__halfPKjS6_S4_PS2_iiiibPKi)
        /*06ec*/ 	.word	0x00000000


	//----- nvinfo : EIATTR_MIN_STACK_SIZE
	.align		4
.L_323:
        /*06f0*/ 	.byte	0x04, 0x12
        /*06f2*/ 	.short	(.L_325 - .L_324)
	.align		4
.L_324:
        /*06f4*/ 	.word	index@(_ZN4vllm4gptq33gemm_half_q_half_gptq_3bit_kernelILb1ELi1EEEvPK6__halfPKjS6_S4_PS2_iiiibPKi)
        /*06f8*/ 	.word	0x00000000


	//----- nvinfo : EIATTR_MIN_STACK_SIZE
	.align		4
.L_325:
        /*06fc*/ 	.byte	0x04, 0x12
        /*06fe*/ 	.short	(.L_327 - .L_326)
	.align		4
.L_326:
        /*0700*/ 	.word	index@(_ZN4vllm4gptq33gemm_half_q_half_gptq_2bit_kernelILb1ELi1EEEvPK6__halfPKjS6_S4_PS2_iiiibPKi)
        /*0704*/ 	.word	0x00000000
.L_327:


//--------------------- .nv.info._ZN4vllm4gptq27make_sequential_8bit_kernelEPKjPjPKii --------------------------
	.section	.nv.info._ZN4vllm4gptq27make_sequential_8bit_kernelEPKjPjPKii,"",@"SHT_CUDA_INFO"
	.sectionflags	@""
	.align	4


	//----- nvinfo : EIATTR_CUDA_API_VERSION
	.align		4
        /*0000*/ 	.byte	0x04, 0x37
        /*0002*/ 	.short	(.L_329 - .L_328)
.L_328:
        /*0004*/ 	.word	0x00000082


	//----- nvinfo : EIATTR_SW2861232_WAR
	.align		4
.L_329:
        /*0008*/ 	.byte	0x01, 0x35
	.zero		2


	//----- nvinfo : EIATTR_PARAM_CBANK
	.align		4
        /*000c*/ 	.byte	0x04, 0x0a
        /*000e*/ 	.short	(.L_331 - .L_330)
	.align		4
.L_330:
        /*0010*/ 	.word	index@(.nv.constant0._ZN4vllm4gptq27make_sequential_8bit_kernelEPKjPjPKii)
        /*0014*/ 	.short	0x0160
        /*0016*/ 	.short	0x001c


	//----- nvinfo : EIATTR_CBANK_PARAM_SIZE
	.align		4
.L_331:
        /*0018*/ 	.byte	0x03, 0x19
        /*001a*/ 	.short	0x001c


	//----- nvinfo : EIATTR_KPARAM_INFO
	.align		4
        /*001c*/ 	.byte	0x04, 0x17
        /*001e*/ 	.short	(.L_333 - .L_332)
.L_332:
        /*0020*/ 	.word	0x00000000
        /*0024*/ 	.short	0x0003
        /*0026*/ 	.short	0x0018
        /*0028*/ 	.byte	0x00, 0xf0, 0x11, 0x00


	//----- nvinfo : EIATTR_KPARAM_INFO
	.align		4
.L_333:
        /*002c*/ 	.byte	0x04, 0x17
        /*002e*/ 	.short	(.L_335 - .L_334)
.L_334:
        /*0030*/ 	.word	0x00000000
        /*0034*/ 	.short	0x0002
        /*0036*/ 	.short	0x0010
        /*0038*/ 	.byte	0x00, 0xf0, 0x21, 0x00


	//----- nvinfo : EIATTR_KPARAM_INFO
	.align		4
.L_335:
        /*003c*/ 	.byte	0x04, 0x17
        /*003e*/ 	.short	(.L_337 - .L_336)
.L_336:
        /*0040*/ 	.word	0x00000000
        /*0044*/ 	.short	0x0001
        /*0046*/ 	.short	0x0008
        /*0048*/ 	.byte	0x00, 0xf0, 0x21, 0x00


	//----- nvinfo : EIATTR_KPARAM_INFO
	.align		4
.L_337:
        /*004c*/ 	.byte	0x04, 0x17
        /*004e*/ 	.short	(.L_339 - .L_338)
.L_338:
        /*0050*/ 	.word	0x00000000
        /*0054*/ 	.short	0x0000
        /*0056*/ 	.short	0x0000
        /*0058*/ 	.byte	0x00, 0xf0, 0x21, 0x00


	//----- nvinfo : EIATTR_MAXREG_COUNT
	.align		4
.L_339:
        /*005c*/ 	.byte	0x03, 0x1b
        /*005e*/ 	.short	0x00ff


	//----- nvinfo : EIATTR_MERCURY_ISA_VERSION
	.align		4
        /*0060*/ 	.byte	0x03, 0x5f
        /*0062*/ 	.short	0x0000


	//----- nvinfo : EIATTR_EXIT_INSTR_OFFSETS
	.align		4
        /*0064*/ 	.byte	0x04, 0x1c
        /*0066*/ 	.short	(.L_341 - .L_340)


	//   ....[0]....
.L_340:
        /*0068*/ 	.word	0x00000070


	//   ....[1]....
        /*006c*/ 	.word	0x00000430
.L_341:


//--------------------- .nv.info._ZN4vllm4gptq27make_sequential_3bit_kernelEPKjPjPKii --------------------------
	.section	.nv.info._ZN4vllm4gptq27make_sequential_3bit_kernelEPKjPjPKii,"",@"SHT_CUDA_INFO"
	.sectionflags	@""
	.align	4


	//----- nvinfo : EIATTR_CUDA_API_VERSION
	.align		4
        /*0000*/ 	.byte	0x04, 0x37
        /*0002*/ 	.short	(.L_343 - .L_342)
.L_342:
        /*0004*/ 	.word	0x00000082


	//----- nvinfo : EIATTR_SW2861232_WAR
	.align		4
.L_343:
        /*0008*/ 	.byte	0x01, 0x35
	.zero		2


	//----- nvinfo : EIATTR_PARAM_CBANK
	.align		4
        /*000c*/ 	.byte	0x04, 0x0a
        /*000e*/ 	.short	(.L_345 - .L_344)
	.align		4
.L_344:
        /*0010*/ 	.word	index@(.nv.constant0._ZN4vllm4gptq27make_sequential_3bit_kernelEPKjPjPKii)
        /*0014*/ 	.short	0x0160
        /*0016*/ 	.short	0x001c


	//----- nvinfo : EIATTR_CBANK_PARAM_SIZE
	.align		4
.L_345:
        /*0018*/ 	.byte	0x03, 0x19
        /*001a*/ 	.short	0x001c


	//----- nvinfo : EIATTR_KPARAM_INFO
	.align		4
        /*001c*/ 	.byte	0x04, 0x17
        /*001e*/ 	.short	(.L_347 - .L_346)
.L_346:
        /*0020*/ 	.word	0x00000000
        /*0024*/ 	.short	0x0003
        /*0026*/ 	.short	0x0018
        /*0028*/ 	.byte	0x00, 0xf0, 0x11, 0x00


	//----- nvinfo : EIATTR_KPARAM_INFO
	.align		4
.L_347:
        /*002c*/ 	.byte	0x04, 0x17
        /*002e*/ 	.short	(.L_349 - .L_348)
.L_348:
        /*0030*/ 	.word	0x00000000
        /*0034*/ 	.short	0x0002
        /*0036*/ 	.short	0x0010
        /*0038*/ 	.byte	0x00, 0xf0, 0x21, 0x00


	//----- nvinfo : EIATTR_KPARAM_INFO
	.align		4
.L_349:
        /*003c*/ 	.byte	0x04, 0x17
        /*003e*/ 	.short	(.L_351 - .L_350)
.L_350:
        /*0040*/ 	.word	0x00000000
        /*0044*/ 	.short	0x0001
        /*0046*/ 	.short	0x0008
        /*0048*/ 	.byte	0x00, 0xf0, 0x21, 0x00


	//----- nvinfo : EIATTR_KPARAM_INFO
	.align		4
.L_351:
        /*004c*/ 	.byte	0x04, 0x17
        /*004e*/ 	.short	(.L_353 - .L_352)
.L_352:
        /*0050*/ 	.word	0x00000000
        /*0054*/ 	.short	0x0000
        /*0056*/ 	.short	0x0000
        /*0058*/ 	.byte	0x00, 0xf0, 0x21, 0x00


	//----- nvinfo : EIATTR_MAXREG_COUNT
	.align		4
.L_353:
        /*005c*/ 	.byte	0x03, 0x1b
        /*005e*/ 	.short	0x00ff


	//----- nvinfo : EIATTR_MERCURY_ISA_VERSION
	.align		4
        /*0060*/ 	.byte	0x03, 0x5f
        /*0062*/ 	.short	0x0000


	//----- nvinfo : EIATTR_EXIT_INSTR_OFFSETS
	.align		4
        /*0064*/ 	.byte	0x04, 0x1c
        /*0066*/ 	.short	(.L_355 - .L_354)


	//   ....[0]....
.L_354:
        /*0068*/ 	.word	0x00000050


	//   ....[1]....
        /*006c*/ 	.word	0x00006150
.L_355:


//--------------------- .nv.info._ZN4vllm4gptq27make_sequential_2bit_kernelEPKjPjPKii --------------------------
	.section	.nv.info._ZN4vllm4gptq27make_sequential_2bit_kernelEPKjPjPKii,"",@"SHT_CUDA_INFO"
	.sectionflags	@""
	.align	4


	//----- nvinfo : EIATTR_CUDA_API_VERSION
	.align		4
        /*0000*/ 	.byte	0x04, 0x37
        /*0002*/ 	.short	(.L_357 - .L_356)
.L_356:
        /*0004*/ 	.word	0x00000082


	//----- nvinfo : EIATTR_SW2861232_WAR
	.align		4
.L_357:
        /*0008*/ 	.byte	0x01, 0x35
	.zero		2


	//----- nvinfo : EIATTR_PARAM_CBANK
	.align		4
        /*000c*/ 	.byte	0x04, 0x0a
        /*000e*/ 	.short	(.L_359 - .L_358)
	.align		4
.L_358:
        /*0010*/ 	.word	index@(.nv.constant0._ZN4vllm4gptq27make_sequential_2bit_kernelEPKjPjPKii)
        /*0014*/ 	.short	0x0160
        /*0016*/ 	.short	0x001c


	//----- nvinfo : EIATTR_CBANK_PARAM_SIZE
	.align		4
.L_359:
        /*0018*/ 	.byte	0x03, 0x19
        /*001a*/ 	.short	0x001c


	//----- nvinfo : EIATTR_KPARAM_INFO
	.align		4
        /*001c*/ 	.byte	0x04, 0x17
        /*001e*/ 	.short	(.L_361 - .L_360)
.L_360:
        /*0020*/ 	.word	0x00000000
        /*0024*/ 	.short	0x0003
        /*0026*/ 	.short	0x0018
        /*0028*/ 	.byte	0x00, 0xf0, 0x11, 0x00


	//----- nvinfo : EIATTR_KPARAM_INFO
	.align		4
.L_361:
        /*002c*/ 	.byte	0x04, 0x17
        /*002e*/ 	.short	(.L_363 - .L_362)
.L_362:
        /*0030*/ 	.word	0x00000000
        /*0034*/ 	.short	0x0002
        /*0036*/ 	.short	0x0010
        /*0038*/ 	.byte	0x00, 0xf0, 0x21, 0x00


	//----- nvinfo : EIATTR_KPARAM_INFO
	.align		4
.L_363:
        /*003c*/ 	.byte	0x04, 0x17
        /*003e*/ 	.short	(.L_365 - .L_364)
.L_364:
        /*0040*/ 	.word	0x00000000
        /*0044*/ 	.short	0x0001
        /*0046*/ 	.short	0x0008
        /*0048*/ 	.byte	0x00, 0xf0, 0x21, 0x00


	//----- nvinfo : EIATTR_KPARAM_INFO
	.align		4
.L_365:
        /*004c*/ 	.byte	0x04, 0x17
        /*004e*/ 	.short	(.L_367 - .L_366)
.L_366:
        /*0050*/ 	.word	0x00000000
        /*0054*/ 	.short	0x0000
        /*0056*/ 	.short	0x0000
        /*0058*/ 	.byte	0x00, 0xf0, 0x21, 0x00


	//----- nvinfo : EIATTR_MAXREG_COUNT
	.align		4
.L_367:
        /*005c*/ 	.byte	0x03, 0x1b
        /*005e*/ 	.short	0x00ff


	//----- nvinfo : EIATTR_MERCURY_ISA_VERSION
	.align		4
        /*0060*/ 	.byte	0x03, 0x5f
        /*0062*/ 	.short	0x0000


	//----- nvinfo : EIATTR_EXIT_INSTR_OFFSETS
	.align		4
        /*0064*/ 	.byte	0x04, 0x1c
        /*0066*/ 	.short	(.L_369 - .L_368)


	//   ....[0]....
.L_368:
        /*0068*/ 	.word	0x00000070


	//   ....[1]....
        /*006c*/ 	.word	0x00000df0
.L_369:


//--------------------- .nv.info._ZN4vllm4gptq27make_sequential_4bit_kernelEPKjPjPKii --------------------------
	.section	.nv.info._ZN4vllm4gptq27make_sequential_4bit_kernelEPKjPjPKii,"",@"SHT_CUDA_INFO"
	.sectionflags	@""
	.align	4


	//----- nvinfo : EIATTR_CUDA_API_VERSION
	.align		4
        /*0000*/ 	.byte	0x04, 0x37
        /*0002*/ 	.short	(.L_371 - .L_370)
.L_370:
        /*0004*/ 	.word	0x00000082


	//----- nvinfo : EIATTR_SW2861232_WAR
	.align		4
.L_371:
        /*0008*/ 	.byte	0x01, 0x35
	.zero		2


	//----- nvinfo : EIATTR_PARAM_CBANK
	.align		4
        /*000c*/ 	.byte	0x04, 0x0a
        /*000e*/ 	.short	(.L_373 - .L_372)
	.align		4
.L_372:
        /*0010*/ 	.word	index@(.nv.constant0._ZN4vllm4gptq27make_sequential_4bit_kernelEPKjPjPKii)
        /*0014*/ 	.short	0x0160
        /*0016*/ 	.short	0x001c


	//----- nvinfo : EIATTR_CBANK_PARAM_SIZE
	.align		4
.L_373:
        /*0018*/ 	.byte	0x03, 0x19
        /*001a*/ 	.short	0x001c


	//----- nvinfo : EIATTR_KPARAM_INFO
	.align		4
        /*001c*/ 	.byte	0x04, 0x17
        /*001e*/ 	.short	(.L_375 - .L_374)
.L_374:
        /*0020*/ 	.word	0x00000000
        /*0024*/ 	.short	0x0003
        /*0026*/ 	.short	0x0018
        /*0028*/ 	.byte	0x00, 0xf0, 0x11, 0x00


	//----- nvinfo : EIATTR_KPARAM_INFO
	.align		4
.L_375:
        /*002c*/ 	.byte	0x04, 0x17
        /*002e*/ 	.short	(.L_377 - .L_376)
.L_376:
        /*0030*/ 	.word	0x00000000
        /*0034*/ 	.short	0x0002
        /*0036*/ 	.short	0x0010
        /*0038*/ 	.byte	0x00, 0xf0, 0x21, 0x00


	//----- nvinfo : EIATTR_KPARAM_INFO
	.align		4
.L_377:
        /*003c*/ 	.byte	0x04, 0x17
        /*003e*/ 	.short	(.L_379 - .L_378)
.L_378:
        /*0040*/ 	.word	0x00000000
        /*0044*/ 	.short	0x0001
        /*0046*/ 	.short	0x0008
        /*0048*/ 	.byte	0x00, 0xf0, 0x21, 0x00


	//----- nvinfo : EIATTR_KPARAM_INFO
	.align		4
.L_379:
        /*004c*/ 	.byte	0x04, 0x17
        /*004e*/ 	.short	(.L_381 - .L_380)
.L_380:
        /*0050*/ 	.word	0x00000000
        /*0054*/ 	.short	0x0000
        /*0056*/ 	.short	0x0000
        /*0058*/ 	.byte	0x00, 0xf0, 0x21, 0x00


	//----- nvinfo : EIATTR_MAXREG_COUNT
	.align		4
.L_381:
        /*005c*/ 	.byte	0x03, 0x1b
        /*005e*/ 	.short	0x00ff


	//----- nvinfo : EIATTR_MERCURY_ISA_VERSION
	.align		4
        /*0060*/ 	.byte	0x03, 0x5f
        /*0062*/ 	.short	0x0000


	//----- nvinfo : EIATTR_EXIT_INSTR_OFFSETS
	.align		4
        /*0064*/ 	.byte	0x04, 0x1c
        /*0066*/ 	.short	(.L_383 - .L_382)


	//   ....[0]....
.L_382:
        /*0068*/ 	.word	0x00000070


	//   ....[1]....
        /*006c*/ 	.word	0x00000770
.L_383:


//--------------------- .nv.info._ZN4vllm4gptq19shuffle_3bit_kernelEPjii --------------------------
	.section	.nv.info._ZN4vllm4gptq19shuffle_3bit_kernelEPjii,"",@"SHT_CUDA_INFO"
	.sectionflags	@""
	.align	4


	//----- nvinfo : EIATTR_CUDA_API_VERSION
	.align		4
        /*0000*/ 	.byte	0x04, 0x37
        /*0002*/ 	.short	(.L_385 - .L_384)
.L_384:
        /*0004*/ 	.word	0x00000082


	//----- nvinfo : EIATTR_SW2861232_WAR
	.align		4
.L_385:
        /*0008*/ 	.byte	0x01, 0x35
	.zero		2


	//----- nvinfo : EIATTR_PARAM_CBANK
	.align		4
        /*000c*/ 	.byte	0x04, 0x0a
        /*000e*/ 	.short	(.L_387 - .L_386)
	.align		4
.L_386:
        /*0010*/ 	.word	index@(.nv.constant0._ZN4vllm4gptq19shuffle_3bit_kernelEPjii)
        /*0014*/ 	.short	0x0160
        /*0016*/ 	.short	0x0010


	//----- nvinfo : EIATTR_CBANK_PARAM_SIZE
	.align		4
.L_387:
        /*0018*/ 	.byte	0x03, 0x19
        /*001a*/ 	.short	0x0010


	//----- nvinfo : EIATTR_KPARAM_INFO
	.align		4
        /*001c*/ 	.byte	0x04, 0x17
        /*001e*/ 	.short	(.L_389 - .L_388)
.L_388:
        /*0020*/ 	.word	0x00000000
        /*0024*/ 	.short	0x0002
        /*0026*/ 	.short	0x000c
        /*0028*/ 	.byte	0x00, 0xf0, 0x11, 0x00


	//----- nvinfo : EIATTR_KPARAM_INFO
	.align		4
.L_389:
        /*002c*/ 	.byte	0x04, 0x17
        /*002e*/ 	.short	(.L_391 - .L_390)
.L_390:
        /*0030*/ 	.word	0x00000000
        /*0034*/ 	.short	0x0001
        /*0036*/ 	.short	0x0008
        /*0038*/ 	.byte	0x00, 0xf0, 0x11, 0x00


	//----- nvinfo : EIATTR_KPARAM_INFO
	.align		4
.L_391:
        /*003c*/ 	.byte	0x04, 0x17
        /*003e*/ 	.short	(.L_393 - .L_392)
.L_392:
        /*0040*/ 	.word	0x00000000
        /*0044*/ 	.short	0x0000
        /*0046*/ 	.short	0x0000
        /*0048*/ 	.byte	0x00, 0xf0, 0x21, 0x00


	//----- nvinfo : EIATTR_MAXREG_COUNT
	.align		4
.L_393:
        /*004c*/ 	.byte	0x03, 0x1b
        /*004e*/ 	.short	0x00ff


	//----- nvinfo : EIATTR_MERCURY_ISA_VERSION
	.align		4
        /*0050*/ 	.byte	0x03, 0x5f
        /*0052*/ 	.short	0x0000


	//----- nvinfo : EIATTR_EXIT_INSTR_OFFSETS
	.align		4
        /*0054*/ 	.byte	0x04, 0x1c
        /*0056*/ 	.short	(.L_395 - .L_394)


	//   ....[0]....
.L_394:
        /*0058*/ 	.word	0x00000050


	//   ....[1]....
        /*005c*/ 	.word	0x00000080


	//   ....[2]....
        /*0060*/ 	.word	0x000006c0
.L_395:


//--------------------- .nv.info._ZN4vllm4gptq19shuffle_2bit_kernelEPjii --------------------------
	.section	.nv.info._ZN4vllm4gptq19shuffle_2bit_kernelEPjii,"",@"SHT_CUDA_INFO"
	.sectionflags	@""
	.align	4


	//----- nvinfo : EIATTR_CUDA_API_VERSION
	.align		4
        /*0000*/ 	.byte	0x04, 0x37
        /*0002*/ 	.short	(.L_397 - .L_396)
.L_396:
        /*0004*/ 	.word	0x00000082


	//----- nvinfo : EIATTR_SW2861232_WAR
	.align		4
.L_397:
        /*0008*/ 	.byte	0x01, 0x35
	.zero		2


	//----- nvinfo : EIATTR_PARAM_CBANK
	.align		4
        /*000c*/ 	.byte	0x04, 0x0a
        /*000e*/ 	.short	(.L_399 - .L_398)
	.align		4
.L_398:
        /*0010*/ 	.word	index@(.nv.constant0._ZN4vllm4gptq19shuffle_2bit_kernelEPjii)
        /*0014*/ 	.short	0x0160
        /*0016*/ 	.short	0x0010


	//----- nvinfo : EIATTR_CBANK_PARAM_SIZE
	.align		4
.L_399:
        /*0018*/ 	.byte	0x03, 0x19
        /*001a*/ 	.short	0x0010


	//----- nvinfo : EIATTR_KPARAM_INFO
	.align		4
        /*001c*/ 	.byte	0x04, 0x17
        /*001e*/ 	.short	(.L_401 - .L_400)
.L_400:
        /*0020*/ 	.word	0x00000000
        /*0024*/ 	.short	0x0002
        /*0026*/ 	.short	0x000c
        /*0028*/ 	.byte	0x00, 0xf0, 0x11, 0x00


	//----- nvinfo : EIATTR_KPARAM_INFO
	.align		4
.L_401:
        /*002c*/ 	.byte	0x04, 0x17
        /*002e*/ 	.short	(.L_403 - .L_402)
.L_402:
        /*0030*/ 	.word	0x00000000
        /*0034*/ 	.short	0x0001
        /*0036*/ 	.short	0x0008
        /*0038*/ 	.byte	0x00, 0xf0, 0x11, 0x00


	//----- nvinfo : EIATTR_KPARAM_INFO
	.align		4
.L_403:
        /*003c*/ 	.byte	0x04, 0x17
        /*003e*/ 	.short	(.L_405 - .L_404)
.L_404:
        /*0040*/ 	.word	0x00000000
        /*0044*/ 	.short	0x0000
        /*0046*/ 	.short	0x0000
        /*0048*/ 	.byte	0x00, 0xf0, 0x21, 0x00


	//----- nvinfo : EIATTR_MAXREG_COUNT
	.align		4
.L_405:
        /*004c*/ 	.byte	0x03, 0x1b
        /*004e*/ 	.short	0x00ff


	//----- nvinfo : EIATTR_MERCURY_ISA_VERSION
	.align		4
        /*0050*/ 	.byte	0x03, 0x5f
        /*0052*/ 	.short	0x0000


	//----- nvinfo : EIATTR_EXIT_INSTR_OFFSETS
	.align		4
        /*0054*/ 	.byte	0x04, 0x1c
        /*0056*/ 	.short	(.L_407 - .L_406)


	//   ....[0]....
.L_406:
        /*0058*/ 	.word	0x00000050


	//   ....[1]....
        /*005c*/ 	.word	0x00000080


	//   ....[2]....
        /*0060*/ 	.word	0x000005c0


	//   ....[3]....
        /*0064*/ 	.word	0x000007e0
.L_407:


//--------------------- .nv.info._ZN4vllm4gptq19shuffle_8bit_kernelEPjii --------------------------
	.section	.nv.info._ZN4vllm4gptq19shuffle_8bit_kernelEPjii,"",@"SHT_CUDA_INFO"
	.sectionflags	@""
	.align	4


	//----- nvinfo : EIATTR_CUDA_API_VERSION
	.align		4
        /*0000*/ 	.byte	0x04, 0x37
        /*0002*/ 	.short	(.L_409 - .L_408)
.L_408:
        /*0004*/ 	.word	0x00000082


	//----- nvinfo : EIATTR_SW2861232_WAR
	.align		4
.L_409:
        /*0008*/ 	.byte	0x01, 0x35
	.zero		2


	//----- nvinfo : EIATTR_PARAM_CBANK
	.align		4
        /*000c*/ 	.byte	0x04, 0x0a
        /*000e*/ 	.short	(.L_411 - .L_410)
	.align		4
.L_410:
        /*0010*/ 	.word	index@(.nv.constant0._ZN4vllm4gptq19shuffle_8bit_kernelEPjii)
        /*0014*/ 	.short	0x0160
        /*0016*/ 	.short	0x0010


	//----- nvinfo : EIATTR_CBANK_PARAM_SIZE
	.align		4
.L_411:
        /*0018*/ 	.byte	0x03, 0x19
        /*001a*/ 	.short	0x0010


	//----- nvinfo : EIATTR_KPARAM_INFO
	.align		4
        /*001c*/ 	.byte	0x04, 0x17
        /*001e*/ 	.short	(.L_413 - .L_412)
.L_412:
        /*0020*/ 	.word	0x00000000
        /*0024*/ 	.short	0x0002
        /*0026*/ 	.short	0x000c
        /*0028*/ 	.byte	0x00, 0xf0, 0x11, 0x00


	//----- nvinfo : EIATTR_KPARAM_INFO
	.align		4
.L_413:
        /*002c*/ 	.byte	0x04, 0x17
        /*002e*/ 	.short	(.L_415 - .L_414)
.L_414:
        /*0030*/ 	.word	0x00000000
        /*0034*/ 	.short	0x0001
        /*0036*/ 	.short	0x0008
        /*0038*/ 	.byte	0x00, 0xf0, 0x11, 0x00


	//----- nvinfo : EIATTR_KPARAM_INFO
	.align		4
.L_415:
        /*003c*/ 	.byte	0x04, 0x17
        /*003e*/ 	.short	(.L_417 - .L_416)
.L_416:
        /*0040*/ 	.word	0x00000000
        /*0044*/ 	.short	0x0000
        /*0046*/ 	.short	0x0000
        /*0048*/ 	.byte	0x00, 0xf0, 0x21, 0x00


	//----- nvinfo : EIATTR_MAXREG_COUNT
	.align		4
.L_417:
        /*004c*/ 	.byte	0x03, 0x1b
        /*004e*/ 	.short	0x00ff


	//----- nvinfo : EIATTR_MERCURY_ISA_VERSION
	.align		4
        /*0050*/ 	.byte	0x03, 0x5f
        /*0052*/ 	.short	0x0000


	//----- nvinfo : EIATTR_EXIT_INSTR_OFFSETS
	.align		4
        /*0054*/ 	.byte	0x04, 0x1c
        /*0056*/ 	.short	(.L_419 - .L_418)


	//   ....[0]....
.L_418:
        /*0058*/ 	.word	0x00000010
.L_419:


//--------------------- .nv.info._ZN4vllm4gptq19shuffle_4bit_kernelEPjii --------------------------
	.section	.nv.info._ZN4vllm4gptq19shuffle_4bit_kernelEPjii,"",@"SHT_CUDA_INFO"
	.sectionflags	@""
	.align	4


	//----- nvinfo : EIATTR_CUDA_API_VERSION
	.align		4
        /*0000*/ 	.byte	0x04, 0x37
        /*0002*/ 	.short	(.L_421 - .L_420)
.L_420:
        /*0004*/ 	.word	0x00000082


	//----- nvinfo : EIATTR_SW2861232_WAR
	.align		4
.L_421:
        /*0008*/ 	.byte	0x01, 0x35
	.zero		2


	//----- nvinfo : EIATTR_PARAM_CBANK
	.align		4
        /*000c*/ 	.byte	0x04, 0x0a
        /*000e*/ 	.short	(.L_423 - .L_422)
	.align		4
.L_422:
        /*0010*/ 	.word	index@(.nv.constant0._ZN4vllm4gptq19shuffle_4bit_kernelEPjii)
        /*0014*/ 	.short	0x0160
        /*0016*/ 	.short	0x0010


	//----- nvinfo : EIATTR_CBANK_PARAM_SIZE
	.align		4
.L_423:
        /*0018*/ 	.byte	0x03, 0x19
        /*001a*/ 	.short	0x0010


	//----- nvinfo : EIATTR_KPARAM_INFO
	.align		4
        /*001c*/ 	.byte	0x04, 0x17
        /*001e*/ 	.short	(.L_425 - .L_424)
.L_424:
        /*0020*/ 	.word	0x00000000
        /*0024*/ 	.short	0x0002
        /*0026*/ 	.short	0x000c
        /*0028*/ 	.byte	0x00, 0xf0, 0x11, 0x00


	//----- nvinfo : EIATTR_KPARAM_INFO
	.align		4
.L_425:
        /*002c*/ 	.byte	0x04, 0x17
        /*002e*/ 	.short	(.L_427 - .L_426)
.L_426:
        /*0030*/ 	.word	0x00000000
        /*0034*/ 	.short	0x0001
        /*0036*/ 	.short	0x0008
        /*0038*/ 	.byte	0x00, 0xf0, 0x11, 0x00


	//----- nvinfo : EIATTR_KPARAM_INFO
	.align		4
.L_427:
        /*003c*/ 	.byte	0x04, 0x17
        /*003e*/ 	.short	(.L_429 - .L_428)
.L_428:
        /*0040*/ 	.word	0x00000000
        /*0044*/ 	.short	0x0000
        /*0046*/ 	.short	0x0000
        /*0048*/ 	.byte	0x00, 0xf0, 0x21, 0x00


	//----- nvinfo : EIATTR_MAXREG_COUNT
	.align		4
.L_429:
        /*004c*/ 	.byte	0x03, 0x1b
        /*004e*/ 	.short	0x00ff


	//----- nvinfo : EIATTR_MERCURY_ISA_VERSION
	.align		4
        /*0050*/ 	.byte	0x03, 0x5f
        /*0052*/ 	.short	0x0000


	//----- nvinfo : EIATTR_EXIT_INSTR_OFFSETS
	.align		4
        /*0054*/ 	.byte	0x04, 0x1c
        /*0056*/ 	.short	(.L_431 - .L_430)


	//   ....[0]....
.L_430:
        /*0058*/ 	.word	0x00000050


	//   ....[1]....
        /*005c*/ 	.word	0x00000080


	//   ....[2]....
        /*0060*/ 	.word	0x000006d0


	//   ....[3]....
        /*0064*/ 	.word	0x00000850
.L_431:


//--------------------- .nv.info._ZN4vllm4gptq23reconstruct_gptq_kernelINS0_17MatrixView_q8_rowELi8EEEvPKjPK6__halfS4_PKiiiibPS5_ --------------------------
	.section	.nv.info._ZN4vllm4gptq23reconstruct_gptq_kernelINS0_17MatrixView_q8_rowELi8EEEvPKjPK6__halfS4_PKiiiibPS5_,"",@"SHT_CUDA_INFO"
	.sectionflags	@""
	.align	4


	//----- nvinfo : EIATTR_CUDA_API_VERSION
	.align		4
        /*0000*/ 	.byte	0x04, 0x37
        /*0002*/ 	.short	(.L_433 - .L_432)
.L_432:
        /*0004*/ 	.word	0x00000082


	//----- nvinfo : EIATTR_SW2861232_WAR
	.align		4
.L_433:
        /*0008*/ 	.byte	0x01, 0x35
	.zero		2


	//----- nvinfo : EIATTR_PARAM_CBANK
	.align		4
        /*000c*/ 	.byte	0x04, 0x0a
        /*000e*/ 	.short	(.L_435 - .L_434)
	.align		4
.L_434:
        /*0010*/ 	.word	index@(.nv.constant0._ZN4vllm4gptq23reconstruct_gptq_kernelINS0_17MatrixView_q8_rowELi8EEEvPKjPK6__halfS4_PKiiiibPS5_)
        /*0014*/ 	.short	0x0160
        /*0016*/ 	.short	0x0038


	//----- nvinfo : EIATTR_CBANK_PARAM_SIZE
	.align		4
.L_435:
        /*0018*/ 	.byte	0x03, 0x19
        /*001a*/ 	.short	0x0038


	//----- nvinfo : EIATTR_KPARAM_INFO
	.align		4
        /*001c*/ 	.byte	0x04, 0x17
        /*001e*/ 	.short	(.L_437 - .L_436)
.L_436:
        /*0020*/ 	.word	0x00000000
        /*0024*/ 	.short	0x0008
        /*0026*/ 	.short	0x0030
        /*0028*/ 	.byte	0x00, 0xf0, 0x21, 0x00


	//----- nvinfo : EIATTR_KPARAM_INFO
	.align		4
.L_437:
        /*002c*/ 	.byte	0x04, 0x17
        /*002e*/ 	.short	(.L_439 - .L_438)
.L_438:
        /*0030*/ 	.word	0x00000000
        /*0034*/ 	.short	0x0007
        /*0036*/ 	.short	0x002c
        /*0038*/ 	.byte	0x00, 0xf0, 0x05, 0x00


	//----- nvinfo : EIATTR_KPARAM_INFO
	.align		4
.L_439:
        /*003c*/ 	.byte	0x04, 0x17
        /*003e*/ 	.short	(.L_441 - .L_440)
.L_440:
        /*0040*/ 	.word	0x00000000
        /*0044*/ 	.short	0x0006
        /*0046*/ 	.short	0x0028
        /*0048*/ 	.byte	0x00, 0xf0, 0x11, 0x00


	//----- nvinfo : EIATTR_KPARAM_INFO
	.align		4
.L_441:
        /*004c*/ 	.byte	0x04, 0x17
        /*004e*/ 	.short	(.L_443 - .L_442)
.L_442:
        /*0050*/ 	.word	0x00000000
        /*0054*/ 	.short	0x0005
        /*0056*/ 	.short	0x0024
        /*0058*/ 	.byte	0x00, 0xf0, 0x11, 0x00


	//----- nvinfo : EIATTR_KPARAM_INFO
	.align		4
.L_443:
        /*005c*/ 	.byte	0x04, 0x17
        /*005e*/ 	.short	(.L_445 - .L_444)
.L_444:
        /*0060*/ 	.word	0x00000000
        /*0064*/ 	.short	0x0004
        /*0066*/ 	.short	0x0020
        /*0068*/ 	.byte	0x00, 0xf0, 0x11, 0x00


	//----- nvinfo : EIATTR_KPARAM_INFO
	.align		4
.L_445:
        /*006c*/ 	.byte	0x04, 0x17
        /*006e*/ 	.short	(.L_447 - .L_446)
.L_446:
        /*0070*/ 	.word	0x00000000
        /*0074*/ 	.short	0x0003
        /*0076*/ 	.short	0x0018
        /*0078*/ 	.byte	0x00, 0xf0, 0x21, 0x00


	//----- nvinfo : EIATTR_KPARAM_INFO
	.align		4
.L_447:
        /*007c*/ 	.byte	0x04, 0x17
        /*007e*/ 	.short	(.L_449 - .L_448)
.L_448:
        /*0080*/ 	.word	0x00000000
        /*0084*/ 	.short	0x0002
        /*0086*/ 	.short	0x0010
        /*0088*/ 	.byte	0x00, 0xf0, 0x21, 0x00


	//----- nvinfo : EIATTR_KPARAM_INFO
	.align		4
.L_449:
        /*008c*/ 	.byte	0x04, 0x17
        /*008e*/ 	.short	(.L_451 - .L_450)
.L_450:
        /*0090*/ 	.word	0x00000000
        /*0094*/ 	.short	0x0001
        /*0096*/ 	.short	0x0008
        /*0098*/ 	.byte	0x00, 0xf0, 0x21, 0x00


	//----- nvinfo : EIATTR_KPARAM_INFO
	.align		4
.L_451:
        /*009c*/ 	.byte	0x04, 0x17
        /*009e*/ 	.short	(.L_453 - .L_452)
.L_452:
        /*00a0*/ 	.word	0x00000000
        /*00a4*/ 	.short	0x0000
        /*00a6*/ 	.short	0x0000
        /*00a8*/ 	.byte	0x00, 0xf0, 0x21, 0x00


	//----- nvinfo : EIATTR_MAXREG_COUNT
	.align		4
.L_453:
        /*00ac*/ 	.byte	0x03, 0x1b
        /*00ae*/ 	.short	0x00ff


	//----- nvinfo : EIATTR_MERCURY_ISA_VERSION
	.align		4
        /*00b0*/ 	.byte	0x03, 0x5f
        /*00b2*/ 	.short	0x0000


	//----- nvinfo : EIATTR_EXIT_INSTR_OFFSETS
	.align		4
        /*00b4*/ 	.byte	0x04, 0x1c
        /*00b6*/ 	.short	(.L_455 - .L_454)


	//   ....[0]....
.L_454:
        /*00b8*/ 	.word	0x00000050


	//   ....[1]....
        /*00bc*/ 	.word	0x00000660
.L_455:


//--------------------- .nv.info._ZN4vllm4gptq23reconstruct_gptq_kernelINS0_17MatrixView_q2_rowELi2EEEvPKjPK6__halfS4_PKiiiibPS5_ --------------------------
	.section	.nv.info._ZN4vllm4gptq23reconstruct_gptq_kernelINS0_17MatrixView_q2_rowELi2EEEvPKjPK6__halfS4_PKiiiibPS5_,"",@"SHT_CUDA_INFO"
	.sectionflags	@""
	.align	4


	//----- nvinfo : EIATTR_CUDA_API_VERSION
	.align		4
        /*0000*/ 	.byte	0x04, 0x37
        /*0002*/ 	.short	(.L_457 - .L_456)
.L_456:
        /*0004*/ 	.word	0x00000082


	//----- nvinfo : EIATTR_SW2861232_WAR
	.align		4
.L_457:
        /*0008*/ 	.byte	0x01, 0x35
	.zero		2


	//----- nvinfo : EIATTR_PARAM_CBANK
	.align		4
        /*000c*/ 	.byte	0x04, 0x0a
        /*000e*/ 	.short	(.L_459 - .L_458)
	.align		4
.L_458:
        /*0010*/ 	.word	index@(.nv.constant0._ZN4vllm4gptq23reconstruct_gptq_kernelINS0_17MatrixView_q2_rowELi2EEEvPKjPK6__halfS4_PKiiiibPS5_)
        /*0014*/ 	.short	0x0160
        /*0016*/ 	.short	0x0038


	//----- nvinfo : EIATTR_CBANK_PARAM_SIZE
	.align		4
.L_459:
        /*0018*/ 	.byte	0x03, 0x19
        /*001a*/ 	.short	0x0038


	//----- nvinfo : EIATTR_KPARAM_INFO
	.align		4
        /*001c*/ 	.byte	0x04, 0x17
        /*001e*/ 	.short	(.L_461 - .L_460)
.L_460:
        /*0020*/ 	.word	0x00000000
        /*0024*/ 	.short	0x0008
        /*0026*/ 	.short	0x0030
        /*0028*/ 	.byte	0x00, 0xf0, 0x21, 0x00


	//----- nvinfo : EIATTR_KPARAM_INFO
	.align		4
.L_461:
        /*002c*/ 	.byte	0x04, 0x17
        /*002e*/ 	.short	(.L_463 - .L_462)
.L_462:
        /*0030*/ 	.word	0x00000000
        /*0034*/ 	.short	0x0007
        /*0036*/ 	.short	0x002c
        /*0038*/ 	.byte	0x00, 0xf0, 0x05, 0x00


	//----- nvinfo : EIATTR_KPARAM_INFO
	.align		4
.L_463:
        /*003c*/ 	.byte	0x04, 0x17
        /*003e*/ 	.short	(.L_465 - .L_464)
.L_464:
        /*0040*/ 	.word	0x00000000
        /*0044*/ 	.short	0x0006
        /*0046*/ 	.short	0x0028
        /*0048*/ 	.byte	0x00, 0xf0, 0x11, 0x00


	//----- nvinfo : EIATTR_KPARAM_INFO
	.align		4
.L_465:
        /*004c*/ 	.byte	0x04, 0x17
        /*004e*/ 	.short	(.L_467 - .L_466)
.L_466:
        /*0050*/ 	.word	0x00000000
        /*0054*/ 	.short	0x0005
        /*0056*/ 	.short	0x0024
        /*0058*/ 	.byte	0x00, 0xf0, 0x11, 0x00


	//----- nvinfo : EIATTR_KPARAM_INFO
	.align		4
.L_467:
        /*005c*/ 	.byte	0x04, 0x17
        /*005e*/ 	.short	(.L_469 - .L_468)
.L_468:
        /*0060*/ 	.word	0x00000000
        /*0064*/ 	.short	0x0004
        /*0066*/ 	.short	0x0020
        /*0068*/ 	.byte	0x00, 0xf0, 0x11, 0x00


	//----- nvinfo : EIATTR_KPARAM_INFO
	.align		4
.L_469:
        /*006c*/ 	.byte	0x04, 0x17
        /*006e*/ 	.short	(.L_471 - .L_470)
.L_470:
        /*0070*/ 	.word	0x00000000
        /*0074*/ 	.short	0x0003
        /*0076*/ 	.short	0x0018
        /*0078*/ 	.byte	0x00, 0xf0, 0x21, 0x00


	//----- nvinfo : EIATTR_KPARAM_INFO
	.align		4
.L_471:
        /*007c*/ 	.byte	0x04, 0x17
        /*007e*/ 	.short	(.L_473 - .L_472)
.L_472:
        /*0080*/ 	.word	0x00000000
        /*0084*/ 	.short	0x0002
        /*0086*/ 	.short	0x0010
        /*0088*/ 	.byte	0x00, 0xf0, 0x21, 0x00


	//----- nvinfo : EIATTR_KPARAM_INFO
	.align		4
.L_473:
        /*008c*/ 	.byte	0x04, 0x17
        /*008e*/ 	.short	(.L_475 - .L_474)
.L_474:
        /*0090*/ 	.word	0x00000000
        /*0094*/ 	.short	0x0001
        /*0096*/ 	.short	0x0008
        /*0098*/ 	.byte	0x00, 0xf0, 0x21, 0x00


	//----- nvinfo : EIATTR_KPARAM_INFO
	.align		4
.L_475:
        /*009c*/ 	.byte	0x04, 0x17
        /*009e*/ 	.short	(.L_477 - .L_476)
.L_476:
        /*00a0*/ 	.word	0x00000000
        /*00a4*/ 	.short	0x0000
        /*00a6*/ 	.short	0x0000
        /*00a8*/ 	.byte	0x00, 0xf0, 0x21, 0x00


	//----- nvinfo : EIATTR_MAXREG_COUNT
	.align		4
.L_477:
        /*00ac*/ 	.byte	0x03, 0x1b
        /*00ae*/ 	.short	0x00ff


	//----- nvinfo : EIATTR_MERCURY_ISA_VERSION
	.align		4
        /*00b0*/ 	.byte	0x03, 0x5f
        /*00b2*/ 	.short	0x0000


	//----- nvinfo : EIATTR_EXIT_INSTR_OFFSETS
	.align		4
        /*00b4*/ 	.byte	0x04, 0x1c
        /*00b6*/ 	.short	(.L_479 - .L_478)


	//   ....[0]....
.L_478:
        /*00b8*/ 	.word	0x00000050


	//   ....[1]....
        /*00bc*/ 	.word	0x00001510
.L_479:


//--------------------- .nv.info._ZN4vllm4gptq23reconstruct_gptq_kernelINS0_17MatrixView_q4_rowELi4EEEvPKjPK6__halfS4_PKiiiibPS5_ --------------------------
	.section	.nv.info._ZN4vllm4gptq23reconstruct_gptq_kernelINS0_17MatrixView_q4_rowELi4EEEvPKjPK6__halfS4_PKiiiibPS5_,"",@"SHT_CUDA_INFO"
	.sectionflags	@""
	.align	4


	//----- nvinfo : EIATTR_CUDA_API_VERSION
	.align		4
        /*0000*/ 	.byte	0x04, 0x37
        /*0002*/ 	.short	(.L_481 - .L_480)
.L_480:
        /*0004*/ 	.word	0x00000082


	//----- nvinfo : EIATTR_SW2861232_WAR
	.align		4
.L_481:
        /*0008*/ 	.byte	0x01, 0x35
	.zero		2


	//----- nvinfo : EIATTR_PARAM_CBANK
	.align		4
        /*000c*/ 	.byte	0x04, 0x0a
        /*000e*/ 	.short	(.L_483 - .L_482)
	.align		4
.L_482:
        /*0010*/ 	.word	index@(.nv.constant0._ZN4vllm4gptq23reconstruct_gptq_kernelINS0_17MatrixView_q4_rowELi4EEEvPKjPK6__halfS4_PKiiiibPS5_)
        /*0014*/ 	.short	0x0160
        /*0016*/ 	.short	0x0038


	//----- nvinfo : EIATTR_CBANK_PARAM_SIZE
	.align		4
.L_483:
        /*0018*/ 	.byte	0x03, 0x19
        /*001a*/ 	.short	0x0038


	//----- nvinfo : EIATTR_KPARAM_INFO
	.align		4
        /*001c*/ 	.byte	0x04, 0x17
        /*001e*/ 	.short	(.L_485 - .L_484)
.L_484:
        /*0020*/ 	.word	0x00000000
        /*0024*/ 	.short	0x0008
        /*0026*/ 	.short	0x0030
        /*0028*/ 	.byte	0x00, 0xf0, 0x21, 0x00


	//----- nvinfo : EIATTR_KPARAM_INFO
	.align		4
.L_485:
        /*002c*/ 	.byte	0x04, 0x17
        /*002e*/ 	.short	(.L_487 - .L_486)
.L_486:
        /*0030*/ 	.word	0x00000000
        /*0034*/ 	.short	0x0007
        /*0036*/ 	.short	0x002c
        /*0038*/ 	.byte	0x00, 0xf0, 0x05, 0x00


	//----- nvinfo : EIATTR_KPARAM_INFO
	.align		4
.L_487:
        /*003c*/ 	.byte	0x04, 0x17
        /*003e*/ 	.short	(.L_489 - .L_488)
.L_488:
        /*0040*/ 	.word	0x00000000
        /*0044*/ 	.short	0x0006
        /*0046*/ 	.short	0x0028
        /*0048*/ 	.byte	0x00, 0xf0, 0x11, 0x00


	//----- nvinfo : EIATTR_KPARAM_INFO
	.align		4
.L_489:
        /*004c*/ 	.byte	0x04, 0x17
        /*004e*/ 	.short	(.L_491 - .L_490)
.L_490:
        /*0050*/ 	.word	0x00000000
        /*0054*/ 	.short	0x0005
        /*0056*/ 	.short	0x0024
        /*0058*/ 	.byte	0x00, 0xf0, 0x11, 0x00


	//----- nvinfo : EIATTR_KPARAM_INFO
	.align		4
.L_491:
        /*005c*/ 	.byte	0x04, 0x17
        /*005e*/ 	.short	(.L_493 - .L_492)
.L_492:
        /*0060*/ 	.word	0x00000000
        /*0064*/ 	.short	0x0004
        /*0066*/ 	.short	0x0020
        /*0068*/ 	.byte	0x00, 0xf0, 0x11, 0x00


	//----- nvinfo : EIATTR_KPARAM_INFO
	.align		4
.L_493:
        /*006c*/ 	.byte	0x04, 0x17
        /*006e*/ 	.short	(.L_495 - .L_494)
.L_494:
        /*0070*/ 	.word	0x00000000
        /*0074*/ 	.short	0x0003
        /*0076*/ 	.short	0x0018
        /*0078*/ 	.byte	0x00, 0xf0, 0x21, 0x00


	//----- nvinfo : EIATTR_KPARAM_INFO
	.align		4
.L_495:
        /*007c*/ 	.byte	0x04, 0x17
        /*007e*/ 	.short	(.L_497 - .L_496)
.L_496:
        /*0080*/ 	.word	0x00000000
        /*0084*/ 	.short	0x0002
        /*0086*/ 	.short	0x0010
        /*0088*/ 	.byte	0x00, 0xf0, 0x21, 0x00


	//----- nvinfo : EIATTR_KPARAM_INFO
	.align		4
.L_497:
        /*008c*/ 	.byte	0x04, 0x17
        /*008e*/ 	.short	(.L_499 - .L_498)
.L_498:
        /*0090*/ 	.word	0x00000000
        /*0094*/ 	.short	0x0001
        /*0096*/ 	.short	0x0008
        /*0098*/ 	.byte	0x00, 0xf0, 0x21, 0x00


	//----- nvinfo : EIATTR_KPARAM_INFO
	.align		4
.L_499:
        /*009c*/ 	.byte	0x04, 0x17
        /*009e*/ 	.short	(.L_501 - .L_500)
.L_500:
        /*00a0*/ 	.word	0x00000000
        /*00a4*/ 	.short	0x0000
        /*00a6*/ 	.short	0x0000
        /*00a8*/ 	.byte	0x00, 0xf0, 0x21, 0x00


	//----- nvinfo : EIATTR_MAXREG_COUNT
	.align		4
.L_501:
        /*00ac*/ 	.byte	0x03, 0x1b
        /*00ae*/ 	.short	0x00ff


	//----- nvinfo : EIATTR_MERCURY_ISA_VERSION
	.align		4
        /*00b0*/ 	.byte	0x03, 0x5f
        /*00b2*/ 	.short	0x0000


	//----- nvinfo : EIATTR_EXIT_INSTR_OFFSETS
	.align		4
        /*00b4*/ 	.byte	0x04, 0x1c
        /*00b6*/ 	.short	(.L_503 - .L_502)


	//   ....[0]....
.L_502:
        /*00b8*/ 	.word	0x00000050


	//   ....[1]....
        /*00bc*/ 	.word	0x00000b20
.L_503:


//--------------------- .nv.info._ZN4vllm4gptq28reconstruct_gptq_3bit_kernelEPKjPK6__halfS2_PKiiiibPS3_ --------------------------
	.section	.nv.info._ZN4vllm4gptq28reconstruct_gptq_3bit_kernelEPKjPK6__halfS2_PKiiiibPS3_,"",@"SHT_CUDA_INFO"
	.sectionflags	@""
	.align	4


	//----- nvinfo : EIATTR_CUDA_API_VERSION
	.align		4
        /*0000*/ 	.byte	0x04, 0x37
        /*0002*/ 	.short	(.L_505 - .L_504)
.L_504:
        /*0004*/ 	.word	0x00000082


	//----- nvinfo : EIATTR_SW2861232_WAR
	.align		4
.L_505:
        /*0008*/ 	.byte	0x01, 0x35
	.zero		2


	//----- nvinfo : EIATTR_PARAM_CBANK
	.align		4
        /*000c*/ 	.byte	0x04, 0x0a
        /*000e*/ 	.short	(.L_507 - .L_506)
	.align		4
.L_506:
        /*0010*/ 	.word	index@(.nv.constant0._ZN4vllm4gptq28reconstruct_gptq_3bit_kernelEPKjPK6__halfS2_PKiiiibPS3_)
        /*0014*/ 	.short	0x0160
        /*0016*/ 	.short	0x0038


	//----- nvinfo : EIATTR_CBANK_PARAM_SIZE
	.align		4
.L_507:
        /*0018*/ 	.byte	0x03, 0x19
        /*001a*/ 	.short	0x0038


	//----- nvinfo : EIATTR_KPARAM_INFO
	.align		4
        /*001c*/ 	.byte	0x04, 0x17
        /*001e*/ 	.short	(.L_509 - .L_508)
.L_508:
        /*0020*/ 	.word	0x00000000
        /*0024*/ 	.short	0x0008
        /*0026*/ 	.short	0x0030
        /*0028*/ 	.byte	0x00, 0xf0, 0x21, 0x00


	//----- nvinfo : EIATTR_KPARAM_INFO
	.align		4
.L_509:
        /*002c*/ 	.byte	0x04, 0x17
        /*002e*/ 	.short	(.L_511 - .L_510)
.L_510:
        /*0030*/ 	.word	0x00000000
        /*0034*/ 	.short	0x0007
        /*0036*/ 	.short	0x002c
        /*0038*/ 	.byte	0x00, 0xf0, 0x05, 0x00


	//----- nvinfo : EIATTR_KPARAM_INFO
	.align		4
.L_511:
        /*003c*/ 	.byte	0x04, 0x17
        /*003e*/ 	.short	(.L_513 - .L_512)
.L_512:
        /*0040*/ 	.word	0x00000000
        /*0044*/ 	.short	0x0006
        /*0046*/ 	.short	0x0028
        /*0048*/ 	.byte	0x00, 0xf0, 0x11, 0x00


	//----- nvinfo : EIATTR_KPARAM_INFO
	.align		4
.L_513:
        /*004c*/ 	.byte	0x04, 0x17
        /*004e*/ 	.short	(.L_515 - .L_514)
.L_514:
        /*0050*/ 	.word	0x00000000
        /*0054*/ 	.short	0x0005
        /*0056*/ 	.short	0x0024
        /*0058*/ 	.byte	0x00, 0xf0, 0x11, 0x00


	//----- nvinfo : EIATTR_KPARAM_INFO
	.align		4
.L_515:
        /*005c*/ 	.byte	0x04, 0x17
        /*005e*/ 	.short	(.L_517 - .L_516)
.L_516:
        /*0060*/ 	.word	0x00000000
        /*0064*/ 	.short	0x0004
        /*0066*/ 	.short	0x0020
        /*0068*/ 	.byte	0x00, 0xf0, 0x11, 0x00


	//----- nvinfo : EIATTR_KPARAM_INFO
	.align		4
.L_517:
        /*006c*/ 	.byte	0x04, 0x17
        /*006e*/ 	.short	(.L_519 - .L_518)
.L_518:
        /*0070*/ 	.word	0x00000000
        /*0074*/ 	.short	0x0003
        /*0076*/ 	.short	0x0018
        /*0078*/ 	.byte	0x00, 0xf0, 0x21, 0x00


	//----- nvinfo : EIATTR_KPARAM_INFO
	.align		4
.L_519:
        /*007c*/ 	.byte	0x04, 0x17
        /*007e*/ 	.short	(.L_521 - .L_520)
.L_520:
        /*0080*/ 	.word	0x00000000
        /*0084*/ 	.short	0x0002
        /*0086*/ 	.short	0x0010
        /*0088*/ 	.byte	0x00, 0xf0, 0x21, 0x00


	//----- nvinfo : EIATTR_KPARAM_INFO
	.align		4
.L_521:
        /*008c*/ 	.byte	0x04, 0x17
        /*008e*/ 	.short	(.L_523 - .L_522)
.L_522:
        /*0090*/ 	.word	0x00000000
        /*0094*/ 	.short	0x0001
        /*0096*/ 	.short	0x0008
        /*0098*/ 	.byte	0x00, 0xf0, 0x21, 0x00


	//----- nvinfo : EIATTR_KPARAM_INFO
	.align		4
.L_523:
        /*009c*/ 	.byte	0x04, 0x17
        /*009e*/ 	.short	(.L_525 - .L_524)
.L_524:
        /*00a0*/ 	.word	0x00000000
        /*00a4*/ 	.short	0x0000
        /*00a6*/ 	.short	0x0000
        /*00a8*/ 	.byte	0x00, 0xf0, 0x21, 0x00


	//----- nvinfo : EIATTR_MAXREG_COUNT
	.align		4
.L_525:
        /*00ac*/ 	.byte	0x03, 0x1b
        /*00ae*/ 	.short	0x00ff


	//----- nvinfo : EIATTR_MERCURY_ISA_VERSION
	.align		4
        /*00b0*/ 	.byte	0x03, 0x5f
        /*00b2*/ 	.short	0x0000


	//----- nvinfo : EIATTR_EXIT_INSTR_OFFSETS
	.align		4
        /*00b4*/ 	.byte	0x04, 0x1c
        /*00b6*/ 	.short	(.L_527 - .L_526)


	//   ....[0]....
.L_526:
        /*00b8*/ 	.word	0x00000050


	//   ....[1]....
        /*00bc*/ 	.word	0x00005e00


	//----- nvinfo : EIATTR_CRS_STACK_SIZE
	.align		4
.L_527:
        /*00c0*/ 	.byte	0x04, 0x1e
        /*00c2*/ 	.short	(.L_529 - .L_528)
.L_528:
        /*00c4*/ 	.word	0x00000000
.L_529:


//--------------------- .nv.info._ZN4vllm4gptq32gemm_half_q_half_alt_8bit_kernelEPK7__half2PKjP6__halfPKS6_S5_PKiiiib --------------------------
	.section	.nv.info._ZN4vllm4gptq32gemm_half_q_half_alt_8bit_kernelEPK7__half2PKjP6__halfPKS6_S5_PKiiiib,"",@"SHT_CUDA_INFO"
	.sectionflags	@""
	.align	4


	//----- nvinfo : EIATTR_CUDA_API_VERSION
	.align		4
        /*0000*/ 	.byte	0x04, 0x37
        /*0002*/ 	.short	(.L_531 - .L_530)
.L_530:
        /*0004*/ 	.word	0x00000082


	//----- nvinfo : EIATTR_SW2861232_WAR
	.align		4
.L_531:
        /*0008*/ 	.byte	0x01, 0x35
	.zero		2


	//----- nvinfo : EIATTR_PARAM_CBANK
	.align		4
        /*000c*/ 	.byte	0x04, 0x0a
        /*000e*/ 	.short	(.L_533 - .L_532)
	.align		4
.L_532:
        /*0010*/ 	.word	index@(.nv.constant0._ZN4vllm4gptq32gemm_half_q_half_alt_8bit_kernelEPK7__half2PKjP6__halfPKS6_S5_PKiiiib)
        /*0014*/ 	.short	0x0160
        /*0016*/ 	.short	0x003d


	//----- nvinfo : EIATTR_CBANK_PARAM_SIZE
	.align		4
.L_533:
        /*0018*/ 	.byte	0x03, 0x19
        /*001a*/ 	.short	0x003d


	//----- nvinfo : EIATTR_KPARAM_INFO
	.align		4
        /*001c*/ 	.byte	0x04, 0x17
        /*001e*/ 	.short	(.L_535 - .L_534)
.L_534:
        /*0020*/ 	.word	0x00000000
        /*0024*/ 	.short	0x0009
        /*0026*/ 	.short	0x003c
        /*0028*/ 	.byte	0x00, 0xf0, 0x05, 0x00


	//----- nvinfo : EIATTR_KPARAM_INFO
	.align		4
.L_535:
        /*002c*/ 	.byte	0x04, 0x17
        /*002e*/ 	.short	(.L_537 - .L_536)
.L_536:
        /*0030*/ 	.word	0x00000000
        /*0034*/ 	.short	0x0008
        /*0036*/ 	.short	0x0038
        /*0038*/ 	.byte	0x00, 0xf0, 0x11, 0x00


	//----- nvinfo : EIATTR_KPARAM_INFO
	.align		4
.L_537:
        /*003c*/ 	.byte	0x04, 0x17
        /*003e*/ 	.short	(.L_539 - .L_538)
.L_538:
        /*0040*/ 	.word	0x00000000
        /*0044*/ 	.short	0x0007
        /*0046*/ 	.short	0x0034
        /*0048*/ 	.byte	0x00, 0xf0, 0x11, 0x00


	//----- nvinfo : EIATTR_KPARAM_INFO
	.align		4
.L_539:
        /*004c*/ 	.byte	0x04, 0x17
        /*004e*/ 	.short	(.L_541 - .L_540)
.L_540:
        /*0050*/ 	.word	0x00000000
        /*0054*/ 	.short	0x0006
        /*0056*/ 	.short	0x0030
        /*0058*/ 	.byte	0x00, 0xf0, 0x11, 0x00


	//----- nvinfo : EIATTR_KPARAM_INFO
	.align		4
.L_541:
        /*005c*/ 	.byte	0x04, 0x17
        /*005e*/ 	.short	(.L_543 - .L_542)
.L_542:
        /*0060*/ 	.word	0x00000000
        /*0064*/ 	.short	0x0005
        /*0066*/ 	.short	0x0028
        /*0068*/ 	.byte	0x00, 0xf0, 0x21, 0x00


	//----- nvinfo : EIATTR_KPARAM_INFO
	.align		4
.L_543:
        /*006c*/ 	.byte	0x04, 0x17
        /*006e*/ 	.short	(.L_545 - .L_544)
.L_544:
        /*0070*/ 	.word	0x00000000
        /*0074*/ 	.short	0x0004
        /*0076*/ 	.short	0x0020
        /*0078*/ 	.byte	0x00, 0xf0, 0x21, 0x00


	//----- nvinfo : EIATTR_KPARAM_INFO
	.align		4
.L_545:
        /*007c*/ 	.byte	0x04, 0x17
        /*007e*/ 	.short	(.L_547 - .L_546)
.L_546:
        /*0080*/ 	.word	0x00000000
        /*0084*/ 	.short	0x0003
        /*0086*/ 	.short	0x0018
        /*0088*/ 	.byte	0x00, 0xf0, 0x21, 0x00


	//----- nvinfo : EIATTR_KPARAM_INFO
	.align		4
.L_547:
        /*008c*/ 	.byte	0x04, 0x17
        /*008e*/ 	.short	(.L_549 - .L_548)
.L_548:
        /*0090*/ 	.word	0x00000000
        /*0094*/ 	.short	0x0002
        /*0096*/ 	.short	0x0010
        /*0098*/ 	.byte	0x00, 0xf0, 0x21, 0x00


	//----- nvinfo : EIATTR_KPARAM_INFO
	.align		4
.L_549:
        /*009c*/ 	.byte	0x04, 0x17
        /*009e*/ 	.short	(.L_551 - .L_550)
.L_550:
        /*00a0*/ 	.word	0x00000000
        /*00a4*/ 	.short	0x0001
        /*00a6*/ 	.short	0x0008
        /*00a8*/ 	.byte	0x00, 0xf0, 0x21, 0x00


	//----- nvinfo : EIATTR_KPARAM_INFO
	.align		4
.L_551:
        /*00ac*/ 	.byte	0x04, 0x17
        /*00ae*/ 	.short	(.L_553 - .L_552)
.L_552:
        /*00b0*/ 	.word	0x00000000
        /*00b4*/ 	.short	0x0000
        /*00b6*/ 	.short	0x0000
        /*00b8*/ 	.byte	0x00, 0xf0, 0x21, 0x00


	//----- nvinfo : EIATTR_MAXREG_COUNT
	.align		4
.L_553:
        /*00bc*/ 	.byte	0x03, 0x1b
        /*00be*/ 	.short	0x00ff


	//----- nvinfo : EIATTR_NUM_BARRIERS
	.align		4
        /*00c0*/ 	.byte	0x02, 0x4c
        /*00c2*/ 	.byte	0x01
	.zero		1


	//----- nvinfo : EIATTR_MERCURY_ISA_VERSION
	.align		4
        /*00c4*/ 	.byte	0x03, 0x5f
        /*00c6*/ 	.short	0x0000


	//----- nvinfo : EIATTR_ATOM16_EMUL_INSTR_REG_MAP
	.align		4
        /*00c8*/ 	.byte	0x04, 0x2e
        /*00ca*/ 	.short	(.L_555 - .L_554)


	//   ....[0]....
.L_554:
        /*00cc*/ 	.word	0x00001400
        /*00d0*/ 	.short	0x0004
        /*00d2*/ 	.short	0x0000


	//   ....[1]....
        /*00d4*/ 	.word	0x00001460
        /*00d8*/ 	.short	0x0004
        /*00da*/ 	.short	0x0000


	//   ....[2]....
        /*00dc*/ 	.word	0x00001540
        /*00e0*/ 	.short	0x000e
        /*00e2*/ 	.short	0x0000


	//   ....[3]....
        /*00e4*/ 	.word	0x00001590
        /*00e8*/ 	.short	0x000e
        /*00ea*/ 	.short	0x0000


	//   ....[4]....
        /*00ec*/ 	.word	0x00001670
        /*00f0*/ 	.short	0x0006
        /*00f2*/ 	.short	0x0000


	//   ....[5]....
        /*00f4*/ 	.word	0x000016c0
        /*00f8*/ 	.short	0x0006
        /*00fa*/ 	.short	0x0000


	//   ....[6]....
        /*00fc*/ 	.word	0x000017a0
        /*0100*/ 	.short	0x0004
        /*0102*/ 	.short	0x0000


	//   ....[7]....
        /*0104*/ 	.word	0x000017f0
        /*0108*/ 	.short	0x0004
        /*010a*/ 	.short	0x0000


	//   ....[8]....
        /*010c*/ 	.word	0x000018d0
        /*0110*/ 	.short	0x0004
        /*0112*/ 	.short	0x0000


	//   ....[9]....
        /*0114*/ 	.word	0x00001920
        /*0118*/ 	.short	0x0004
        /*011a*/ 	.short	0x0000


	//   ....[10]....
        /*011c*/ 	.word	0x00001a00
        /*0120*/ 	.short	0x0004
        /*0122*/ 	.short	0x0000


	//   ....[11]....
        /*0124*/ 	.word	0x00001a50
        /*0128*/ 	.short	0x0004
        /*012a*/ 	.short	0x0000


	//   ....[12]....
        /*012c*/ 	.word	0x00001b30
        /*0130*/ 	.short	0x0004
        /*0132*/ 	.short	0x0000


	//   ....[13]....
        /*0134*/ 	.word	0x00001b80
        /*0138*/ 	.short	0x0004
        /*013a*/ 	.short	0x0000


	//   ....[14]....
        /*013c*/ 	.word	0x00001c50
        /*0140*/ 	.short	0x0002
        /*0142*/ 	.short	0x0000


	//   ....[15]....
        /*0144*/ 	.word	0x00001ca0
        /*0148*/ 	.short	0x0002
        /*014a*/ 	.short	0x0000


	//----- nvinfo : EIATTR_EXIT_INSTR_OFFSETS
	.align		4
.L_555:
        /*014c*/ 	.byte	0x04, 0x1c
        /*014e*/ 	.short	(.L_557 - .L_556)


	//   ....[0]....
.L_556:
        /*0150*/ 	.word	0x00001370


	//   ....[1]....
        /*0154*/ 	.word	0x000014c0


	//   ....[2]....
        /*0158*/ 	.word	0x000015f0


	//   ....[3]....
        /*015c*/ 	.word	0x00001720


	//   ....[4]....
        /*0160*/ 	.word	0x00001850


	//   ....[5]....
        /*0164*/ 	.word	0x00001980


	//   ....[6]....
        /*0168*/ 	.word	0x00001ab0


	//   ....[7]....
        /*016c*/ 	.word	0x00001be0


	//   ....[8]....
        /*0170*/ 	.word	0x00001ce0


	//----- nvinfo : EIATTR_CTAIDZ_USED
	.align		4
.L_557:
        /*0174*/ 	.byte	0x01, 0x04
	.zero		2


	//----- nvinfo : EIATTR_CRS_STACK_SIZE
	.align		4
        /*0178*/ 	.byte	0x04, 0x1e
        /*017a*/ 	.short	(.L_559 - .L_558)
.L_558:
        /*017c*/ 	.word	0x00000000
.L_559:


//--------------------- .nv.info._ZN4vllm4gptq32gemm_half_q_half_alt_4bit_kernelEPK7__half2PKjP6__halfPKS6_S5_PKiiiib --------------------------
	.section	.nv.info._ZN4vllm4gptq32gemm_half_q_half_alt_4bit_kernelEPK7__half2PKjP6__halfPKS6_S5_PKiiiib,"",@"SHT_CUDA_INFO"
	.sectionflags	@""
	.align	4


	//----- nvinfo : EIATTR_CUDA_API_VERSION
	.align		4
        /*0000*/ 	.byte	0x04, 0x37
        /*0002*/ 	.short	(.L_561 - .L_560)
.L_560:
        /*0004*/ 	.word	0x00000082


	//----- nvinfo : EIATTR_SW2861232_WAR
	.align		4
.L_561:
        /*0008*/ 	.byte	0x01, 0x35
	.zero		2


	//----- nvinfo : EIATTR_PARAM_CBANK
	.align		4
        /*000c*/ 	.byte	0x04, 0x0a
        /*000e*/ 	.short	(.L_563 - .L_562)
	.align		4
.L_562:
        /*0010*/ 	.word	index@(.nv.constant0._ZN4vllm4gptq32gemm_half_q_half_alt_4bit_kernelEPK7__half2PKjP6__halfPKS6_S5_PKiiiib)
        /*0014*/ 	.short	0x0160
        /*0016*/ 	.short	0x003d


	//----- nvinfo : EIATTR_CBANK_PARAM_SIZE
	.align		4
.L_563:
        /*0018*/ 	.byte	0x03, 0x19
        /*001a*/ 	.short	0x003d


	//----- nvinfo : EIATTR_KPARAM_INFO
	.align		4
        /*001c*/ 	.byte	0x04, 0x17
        /*001e*/ 	.short	(.L_565 - .L_564)
.L_564:
        /*0020*/ 	.word	0x00000000
        /*0024*/ 	.short	0x0009
        /*0026*/ 	.short	0x003c
        /*0028*/ 	.byte	0x00, 0xf0, 0x05, 0x00


	//----- nvinfo : EIATTR_KPARAM_INFO
	.align		4
.L_565:
        /*002c*/ 	.byte	0x04, 0x17
        /*002e*/ 	.short	(.L_567 - .L_566)
.L_566:
        /*0030*/ 	.word	0x00000000
        /*0034*/ 	.short	0x0008
        /*0036*/ 	.short	0x0038
        /*0038*/ 	.byte	0x00, 0xf0, 0x11, 0x00


	//----- nvinfo : EIATTR_KPARAM_INFO
	.align		4
.L_567:
        /*003c*/ 	.byte	0x04, 0x17
        /*003e*/ 	.short	(.L_569 - .L_568)
.L_568:
        /*0040*/ 	.word	0x00000000
        /*0044*/ 	.short	0x0007
        /*0046*/ 	.short	0x0034
        /*0048*/ 	.byte	0x00, 0xf0, 0x11, 0x00


	//----- nvinfo : EIATTR_KPARAM_INFO
	.align		4
.L_569:
        /*004c*/ 	.byte	0x04, 0x17
        /*004e*/ 	.short	(.L_571 - .L_570)
.L_570:
        /*0050*/ 	.word	0x00000000
        /*0054*/ 	.short	0x0006
        /*0056*/ 	.short	0x0030
        /*0058*/ 	.byte	0x00, 0xf0, 0x11, 0x00


	//----- nvinfo : EIATTR_KPARAM_INFO
	.align		4
.L_571:
        /*005c*/ 	.byte	0x04, 0x17
        /*005e*/ 	.short	(.L_573 - .L_572)
.L_572:
        /*0060*/ 	.word	0x00000000
        /*0064*/ 	.short	0x0005
        /*0066*/ 	.short	0x0028
        /*0068*/ 	.byte	0x00, 0xf0, 0x21, 0x00


	//----- nvinfo : EIATTR_KPARAM_INFO
	.align		4
.L_573:
        /*006c*/ 	.byte	0x04, 0x17
        /*006e*/ 	.short	(.L_575 - .L_574)
.L_574:
        /*0070*/ 	.word	0x00000000
        /*0074*/ 	.short	0x0004
        /*0076*/ 	.short	0x0020
        /*0078*/ 	.byte	0x00, 0xf0, 0x21, 0x00


	//----- nvinfo : EIATTR_KPARAM_INFO
	.align		4
.L_575:
        /*007c*/ 	.byte	0x04, 0x17
        /*007e*/ 	.short	(.L_577 - .L_576)
.L_576:
        /*0080*/ 	.word	0x00000000
        /*0084*/ 	.short	0x0003
        /*0086*/ 	.short	0x0018
        /*0088*/ 	.byte	0x00, 0xf0, 0x21, 0x00


	//----- nvinfo : EIATTR_KPARAM_INFO
	.align		4
.L_577:
        /*008c*/ 	.byte	0x04, 0x17
        /*008e*/ 	.short	(.L_579 - .L_578)
.L_578:
        /*0090*/ 	.word	0x00000000
        /*0094*/ 	.short	0x0002
        /*0096*/ 	.short	0x0010
        /*0098*/ 	.byte	0x00, 0xf0, 0x21, 0x00


	//----- nvinfo : EIATTR_KPARAM_INFO
	.align		4
.L_579:
        /*009c*/ 	.byte	0x04, 0x17
        /*009e*/ 	.short	(.L_581 - .L_580)
.L_580:
        /*00a0*/ 	.word	0x00000000
        /*00a4*/ 	.short	0x0001
        /*00a6*/ 	.short	0x0008
        /*00a8*/ 	.byte	0x00, 0xf0, 0x21, 0x00


	//----- nvinfo : EIATTR_KPARAM_INFO
	.align		4
.L_581:
        /*00ac*/ 	.byte	0x04, 0x17
        /*00ae*/ 	.short	(.L_583 - .L_582)
.L_582:
        /*00b0*/ 	.word	0x00000000
        /*00b4*/ 	.short	0x0000
        /*00b6*/ 	.short	0x0000
        /*00b8*/ 	.byte	0x00, 0xf0, 0x21, 0x00


	//----- nvinfo : EIATTR_MAXREG_COUNT
	.align		4
.L_583:
        /*00bc*/ 	.byte	0x03, 0x1b
        /*00be*/ 	.short	0x00ff


	//----- nvinfo : EIATTR_NUM_BARRIERS
	.align		4
        /*00c0*/ 	.byte	0x02, 0x4c
        /*00c2*/ 	.byte	0x01
	.zero		1


	//----- nvinfo : EIATTR_MERCURY_ISA_VERSION
	.align		4
        /*00c4*/ 	.byte	0x03, 0x5f
        /*00c6*/ 	.short	0x0000


	//----- nvinfo : EIATTR_ATOM16_EMUL_INSTR_REG_MAP
	.align		4
        /*00c8*/ 	.byte	0x04, 0x2e
        /*00ca*/ 	.short	(.L_585 - .L_584)


	//   ....[0]....
.L_584:
        /*00cc*/ 	.word	0x00001d50
        /*00d0*/ 	.short	0x0008
        /*00d2*/ 	.short	0x0000


	//   ....[1]....
        /*00d4*/ 	.word	0x00001db0
        /*00d8*/ 	.short	0x0008
        /*00da*/ 	.short	0x0000


	//   ....[2]....
        /*00dc*/ 	.word	0x00001e90
        /*00e0*/ 	.short	0x000a
        /*00e2*/ 	.short	0x0000


	//   ....[3]....
        /*00e4*/ 	.word	0x00001ee0
        /*00e8*/ 	.short	0x000a
        /*00ea*/ 	.short	0x0000


	//   ....[4]....
        /*00ec*/ 	.word	0x00001fc0
        /*00f0*/ 	.short	0x000a
        /*00f2*/ 	.short	0x0000


	//   ....[5]....
        /*00f4*/ 	.word	0x00002010
        /*00f8*/ 	.short	0x000a
        /*00fa*/ 	.short	0x0000


	//   ....[6]....
        /*00fc*/ 	.word	0x000020f0
        /*0100*/ 	.short	0x0008
        /*0102*/ 	.short	0x0000


	//   ....[7]....
        /*0104*/ 	.word	0x00002140
        /*0108*/ 	.short	0x0008
        /*010a*/ 	.short	0x0000


	//   ....[8]....
        /*010c*/ 	.word	0x00002220
        /*0110*/ 	.short	0x0006
        /*0112*/ 	.short	0x0000


	//   ....[9]....
        /*0114*/ 	.word	0x00002270
        /*0118*/ 	.short	0x0006
        /*011a*/ 	.short	0x0000


	//   ....[10]....
        /*011c*/ 	.word	0x00002350
        /*0120*/ 	.short	0x0006
        /*0122*/ 	.short	0x0000


	//   ....[11]....
        /*0124*/ 	.word	0x000023a0
        /*0128*/ 	.short	0x0006
        /*012a*/ 	.short	0x0000


	//   ....[12]....
        /*012c*/ 	.word	0x00002480
        /*0130*/ 	.short	0x0006
        /*0132*/ 	.short	0x0000


	//   ....[13]....
        /*0134*/ 	.word	0x000024d0
        /*0138*/ 	.short	0x0006
        /*013a*/ 	.short	0x0000


	//   ....[14]....
        /*013c*/ 	.word	0x000025a0
        /*0140*/ 	.short	0x0002
        /*0142*/ 	.short	0x0000


	//   ....[15]....
        /*0144*/ 	.word	0x000025f0
        /*0148*/ 	.short	0x0002
        /*014a*/ 	.short	0x0000


	//----- nvinfo : EIATTR_EXIT_INSTR_OFFSETS
	.align		4
.L_585:
        /*014c*/ 	.byte	0x04, 0x1c
        /*014e*/ 	.short	(.L_587 - .L_586)


	//   ....[0]....
.L_586:
        /*0150*/ 	.word	0x00001ca0


	//   ....[1]....
        /*0154*/ 	.word	0x00001e10


	//   ....[2]....
        /*0158*/ 	.word	0x00001f40


	//   ....[3]....
        /*015c*/ 	.word	0x00002070


	//   ....[4]....
        /*0160*/ 	.word	0x000021a0


	//   ....[5]....
        /*0164*/ 	.word	0x000022d0


	//   ....[6]....
        /*0168*/ 	.word	0x00002400


	//   ....[7]....
        /*016c*/ 	.word	0x00002530


	//   ....[8]....
        /*0170*/ 	.word	0x00002630


	//----- nvinfo : EIATTR_CTAIDZ_USED
	.align		4
.L_587:
        /*0174*/ 	.byte	0x01, 0x04
	.zero		2


	//----- nvinfo : EIATTR_CRS_STACK_SIZE
	.align		4
        /*0178*/ 	.byte	0x04, 0x1e
        /*017a*/ 	.short	(.L_589 - .L_588)
.L_588:
        /*017c*/ 	.word	0x00000000
.L_589:


//--------------------- .nv.info._ZN4vllm4gptq31reconstruct_exllama_2bit_kernelEPKjPKiS2_PK6__halfiiibPS5_ --------------------------
	.section	.nv.info._ZN4vllm4gptq31reconstruct_exllama_2bit_kernelEPKjPKiS2_PK6__halfiiibPS5_,"",@"SHT_CUDA_INFO"
	.sectionflags	@""
	.align	4


	//----- nvinfo : EIATTR_CUDA_API_VERSION
	.align		4
        /*0000*/ 	.byte	0x04, 0x37
        /*0002*/ 	.short	(.L_591 - .L_590)
.L_590:
        /*0004*/ 	.word	0x00000082


	//----- nvinfo : EIATTR_SW2861232_WAR
	.align		4
.L_591:
        /*0008*/ 	.byte	0x01, 0x35
	.zero		2


	//----- nvinfo : EIATTR_PARAM_CBANK
	.align		4
        /*000c*/ 	.byte	0x04, 0x0a
        /*000e*/ 	.short	(.L_593 - .L_592)
	.align		4
.L_592:
        /*0010*/ 	.word	index@(.nv.constant0._ZN4vllm4gptq31reconstruct_exllama_2bit_kernelEPKjPKiS2_PK6__halfiiibPS5_)
        /*0014*/ 	.short	0x0160
        /*0016*/ 	.short	0x0038


	//----- nvinfo : EIATTR_CBANK_PARAM_SIZE
	.align		4
.L_593:
        /*0018*/ 	.byte	0x03, 0x19
        /*001a*/ 	.short	0x0038


	//----- nvinfo : EIATTR_KPARAM_INFO
	.align		4
        /*001c*/ 	.byte	0x04, 0x17
        /*001e*/ 	.short	(.L_595 - .L_594)
.L_594:
        /*0020*/ 	.word	0x00000000
        /*0024*/ 	.short	0x0008
        /*0026*/ 	.short	0x0030
        /*0028*/ 	.byte	0x00, 0xf0, 0x21, 0x00


	//----- nvinfo : EIATTR_KPARAM_INFO
	.align		4
.L_595:
        /*002c*/ 	.byte	0x04, 0x17
        /*002e*/ 	.short	(.L_597 - .L_596)
.L_596:
        /*0030*/ 	.word	0x00000000
        /*0034*/ 	.short	0x0007
        /*0036*/ 	.short	0x002c
        /*0038*/ 	.byte	0x00, 0xf0, 0x05, 0x00


	//----- nvinfo : EIATTR_KPARAM_INFO
	.align		4
.L_597:
        /*003c*/ 	.byte	0x04, 0x17
        /*003e*/ 	.short	(.L_599 - .L_598)
.L_598:
        /*0040*/ 	.word	0x00000000
        /*0044*/ 	.short	0x0006
        /*0046*/ 	.short	0x0028
        /*0048*/ 	.byte	0x00, 0xf0, 0x11, 0x00


	//----- nvinfo : EIATTR_KPARAM_INFO
	.align		4
.L_599:
        /*004c*/ 	.byte	0x04, 0x17
        /*004e*/ 	.short	(.L_601 - .L_600)
.L_600:
        /*0050*/ 	.word	0x00000000
        /*0054*/ 	.short	0x0005
        /*0056*/ 	.short	0x0024
        /*0058*/ 	.byte	0x00, 0xf0, 0x11, 0x00


	//----- nvinfo : EIATTR_KPARAM_INFO
	.align		4
.L_601:
        /*005c*/ 	.byte	0x04, 0x17
        /*005e*/ 	.short	(.L_603 - .L_602)
.L_602:
        /*0060*/ 	.word	0x00000000
        /*0064*/ 	.short	0x0004
        /*0066*/ 	.short	0x0020
        /*0068*/ 	.byte	0x00, 0xf0, 0x11, 0x00


	//----- nvinfo : EIATTR_KPARAM_INFO
	.align		4
.L_603:
        /*006c*/ 	.byte	0x04, 0x17
        /*006e*/ 	.short	(.L_605 - .L_604)
.L_604:
        /*0070*/ 	.word	0x00000000
        /*0074*/ 	.short	0x0003
        /*0076*/ 	.short	0x0018
        /*0078*/ 	.byte	0x00, 0xf0, 0x21, 0x00


	//----- nvinfo : EIATTR_KPARAM_INFO
	.align		4
.L_605:
        /*007c*/ 	.byte	0x04, 0x17
        /*007e*/ 	.short	(.L_607 - .L_606)
.L_606:
        /*0080*/ 	.word	0x00000000
        /*0084*/ 	.short	0x0002
        /*0086*/ 	.short	0x0010
        /*0088*/ 	.byte	0x00, 0xf0, 0x21, 0x00


	//----- nvinfo : EIATTR_KPARAM_INFO
	.align		4
.L_607:
        /*008c*/ 	.byte	0x04, 0x17
        /*008e*/ 	.short	(.L_609 - .L_608)
.L_608:
        /*0090*/ 	.word	0x00000000
        /*0094*/ 	.short	0x0001
        /*0096*/ 	.short	0x0008
        /*0098*/ 	.byte	0x00, 0xf0, 0x21, 0x00


	//----- nvinfo : EIATTR_KPARAM_INFO
	.align		4
.L_609:
        /*009c*/ 	.byte	0x04, 0x17
        /*009e*/ 	.short	(.L_611 - .L_610)
.L_610:
        /*00a0*/ 	.word	0x00000000
        /*00a4*/ 	.short	0x0000
        /*00a6*/ 	.short	0x0000
        /*00a8*/ 	.byte	0x00, 0xf0, 0x21, 0x00


	//----- nvinfo : EIATTR_MAXREG_COUNT
	.align		4
.L_611:
        /*00ac*/ 	.byte	0x03, 0x1b
        /*00ae*/ 	.short	0x00ff


	//----- nvinfo : EIATTR_NUM_BARRIERS
	.align		4
        /*00b0*/ 	.byte	0x02, 0x4c
        /*00b2*/ 	.byte	0x01
	.zero		1


	//----- nvinfo : EIATTR_MERCURY_ISA_VERSION
	.align		4
        /*00b4*/ 	.byte	0x03, 0x5f
        /*00b6*/ 	.short	0x0000


	//----- nvinfo : EIATTR_EXIT_INSTR_OFFSETS
	.align		4
        /*00b8*/ 	.byte	0x04, 0x1c
        /*00ba*/ 	.short	(.L_613 - .L_612)


	//   ....[0]....
.L_612:
        /*00bc*/ 	.word	0x000001a0


	//   ....[1]....
        /*00c0*/ 	.word	0x00000560


	//   ....[2]....
        /*00c4*/ 	.word	0x00002200


	//----- nvinfo : EIATTR_CRS_STACK_SIZE
	.align		4
.L_613:
        /*00c8*/ 	.byte	0x04, 0x1e
        /*00ca*/ 	.short	(.L_615 - .L_614)
.L_614:
        /*00cc*/ 	.word	0x00000000
.L_615:


//--------------------- .nv.info._ZN4vllm4gptq31reconstruct_exllama_3bit_kernelEPKjPKiS2_PK6__halfiiibPS5_ --------------------------
	.section	.nv.info._ZN4vllm4gptq31reconstruct_exllama_3bit_kernelEPKjPKiS2_PK6__halfiiibPS5_,"",@"SHT_CUDA_INFO"
	.sectionflags	@""
	.align	4


	//----- nvinfo : EIATTR_CUDA_API_VERSION
	.align		4
        /*0000*/ 	.byte	0x04, 0x37
        /*0002*/ 	.short	(.L_617 - .L_616)
.L_616:
        /*0004*/ 	.word	0x00000082


	//----- nvinfo : EIATTR_SW2861232_WAR
	.align		4
.L_617:
        /*0008*/ 	.byte	0x01, 0x35
	.zero		2


	//----- nvinfo : EIATTR_PARAM_CBANK
	.align		4
        /*000c*/ 	.byte	0x04, 0x0a
        /*000e*/ 	.short	(.L_619 - .L_618)
	.align		4
.L_618:
        /*0010*/ 	.word	index@(.nv.constant0._ZN4vllm4gptq31reconstruct_exllama_3bit_kernelEPKjPKiS2_PK6__halfiiibPS5_)
        /*0014*/ 	.short	0x0160
        /*0016*/ 	.short	0x0038


	//----- nvinfo : EIATTR_CBANK_PARAM_SIZE
	.align		4
.L_619:
        /*0018*/ 	.byte	0x03, 0x19
        /*001a*/ 	.short	0x0038


	//----- nvinfo : EIATTR_KPARAM_INFO
	.align		4
        /*001c*/ 	.byte	0x04, 0x17
        /*001e*/ 	.short	(.L_621 - .L_620)
.L_620:
        /*0020*/ 	.word	0x00000000
        /*0024*/ 	.short	0x0008
        /*0026*/ 	.short	0x0030
        /*0028*/ 	.byte	0x00, 0xf0, 0x21, 0x00


	//----- nvinfo : EIATTR_KPARAM_INFO
	.align		4
.L_621:
        /*002c*/ 	.byte	0x04, 0x17
        /*002e*/ 	.short	(.L_623 - .L_622)
.L_622:
        /*0030*/ 	.word	0x00000000
        /*0034*/ 	.short	0x0007
        /*0036*/ 	.short	0x002c
        /*0038*/ 	.byte	0x00, 0xf0, 0x05, 0x00


	//----- nvinfo : EIATTR_KPARAM_INFO
	.align		4
.L_623:
        /*003c*/ 	.byte	0x04, 0x17
        /*003e*/ 	.short	(.L_625 - .L_624)
.L_624:
        /*0040*/ 	.word	0x00000000
        /*0044*/ 	.short	0x0006
        /*0046*/ 	.short	0x0028
        /*0048*/ 	.byte	0x00, 0xf0, 0x11, 0x00


	//----- nvinfo : EIATTR_KPARAM_INFO
	.align		4
.L_625:
        /*004c*/ 	.byte	0x04, 0x17
        /*004e*/ 	.short	(.L_627 - .L_626)
.L_626:
        /*0050*/ 	.word	0x00000000
        /*0054*/ 	.short	0x0005
        /*0056*/ 	.short	0x0024
        /*0058*/ 	.byte	0x00, 0xf0, 0x11, 0x00


	//----- nvinfo : EIATTR_KPARAM_INFO
	.align		4
.L_627:
        /*005c*/ 	.byte	0x04, 0x17
        /*005e*/ 	.short	(.L_629 - .L_628)
.L_628:
        /*0060*/ 	.word	0x00000000
        /*0064*/ 	.short	0x0004
        /*0066*/ 	.short	0x0020
        /*0068*/ 	.byte	0x00, 0xf0, 0x11, 0x00


	//----- nvinfo : EIATTR_KPARAM_INFO
	.align		4
.L_629:
        /*006c*/ 	.byte	0x04, 0x17
        /*006e*/ 	.short	(.L_631 - .L_630)
.L_630:
        /*0070*/ 	.word	0x00000000
        /*0074*/ 	.short	0x0003
        /*0076*/ 	.short	0x0018
        /*0078*/ 	.byte	0x00, 0xf0, 0x21, 0x00


	//----- nvinfo : EIATTR_KPARAM_INFO
	.align		4
.L_631:
        /*007c*/ 	.byte	0x04, 0x17
        /*007e*/ 	.short	(.L_633 - .L_632)
.L_632:
        /*0080*/ 	.word	0x00000000
        /*0084*/ 	.short	0x0002
        /*0086*/ 	.short	0x0010
        /*0088*/ 	.byte	0x00, 0xf0, 0x21, 0x00


	//----- nvinfo : EIATTR_KPARAM_INFO
	.align		4
.L_633:
        /*008c*/ 	.byte	0x04, 0x17
        /*008e*/ 	.short	(.L_635 - .L_634)
.L_634:
        /*0090*/ 	.word	0x00000000
        /*0094*/ 	.short	0x0001
        /*0096*/ 	.short	0x0008
        /*0098*/ 	.byte	0x00, 0xf0, 0x21, 0x00


	//----- nvinfo : EIATTR_KPARAM_INFO
	.align		4
.L_635:
        /*009c*/ 	.byte	0x04, 0x17
        /*009e*/ 	.short	(.L_637 - .L_636)
.L_636:
        /*00a0*/ 	.word	0x00000000
        /*00a4*/ 	.short	0x0000
        /*00a6*/ 	.short	0x0000
        /*00a8*/ 	.byte	0x00, 0xf0, 0x21, 0x00


	//----- nvinfo : EIATTR_MAXREG_COUNT
	.align		4
.L_637:
        /*00ac*/ 	.byte	0x03, 0x1b
        /*00ae*/ 	.short	0x00ff


	//----- nvinfo : EIATTR_NUM_BARRIERS
	.align		4
        /*00b0*/ 	.byte	0x02, 0x4c
        /*00b2*/ 	.byte	0x01
	.zero		1


	//----- nvinfo : EIATTR_MERCURY_ISA_VERSION
	.align		4
        /*00b4*/ 	.byte	0x03, 0x5f
        /*00b6*/ 	.short	0x0000


	//----- nvinfo : EIATTR_EXIT_INSTR_OFFSETS
	.align		4
        /*00b8*/ 	.byte	0x04, 0x1c
        /*00ba*/ 	.short	(.L_639 - .L_638)


	//   ....[0]....
.L_638:
        /*00bc*/ 	.word	0x00000160


	//   ....[1]....
        /*00c0*/ 	.word	0x00000990


	//   ....[2]....
        /*00c4*/ 	.word	0x00003ec0


	//----- nvinfo : EIATTR_CRS_STACK_SIZE
	.align		4
.L_639:
        /*00c8*/ 	.byte	0x04, 0x1e
        /*00ca*/ 	.short	(.L_641 - .L_640)
.L_640:
        /*00cc*/ 	.word	0x00000000
.L_641:


//--------------------- .nv.info._ZN4vllm4gptq31reconstruct_exllama_4bit_kernelEPKjPKiS2_PK6__halfiiibPS5_ --------------------------
	.section	.nv.info._ZN4vllm4gptq31reconstruct_exllama_4bit_kernelEPKjPKiS2_PK6__halfiiibPS5_,"",@"SHT_CUDA_INFO"
	.sectionflags	@""
	.align	4


	//----- nvinfo : EIATTR_CUDA_API_VERSION
	.align		4
        /*0000*/ 	.byte	0x04, 0x37
        /*0002*/ 	.short	(.L_643 - .L_642)
.L_642:
        /*0004*/ 	.word	0x00000082


	//----- nvinfo : EIATTR_SW2861232_WAR
	.align		4
.L_643:
        /*0008*/ 	.byte	0x01, 0x35
	.zero		2


	//----- nvinfo : EIATTR_PARAM_CBANK
	.align		4
        /*000c*/ 	.byte	0x04, 0x0a
        /*000e*/ 	.short	(.L_645 - .L_644)
	.align		4
.L_644:
        /*0010*/ 	.word	index@(.nv.constant0._ZN4vllm4gptq31reconstruct_exllama_4bit_kernelEPKjPKiS2_PK6__halfiiibPS5_)
        /*0014*/ 	.short	0x0160
        /*0016*/ 	.short	0x0038


	//----- nvinfo : EIATTR_CBANK_PARAM_SIZE
	.align		4
.L_645:
        /*0018*/ 	.byte	0x03, 0x19
        /*001a*/ 	.short	0x0038


	//----- nvinfo : EIATTR_KPARAM_INFO
	.align		4
        /*001c*/ 	.byte	0x04, 0x17
        /*001e*/ 	.short	(.L_647 - .L_646)
.L_646:
        /*0020*/ 	.word	0x00000000
        /*0024*/ 	.short	0x0008
        /*0026*/ 	.short	0x0030
        /*0028*/ 	.byte	0x00, 0xf0, 0x21, 0x00


	//----- nvinfo : EIATTR_KPARAM_INFO
	.align		4
.L_647:
        /*002c*/ 	.byte	0x04, 0x17
        /*002e*/ 	.short	(.L_649 - .L_648)
.L_648:
        /*0030*/ 	.word	0x00000000
        /*0034*/ 	.short	0x0007
        /*0036*/ 	.short	0x002c
        /*0038*/ 	.byte	0x00, 0xf0, 0x05, 0x00


	//----- nvinfo : EIATTR_KPARAM_INFO
	.align		4
.L_649:
        /*003c*/ 	.byte	0x04, 0x17
        /*003e*/ 	.short	(.L_651 - .L_650)
.L_650:
        /*0040*/ 	.word	0x00000000
        /*0044*/ 	.short	0x0006
        /*0046*/ 	.short	0x0028
        /*0048*/ 	.byte	0x00, 0xf0, 0x11, 0x00


	//----- nvinfo : EIATTR_KPARAM_INFO
	.align		4
.L_651:
        /*004c*/ 	.byte	0x04, 0x17
        /*004e*/ 	.short	(.L_653 - .L_652)
.L_652:
        /*0050*/ 	.word	0x00000000
        /*0054*/ 	.short	0x0005
        /*0056*/ 	.short	0x0024
        /*0058*/ 	.byte	0x00, 0xf0, 0x11, 0x00


	//----- nvinfo : EIATTR_KPARAM_INFO
	.align		4
.L_653:
        /*005c*/ 	.byte	0x04, 0x17
        /*005e*/ 	.short	(.L_655 - .L_654)
.L_654:
        /*0060*/ 	.word	0x00000000
        /*0064*/ 	.short	0x0004
        /*0066*/ 	.short	0x0020
        /*0068*/ 	.byte	0x00, 0xf0, 0x11, 0x00


	//----- nvinfo : EIATTR_KPARAM_INFO
	.align		4
.L_655:
        /*006c*/ 	.byte	0x04, 0x17
        /*006e*/ 	.short	(.L_657 - .L_656)
.L_656:
        /*0070*/ 	.word	0x00000000
        /*0074*/ 	.short	0x0003
        /*0076*/ 	.short	0x0018
        /*0078*/ 	.byte	0x00, 0xf0, 0x21, 0x00


	//----- nvinfo : EIATTR_KPARAM_INFO
	.align		4
.L_657:
        /*007c*/ 	.byte	0x04, 0x17
        /*007e*/ 	.short	(.L_659 - .L_658)
.L_658:
        /*0080*/ 	.word	0x00000000
        /*0084*/ 	.short	0x0002
        /*0086*/ 	.short	0x0010
        /*0088*/ 	.byte	0x00, 0xf0, 0x21, 0x00


	//----- nvinfo : EIATTR_KPARAM_INFO
	.align		4
.L_659:
        /*008c*/ 	.byte	0x04, 0x17
        /*008e*/ 	.short	(.L_661 - .L_660)
.L_660:
        /*0090*/ 	.word	0x00000000
        /*0094*/ 	.short	0x0001
        /*0096*/ 	.short	0x0008
        /*0098*/ 	.byte	0x00, 0xf0, 0x21, 0x00


	//----- nvinfo : EIATTR_KPARAM_INFO
	.align		4
.L_661:
        /*009c*/ 	.byte	0x04, 0x17
        /*009e*/ 	.short	(.L_663 - .L_662)
.L_662:
        /*00a0*/ 	.word	0x00000000
        /*00a4*/ 	.short	0x0000
        /*00a6*/ 	.short	0x0000
        /*00a8*/ 	.byte	0x00, 0xf0, 0x21, 0x00


	//----- nvinfo : EIATTR_MAXREG_COUNT
	.align		4
.L_663:
        /*00ac*/ 	.byte	0x03, 0x1b
        /*00ae*/ 	.short	0x00ff


	//----- nvinfo : EIATTR_NUM_BARRIERS
	.align		4
        /*00b0*/ 	.byte	0x02, 0x4c
        /*00b2*/ 	.byte	0x01
	.zero		1


	//----- nvinfo : EIATTR_MERCURY_ISA_VERSION
	.align		4
        /*00b4*/ 	.byte	0x03, 0x5f
        /*00b6*/ 	.short	0x0000


	//----- nvinfo : EIATTR_EXIT_INSTR_OFFSETS
	.align		4
        /*00b8*/ 	.byte	0x04, 0x1c
        /*00ba*/ 	.short	(.L_665 - .L_664)


	//   ....[0]....
.L_664:
        /*00bc*/ 	.word	0x00000190


	//   ....[1]....
        /*00c0*/ 	.word	0x000006c0


	//   ....[2]....
        /*00c4*/ 	.word	0x00001870


	//----- nvinfo : EIATTR_CRS_STACK_SIZE
	.align		4
.L_665:
        /*00c8*/ 	.byte	0x04, 0x1e
        /*00ca*/ 	.short	(.L_667 - .L_666)
.L_666:
        /*00cc*/ 	.word	0x00000000
.L_667:


//--------------------- .nv.info._ZN4vllm4gptq31reconstruct_exllama_8bit_kernelEPKjPKiS2_PK6__halfiiibPS5_ --------------------------
	.section	.nv.info._ZN4vllm4gptq31reconstruct_exllama_8bit_kernelEPKjPKiS2_PK6__halfiiibPS5_,"",@"SHT_CUDA_INFO"
	.sectionflags	@""
	.align	4


	//----- nvinfo : EIATTR_CUDA_API_VERSION
	.align		4
        /*0000*/ 	.byte	0x04, 0x37
        /*0002*/ 	.short	(.L_669 - .L_668)
.L_668:
        /*0004*/ 	.word	0x00000082


	//----- nvinfo : EIATTR_SW2861232_WAR
	.align		4
.L_669:
        /*0008*/ 	.byte	0x01, 0x35
	.zero		2


	//----- nvinfo : EIATTR_PARAM_CBANK
	.align		4
        /*000c*/ 	.byte	0x04, 0x0a
        /*000e*/ 	.short	(.L_671 - .L_670)
	.align		4
.L_670:
        /*0010*/ 	.word	index@(.nv.constant0._ZN4vllm4gptq31reconstruct_exllama_8bit_kernelEPKjPKiS2_PK6__halfiiibPS5_)
        /*0014*/ 	.short	0x0160
        /*0016*/ 	.short	0x0038


	//----- nvinfo : EIATTR_CBANK_PARAM_SIZE
	.align		4
.L_671:
        /*0018*/ 	.byte	0x03, 0x19
        /*001a*/ 	.short	0x0038


	//----- nvinfo : EIATTR_KPARAM_INFO
	.align		4
        /*001c*/ 	.byte	0x04, 0x17
        /*001e*/ 	.short	(.L_673 - .L_672)
.L_672:
        /*0020*/ 	.word	0x00000000
        /*0024*/ 	.short	0x0008
        /*0026*/ 	.short	0x0030
        /*0028*/ 	.byte	0x00, 0xf0, 0x21, 0x00


	//----- nvinfo : EIATTR_KPARAM_INFO
	.align		4
.L_673:
        /*002c*/ 	.byte	0x04, 0x17
        /*002e*/ 	.short	(.L_675 - .L_674)
.L_674:
        /*0030*/ 	.word	0x00000000
        /*0034*/ 	.short	0x0007
        /*0036*/ 	.short	0x002c
        /*0038*/ 	.byte	0x00, 0xf0, 0x05, 0x00


	//----- nvinfo : EIATTR_KPARAM_INFO
	.align		4
.L_675:
        /*003c*/ 	.byte	0x04, 0x17
        /*003e*/ 	.short	(.L_677 - .L_676)
.L_676:
        /*0040*/ 	.word	0x00000000
        /*0044*/ 	.short	0x0006
        /*0046*/ 	.short	0x0028
        /*0048*/ 	.byte	0x00, 0xf0, 0x11, 0x00


	//----- nvinfo : EIATTR_KPARAM_INFO
	.align		4
.L_677:
        /*004c*/ 	.byte	0x04, 0x17
        /*004e*/ 	.short	(.L_679 - .L_678)
.L_678:
        /*0050*/ 	.word	0x00000000
        /*0054*/ 	.short	0x0005
        /*0056*/ 	.short	0x0024
        /*0058*/ 	.byte	0x00, 0xf0, 0x11, 0x00


	//----- nvinfo : EIATTR_KPARAM_INFO
	.align		4
.L_679:
        /*005c*/ 	.byte	0x04, 0x17
        /*005e*/ 	.short	(.L_681 - .L_680)
.L_680:
        /*0060*/ 	.word	0x00000000
        /*0064*/ 	.short	0x0004
        /*0066*/ 	.short	0x0020
        /*0068*/ 	.byte	0x00, 0xf0, 0x11, 0x00


	//----- nvinfo : EIATTR_KPARAM_INFO
	.align		4
.L_681:
        /*006c*/ 	.byte	0x04, 0x17
        /*006e*/ 	.short	(.L_683 - .L_682)
.L_682:
        /*0070*/ 	.word	0x00000000
        /*0074*/ 	.short	0x0003
        /*0076*/ 	.short	0x0018
        /*0078*/ 	.byte	0x00, 0xf0, 0x21, 0x00


	//----- nvinfo : EIATTR_KPARAM_INFO
	.align		4
.L_683:
        /*007c*/ 	.byte	0x04, 0x17
        /*007e*/ 	.short	(.L_685 - .L_684)
.L_684:
        /*0080*/ 	.word	0x00000000
        /*0084*/ 	.short	0x0002
        /*0086*/ 	.short	0x0010
        /*0088*/ 	.byte	0x00, 0xf0, 0x21, 0x00


	//----- nvinfo : EIATTR_KPARAM_INFO
	.align		4
.L_685:
        /*008c*/ 	.byte	0x04, 0x17
        /*008e*/ 	.short	(.L_687 - .L_686)
.L_686:
        /*0090*/ 	.word	0x00000000
        /*0094*/ 	.short	0x0001
        /*0096*/ 	.short	0x0008
        /*0098*/ 	.byte	0x00, 0xf0, 0x21, 0x00


	//----- nvinfo : EIATTR_KPARAM_INFO
	.align		4
.L_687:
        /*009c*/ 	.byte	0x04, 0x17
        /*009e*/ 	.short	(.L_689 - .L_688)
.L_688:
        /*00a0*/ 	.word	0x00000000
        /*00a4*/ 	.short	0x0000
        /*00a6*/ 	.short	0x0000
        /*00a8*/ 	.byte	0x00, 0xf0, 0x21, 0x00


	//----- nvinfo : EIATTR_MAXREG_COUNT
	.align		4
.L_689:
        /*00ac*/ 	.byte	0x03, 0x1b
        /*00ae*/ 	.short	0x00ff


	//----- nvinfo : EIATTR_NUM_BARRIERS
	.align		4
        /*00b0*/ 	.byte	0x02, 0x4c
        /*00b2*/ 	.byte	0x01
	.zero		1


	//----- nvinfo : EIATTR_MERCURY_ISA_VERSION
	.align		4
        /*00b4*/ 	.byte	0x03, 0x5f
        /*00b6*/ 	.short	0x0000


	//----- nvinfo : EIATTR_EXIT_INSTR_OFFSETS
	.align		4
        /*00b8*/ 	.byte	0x04, 0x1c
        /*00ba*/ 	.short	(.L_691 - .L_690)


	//   ....[0]....
.L_690:
        /*00bc*/ 	.word	0x00000190


	//   ....[1]....
        /*00c0*/ 	.word	0x00000560


	//   ....[2]....
        /*00c4*/ 	.word	0x00001b20


	//----- nvinfo : EIATTR_CRS_STACK_SIZE
	.align		4
.L_691:
        /*00c8*/ 	.byte	0x04, 0x1e
        /*00ca*/ 	.short	(.L_693 - .L_692)
.L_692:
        /*00cc*/ 	.word	0x00000000
.L_693:


//--------------------- .nv.info._ZN4vllm4gptq33gemm_half_q_half_gptq_8bit_kernelILb1ELi8EEEvPK6__halfPKjS6_S4_PS2_iiiibPKi --------------------------
	.section	.nv.info._ZN4vllm4gptq33gemm_half_q_half_gptq_8bit_kernelILb1ELi8EEEvPK6__halfPKjS6_S4_PS2_iiiibPKi,"",@"SHT_CUDA_INFO"
	.sectionflags	@""
	.align	4


	//----- nvinfo : EIATTR_CUDA_API_VERSION
	.align		4
        /*0000*/ 	.byte	0x04, 0x37
        /*0002*/ 	.short	(.L_695 - .L_694)
.L_694:
        /*0004*/ 	.word	0x00000082


	//----- nvinfo : EIATTR_SW2861232_WAR
	.align		4
.L_695:
        /*0008*/ 	.byte	0x01, 0x35
	.zero		2


	//----- nvinfo : EIATTR_PARAM_CBANK
	.align		4
        /*000c*/ 	.byte	0x04, 0x0a
        /*000e*/ 	.short	(.L_697 - .L_696)
	.align		4
.L_696:
        /*0010*/ 	.word	index@(.nv.constant0._ZN4vllm4gptq33gemm_half_q_half_gptq_8bit_kernelILb1ELi8EEEvPK6__halfPKjS6_S4_PS2_iiiibPKi)
        /*0014*/ 	.short	0x0160
        /*0016*/ 	.short	0x0048


	//----- nvinfo : EIATTR_CBANK_PARAM_SIZE
	.align		4
.L_697:
        /*0018*/ 	.byte	0x03, 0x19
        /*001a*/ 	.short	0x0048


	//----- nvinfo : EIATTR_KPARAM_INFO
	.align		4
        /*001c*/ 	.byte	0x04, 0x17
        /*001e*/ 	.short	(.L_699 - .L_698)
.L_698:
        /*0020*/ 	.word	0x00000000
        /*0024*/ 	.short	0x000a
        /*0026*/ 	.short	0x0040
        /*0028*/ 	.byte	0x00, 0xf0, 0x21, 0x00


	//----- nvinfo : EIATTR_KPARAM_INFO
	.align		4
.L_699:
        /*002c*/ 	.byte	0x04, 0x17
        /*002e*/ 	.short	(.L_701 - .L_700)
.L_700:
        /*0030*/ 	.word	0x00000000
        /*0034*/ 	.short	0x0009
        /*0036*/ 	.short	0x0038
        /*0038*/ 	.byte	0x00, 0xf0, 0x05, 0x00


	//----- nvinfo : EIATTR_KPARAM_INFO
	.align		4
.L_701:
        /*003c*/ 	.byte	0x04, 0x17
        /*003e*/ 	.short	(.L_703 - .L_702)
.L_702:
        /*0040*/ 	.word	0x00000000
        /*0044*/ 	.short	0x0008
        /*0046*/ 	.short	0x0034
        /*0048*/ 	.byte	0x00, 0xf0, 0x11, 0x00


	//----- nvinfo : EIATTR_KPARAM_INFO
	.align		4
.L_703:
        /*004c*/ 	.byte	0x04, 0x17
        /*004e*/ 	.short	(.L_705 - .L_704)
.L_704:
        /*0050*/ 	.word	0x00000000
        /*0054*/ 	.short	0x0007
        /*0056*/ 	.short	0x0030
        /*0058*/ 	.byte	0x00, 0xf0, 0x11, 0x00


	//----- nvinfo : EIATTR_KPARAM_INFO
	.align		4
.L_705:
        /*005c*/ 	.byte	0x04, 0x17
        /*005e*/ 	.short	(.L_707 - .L_706)
.L_706:
        /*0060*/ 	.word	0x00000000
        /*0064*/ 	.short	0x0006
        /*0066*/ 	.short	0x002c
        /*0068*/ 	.byte	0x00, 0xf0, 0x11, 0x00


	//----- nvinfo : EIATTR_KPARAM_INFO
	.align		4
.L_707:
        /*006c*/ 	.byte	0x04, 0x17
        /*006e*/ 	.short	(.L_709 - .L_708)
.L_708:
        /*0070*/ 	.word	0x00000000
        /*0074*/ 	.short	0x0005
        /*0076*/ 	.short	0x0028
        /*0078*/ 	.byte	0x00, 0xf0, 0x11, 0x00


	//----- nvinfo : EIATTR_KPARAM_INFO
	.align		4
.L_709:
        /*007c*/ 	.byte	0x04, 0x17
        /*007e*/ 	.short	(.L_711 - .L_710)
.L_710:
        /*0080*/ 	.word	0x00000000
        /*0084*/ 	.short	0x0004
        /*0086*/ 	.short	0x0020
        /*0088*/ 	.byte	0x00, 0xf0, 0x21, 0x00


	//----- nvinfo : EIATTR_KPARAM_INFO
	.align		4
.L_711:
        /*008c*/ 	.byte	0x04, 0x17
        /*008e*/ 	.short	(.L_713 - .L_712)
.L_712:
        /*0090*/ 	.word	0x00000000
        /*0094*/ 	.short	0x0003
        /*0096*/ 	.short	0x0018
        /*0098*/ 	.byte	0x00, 0xf0, 0x21, 0x00


	//----- nvinfo : EIATTR_KPARAM_INFO
	.align		4
.L_713:
        /*009c*/ 	.byte	0x04, 0x17
        /*009e*/ 	.short	(.L_715 - .L_714)
.L_714:
        /*00a0*/ 	.word	0x00000000
        /*00a4*/ 	.short	0x0002
        /*00a6*/ 	.short	0x0010
        /*00a8*/ 	.byte	0x00, 0xf0, 0x21, 0x00


	//----- nvinfo : EIATTR_KPARAM_INFO
	.align		4
.L_715:
        /*00ac*/ 	.byte	0x04, 0x17
        /*00ae*/ 	.short	(.L_717 - .L_716)
.L_716:
        /*00b0*/ 	.word	0x00000000
        /*00b4*/ 	.short	0x0001
        /*00b6*/ 	.short	0x0008
        /*00b8*/ 	.byte	0x00, 0xf0, 0x21, 0x00


	//----- nvinfo : EIATTR_KPARAM_INFO
	.align		4
.L_717:
        /*00bc*/ 	.byte	0x04, 0x17
        /*00be*/ 	.short	(.L_719 - .L_718)
.L_718:
        /*00c0*/ 	.word	0x00000000
        /*00c4*/ 	.short	0x0000
        /*00c6*/ 	.short	0x0000
        /*00c8*/ 	.byte	0x00, 0xf0, 0x21, 0x00


	//----- nvinfo : EIATTR_MAXREG_COUNT
	.align		4
.L_719:
        /*00cc*/ 	.byte	0x03, 0x1b
        /*00ce*/ 	.short	0x00ff


	//----- nvinfo : EIATTR_NUM_BARRIERS
	.align		4
        /*00d0*/ 	.byte	0x02, 0x4c
        /*00d2*/ 	.byte	0x01
	.zero		1


	//----- nvinfo : EIATTR_MERCURY_ISA_VERSION
	.align		4
        /*00d4*/ 	.byte	0x03, 0x5f
        /*00d6*/ 	.short	0x0000


	//----- nvinfo : EIATTR_EXIT_INSTR_OFFSETS
	.align		4
        /*00d8*/ 	.byte	0x04, 0x1c
        /*00da*/ 	.short	(.L_721 - .L_720)


	//   ....[0]....
.L_720:
        /*00dc*/ 	.word	0x00000570


	//   ....[1]....
        /*00e0*/ 	.word	0x0000add0


	//   ....[2]....
        /*00e4*/ 	.word	0x0000ae60


	//   ....[3]....
        /*00e8*/ 	.word	0x0000aea0


	//----- nvinfo : EIATTR_CTAIDZ_USED
	.align		4
.L_721:
        /*00ec*/ 	.byte	0x01, 0x04
	.zero		2


	//----- nvinfo : EIATTR_CRS_STACK_SIZE
	.align		4
        /*00f0*/ 	.byte	0x04, 0x1e
        /*00f2*/ 	.short	(.L_723 - .L_722)
.L_722:
        /*00f4*/ 	.word	0x00000000
.L_723:


//--------------------- .nv.info._ZN4vllm4gptq33gemm_half_q_half_gptq_4bit_kernelILb1ELi8EEEvPK6__halfPKjS6_S4_PS2_iiiibPKi --------------------------
	.section	.nv.info._ZN4vllm4gptq33gemm_half_q_half_gptq_4bit_kernelILb1ELi8EEEvPK6__halfPKjS6_S4_PS2_iiiibPKi,"",@"SHT_CUDA_INFO"
	.sectionflags	@""
	.align	4


	//----- nvinfo : EIATTR_CUDA_API_VERSION
	.align		4
        /*0000*/ 	.byte	0x04, 0x37
        /*0002*/ 	.short	(.L_725 - .L_724)
.L_724:
        /*0004*/ 	.word	0x00000082


	//----- nvinfo : EIATTR_SW2861232_WAR
	.align		4
.L_725:
        /*0008*/ 	.byte	0x01, 0x35
	.zero		2


	//----- nvinfo : EIATTR_PARAM_CBANK
	.align		4
        /*000c*/ 	.byte	0x04, 0x0a
        /*000e*/ 	.short	(.L_727 - .L_726)
	.align		4
.L_726:
        /*0010*/ 	.word	index@(.nv.constant0._ZN4vllm4gptq33gemm_half_q_half_gptq_4bit_kernelILb1ELi8EEEvPK6__halfPKjS6_S4_PS2_iiiibPKi)
        /*0014*/ 	.short	0x0160
        /*0016*/ 	.short	0x0048


	//----- nvinfo : EIATTR_CBANK_PARAM_SIZE
	.align		4
.L_727:
        /*0018*/ 	.byte	0x03, 0x19
        /*001a*/ 	.short	0x0048


	//----- nvinfo : EIATTR_KPARAM_INFO
	.align		4
        /*001c*/ 	.byte	0x04, 0x17
        /*001e*/ 	.short	(.L_729 - .L_728)
.L_728:
        /*0020*/ 	.word	0x00000000
        /*0024*/ 	.short	0x000a
        /*0026*/ 	.short	0x0040
        /*0028*/ 	.byte	0x00, 0xf0, 0x21, 0x00


	//----- nvinfo : EIATTR_KPARAM_INFO
	.align		4
.L_729:
        /*002c*/ 	.byte	0x04, 0x17
        /*002e*/ 	.short	(.L_731 - .L_730)
.L_730:
        /*0030*/ 	.word	0x00000000
        /*0034*/ 	.short	0x0009
        /*0036*/ 	.short	0x0038
        /*0038*/ 	.byte	0x00, 0xf0, 0x05, 0x00


	//----- nvinfo : EIATTR_KPARAM_INFO
	.align		4
.L_731:
        /*003c*/ 	.byte	0x04, 0x17
        /*003e*/ 	.short	(.L_733 - .L_732)
.L_732:
        /*0040*/ 	.word	0x00000000
        /*0044*/ 	.short	0x0008
        /*0046*/ 	.short	0x0034
        /*0048*/ 	.byte	0x00, 0xf0, 0x11, 0x00


	//----- nvinfo : EIATTR_KPARAM_INFO
	.align		4
.L_733:
        /*004c*/ 	.byte	0x04, 0x17
        /*004e*/ 	.short	(.L_735 - .L_734)
.L_734:
        /*0050*/ 	.word	0x00000000
        /*0054*/ 	.short	0x0007
        /*0056*/ 	.short	0x0030
        /*0058*/ 	.byte	0x00, 0xf0, 0x11, 0x00


	//----- nvinfo : EIATTR_KPARAM_INFO
	.align		4
.L_735:
        /*005c*/ 	.byte	0x04, 0x17
        /*005e*/ 	.short	(.L_737 - .L_736)
.L_736:
        /*0060*/ 	.word	0x00000000
        /*0064*/ 	.short	0x0006
        /*0066*/ 	.short	0x002c
        /*0068*/ 	.byte	0x00, 0xf0, 0x11, 0x00


	//----- nvinfo : EIATTR_KPARAM_INFO
	.align		4
.L_737:
        /*006c*/ 	.byte	0x04, 0x17
        /*006e*/ 	.short	(.L_739 - .L_738)
.L_738:
        /*0070*/ 	.word	0x00000000
        /*0074*/ 	.short	0x0005
        /*0076*/ 	.short	0x0028
        /*0078*/ 	.byte	0x00, 0xf0, 0x11, 0x00


	//----- nvinfo : EIATTR_KPARAM_INFO
	.align		4
.L_739:
        /*007c*/ 	.byte	0x04, 0x17
        /*007e*/ 	.short	(.L_741 - .L_740)
.L_740:
        /*0080*/ 	.word	0x00000000
        /*0084*/ 	.short	0x0004
        /*0086*/ 	.short	0x0020
        /*0088*/ 	.byte	0x00, 0xf0, 0x21, 0x00


	//----- nvinfo : EIATTR_KPARAM_INFO
	.align		4
.L_741:
        /*008c*/ 	.byte	0x04, 0x17
        /*008e*/ 	.short	(.L_743 - .L_742)
.L_742:
        /*0090*/ 	.word	0x00000000
        /*0094*/ 	.short	0x0003
        /*0096*/ 	.short	0x0018
        /*0098*/ 	.byte	0x00, 0xf0, 0x21, 0x00


	//----- nvinfo : EIATTR_KPARAM_INFO
	.align		4
.L_743:
        /*009c*/ 	.byte	0x04, 0x17
        /*009e*/ 	.short	(.L_745 - .L_744)
.L_744:
        /*00a0*/ 	.word	0x00000000
        /*00a4*/ 	.short	0x0002
        /*00a6*/ 	.short	0x0010
        /*00a8*/ 	.byte	0x00, 0xf0, 0x21, 0x00


	//----- nvinfo : EIATTR_KPARAM_INFO
	.align		4
.L_745:
        /*00ac*/ 	.byte	0x04, 0x17
        /*00ae*/ 	.short	(.L_747 - .L_746)
.L_746:
        /*00b0*/ 	.word	0x00000000
        /*00b4*/ 	.short	0x0001
        /*00b6*/ 	.short	0x0008
        /*00b8*/ 	.byte	0x00, 0xf0, 0x21, 0x00


	//----- nvinfo : EIATTR_KPARAM_INFO
	.align		4
.L_747:
        /*00bc*/ 	.byte	0x04, 0x17
        /*00be*/ 	.short	(.L_749 - .L_748)
.L_748:
        /*00c0*/ 	.word	0x00000000
        /*00c4*/ 	.short	0x0000
        /*00c6*/ 	.short	0x0000
        /*00c8*/ 	.byte	0x00, 0xf0, 0x21, 0x00


	//----- nvinfo : EIATTR_MAXREG_COUNT
	.align		4
.L_749:
        /*00cc*/ 	.byte	0x03, 0x1b
        /*00ce*/ 	.short	0x00ff


	//----- nvinfo : EIATTR_NUM_BARRIERS
	.align		4
        /*00d0*/ 	.byte	0x02, 0x4c
        /*00d2*/ 	.byte	0x01
	.zero		1


	//----- nvinfo : EIATTR_MERCURY_ISA_VERSION
	.align		4
        /*00d4*/ 	.byte	0x03, 0x5f
        /*00d6*/ 	.short	0x0000


	//----- nvinfo : EIATTR_EXIT_INSTR_OFFSETS
	.align		4
        /*00d8*/ 	.byte	0x04, 0x1c
        /*00da*/ 	.short	(.L_751 - .L_750)


	//   ....[0]....
.L_750:
        /*00dc*/ 	.word	0x00000570


	//   ....[1]....
        /*00e0*/ 	.word	0x000073a0


	//   ....[2]....
        /*00e4*/ 	.word	0x00007430


	//   ....[3]....
        /*00e8*/ 	.word	0x00007470


	//----- nvinfo : EIATTR_CTAIDZ_USED
	.align		4
.L_751:
        /*00ec*/ 	.byte	0x01, 0x04
	.zero		2


	//----- nvinfo : EIATTR_CRS_STACK_SIZE
	.align		4
        /*00f0*/ 	.byte	0x04, 0x1e
        /*00f2*/ 	.short	(.L_753 - .L_752)
.L_752:
        /*00f4*/ 	.word	0x00000000
.L_753:


//--------------------- .nv.info._ZN4vllm4gptq33gemm_half_q_half_gptq_3bit_kernelILb1ELi8EEEvPK6__halfPKjS6_S4_PS2_iiiibPKi --------------------------
	.section	.nv.info._ZN4vllm4gptq33gemm_half_q_half_gptq_3bit_kernelILb1ELi8EEEvPK6__halfPKjS6_S4_PS2_iiiibPKi,"",@"SHT_CUDA_INFO"
	.sectionflags	@""
	.align	4


	//----- nvinfo : EIATTR_CUDA_API_VERSION
	.align		4
        /*0000*/ 	.byte	0x04, 0x37
        /*0002*/ 	.short	(.L_755 - .L_754)
.L_754:
        /*0004*/ 	.word	0x00000082


	//----- nvinfo : EIATTR_SW2861232_WAR
	.align		4
.L_755:
        /*0008*/ 	.byte	0x01, 0x35
	.zero		2


	//----- nvinfo : EIATTR_PARAM_CBANK
	.align		4
        /*000c*/ 	.byte	0x04, 0x0a
        /*000e*/ 	.short	(.L_757 - .L_756)
	.align		4
.L_756:
        /*0010*/ 	.word	index@(.nv.constant0._ZN4vllm4gptq33gemm_half_q_half_gptq_3bit_kernelILb1ELi8EEEvPK6__halfPKjS6_S4_PS2_iiiibPKi)
        /*0014*/ 	.short	0x0160
        /*0016*/ 	.short	0x0048


	//----- nvinfo : EIATTR_CBANK_PARAM_SIZE
	.align		4
.L_757:
        /*0018*/ 	.byte	0x03, 0x19
        /*001a*/ 	.short	0x0048


	//----- nvinfo : EIATTR_KPARAM_INFO
	.align		4
        /*001c*/ 	.byte	0x04, 0x17
        /*001e*/ 	.short	(.L_759 - .L_758)
.L_758:
        /*0020*/ 	.word	0x00000000
        /*0024*/ 	.short	0x000a
        /*0026*/ 	.short	0x0040
        /*0028*/ 	.byte	0x00, 0xf0, 0x21, 0x00


	//----- nvinfo : EIATTR_KPARAM_INFO
	.align		4
.L_759:
        /*002c*/ 	.byte	0x04, 0x17
        /*002e*/ 	.short	(.L_761 - .L_760)
.L_760:
        /*0030*/ 	.word	0x00000000
        /*0034*/ 	.short	0x0009
        /*0036*/ 	.short	0x0038
        /*0038*/ 	.byte	0x00, 0xf0, 0x05, 0x00


	//----- nvinfo : EIATTR_KPARAM_INFO
	.align		4
.L_761:
        /*003c*/ 	.byte	0x04, 0x17
        /*003e*/ 	.short	(.L_763 - .L_762)
.L_762:
        /*0040*/ 	.word	0x00000000
        /*0044*/ 	.short	0x0008
        /*0046*/ 	.short	0x0034
        /*0048*/ 	.byte	0x00, 0xf0, 0x11, 0x00


	//----- nvinfo : EIATTR_KPARAM_INFO
	.align		4
.L_763:
        /*004c*/ 	.byte	0x04, 0x17
        /*004e*/ 	.short	(.L_765 - .L_764)
.L_764:
        /*0050*/ 	.word	0x00000000
        /*0054*/ 	.short	0x0007
        /*0056*/ 	.short	0x0030
        /*0058*/ 	.byte	0x00, 0xf0, 0x11, 0x00


	//----- nvinfo : EIATTR_KPARAM_INFO
	.align		4
.L_765:
        /*005c*/ 	.byte	0x04, 0x17
        /*005e*/ 	.short	(.L_767 - .L_766)
.L_766:
        /*0060*/ 	.word	0x00000000
        /*0064*/ 	.short	0x0006
        /*0066*/ 	.short	0x002c
        /*0068*/ 	.byte	0x00, 0xf0, 0x11, 0x00


	//----- nvinfo : EIATTR_KPARAM_INFO
	.align		4
.L_767:
        /*006c*/ 	.byte	0x04, 0x17
        /*006e*/ 	.short	(.L_769 - .L_768)
.L_768:
        /*0070*/ 	.word	0x00000000
        /*0074*/ 	.short	0x0005
        /*0076*/ 	.short	0x0028
        /*0078*/ 	.byte	0x00, 0xf0, 0x11, 0x00


	//----- nvinfo : EIATTR_KPARAM_INFO
	.align		4
.L_769:
        /*007c*/ 	.byte	0x04, 0x17
        /*007e*/ 	.short	(.L_771 - .L_770)
.L_770:
        /*0080*/ 	.word	0x00000000
        /*0084*/ 	.short	0x0004
        /*0086*/ 	.short	0x0020
        /*0088*/ 	.byte	0x00, 0xf0, 0x21, 0x00


	//----- nvinfo : EIATTR_KPARAM_INFO
	.align		4
.L_771:
        /*008c*/ 	.byte	0x04, 0x17
        /*008e*/ 	.short	(.L_773 - .L_772)
.L_772:
        /*0090*/ 	.word	0x00000000
        /*0094*/ 	.short	0x0003
        /*0096*/ 	.short	0x0018
        /*0098*/ 	.byte	0x00, 0xf0, 0x21, 0x00


	//----- nvinfo : EIATTR_KPARAM_INFO
	.align		4
.L_773:
        /*009c*/ 	.byte	0x04, 0x17
        /*009e*/ 	.short	(.L_775 - .L_774)
.L_774:
        /*00a0*/ 	.word	0x00000000
        /*00a4*/ 	.short	0x0002
        /*00a6*/ 	.short	0x0010
        /*00a8*/ 	.byte	0x00, 0xf0, 0x21, 0x00


	//----- nvinfo : EIATTR_KPARAM_INFO
	.align		4
.L_775:
        /*00ac*/ 	.byte	0x04, 0x17
        /*00ae*/ 	.short	(.L_777 - .L_776)
.L_776:
        /*00b0*/ 	.word	0x00000000
        /*00b4*/ 	.short	0x0001
        /*00b6*/ 	.short	0x0008
        /*00b8*/ 	.byte	0x00, 0xf0, 0x21, 0x00


	//----- nvinfo : EIATTR_KPARAM_INFO
	.align		4
.L_777:
        /*00bc*/ 	.byte	0x04, 0x17
        /*00be*/ 	.short	(.L_779 - .L_778)
.L_778:
        /*00c0*/ 	.word	0x00000000
        /*00c4*/ 	.short	0x0000
        /*00c6*/ 	.short	0x0000
        /*00c8*/ 	.byte	0x00, 0xf0, 0x21, 0x00


	//----- nvinfo : EIATTR_MAXREG_COUNT
	.align		4
.L_779:
        /*00cc*/ 	.byte	0x03, 0x1b
        /*00ce*/ 	.short	0x00ff


	//----- nvinfo : EIATTR_NUM_BARRIERS
	.align		4
        /*00d0*/ 	.byte	0x02, 0x4c
        /*00d2*/ 	.byte	0x01
	.zero		1


	//----- nvinfo : EIATTR_MERCURY_ISA_VERSION
	.align		4
        /*00d4*/ 	.byte	0x03, 0x5f
        /*00d6*/ 	.short	0x0000


	//----- nvinfo : EIATTR_EXIT_INSTR_OFFSETS
	.align		4
        /*00d8*/ 	.byte	0x04, 0x1c
        /*00da*/ 	.short	(.L_781 - .L_780)


	//   ....[0]....
.L_780:
        /*00dc*/ 	.word	0x00000550


	//   ....[1]....
        /*00e0*/ 	.word	0x00005a70


	//   ....[2]....
        /*00e4*/ 	.word	0x00005b00


	//   ....[3]....
        /*00e8*/ 	.word	0x00005b40


	//----- nvinfo : EIATTR_CTAIDZ_USED
	.align		4
.L_781:
        /*00ec*/ 	.byte	0x01, 0x04
	.zero		2


	//----- nvinfo : EIATTR_CRS_STACK_SIZE
	.align		4
        /*00f0*/ 	.byte	0x04, 0x1e
        /*00f2*/ 	.short	(.L_783 - .L_782)
.L_782:
        /*00f4*/ 	.word	0x00000000
.L_783:


//--------------------- .nv.info._ZN4vllm4gptq33gemm_half_q_half_gptq_2bit_kernelILb1ELi8EEEvPK6__halfPKjS6_S4_PS2_iiiibPKi --------------------------
	.section	.nv.info._ZN4vllm4gptq33gemm_half_q_half_gptq_2bit_kernelILb1ELi8EEEvPK6__halfPKjS6_S4_PS2_iiiibPKi,"",@"SHT_CUDA_INFO"
	.sectionflags	@""
	.align	4


	//----- nvinfo : EIATTR_CUDA_API_VERSION
	.align		4
        /*0000*/ 	.byte	0x04, 0x37
        /*0002*/ 	.short	(.L_785 - .L_784)
.L_784:
        /*0004*/ 	.word	0x00000082


	//----- nvinfo : EIATTR_SW2861232_WAR
	.align		4
.L_785:
        /*0008*/ 	.byte	0x01, 0x35
	.zero		2


	//----- nvinfo : EIATTR_PARAM_CBANK
	.align		4
        /*000c*/ 	.byte	0x04, 0x0a
        /*000e*/ 	.short	(.L_787 - .L_786)
	.align		4
.L_786:
        /*0010*/ 	.word	index@(.nv.constant0._ZN4vllm4gptq33gemm_half_q_half_gptq_2bit_kernelILb1ELi8EEEvPK6__halfPKjS6_S4_PS2_iiiibPKi)
        /*0014*/ 	.short	0x0160
        /*0016*/ 	.short	0x0048


	//----- nvinfo : EIATTR_CBANK_PARAM_SIZE
	.align		4
.L_787:
        /*0018*/ 	.byte	0x03, 0x19
        /*001a*/ 	.short	0x0048


	//----- nvinfo : EIATTR_KPARAM_INFO
	.align		4
        /*001c*/ 	.byte	0x04, 0x17
        /*001e*/ 	.short	(.L_789 - .L_788)
.L_788:
        /*0020*/ 	.word	0x00000000
        /*0024*/ 	.short	0x000a
        /*0026*/ 	.short	0x0040
        /*0028*/ 	.byte	0x00, 0xf0, 0x21, 0x00


	//----- nvinfo : EIATTR_KPARAM_INFO
	.align		4
.L_789:
        /*002c*/ 	.byte	0x04, 0x17
        /*002e*/ 	.short	(.L_791 - .L_790)
.L_790:
        /*0030*/ 	.word	0x00000000
        /*0034*/ 	.short	0x0009
        /*0036*/ 	.short	0x0038
        /*0038*/ 	.byte	0x00, 0xf0, 0x05, 0x00


	//----- nvinfo : EIATTR_KPARAM_INFO
	.align		4
.L_791:
        /*003c*/ 	.byte	0x04, 0x17
        /*003e*/ 	.short	(.L_793 - .L_792)
.L_792:
        /*0040*/ 	.word	0x00000000
        /*0044*/ 	.short	0x0008
        /*0046*/ 	.short	0x0034
        /*0048*/ 	.byte	0x00, 0xf0, 0x11, 0x00


	//----- nvinfo : EIATTR_KPARAM_INFO
	.align		4
.L_793:
        /*004c*/ 	.byte	0x04, 0x17
        /*004e*/ 	.short	(.L_795 - .L_794)
.L_794:
        /*0050*/ 	.word	0x00000000
        /*0054*/ 	.short	0x0007
        /*0056*/ 	.short	0x0030
        /*0058*/ 	.byte	0x00, 0xf0, 0x11, 0x00


	//----- nvinfo : EIATTR_KPARAM_INFO
	.align		4
.L_795:
        /*005c*/ 	.byte	0x04, 0x17
        /*005e*/ 	.short	(.L_797 - .L_796)
.L_796:
        /*0060*/ 	.word	0x00000000
        /*0064*/ 	.short	0x0006
        /*0066*/ 	.short	0x002c
        /*0068*/ 	.byte	0x00, 0xf0, 0x11, 0x00


	//----- nvinfo : EIATTR_KPARAM_INFO
	.align		4
.L_797:
        /*006c*/ 	.byte	0x04, 0x17
        /*006e*/ 	.short	(.L_799 - .L_798)
.L_798:
        /*0070*/ 	.word	0x00000000
        /*0074*/ 	.short	0x0005
        /*0076*/ 	.short	0x0028
        /*0078*/ 	.byte	0x00, 0xf0, 0x11, 0x00


	//----- nvinfo : EIATTR_KPARAM_INFO
	.align		4
.L_799:
        /*007c*/ 	.byte	0x04, 0x17
        /*007e*/ 	.short	(.L_801 - .L_800)
.L_800:
        /*0080*/ 	.word	0x00000000
        /*0084*/ 	.short	0x0004
        /*0086*/ 	.short	0x0020
        /*0088*/ 	.byte	0x00, 0xf0, 0x21, 0x00


	//----- nvinfo : EIATTR_KPARAM_INFO
	.align		4
.L_801:
        /*008c*/ 	.byte	0x04, 0x17
        /*008e*/ 	.short	(.L_803 - .L_802)
.L_802:
        /*0090*/ 	.word	0x00000000
        /*0094*/ 	.short	0x0003
        /*0096*/ 	.short	0x0018
        /*0098*/ 	.byte	0x00, 0xf0, 0x21, 0x00


	//----- nvinfo : EIATTR_KPARAM_INFO
	.align		4
.L_803:
        /*009c*/ 	.byte	0x04, 0x17
        /*009e*/ 	.short	(.L_805 - .L_804)
.L_804:
        /*00a0*/ 	.word	0x00000000
        /*00a4*/ 	.short	0x0002
        /*00a6*/ 	.short	0x0010
        /*00a8*/ 	.byte	0x00, 0xf0, 0x21, 0x00


	//----- nvinfo : EIATTR_KPARAM_INFO
	.align		4
.L_805:
        /*00ac*/ 	.byte	0x04, 0x17
        /*00ae*/ 	.short	(.L_807 - .L_806)
.L_806:
        /*00b0*/ 	.word	0x00000000
        /*00b4*/ 	.short	0x0001
        /*00b6*/ 	.short	0x0008
        /*00b8*/ 	.byte	0x00, 0xf0, 0x21, 0x00


	//----- nvinfo : EIATTR_KPARAM_INFO
	.align		4
.L_807:
        /*00bc*/ 	.byte	0x04, 0x17
        /*00be*/ 	.short	(.L_809 - .L_808)
.L_808:
        /*00c0*/ 	.word	0x00000000
        /*00c4*/ 	.short	0x0000
        /*00c6*/ 	.short	0x0000
        /*00c8*/ 	.byte	0x00, 0xf0, 0x21, 0x00


	//----- nvinfo : EIATTR_MAXREG_COUNT
	.align		4
.L_809:
        /*00cc*/ 	.byte	0x03, 0x1b
        /*00ce*/ 	.short	0x00ff


	//----- nvinfo : EIATTR_NUM_BARRIERS
	.align		4
        /*00d0*/ 	.byte	0x02, 0x4c
        /*00d2*/ 	.byte	0x01
	.zero		1


	//----- nvinfo : EIATTR_MERCURY_ISA_VERSION
	.align		4
        /*00d4*/ 	.byte	0x03, 0x5f
        /*00d6*/ 	.short	0x0000


	//----- nvinfo : EIATTR_EXIT_INSTR_OFFSETS
	.align		4
        /*00d8*/ 	.byte	0x04, 0x1c
        /*00da*/ 	.short	(.L_811 - .L_810)


	//   ....[0]....
.L_810:
        /*00dc*/ 	.word	0x00000580


	//   ....[1]....
        /*00e0*/ 	.word	0x00003c30


	//   ....[2]....
        /*00e4*/ 	.word	0x00003cc0


	//   ....[3]....
        /*00e8*/ 	.word	0x00003d00


	//----- nvinfo : EIATTR_CTAIDZ_USED
	.align		4
.L_811:
        /*00ec*/ 	.byte	0x01, 0x04
	.zero		2


	//----- nvinfo : EIATTR_CRS_STACK_SIZE
	.align		4
        /*00f0*/ 	.byte	0x04, 0x1e
        /*00f2*/ 	.short	(.L_813 - .L_812)
.L_812:
        /*00f4*/ 	.word	0x00000000
.L_813:


//--------------------- .nv.info._ZN4vllm4gptq33gemm_half_q_half_gptq_8bit_kernelILb1ELi7EEEvPK6__halfPKjS6_S4_PS2_iiiibPKi --------------------------
	.section	.nv.info._ZN4vllm4gptq33gemm_half_q_half_gptq_8bit_kernelILb1ELi7EEEvPK6__halfPKjS6_S4_PS2_iiiibPKi,"",@"SHT_CUDA_INFO"
	.sectionflags	@""
	.align	4


	//----- nvinfo : EIATTR_CUDA_API_VERSION
	.align		4
        /*0000*/ 	.byte	0x04, 0x37
        /*0002*/ 	.short	(.L_815 - .L_814)
.L_814:
        /*0004*/ 	.word	0x00000082


	//----- nvinfo : EIATTR_SW2861232_WAR
	.align		4
.L_815:
        /*0008*/ 	.byte	0x01, 0x35
	.zero		2


	//----- nvinfo : EIATTR_PARAM_CBANK
	.align		4
        /*000c*/ 	.byte	0x04, 0x0a
        /*000e*/ 	.short	(.L_817 - .L_816)
	.align		4
.L_816:
        /*0010*/ 	.word	index@(.nv.constant0._ZN4vllm4gptq33gemm_half_q_half_gptq_8bit_kernelILb1ELi7EEEvPK6__halfPKjS6_S4_PS2_iiiibPKi)
        /*0014*/ 	.short	0x0160
        /*0016*/ 	.short	0x0048


	//----- nvinfo : EIATTR_CBANK_PARAM_SIZE
	.align		4
.L_817:
        /*0018*/ 	.byte	0x03, 0x19
        /*001a*/ 	.short	0x0048


	//----- nvinfo : EIATTR_KPARAM_INFO
	.align		4
        /*001c*/ 	.byte	0x04, 0x17
        /*001e*/ 	.short	(.L_819 - .L_818)
.L_818:
        /*0020*/ 	.word	0x00000000
        /*0024*/ 	.short	0x000a
        /*0026*/ 	.short	0x0040
        /*0028*/ 	.byte	0x00, 0xf0, 0x21, 0x00


	//----- nvinfo : EIATTR_KPARAM_INFO
	.align		4
.L_819:
        /*002c*/ 	.byte	0x04, 0x17
        /*002e*/ 	.short	(.L_821 - .L_820)
.L_820:
        /*0030*/ 	.word	0x00000000
        /*0034*/ 	.short	0x0009
        /*0036*/ 	.short	0x0038
        /*0038*/ 	.byte	0x00, 0xf0, 0x05, 0x00


	//----- nvinfo : EIATTR_KPARAM_INFO
	.align		4
.L_821:
        /*003c*/ 	.byte	0x04, 0x17
        /*003e*/ 	.short	(.L_823 - .L_822)
.L_822:
        /*0040*/ 	.word	0x00000000
        /*0044*/ 	.short	0x0008
        /*0046*/ 	.short	0x0034
        /*0048*/ 	.byte	0x00, 0xf0, 0x11, 0x00


	//----- nvinfo : EIATTR_KPARAM_INFO
	.align		4
.L_823:
        /*004c*/ 	.byte	0x04, 0x17
        /*004e*/ 	.short	(.L_825 - .L_824)
.L_824:
        /*0050*/ 	.word	0x00000000
        /*0054*/ 	.short	0x0007
        /*0056*/ 	.short	0x0030
        /*0058*/ 	.byte	0x00, 0xf0, 0x11, 0x00


	//----- nvinfo : EIATTR_KPARAM_INFO
	.align		4
.L_825:
        /*005c*/ 	.byte	0x04, 0x17
        /*005e*/ 	.short	(.L_827 - .L_826)
.L_826:
        /*0060*/ 	.word	0x00000000
        /*0064*/ 	.short	0x0006
        /*0066*/ 	.short	0x002c
        /*0068*/ 	.byte	0x00, 0xf0, 0x11, 0x00


	//----- nvinfo : EIATTR_KPARAM_INFO
	.align		4
.L_827:
        /*006c*/ 	.byte	0x04, 0x17
        /*006e*/ 	.short	(.L_829 - .L_828)
.L_828:
        /*0070*/ 	.word	0x00000000
        /*0074*/ 	.short	0x0005
        /*0076*/ 	.short	0x0028
        /*0078*/ 	.byte	0x00, 0xf0, 0x11, 0x00


	//----- nvinfo : EIATTR_KPARAM_INFO
	.align		4
.L_829:
        /*007c*/ 	.byte	0x04, 0x17
        /*007e*/ 	.short	(.L_831 - .L_830)
.L_830:
        /*0080*/ 	.word	0x00000000
        /*0084*/ 	.short	0x0004
        /*0086*/ 	.short	0x0020
        /*0088*/ 	.byte	0x00, 0xf0, 0x21, 0x00


	//----- nvinfo : EIATTR_KPARAM_INFO
	.align		4
.L_831:
        /*008c*/ 	.byte	0x04, 0x17
        /*008e*/ 	.short	(.L_833 - .L_832)
.L_832:
        /*0090*/ 	.word	0x00000000
        /*0094*/ 	.short	0x0003
        /*0096*/ 	.short	0x0018
        /*0098*/ 	.byte	0x00, 0xf0, 0x21, 0x00


	//----- nvinfo : EIATTR_KPARAM_INFO
	.align		4
.L_833:
        /*009c*/ 	.byte	0x04, 0x17
        /*009e*/ 	.short	(.L_835 - .L_834)
.L_834:
        /*00a0*/ 	.word	0x00000000
        /*00a4*/ 	.short	0x0002
        /*00a6*/ 	.short	0x0010
        /*00a8*/ 	.byte	0x00, 0xf0, 0x21, 0x00


	//----- nvinfo : EIATTR_KPARAM_INFO
	.align		4
.L_835:
        /*00ac*/ 	.byte	0x04, 0x17
        /*00ae*/ 	.short	(.L_837 - .L_836)
.L_836:
        /*00b0*/ 	.word	0x00000000
        /*00b4*/ 	.short	0x0001
        /*00b6*/ 	.short	0x0008
        /*00b8*/ 	.byte	0x00, 0xf0, 0x21, 0x00


	//----- nvinfo : EIATTR_KPARAM_INFO
	.align		4
.L_837:
        /*00bc*/ 	.byte	0x04, 0x17
        /*00be*/ 	.short	(.L_839 - .L_838)
.L_838:
        /*00c0*/ 	.word	0x00000000
        /*00c4*/ 	.short	0x0000
        /*00c6*/ 	.short	0x0000
        /*00c8*/ 	.byte	0x00, 0xf0, 0x21, 0x00


	//----- nvinfo : EIATTR_MAXREG_COUNT
	.align		4
.L_839:
        /*00cc*/ 	.byte	0x03, 0x1b
        /*00ce*/ 	.short	0x00ff


	//----- nvinfo : EIATTR_NUM_BARRIERS
	.align		4
        /*00d0*/ 	.byte	0x02, 0x4c
        /*00d2*/ 	.byte	0x01
	.zero		1


	//----- nvinfo : EIATTR_MERCURY_ISA_VERSION
	.align		4
        /*00d4*/ 	.byte	0x03, 0x5f
        /*00d6*/ 	.short	0x0000


	//----- nvinfo : EIATTR_EXIT_INSTR_OFFSETS
	.align		4
        /*00d8*/ 	.byte	0x04, 0x1c
        /*00da*/ 	.short	(.L_841 - .L_840)


	//   ....[0]....
.L_840:
        /*00dc*/ 	.word	0x00000510


	//   ....[1]....
        /*00e0*/ 	.word	0x00009dd0


	//   ....[2]....
        /*00e4*/ 	.word	0x00009e60


	//   ....[3]....
        /*00e8*/ 	.word	0x00009ea0


	//----- nvinfo : EIATTR_CTAIDZ_USED
	.align		4
.L_841:
        /*00ec*/ 	.byte	0x01, 0x04
	.zero		2


	//----- nvinfo : EIATTR_CRS_STACK_SIZE
	.align		4
        /*00f0*/ 	.byte	0x04, 0x1e
        /*00f2*/ 	.short	(.L_843 - .L_842)
.L_842:
        /*00f4*/ 	.word	0x00000000
.L_843:


//--------------------- .nv.info._ZN4vllm4gptq33gemm_half_q_half_gptq_4bit_kernelILb1ELi7EEEvPK6__halfPKjS6_S4_PS2_iiiibPKi --------------------------
	.section	.nv.info._ZN4vllm4gptq33gemm_half_q_half_gptq_4bit_kernelILb1ELi7EEEvPK6__halfPKjS6_S4_PS2_iiiibPKi,"",@"SHT_CUDA_INFO"
	.sectionflags	@""
	.align	4


	//----- nvinfo : EIATTR_CUDA_API_VERSION
	.align		4
        /*0000*/ 	.byte	0x04, 0x37
        /*0002*/ 	.short	(.L_845 - .L_844)
.L_844:
        /*0004*/ 	.word	0x00000082


	//----- nvinfo : EIATTR_SW2861232_WAR
	.align		4
.L_845:
        /*0008*/ 	.byte	0x01, 0x35
	.zero		2


	//----- nvinfo : EIATTR_PARAM_CBANK
	.align		4
        /*000c*/ 	.byte	0x04, 0x0a
        /*000e*/ 	.short	(.L_847 - .L_846)
	.align		4
.L_846:
        /*0010*/ 	.word	index@(.nv.constant0._ZN4vllm4gptq33gemm_half_q_half_gptq_4bit_kernelILb1ELi7EEEvPK6__halfPKjS6_S4_PS2_iiiibPKi)
        /*0014*/ 	.short	0x0160
        /*0016*/ 	.short	0x0048


	//----- nvinfo : EIATTR_CBANK_PARAM_SIZE
	.align		4
.L_847:
        /*0018*/ 	.byte	0x03, 0x19
        /*001a*/ 	.short	0x0048


	//----- nvinfo : EIATTR_KPARAM_INFO
	.align		4
        /*001c*/ 	.byte	0x04, 0x17
        /*001e*/ 	.short	(.L_849 - .L_848)
.L_848:
        /*0020*/ 	.word	0x00000000
        /*0024*/ 	.short	0x000a
        /*0026*/ 	.short	0x0040
        /*0028*/ 	.byte	0x00, 0xf0, 0x21, 0x00


	//----- nvinfo : EIATTR_KPARAM_INFO
	.align		4
.L_849:
        /*002c*/ 	.byte	0x04, 0x17
        /*002e*/ 	.short	(.L_851 - .L_850)
.L_850:
        /*0030*/ 	.word	0x00000000
        /*0034*/ 	.short	0x0009
        /*0036*/ 	.short	0x0038
        /*0038*/ 	.byte	0x00, 0xf0, 0x05, 0x00


	//----- nvinfo : EIATTR_KPARAM_INFO
	.align		4
.L_851:
        /*003c*/ 	.byte	0x04, 0x17
        /*003e*/ 	.short	(.L_853 - .L_852)
.L_852:
        /*0040*/ 	.word	0x00000000
        /*0044*/ 	.short	0x0008
        /*0046*/ 	.short	0x0034
        /*0048*/ 	.byte	0x00, 0xf0, 0x11, 0x00


	//----- nvinfo : EIATTR_KPARAM_INFO
	.align		4
.L_853:
        /*004c*/ 	.byte	0x04, 0x17
        /*004e*/ 	.short	(.L_855 - .L_854)
.L_854:
        /*0050*/ 	.word	0x00000000
        /*0054*/ 	.short	0x0007
        /*0056*/ 	.short	0x0030
        /*0058*/ 	.byte	0x00, 0xf0, 0x11, 0x00


	//----- nvinfo : EIATTR_KPARAM_INFO
	.align		4
.L_855:
        /*005c*/ 	.byte	0x04, 0x17
        /*005e*/ 	.short	(.L_857 - .L_856)
.L_856:
        /*0060*/ 	.word	0x00000000
        /*0064*/ 	.short	0x0006
        /*0066*/ 	.short	0x002c
        /*0068*/ 	.byte	0x00, 0xf0, 0x11, 0x00


	//----- nvinfo : EIATTR_KPARAM_INFO
	.align		4
.L_857:
        /*006c*/ 	.byte	0x04, 0x17
        /*006e*/ 	.short	(.L_859 - .L_858)
.L_858:
        /*0070*/ 	.word	0x00000000
        /*0074*/ 	.short	0x0005
        /*0076*/ 	.short	0x0028
        /*0078*/ 	.byte	0x00, 0xf0, 0x11, 0x00


	//----- nvinfo : EIATTR_KPARAM_INFO
	.align		4
.L_859:
        /*007c*/ 	.byte	0x04, 0x17
        /*007e*/ 	.short	(.L_861 - .L_860)
.L_860:
        /*0080*/ 	.word	0x00000000
        /*0084*/ 	.short	0x0004
        /*0086*/ 	.short	0x0020
        /*0088*/ 	.byte	0x00, 0xf0, 0x21, 0x00


	//----- nvinfo : EIATTR_KPARAM_INFO
	.align		4
.L_861:
        /*008c*/ 	.byte	0x04, 0x17
        /*008e*/ 	.short	(.L_863 - .L_862)
.L_862:
        /*0090*/ 	.word	0x00000000
        /*0094*/ 	.short	0x0003
        /*0096*/ 	.short	0x0018
        /*0098*/ 	.byte	0x00, 0xf0, 0x21, 0x00


	//----- nvinfo : EIATTR_KPARAM_INFO
	.align		4
.L_863:
        /*009c*/ 	.byte	0x04, 0x17
        /*009e*/ 	.short	(.L_865 - .L_864)
.L_864:
        /*00a0*/ 	.word	0x00000000
        /*00a4*/ 	.short	0x0002
        /*00a6*/ 	.short	0x0010
        /*00a8*/ 	.byte	0x00, 0xf0, 0x21, 0x00


	//----- nvinfo : EIATTR_KPARAM_INFO
	.align		4
.L_865:
        /*00ac*/ 	.byte	0x04, 0x17
        /*00ae*/ 	.short	(.L_867 - .L_866)
.L_866:
        /*00b0*/ 	.word	0x00000000
        /*00b4*/ 	.short	0x0001
        /*00b6*/ 	.short	0x0008
        /*00b8*/ 	.byte	0x00, 0xf0, 0x21, 0x00


	//----- nvinfo : EIATTR_KPARAM_INFO
	.align		4
.L_867:
        /*00bc*/ 	.byte	0x04, 0x17
        /*00be*/ 	.short	(.L_869 - .L_868)
.L_868:
        /*00c0*/ 	.word	0x00000000
        /*00c4*/ 	.short	0x0000
        /*00c6*/ 	.short	0x0000
        /*00c8*/ 	.byte	0x00, 0xf0, 0x21, 0x00


	//----- nvinfo : EIATTR_MAXREG_COUNT
	.align		4
.L_869:
        /*00cc*/ 	.byte	0x03, 0x1b
        /*00ce*/ 	.short	0x00ff


	//----- nvinfo : EIATTR_NUM_BARRIERS
	.align		4
        /*00d0*/ 	.byte	0x02, 0x4c
        /*00d2*/ 	.byte	0x01
	.zero		1


	//----- nvinfo : EIATTR_MERCURY_ISA_VERSION
	.align		4
        /*00d4*/ 	.byte	0x03, 0x5f
        /*00d6*/ 	.short	0x0000


	//----- nvinfo : EIATTR_EXIT_INSTR_OFFSETS
	.align		4
        /*00d8*/ 	.byte	0x04, 0x1c
        /*00da*/ 	.short	(.L_871 - .L_870)


	//   ....[0]....
.L_870:
        /*00dc*/ 	.word	0x00000510


	//   ....[1]....
        /*00e0*/ 	.word	0x00006850


	//   ....[2]....
        /*00e4*/ 	.word	0x000068e0


	//   ....[3]....
        /*00e8*/ 	.word	0x00006920


	//----- nvinfo : EIATTR_CTAIDZ_USED
	.align		4
.L_871:
        /*00ec*/ 	.byte	0x01, 0x04
	.zero		2


	//----- nvinfo : EIATTR_CRS_STACK_SIZE
	.align		4
        /*00f0*/ 	.byte	0x04, 0x1e
        /*00f2*/ 	.short	(.L_873 - .L_872)
.L_872:
        /*00f4*/ 	.word	0x00000000
.L_873:


//--------------------- .nv.info._ZN4vllm4gptq33gemm_half_q_half_gptq_3bit_kernelILb1ELi7EEEvPK6__halfPKjS6_S4_PS2_iiiibPKi --------------------------
	.section	.nv.info._ZN4vllm4gptq33gemm_half_q_half_gptq_3bit_kernelILb1ELi7EEEvPK6__halfPKjS6_S4_PS2_iiiibPKi,"",@"SHT_CUDA_INFO"
	.sectionflags	@""
	.align	4


	//----- nvinfo : EIATTR_CUDA_API_VERSION
	.align		4
        /*0000*/ 	.byte	0x04, 0x37
        /*0002*/ 	.short	(.L_875 - .L_874)
.L_874:
        /*0004*/ 	.word	0x00000082


	//----- nvinfo : EIATTR_SW2861232_WAR
	.align		4
.L_875:
        /*0008*/ 	.byte	0x01, 0x35
	.zero		2


	//----- nvinfo : EIATTR_PARAM_CBANK
	.align		4
        /*000c*/ 	.byte	0x04, 0x0a
        /*000e*/ 	.short	(.L_877 - .L_876)
	.align		4
.L_876:
        /*0010*/ 	.word	index@(.nv.constant0._ZN4vllm4gptq33gemm_half_q_half_gptq_3bit_kernelILb1ELi7EEEvPK6__halfPKjS6_S4_PS2_iiiibPKi)
        /*0014*/ 	.short	0x0160
        /*0016*/ 	.short	0x0048


	//----- nvinfo : EIATTR_CBANK_PARAM_SIZE
	.align		4
.L_877:
        /*0018*/ 	.byte	0x03, 0x19
        /*001a*/ 	.short	0x0048


	//----- nvinfo : EIATTR_KPARAM_INFO
	.align		4
        /*001c*/ 	.byte	0x04, 0x17
        /*001e*/ 	.short	(.L_879 - .L_878)
.L_878:
        /*0020*/ 	.word	0x00000000
        /*0024*/ 	.short	0x000a
        /*0026*/ 	.short	0x0040
        /*0028*/ 	.byte	0x00, 0xf0, 0x21, 0x00


	//----- nvinfo : EIATTR_KPARAM_INFO
	.align		4
.L_879:
        /*002c*/ 	.byte	0x04, 0x17
        /*002e*/ 	.short	(.L_881 - .L_880)
.L_880:
        /*0030*/ 	.word	0x00000000
        /*0034*/ 	.short	0x0009
        /*0036*/ 	.short	0x0038
        /*0038*/ 	.byte	0x00, 0xf0, 0x05, 0x00


	//----- nvinfo : EIATTR_KPARAM_INFO
	.align		4
.L_881:
        /*003c*/ 	.byte	0x04, 0x17
        /*003e*/ 	.short	(.L_883 - .L_882)
.L_882:
        /*0040*/ 	.word	0x00000000
        /*0044*/ 	.short	0x0008
        /*0046*/ 	.short	0x0034
        /*0048*/ 	.byte	0x00, 0xf0, 0x11, 0x00


	//----- nvinfo : EIATTR_KPARAM_INFO
	.align		4
.L_883:
        /*004c*/ 	.byte	0x04, 0x17
        /*004e*/ 	.short	(.L_885 - .L_884)
.L_884:
        /*0050*/ 	.word	0x00000000
        /*0054*/ 	.short	0x0007
        /*0056*/ 	.short	0x0030
        /*0058*/ 	.byte	0x00, 0xf0, 0x11, 0x00


	//----- nvinfo : EIATTR_KPARAM_INFO
	.align		4
.L_885:
        /*005c*/ 	.byte	0x04, 0x17
        /*005e*/ 	.short	(.L_887 - .L_886)
.L_886:
        /*0060*/ 	.word	0x00000000
        /*0064*/ 	.short	0x0006
        /*0066*/ 	.short	0x002c
        /*0068*/ 	.byte	0x00, 0xf0, 0x11, 0x00


	//----- nvinfo : EIATTR_KPARAM_INFO
	.align		4
.L_887:
        /*006c*/ 	.byte	0x04, 0x17
        /*006e*/ 	.short	(.L_889 - .L_888)
.L_888:
        /*0070*/ 	.word	0x00000000
        /*0074*/ 	.short	0x0005
        /*0076*/ 	.short	0x0028
        /*0078*/ 	.byte	0x00, 0xf0, 0x11, 0x00


	//----- nvinfo : EIATTR_KPARAM_INFO
	.align		4
.L_889:
        /*007c*/ 	.byte	0x04, 0x17
        /*007e*/ 	.short	(.L_891 - .L_890)
.L_890:
        /*0080*/ 	.word	0x00000000
        /*0084*/ 	.short	0x0004
        /*0086*/ 	.short	0x0020
        /*0088*/ 	.byte	0x00, 0xf0, 0x21, 0x00


	//----- nvinfo : EIATTR_KPARAM_INFO
	.align		4
.L_891:
        /*008c*/ 	.byte	0x04, 0x17
        /*008e*/ 	.short	(.L_893 - .L_892)
.L_892:
        /*0090*/ 	.word	0x00000000
        /*0094*/ 	.short	0x0003
        /*0096*/ 	.short	0x0018
        /*0098*/ 	.byte	0x00, 0xf0, 0x21, 0x00


	//----- nvinfo : EIATTR_KPARAM_INFO
	.align		4
.L_893:
        /*009c*/ 	.byte	0x04, 0x17
        /*009e*/ 	.short	(.L_895 - .L_894)
.L_894:
        /*00a0*/ 	.word	0x00000000
        /*00a4*/ 	.short	0x0002
        /*00a6*/ 	.short	0x0010
        /*00a8*/ 	.byte	0x00, 0xf0, 0x21, 0x00


	//----- nvinfo : EIATTR_KPARAM_INFO
	.align		4
.L_895:
        /*00ac*/ 	.byte	0x04, 0x17
        /*00ae*/ 	.short	(.L_897 - .L_896)
.L_896:
        /*00b0*/ 	.word	0x00000000
        /*00b4*/ 	.short	0x0001
        /*00b6*/ 	.short	0x0008
        /*00b8*/ 	.byte	0x00, 0xf0, 0x21, 0x00


	//----- nvinfo : EIATTR_KPARAM_INFO
	.align		4
.L_897:
        /*00bc*/ 	.byte	0x04, 0x17
        /*00be*/ 	.short	(.L_899 - .L_898)
.L_898:
        /*00c0*/ 	.word	0x00000000
        /*00c4*/ 	.short	0x0000
        /*00c6*/ 	.short	0x0000
        /*00c8*/ 	.byte	0x00, 0xf0, 0x21, 0x00


	//----- nvinfo : EIATTR_MAXREG_COUNT
	.align		4
.L_899:
        /*00cc*/ 	.byte	0x03, 0x1b
        /*00ce*/ 	.short	0x00ff


	//----- nvinfo : EIATTR_NUM_BARRIERS
	.align		4
        /*00d0*/ 	.byte	0x02, 0x4c
        /*00d2*/ 	.byte	0x01
	.zero		1


	//----- nvinfo : EIATTR_MERCURY_ISA_VERSION
	.align		4
        /*00d4*/ 	.byte	0x03, 0x5f
        /*00d6*/ 	.short	0x0000


	//----- nvinfo : EIATTR_EXIT_INSTR_OFFSETS
	.align		4
        /*00d8*/ 	.byte	0x04, 0x1c
        /*00da*/ 	.short	(.L_901 - .L_900)


	//   ....[0]....
.L_900:
        /*00dc*/ 	.word	0x000004f0


	//   ....[1]....
        /*00e0*/ 	.word	0x000052f0


	//   ....[2]....
        /*00e4*/ 	.word	0x00005380


	//   ....[3]....
        /*00e8*/ 	.word	0x000053c0


	//----- nvinfo : EIATTR_CTAIDZ_USED
	.align		4
.L_901:
        /*00ec*/ 	.byte	0x01, 0x04
	.zero		2


	//----- nvinfo : EIATTR_CRS_STACK_SIZE
	.align		4
        /*00f0*/ 	.byte	0x04, 0x1e
        /*00f2*/ 	.short	(.L_903 - .L_902)
.L_902:
        /*00f4*/ 	.word	0x00000000
.L_903:


//--------------------- .nv.info._ZN4vllm4gptq33gemm_half_q_half_gptq_2bit_kernelILb1ELi7EEEvPK6__halfPKjS6_S4_PS2_iiiibPKi --------------------------
	.section	.nv.info._ZN4vllm4gptq33gemm_half_q_half_gptq_2bit_kernelILb1ELi7EEEvPK6__halfPKjS6_S4_PS2_iiiibPKi,"",@"SHT_CUDA_INFO"
	.sectionflags	@""
	.align	4


	//----- nvinfo : EIATTR_CUDA_API_VERSION
	.align		4
        /*0000*/ 	.byte	0x04, 0x37
        /*0002*/ 	.short	(.L_905 - .L_904)
.L_904:
        /*0004*/ 	.word	0x00000082


	//----- nvinfo : EIATTR_SW2861232_WAR
	.align		4
.L_905:
        /*0008*/ 	.byte	0x01, 0x35
	.zero		2


	//----- nvinfo : EIATTR_PARAM_CBANK
	.align		4
        /*000c*/ 	.byte	0x04, 0x0a
        /*000e*/ 	.short	(.L_907 - .L_906)
	.align		4
.L_906:
        /*0010*/ 	.word	index@(.nv.constant0._ZN4vllm4gptq33gemm_half_q_half_gptq_2bit_kernelILb1ELi7EEEvPK6__halfPKjS6_S4_PS2_iiiibPKi)
        /*0014*/ 	.short	0x0160
        /*0016*/ 	.short	0x0048


	//----- nvinfo : EIATTR_CBANK_PARAM_SIZE
	.align		4
.L_907:
        /*0018*/ 	.byte	0x03, 0x19
        /*001a*/ 	.short	0x0048


	//----- nvinfo : EIATTR_KPARAM_INFO
	.align		4
        /*001c*/ 	.byte	0x04, 0x17
        /*001e*/ 	.short	(.L_909 - .L_908)
.L_908:
        /*0020*/ 	.word	0x00000000
        /*0024*/ 	.short	0x000a
        /*0026*/ 	.short	0x0040
        /*0028*/ 	.byte	0x00, 0xf0, 0x21, 0x00


	//----- nvinfo : EIATTR_KPARAM_INFO
	.align		4
.L_909:
        /*002c*/ 	.byte	0x04, 0x17
        /*002e*/ 	.short	(.L_911 - .L_910)
.L_910:
        /*0030*/ 	.word	0x00000000
        /*0034*/ 	.short	0x0009
        /*0036*/ 	.short	0x0038
        /*0038*/ 	.byte	0x00, 0xf0, 0x05, 0x00


	//----- nvinfo : EIATTR_KPARAM_INFO
	.align		4
.L_911:
        /*003c*/ 	.byte	0x04, 0x17
        /*003e*/ 	.short	(.L_913 - .L_912)
.L_912:
        /*0040*/ 	.word	0x00000000
        /*0044*/ 	.short	0x0008
        /*0046*/ 	.short	0x0034
        /*0048*/ 	.byte	0x00, 0xf0, 0x11, 0x00


	//----- nvinfo : EIATTR_KPARAM_INFO
	.align		4
.L_913:
        /*004c*/ 	.byte	0x04, 0x17
        /*004e*/ 	.short	(.L_915 - .L_914)
.L_914:
        /*0050*/ 	.word	0x00000000
        /*0054*/ 	.short	0x0007
        /*0056*/ 	.short	0x0030
        /*0058*/ 	.byte	0x00, 0xf0, 0x11, 0x00


	//----- nvinfo : EIATTR_KPARAM_INFO
	.align		4
.L_915:
        /*005c*/ 	.byte	0x04, 0x17
        /*005e*/ 	.short	(.L_917 - .L_916)
.L_916:
        /*0060*/ 	.word	0x00000000
        /*0064*/ 	.short	0x0006
        /*0066*/ 	.short	0x002c
        /*0068*/ 	.byte	0x00, 0xf0, 0x11, 0x00


	//----- nvinfo : EIATTR_KPARAM_INFO
	.align		4
.L_917:
        /*006c*/ 	.byte	0x04, 0x17
        /*006e*/ 	.short	(.L_919 - .L_918)
.L_918:
        /*0070*/ 	.word	0x00000000
        /*0074*/ 	.short	0x0005
        /*0076*/ 	.short	0x0028
        /*0078*/ 	.byte	0x00, 0xf0, 0x11, 0x00


	//----- nvinfo : EIATTR_KPARAM_INFO
	.align		4
.L_919:
        /*007c*/ 	.byte	0x04, 0x17
        /*007e*/ 	.short	(.L_921 - .L_920)
.L_920:
        /*0080*/ 	.word	0x00000000
        /*0084*/ 	.short	0x0004
        /*0086*/ 	.short	0x0020
        /*0088*/ 	.byte	0x00, 0xf0, 0x21, 0x00


	//----- nvinfo : EIATTR_KPARAM_INFO
	.align		4
.L_921:
        /*008c*/ 	.byte	0x04, 0x17
        /*008e*/ 	.short	(.L_923 - .L_922)
.L_922:
        /*0090*/ 	.word	0x00000000
        /*0094*/ 	.short	0x0003
        /*0096*/ 	.short	0x0018
        /*0098*/ 	.byte	0x00, 0xf0, 0x21, 0x00


	//----- nvinfo : EIATTR_KPARAM_INFO
	.align		4
.L_923:
        /*009c*/ 	.byte	0x04, 0x17
        /*009e*/ 	.short	(.L_925 - .L_924)
.L_924:
        /*00a0*/ 	.word	0x00000000
        /*00a4*/ 	.short	0x0002
        /*00a6*/ 	.short	0x0010
        /*00a8*/ 	.byte	0x00, 0xf0, 0x21, 0x00


	//----- nvinfo : EIATTR_KPARAM_INFO
	.align		4
.L_925:
        /*00ac*/ 	.byte	0x04, 0x17
        /*00ae*/ 	.short	(.L_927 - .L_926)
.L_926:
        /*00b0*/ 	.word	0x00000000
        /*00b4*/ 	.short	0x0001
        /*00b6*/ 	.short	0x0008
        /*00b8*/ 	.byte	0x00, 0xf0, 0x21, 0x00


	//----- nvinfo : EIATTR_KPARAM_INFO
	.align		4
.L_927:
        /*00bc*/ 	.byte	0x04, 0x17
        /*00be*/ 	.short	(.L_929 - .L_928)
.L_928:
        /*00c0*/ 	.word	0x00000000
        /*00c4*/ 	.short	0x0000
        /*00c6*/ 	.short	0x0000
        /*00c8*/ 	.byte	0x00, 0xf0, 0x21, 0x00


	//----- nvinfo : EIATTR_MAXREG_COUNT
	.align		4
.L_929:
        /*00cc*/ 	.byte	0x03, 0x1b
        /*00ce*/ 	.short	0x00ff


	//----- nvinfo : EIATTR_NUM_BARRIERS
	.align		4
        /*00d0*/ 	.byte	0x02, 0x4c
        /*00d2*/ 	.byte	0x01
	.zero		1


	//----- nvinfo : EIATTR_MERCURY_ISA_VERSION
	.align		4
        /*00d4*/ 	.byte	0x03, 0x5f
        /*00d6*/ 	.short	0x0000


	//----- nvinfo : EIATTR_EXIT_INSTR_OFFSETS
	.align		4
        /*00d8*/ 	.byte	0x04, 0x1c
        /*00da*/ 	.short	(.L_931 - .L_930)


	//   ....[0]....
.L_930:
        /*00dc*/ 	.word	0x00000520


	//   ....[1]....
        /*00e0*/ 	.word	0x00003740


	//   ....[2]....
        /*00e4*/ 	.word	0x000037d0


	//   ....[3]....
        /*00e8*/ 	.word	0x00003810


	//----- nvinfo : EIATTR_CTAIDZ_USED
	.align		4
.L_931:
        /*00ec*/ 	.byte	0x01, 0x04
	.zero		2


	//----- nvinfo : EIATTR_CRS_STACK_SIZE
	.align		4
        /*00f0*/ 	.byte	0x04, 0x1e
        /*00f2*/ 	.short	(.L_933 - .L_932)
.L_932:
        /*00f4*/ 	.word	0x00000000
.L_933:


//--------------------- .nv.info._ZN4vllm4gptq33gemm_half_q_half_gptq_8bit_kernelILb1ELi6EEEvPK6__halfPKjS6_S4_PS2_iiiibPKi --------------------------
	.section	.nv.info._ZN4vllm4gptq33gemm_half_q_half_gptq_8bit_kernelILb1ELi6EEEvPK6__halfPKjS6_S4_PS2_iiiibPKi,"",@"SHT_CUDA_INFO"
	.sectionflags	@""
	.align	4


	//----- nvinfo : EIATTR_CUDA_API_VERSION
	.align		4
        /*0000*/ 	.byte	0x04, 0x37
        /*0002*/ 	.short	(.L_935 - .L_934)
.L_934:
        /*0004*/ 	.word	0x00000082


	//----- nvinfo : EIATTR_SW2861232_WAR
	.align		4
.L_935:
        /*0008*/ 	.byte	0x01, 0x35
	.zero		2


	//----- nvinfo : EIATTR_PARAM_CBANK
	.align		4
        /*000c*/ 	.byte	0x04, 0x0a
        /*000e*/ 	.short	(.L_937 - .L_936)
	.align		4
.L_936:
        /*0010*/ 	.word	index@(.nv.constant0._ZN4vllm4gptq33gemm_half_q_half_gptq_8bit_kernelILb1ELi6EEEvPK6__halfPKjS6_S4_PS2_iiiibPKi)
        /*0014*/ 	.short	0x0160
        /*0016*/ 	.short	0x0048


	//----- nvinfo : EIATTR_CBANK_PARAM_SIZE
	.align		4
.L_937:
        /*0018*/ 	.byte	0x03, 0x19
        /*001a*/ 	.short	0x0048


	//----- nvinfo : EIATTR_KPARAM_INFO
	.align		4
        /*001c*/ 	.byte	0x04, 0x17
        /*001e*/ 	.short	(.L_939 - .L_938)
.L_938:
        /*0020*/ 	.word	0x00000000
        /*0024*/ 	.short	0x000a
        /*0026*/ 	.short	0x0040
        /*0028*/ 	.byte	0x00, 0xf0, 0x21, 0x00


	//----- nvinfo : EIATTR_KPARAM_INFO
	.align		4
.L_939:
        /*002c*/ 	.byte	0x04, 0x17
        /*002e*/ 	.short	(.L_941 - .L_940)
.L_940:
        /*0030*/ 	.word	0x00000000
        /*0034*/ 	.short	0x0009
        /*0036*/ 	.short	0x0038
        /*0038*/ 	.byte	0x00, 0xf0, 0x05, 0x00


	//----- nvinfo : EIATTR_KPARAM_INFO
	.align		4
.L_941:
        /*003c*/ 	.byte	0x04, 0x17
        /*003e*/ 	.short	(.L_943 - .L_942)
.L_942:
        /*0040*/ 	.word	0x00000000
        /*0044*/ 	.short	0x0008
        /*0046*/ 	.short	0x0034
        /*0048*/ 	.byte	0x00, 0xf0, 0x11, 0x00


	//----- nvinfo : EIATTR_KPARAM_INFO
	.align		4
.L_943:
        /*004c*/ 	.byte	0x04, 0x17
        /*004e*/ 	.short	(.L_945 - .L_944)
.L_944:
        /*0050*/ 	.word	0x00000000
        /*0054*/ 	.short	0x0007
        /*0056*/ 	.short	0x0030
        /*0058*/ 	.byte	0x00, 0xf0, 0x11, 0x00


	//----- nvinfo : EIATTR_KPARAM_INFO
	.align		4
.L_945:
        /*005c*/ 	.byte	0x04, 0x17
        /*005e*/ 	.short	(.L_947 - .L_946)
.L_946:
        /*0060*/ 	.word	0x00000000
        /*0064*/ 	.short	0x0006
        /*0066*/ 	.short	0x002c
        /*0068*/ 	.byte	0x00, 0xf0, 0x11, 0x00


	//----- nvinfo : EIATTR_KPARAM_INFO
	.align		4
.L_947:
        /*006c*/ 	.byte	0x04, 0x17
        /*006e*/ 	.short	(.L_949 - .L_948)
.L_948:
        /*0070*/ 	.word	0x00000000
        /*0074*/ 	.short	0x0005
        /*0076*/ 	.short	0x0028
        /*0078*/ 	.byte	0x00, 0xf0, 0x11, 0x00


	//----- nvinfo : EIATTR_KPARAM_INFO
	.align		4
.L_949:
        /*007c*/ 	.byte	0x04, 0x17
        /*007e*/ 	.short	(.L_951 - .L_950)
.L_950:
        /*0080*/ 	.word	0x00000000
        /*0084*/ 	.short	0x0004
        /*0086*/ 	.short	0x0020
        /*0088*/ 	.byte	0x00, 0xf0, 0x21, 0x00


	//----- nvinfo : EIATTR_KPARAM_INFO
	.align		4
.L_951:
        /*008c*/ 	.byte	0x04, 0x17
        /*008e*/ 	.short	(.L_953 - .L_952)
.L_952:
        /*0090*/ 	.word	0x00000000
        /*0094*/ 	.short	0x0003
        /*0096*/ 	.short	0x0018
        /*0098*/ 	.byte	0x00, 0xf0, 0x21, 0x00


	//----- nvinfo : EIATTR_KPARAM_INFO
	.align		4
.L_953:
        /*009c*/ 	.byte	0x04, 0x17
        /*009e*/ 	.short	(.L_955 - .L_954)
.L_954:
        /*00a0*/ 	.word	0x00000000
        /*00a4*/ 	.short	0x0002
        /*00a6*/ 	.short	0x0010
        /*00a8*/ 	.byte	0x00, 0xf0, 0x21, 0x00


	//----- nvinfo : EIATTR_KPARAM_INFO
	.align		4
.L_955:
        /*00ac*/ 	.byte	0x04, 0x17
        /*00ae*/ 	.short	(.L_957 - .L_956)
.L_956:
        /*00b0*/ 	.word	0x00000000
        /*00b4*/ 	.short	0x0001
        /*00b6*/ 	.short	0x0008
        /*00b8*/ 	.byte	0x00, 0xf0, 0x21, 0x00


	//----- nvinfo : EIATTR_KPARAM_INFO
	.align		4
.L_957:
        /*00bc*/ 	.byte	0x04, 0x17
        /*00be*/ 	.short	(.L_959 - .L_958)
.L_958:
        /*00c0*/ 	.word	0x00000000
        /*00c4*/ 	.short	0x0000
        /*00c6*/ 	.short	0x0000
        /*00c8*/ 	.byte	0x00, 0xf0, 0x21, 0x00


	//----- nvinfo : EIATTR_MAXREG_COUNT
	.align		4
.L_959:
        /*00cc*/ 	.byte	0x03, 0x1b
        /*00ce*/ 	.short	0x00ff


	//----- nvinfo : EIATTR_NUM_BARRIERS
	.align		4
        /*00d0*/ 	.byte	0x02, 0x4c
        /*00d2*/ 	.byte	0x01
	.zero		1


	//----- nvinfo : EIATTR_MERCURY_ISA_VERSION
	.align		4
        /*00d4*/ 	.byte	0x03, 0x5f
        /*00d6*/ 	.short	0x0000


	//----- nvinfo : EIATTR_EXIT_INSTR_OFFSETS
	.align		4
        /*00d8*/ 	.byte	0x04, 0x1c
        /*00da*/ 	.short	(.L_961 - .L_960)


	//   ....[0]....
.L_960:
        /*00dc*/ 	.word	0x000004b0


	//   ....[1]....
        /*00e0*/ 	.word	0x00008dc0


	//   ....[2]....
        /*00e4*/ 	.word	0x00008e50


	//   ....[3]....
        /*00e8*/ 	.word	0x00008e90


	//----- nvinfo : EIATTR_CTAIDZ_USED
	.align		4
.L_961:
        /*00ec*/ 	.byte	0x01, 0x04
	.zero		2


	//----- nvinfo : EIATTR_CRS_STACK_SIZE
	.align		4
        /*00f0*/ 	.byte	0x04, 0x1e
        /*00f2*/ 	.short	(.L_963 - .L_962)
.L_962:
        /*00f4*/ 	.word	0x00000000
.L_963:


//--------------------- .nv.info._ZN4vllm4gptq33gemm_half_q_half_gptq_4bit_kernelILb1ELi6EEEvPK6__halfPKjS6_S4_PS2_iiiibPKi --------------------------
	.section	.nv.info._ZN4vllm4gptq33gemm_half_q_half_gptq_4bit_kernelILb1ELi6EEEvPK6__halfPKjS6_S4_PS2_iiiibPKi,"",@"SHT_CUDA_INFO"
	.sectionflags	@""
	.align	4


	//----- nvinfo : EIATTR_CUDA_API_VERSION
	.align		4
        /*0000*/ 	.byte	0x04, 0x37
        /*0002*/ 	.short	(.L_965 - .L_964)
.L_964:
        /*0004*/ 	.word	0x00000082


	//----- nvinfo : EIATTR_SW2861232_WAR
	.align		4
.L_965:
        /*0008*/ 	.byte	0x01, 0x35
	.zero		2


	//----- nvinfo : EIATTR_PARAM_CBANK
	.align		4
        /*000c*/ 	.byte	0x04, 0x0a
        /*000e*/ 	.short	(.L_967 - .L_966)
	.align		4
.L_966:
        /*0010*/ 	.word	index@(.nv.constant0._ZN4vllm4gptq33gemm_half_q_half_gptq_4bit_kernelILb1ELi6EEEvPK6__halfPKjS6_S4_PS2_iiiibPKi)
        /*0014*/ 	.short	0x0160
        /*0016*/ 	.short	0x0048


	//----- nvinfo : EIATTR_CBANK_PARAM_SIZE
	.align		4
.L_967:
        /*0018*/ 	.byte	0x03, 0x19
        /*001a*/ 	.short	0x0048


	//----- nvinfo : EIATTR_KPARAM_INFO
	.align		4
        /*001c*/ 	.byte	0x04, 0x17
        /*001e*/ 	.short	(.L_969 - .L_968)
.L_968:
        /*0020*/ 	.word	0x00000000
        /*0024*/ 	.short	0x000a
        /*0026*/ 	.short	0x0040
        /*0028*/ 	.byte	0x00, 0xf0, 0x21, 0x00


	//----- nvinfo : EIATTR_KPARAM_INFO
	.align		4
.L_969:
        /*002c*/ 	.byte	0x04, 0x17
        /*002e*/ 	.short	(.L_971 - .L_970)
.L_970:
        /*0030*/ 	.word	0x00000000
        /*0034*/ 	.short	0x0009
        /*0036*/ 	.short	0x0038
        /*0038*/ 	.byte	0x00, 0xf0, 0x05, 0x00


	//----- nvinfo : EIATTR_KPARAM_INFO
	.align		4
.L_971:
        /*003c*/ 	.byte	0x04, 0x17
        /*003e*/ 	.short	(.L_973 - .L_972)
.L_972:
        /*0040*/ 	.word	0x00000000
        /*0044*/ 	.short	0x0008
        /*0046*/ 	.short	0x0034
        /*0048*/ 	.byte	0x00, 0xf0, 0x11, 0x00


	//----- nvinfo : EIATTR_KPARAM_INFO
	.align		4
.L_973:
        /*004c*/ 	.byte	0x04, 0x17
        /*004e*/ 	.short	(.L_975 - .L_974)
.L_974:
        /*0050*/ 	.word	0x00000000
        /*0054*/ 	.short	0x0007
        /*0056*/ 	.short	0x0030
        /*0058*/ 	.byte	0x00, 0xf0, 0x11, 0x00


	//----- nvinfo : EIATTR_KPARAM_INFO
	.align		4
.L_975:
        /*005c*/ 	.byte	0x04, 0x17
        /*005e*/ 	.short	(.L_977 - .L_976)
.L_976:
        /*0060*/ 	.word	0x00000000
        /*0064*/ 	.short	0x0006
        /*0066*/ 	.short	0x002c
        /*0068*/ 	.byte	0x00, 0xf0, 0x11, 0x00


	//----- nvinfo : EIATTR_KPARAM_INFO
	.align		4
.L_977:
        /*006c*/ 	.byte	0x04, 0x17
        /*006e*/ 	.short	(.L_979 - .L_978)
.L_978:
        /*0070*/ 	.word	0x00000000
        /*0074*/ 	.short	0x0005
        /*0076*/ 	.short	0x0028
        /*0078*/ 	.byte	0x00, 0xf0, 0x11, 0x00


	//----- nvinfo : EIATTR_KPARAM_INFO
	.align		4
.L_979:
        /*007c*/ 	.byte	0x04, 0x17
        /*007e*/ 	.short	(.L_981 - .L_980)
.L_980:
        /*0080*/ 	.word	0x00000000
        /*0084*/ 	.short	0x0004
        /*0086*/ 	.short	0x0020
        /*0088*/ 	.byte	0x00, 0xf0, 0x21, 0x00


	//----- nvinfo : EIATTR_KPARAM_INFO
	.align		4
.L_981:
        /*008c*/ 	.byte	0x04, 0x17
        /*008e*/ 	.short	(.L_983 - .L_982)
.L_982:
        /*0090*/ 	.word	0x00000000
        /*0094*/ 	.short	0x0003
        /*0096*/ 	.short	0x0018
        /*0098*/ 	.byte	0x00, 0xf0, 0x21, 0x00


	//----- nvinfo : EIATTR_KPARAM_INFO
	.align		4
.L_983:
        /*009c*/ 	.byte	0x04, 0x17
        /*009e*/ 	.short	(.L_985 - .L_984)
.L_984:
        /*00a0*/ 	.word	0x00000000
        /*00a4*/ 	.short	0x0002
        /*00a6*/ 	.short	0x0010
        /*00a8*/ 	.byte	0x00, 0xf0, 0x21, 0x00


	//----- nvinfo : EIATTR_KPARAM_INFO
	.align		4
.L_985:
        /*00ac*/ 	.byte	0x04, 0x17
        /*00ae*/ 	.short	(.L_987 - .L_986)
.L_986:
        /*00b0*/ 	.word	0x00000000
        /*00b4*/ 	.short	0x0001
        /*00b6*/ 	.short	0x0008
        /*00b8*/ 	.byte	0x00, 0xf0, 0x21, 0x00


	//----- nvinfo : EIATTR_KPARAM_INFO
	.align		4
.L_987:
        /*00bc*/ 	.byte	0x04, 0x17
        /*00be*/ 	.short	(.L_989 - .L_988)
.L_988:
        /*00c0*/ 	.word	0x00000000
        /*00c4*/ 	.short	0x0000
        /*00c6*/ 	.short	0x0000
        /*00c8*/ 	.byte	0x00, 0xf0, 0x21, 0x00


	//----- nvinfo : EIATTR_MAXREG_COUNT
	.align		4
.L_989:
        /*00cc*/ 	.byte	0x03, 0x1b
        /*00ce*/ 	.short	0x00ff


	//----- nvinfo : EIATTR_NUM_BARRIERS
	.align		4
        /*00d0*/ 	.byte	0x02, 0x4c
        /*00d2*/ 	.byte	0x01
	.zero		1


	//----- nvinfo : EIATTR_MERCURY_ISA_VERSION
	.align		4
        /*00d4*/ 	.byte	0x03, 0x5f
        /*00d6*/ 	.short	0x0000


	//----- nvinfo : EIATTR_EXIT_INSTR_OFFSETS
	.align		4
        /*00d8*/ 	.byte	0x04, 0x1c
        /*00da*/ 	.short	(.L_991 - .L_990)


	//   ....[0]....
.L_990:
        /*00dc*/ 	.word	0x00000480


	//   ....[1]....
        /*00e0*/ 	.word	0x00005cc0


	//   ....[2]....
        /*00e4*/ 	.word	0x00005d50


	//   ....[3]....
        /*00e8*/ 	.word	0x00005d90


	//----- nvinfo : EIATTR_CTAIDZ_USED
	.align		4
.L_991:
        /*00ec*/ 	.byte	0x01, 0x04
	.zero		2


	//----- nvinfo : EIATTR_CRS_STACK_SIZE
	.align		4
        /*00f0*/ 	.byte	0x04, 0x1e
        /*00f2*/ 	.short	(.L_993 - .L_992)
.L_992:
        /*00f4*/ 	.word	0x00000000
.L_993:


//--------------------- .nv.info._ZN4vllm4gptq33gemm_half_q_half_gptq_3bit_kernelILb1ELi6EEEvPK6__halfPKjS6_S4_PS2_iiiibPKi --------------------------
	.section	.nv.info._ZN4vllm4gptq33gemm_half_q_half_gptq_3bit_kernelILb1ELi6EEEvPK6__halfPKjS6_S4_PS2_iiiibPKi,"",@"SHT_CUDA_INFO"
	.sectionflags	@""
	.align	4


	//----- nvinfo : EIATTR_CUDA_API_VERSION
	.align		4
        /*0000*/ 	.byte	0x04, 0x37
        /*0002*/ 	.short	(.L_995 - .L_994)
.L_994:
        /*0004*/ 	.word	0x00000082


	//----- nvinfo : EIATTR_SW2861232_WAR
	.align		4
.L_995:
        /*0008*/ 	.byte	0x01, 0x35
	.zero		2


	//----- nvinfo : EIATTR_PARAM_CBANK
	.align		4
        /*000c*/ 	.byte	0x04, 0x0a
        /*000e*/ 	.short	(.L_997 - .L_996)
	.align		4
.L_996:
        /*0010*/ 	.word	index@(.nv.constant0._ZN4vllm4gptq33gemm_half_q_half_gptq_3bit_kernelILb1ELi6EEEvPK6__halfPKjS6_S4_PS2_iiiibPKi)
        /*0014*/ 	.short	0x0160
        /*0016*/ 	.short	0x0048


	//----- nvinfo : EIATTR_CBANK_PARAM_SIZE
	.align		4
.L_997:
        /*0018*/ 	.byte	0x03, 0x19
        /*001a*/ 	.short	0x0048


	//----- nvinfo : EIATTR_KPARAM_INFO
	.align		4
        /*001c*/ 	.byte	0x04, 0x17
        /*001e*/ 	.short	(.L_999 - .L_998)
.L_998:
        /*0020*/ 	.word	0x00000000
        /*0024*/ 	.short	0x000a
        /*0026*/ 	.short	0x0040
        /*0028*/ 	.byte	0x00, 0xf0, 0x21, 0x00


	//----- nvinfo : EIATTR_KPARAM_INFO
	.align		4
.L_999:
        /*002c*/ 	.byte	0x04, 0x17
        /*002e*/ 	.short	(.L_1001 - .L_1000)
.L_1000:
        /*0030*/ 	.word	0x00000000
        /*0034*/ 	.short	0x0009
        /*0036*/ 	.short	0x0038
        /*0038*/ 	.byte	0x00, 0xf0, 0x05, 0x00


	//----- nvinfo : EIATTR_KPARAM_INFO
	.align		4
.L_1001:
        /*003c*/ 	.byte	0x04, 0x17
        /*003e*/ 	.short	(.L_1003 - .L_1002)
.L_1002:
        /*0040*/ 	.word	0x00000000
        /*0044*/ 	.short	0x0008
        /*0046*/ 	.short	0x0034
        /*0048*/ 	.byte	0x00, 0xf0, 0x11, 0x00


	//----- nvinfo : EIATTR_KPARAM_INFO
	.align		4
.L_1003:
        /*004c*/ 	.byte	0x04, 0x17
        /*004e*/ 	.short	(.L_1005 - .L_1004)
.L_1004:
        /*0050*/ 	.word	0x00000000
        /*0054*/ 	.short	0x0007
        /*0056*/ 	.short	0x0030
        /*0058*/ 	.byte	0x00, 0xf0, 0x11, 0x00


	//----- nvinfo : EIATTR_KPARAM_INFO
	.align		4
.L_1005:
        /*005c*/ 	.byte	0x04, 0x17
        /*005e*/ 	.short	(.L_1007 - .L_1006)
.L_1006:
        /*0060*/ 	.word	0x00000000
        /*0064*/ 	.short	0x0006
        /*0066*/ 	.short	0x002c
        /*0068*/ 	.byte	0x00, 0xf0, 0x11, 0x00


	//----- nvinfo : EIATTR_KPARAM_INFO
	.align		4
.L_1007:
        /*006c*/ 	.byte	0x04, 0x17
        /*006e*/ 	.short	(.L_1009 - .L_1008)
.L_1008:
        /*0070*/ 	.word	0x00000000
        /*0074*/ 	.short	0x0005
        /*0076*/ 	.short	0x0028
        /*0078*/ 	.byte	0x00, 0xf0, 0x11, 0x00


	//----- nvinfo : EIATTR_KPARAM_INFO
	.align		4
.L_1009:
        /*007c*/ 	.byte	0x04, 0x17
        /*007e*/ 	.short	(.L_1011 - .L_1010)
.L_1010:
        /*0080*/ 	.word	0x00000000
        /*0084*/ 	.short	0x0004
        /*0086*/ 	.short	0x0020
        /*0088*/ 	.byte	0x00, 0xf0, 0x21, 0x00


	//----- nvinfo : EIATTR_KPARAM_INFO
	.align		4
.L_1011:
        /*008c*/ 	.byte	0x04, 0x17
        /*008e*/ 	.short	(.L_1013 - .L_1012)
.L_1012:
        /*0090*/ 	.word	0x00000000
        /*0094*/ 	.short	0x0003
        /*0096*/ 	.short	0x0018
        /*0098*/ 	.byte	0x00, 0xf0, 0x21, 0x00


	//----- nvinfo : EIATTR_KPARAM_INFO
	.align		4
.L_1013:
        /*009c*/ 	.byte	0x04, 0x17
        /*009e*/ 	.short	(.L_1015 - .L_1014)
.L_1014:
        /*00a0*/ 	.word	0x00000000
        /*00a4*/ 	.short	0x0002
        /*00a6*/ 	.short	0x0010
        /*00a8*/ 	.byte	0x00, 0xf0, 0x21, 0x00


	//----- nvinfo : EIATTR_KPARAM_INFO
	.align		4
.L_1015:
        /*00ac*/ 	.byte	0x04, 0x17
        /*00ae*/ 	.short	(.L_1017 - .L_1016)
.L_1016:
        /*00b0*/ 	.word	0x00000000
        /*00b4*/ 	.short	0x0001
        /*00b6*/ 	.short	0x0008
        /*00b8*/ 	.byte	0x00, 0xf0, 0x21, 0x00


	//----- nvinfo : EIATTR_KPARAM_INFO
	.align		4
.L_1017:
        /*00bc*/ 	.byte	0x04, 0x17
        /*00be*/ 	.short	(.L_1019 - .L_1018)
.L_1018:
        /*00c0*/ 	.word	0x00000000
        /*00c4*/ 	.short	0x0000
        /*00c6*/ 	.short	0x0000
        /*00c8*/ 	.byte	0x00, 0xf0, 0x21, 0x00


	//----- nvinfo : EIATTR_MAXREG_COUNT
	.align		4
.L_1019:
        /*00cc*/ 	.byte	0x03, 0x1b
        /*00ce*/ 	.short	0x00ff


	//----- nvinfo : EIATTR_NUM_BARRIERS
	.align		4
        /*00d0*/ 	.byte	0x02, 0x4c
        /*00d2*/ 	.byte	0x01
	.zero		1


	//----- nvinfo : EIATTR_MERCURY_ISA_VERSION
	.align		4
        /*00d4*/ 	.byte	0x03, 0x5f
        /*00d6*/ 	.short	0x0000


	//----- nvinfo : EIATTR_EXIT_INSTR_OFFSETS
	.align		4
        /*00d8*/ 	.byte	0x04, 0x1c
        /*00da*/ 	.short	(.L_1021 - .L_1020)


	//   ....[0]....
.L_1020:
        /*00dc*/ 	.word	0x00000490


	//   ....[1]....
        /*00e0*/ 	.word	0x00004bd0


	//   ....[2]....
        /*00e4*/ 	.word	0x00004c60


	//   ....[3]....
        /*00e8*/ 	.word	0x00004ca0


	//----- nvinfo : EIATTR_CTAIDZ_USED
	.align		4
.L_1021:
        /*00ec*/ 	.byte	0x01, 0x04
	.zero		2


	//----- nvinfo : EIATTR_CRS_STACK_SIZE
	.align		4
        /*00f0*/ 	.byte	0x04, 0x1e
        /*00f2*/ 	.short	(.L_1023 - .L_1022)
.L_1022:
        /*00f4*/ 	.word	0x00000000
.L_1023:


//--------------------- .nv.info._ZN4vllm4gptq33gemm_half_q_half_gptq_2bit_kernelILb1ELi6EEEvPK6__halfPKjS6_S4_PS2_iiiibPKi --------------------------
	.section	.nv.info._ZN4vllm4gptq33gemm_half_q_half_gptq_2bit_kernelILb1ELi6EEEvPK6__halfPKjS6_S4_PS2_iiiibPKi,"",@"SHT_CUDA_INFO"
	.sectionflags	@""
	.align	4


	//----- nvinfo : EIATTR_CUDA_API_VERSION
	.align		4
        /*0000*/ 	.byte	0x04, 0x37
        /*0002*/ 	.short	(.L_1025 - .L_1024)
.L_1024:
        /*0004*/ 	.word	0x00000082


	//----- nvinfo : EIATTR_SW2861232_WAR
	.align		4
.L_1025:
        /*0008*/ 	.byte	0x01, 0x35
	.zero		2


	//----- nvinfo : EIATTR_PARAM_CBANK
	.align		4
        /*000c*/ 	.byte	0x04, 0x0a
        /*000e*/ 	.short	(.L_1027 - .L_1026)
	.align		4
.L_1026:
        /*0010*/ 	.word	index@(.nv.constant0._ZN4vllm4gptq33gemm_half_q_half_gptq_2bit_kernelILb1ELi6EEEvPK6__halfPKjS6_S4_PS2_iiiibPKi)
        /*0014*/ 	.short	0x0160
        /*0016*/ 	.short	0x0048


	//----- nvinfo : EIATTR_CBANK_PARAM_SIZE
	.align		4
.L_1027:
        /*0018*/ 	.byte	0x03, 0x19
        /*001a*/ 	.short	0x0048


	//----- nvinfo : EIATTR_KPARAM_INFO
	.align		4
        /*001c*/ 	.byte	0x04, 0x17
        /*001e*/ 	.short	(.L_1029 - .L_1028)
.L_1028:
        /*0020*/ 	.word	0x00000000
        /*0024*/ 	.short	0x000a
        /*0026*/ 	.short	0x0040
        /*0028*/ 	.byte	0x00, 0xf0, 0x21, 0x00


	//----- nvinfo : EIATTR_KPARAM_INFO
	.align		4
.L_1029:
        /*002c*/ 	.byte	0x04, 0x17
        /*002e*/ 	.short	(.L_1031 - .L_1030)
.L_1030:
        /*0030*/ 	.word	0x00000000
        /*0034*/ 	.short	0x0009
        /*0036*/ 	.short	0x0038
        /*0038*/ 	.byte	0x00, 0xf0, 0x05, 0x00


	//----- nvinfo : EIATTR_KPARAM_INFO
	.align		4
.L_1031:
        /*003c*/ 	.byte	0x04, 0x17
        /*003e*/ 	.short	(.L_1033 - .L_1032)
.L_1032:
        /*0040*/ 	.word	0x00000000
        /*0044*/ 	.short	0x0008
        /*0046*/ 	.short	0x0034
        /*0048*/ 	.byte	0x00, 0xf0, 0x11, 0x00


	//----- nvinfo : EIATTR_KPARAM_INFO
	.align		4
.L_1033:
        /*004c*/ 	.byte	0x04, 0x17
        /*004e*/ 	.short	(.L_1035 - .L_1034)
.L_1034:
        /*0050*/ 	.word	0x00000000
        /*0054*/ 	.short	0x0007
        /*0056*/ 	.short	0x0030
        /*0058*/ 	.byte	0x00, 0xf0, 0x11, 0x00


	//----- nvinfo : EIATTR_KPARAM_INFO
	.align		4
.L_1035:
        /*005c*/ 	.byte	0x04, 0x17
        /*005e*/ 	.short	(.L_1037 - .L_1036)
.L_1036:
        /*0060*/ 	.word	0x00000000
        /*0064*/ 	.short	0x0006
        /*0066*/ 	.short	0x002c
        /*0068*/ 	.byte	0x00, 0xf0, 0x11, 0x00


	//----- nvinfo : EIATTR_KPARAM_INFO
	.align		4
.L_1037:
        /*006c*/ 	.byte	0x04, 0x17
        /*006e*/ 	.short	(.L_1039 - .L_1038)
.L_1038:
        /*0070*/ 	.word	0x00000000
        /*0074*/ 	.short	0x0005
        /*0076*/ 	.short	0x0028
        /*0078*/ 	.byte	0x00, 0xf0, 0x11, 0x00


	//----- nvinfo : EIATTR_KPARAM_INFO
	.align		4
.L_1039:
        /*007c*/ 	.byte	0x04, 0x17
        /*007e*/ 	.short	(.L_1041 - .L_1040)
.L_1040:
        /*0080*/ 	.word	0x00000000
        /*0084*/ 	.short	0x0004
        /*0086*/ 	.short	0x0020
        /*0088*/ 	.byte	0x00, 0xf0, 0x21, 0x00


	//----- nvinfo : EIATTR_KPARAM_INFO
	.align		4
.L_1041:
        /*008c*/ 	.byte	0x04, 0x17
        /*008e*/ 	.short	(.L_1043 - .L_1042)
.L_1042:
        /*0090*/ 	.word	0x00000000
        /*0094*/ 	.short	0x0003
        /*0096*/ 	.short	0x0018
        /*0098*/ 	.byte	0x00, 0xf0, 0x21, 0x00


	//----- nvinfo : EIATTR_KPARAM_INFO
	.align		4
.L_1043:
        /*009c*/ 	.byte	0x04, 0x17
        /*009e*/ 	.short	(.L_1045 - .L_1044)
.L_1044:
        /*00a0*/ 	.word	0x00000000
        /*00a4*/ 	.short	0x0002
        /*00a6*/ 	.short	0x0010
        /*00a8*/ 	.byte	0x00, 0xf0, 0x21, 0x00


	//----- nvinfo : EIATTR_KPARAM_INFO
	.align		4
.L_1045:
        /*00ac*/ 	.byte	0x04, 0x17
        /*00ae*/ 	.short	(.L_1047 - .L_1046)
.L_1046:
        /*00b0*/ 	.word	0x00000000
        /*00b4*/ 	.short	0x0001
        /*00b6*/ 	.short	0x0008
        /*00b8*/ 	.byte	0x00, 0xf0, 0x21, 0x00


	//----- nvinfo : EIATTR_KPARAM_INFO
	.align		4
.L_1047:
        /*00bc*/ 	.byte	0x04, 0x17
        /*00be*/ 	.short	(.L_1049 - .L_1048)
.L_1048:
        /*00c0*/ 	.word	0x00000000
        /*00c4*/ 	.short	0x0000
        /*00c6*/ 	.short	0x0000
        /*00c8*/ 	.byte	0x00, 0xf0, 0x21, 0x00


	//----- nvinfo : EIATTR_MAXREG_COUNT
	.align		4
.L_1049:
        /*00cc*/ 	.byte	0x03, 0x1b
        /*00ce*/ 	.short	0x00ff


	//----- nvinfo : EIATTR_NUM_BARRIERS
	.align		4
        /*00d0*/ 	.byte	0x02, 0x4c
        /*00d2*/ 	.byte	0x01
	.zero		1


	//----- nvinfo : EIATTR_MERCURY_ISA_VERSION
	.align		4
        /*00d4*/ 	.byte	0x03, 0x5f
        /*00d6*/ 	.short	0x0000


	//----- nvinfo : EIATTR_EXIT_INSTR_OFFSETS
	.align		4
        /*00d8*/ 	.byte	0x04, 0x1c
        /*00da*/ 	.short	(.L_1051 - .L_1050)


	//   ....[0]....
.L_1050:
        /*00dc*/ 	.word	0x000004c0


	//   ....[1]....
        /*00e0*/ 	.word	0x00003190


	//   ....[2]....
        /*00e4*/ 	.word	0x00003220


	//   ....[3]....
        /*00e8*/ 	.word	0x00003260


	//----- nvinfo : EIATTR_CTAIDZ_USED
	.align		4
.L_1051:
        /*00ec*/ 	.byte	0x01, 0x04
	.zero		2


	//----- nvinfo : EIATTR_CRS_STACK_SIZE
	.align		4
        /*00f0*/ 	.byte	0x04, 0x1e
        /*00f2*/ 	.short	(.L_1053 - .L_1052)
.L_1052:
        /*00f4*/ 	.word	0x00000000
.L_1053:


//--------------------- .nv.info._ZN4vllm4gptq33gemm_half_q_half_gptq_8bit_kernelILb1ELi5EEEvPK6__halfPKjS6_S4_PS2_iiiibPKi --------------------------
	.section	.nv.info._ZN4vllm4gptq33gemm_half_q_half_gptq_8bit_kernelILb1ELi5EEEvPK6__halfPKjS6_S4_PS2_iiiibPKi,"",@"SHT_CUDA_INFO"
	.sectionflags	@""
	.align	4


	//----- nvinfo : EIATTR_CUDA_API_VERSION
	.align		4
        /*0000*/ 	.byte	0x04, 0x37
        /*0002*/ 	.short	(.L_1055 - .L_1054)
.L_1054:
        /*0004*/ 	.word	0x00000082


	//----- nvinfo : EIATTR_SW2861232_WAR
	.align		4
.L_1055:
        /*0008*/ 	.byte	0x01, 0x35
	.zero		2


	//----- nvinfo : EIATTR_PARAM_CBANK
	.align		4
        /*000c*/ 	.byte	0x04, 0x0a
        /*000e*/ 	.short	(.L_1057 - .L_1056)
	.align		4
.L_1056:
        /*0010*/ 	.word	index@(.nv.constant0._ZN4vllm4gptq33gemm_half_q_half_gptq_8bit_kernelILb1ELi5EEEvPK6__halfPKjS6_S4_PS2_iiiibPKi)
        /*0014*/ 	.short	0x0160
        /*0016*/ 	.short	0x0048


	//----- nvinfo : EIATTR_CBANK_PARAM_SIZE
	.align		4
.L_1057:
        /*0018*/ 	.byte	0x03, 0x19
        /*001a*/ 	.short	0x0048


	//----- nvinfo : EIATTR_KPARAM_INFO
	.align		4
        /*001c*/ 	.byte	0x04, 0x17
        /*001e*/ 	.short	(.L_1059 - .L_1058)
.L_1058:
        /*0020*/ 	.word	0x00000000
        /*0024*/ 	.short	0x000a
        /*0026*/ 	.short	0x0040
        /*0028*/ 	.byte	0x00, 0xf0, 0x21, 0x00


	//----- nvinfo : EIATTR_KPARAM_INFO
	.align		4
.L_1059:
        /*002c*/ 	.byte	0x04, 0x17
        /*002e*/ 	.short	(.L_1061 - .L_1060)
.L_1060:
        /*0030*/ 	.word	0x00000000
        /*0034*/ 	.short	0x0009
        /*0036*/ 	.short	0x0038
        /*0038*/ 	.byte	0x00, 0xf0, 0x05, 0x00


	//----- nvinfo : EIATTR_KPARAM_INFO
	.align		4
.L_1061:
        /*003c*/ 	.byte	0x04, 0x17
        /*003e*/ 	.short	(.L_1063 - .L_1062)
.L_1062:
        /*0040*/ 	.word	0x00000000
        /*0044*/ 	.short	0x0008
        /*0046*/ 	.short	0x0034
        /*0048*/ 	.byte	0x00, 0xf0, 0x11, 0x00


	//----- nvinfo : EIATTR_KPARAM_INFO
	.align		4
.L_1063:
        /*004c*/ 	.byte	0x04, 0x17
        /*004e*/ 	.short	(.L_1065 - .L_1064)
.L_1064:
        /*0050*/ 	.word	0x00000000
        /*0054*/ 	.short	0x0007
        /*0056*/ 	.short	0x0030
        /*0058*/ 	.byte	0x00, 0xf0, 0x11, 0x00


	//----- nvinfo : EIATTR_KPARAM_INFO
	.align		4
.L_1065:
        /*005c*/ 	.byte	0x04, 0x17
        /*005e*/ 	.short	(.L_1067 - .L_1066)
.L_1066:
        /*0060*/ 	.word	0x00000000
        /*0064*/ 	.short	0x0006
        /*0066*/ 	.short	0x002c
        /*0068*/ 	.byte	0x00, 0xf0, 0x11, 0x00


	//----- nvinfo : EIATTR_KPARAM_INFO
	.align		4
.L_1067:
        /*006c*/ 	.byte	0x04, 0x17
        /*006e*/ 	.short	(.L_1069 - .L_1068)
.L_1068:
        /*0070*/ 	.word	0x00000000
        /*0074*/ 	.short	0x0005
        /*0076*/ 	.short	0x0028
        /*0078*/ 	.byte	0x00, 0xf0, 0x11, 0x00


	//----- nvinfo : EIATTR_KPARAM_INFO
	.align		4
.L_1069:
        /*007c*/ 	.byte	0x04, 0x17
        /*007e*/ 	.short	(.L_1071 - .L_1070)
.L_1070:
        /*0080*/ 	.word	0x00000000
        /*0084*/ 	.short	0x0004
        /*0086*/ 	.short	0x0020
        /*0088*/ 	.byte	0x00, 0xf0, 0x21, 0x00


	//----- nvinfo : EIATTR_KPARAM_INFO
	.align		4
.L_1071:
        /*008c*/ 	.byte	0x04, 0x17
        /*008e*/ 	.short	(.L_1073 - .L_1072)
.L_1072:
        /*0090*/ 	.word	0x00000000
        /*0094*/ 	.short	0x0003
        /*0096*/ 	.short	0x0018
        /*0098*/ 	.byte	0x00, 0xf0, 0x21, 0x00


	//----- nvinfo : EIATTR_KPARAM_INFO
	.align		4
.L_1073:
        /*009c*/ 	.byte	0x04, 0x17
        /*009e*/ 	.short	(.L_1075 - .L_1074)
.L_1074:
        /*00a0*/ 	.word	0x00000000
        /*00a4*/ 	.short	0x0002
        /*00a6*/ 	.short	0x0010
        /*00a8*/ 	.byte	0x00, 0xf0, 0x21, 0x00


	//----- nvinfo : EIATTR_KPARAM_INFO
	.align		4
.L_1075:
        /*00ac*/ 	.byte	0x04, 0x17
        /*00ae*/ 	.short	(.L_1077 - .L_1076)
.L_1076:
        /*00b0*/ 	.word	0x00000000
        /*00b4*/ 	.short	0x0001
        /*00b6*/ 	.short	0x0008
        /*00b8*/ 	.byte	0x00, 0xf0, 0x21, 0x00


	//----- nvinfo : EIATTR_KPARAM_INFO
	.align		4
.L_1077:
        /*00bc*/ 	.byte	0x04, 0x17
        /*00be*/ 	.short	(.L_1079 - .L_1078)
.L_1078:
        /*00c0*/ 	.word	0x00000000
        /*00c4*/ 	.short	0x0000
        /*00c6*/ 	.short	0x0000
        /*00c8*/ 	.byte	0x00, 0xf0, 0x21, 0x00


	//----- nvinfo : EIATTR_MAXREG_COUNT
	.align		4
.L_1079:
        /*00cc*/ 	.byte	0x03, 0x1b
        /*00ce*/ 	.short	0x00ff


	//----- nvinfo : EIATTR_NUM_BARRIERS
	.align		4
        /*00d0*/ 	.byte	0x02, 0x4c
        /*00d2*/ 	.byte	0x01
	.zero		1


	//----- nvinfo : EIATTR_MERCURY_ISA_VERSION
	.align		4
        /*00d4*/ 	.byte	0x03, 0x5f
        /*00d6*/ 	.short	0x0000


	//----- nvinfo : EIATTR_EXIT_INSTR_OFFSETS
	.align		4
        /*00d8*/ 	.byte	0x04, 0x1c
        /*00da*/ 	.short	(.L_1081 - .L_1080)


	//   ....[0]....
.L_1080:
        /*00dc*/ 	.word	0x00000450


	//   ....[1]....
        /*00e0*/ 	.word	0x00007d80


	//   ....[2]....
        /*00e4*/ 	.word	0x00007e10


	//   ....[3]....
        /*00e8*/ 	.word	0x00007e50


	//----- nvinfo : EIATTR_CTAIDZ_USED
	.align		4
.L_1081:
        /*00ec*/ 	.byte	0x01, 0x04
	.zero		2


	//----- nvinfo : EIATTR_CRS_STACK_SIZE
	.align		4
        /*00f0*/ 	.byte	0x04, 0x1e
        /*00f2*/ 	.short	(.L_1083 - .L_1082)
.L_1082:
        /*00f4*/ 	.word	0x00000000
.L_1083:


//--------------------- .nv.info._ZN4vllm4gptq33gemm_half_q_half_gptq_4bit_kernelILb1ELi5EEEvPK6__halfPKjS6_S4_PS2_iiiibPKi --------------------------
	.section	.nv.info._ZN4vllm4gptq33gemm_half_q_half_gptq_4bit_kernelILb1ELi5EEEvPK6__halfPKjS6_S4_PS2_iiiibPKi,"",@"SHT_CUDA_INFO"
	.sectionflags	@""
	.align	4


	//----- nvinfo : EIATTR_CUDA_API_VERSION
	.align		4
        /*0000*/ 	.byte	0x04, 0x37
        /*0002*/ 	.short	(.L_1085 - .L_1084)
.L_1084:
        /*0004*/ 	.word	0x00000082


	//----- nvinfo : EIATTR_SW2861232_WAR
	.align		4
.L_1085:
        /*0008*/ 	.byte	0x01, 0x35
	.zero		2


	//----- nvinfo : EIATTR_PARAM_CBANK
	.align		4
        /*000c*/ 	.byte	0x04, 0x0a
        /*000e*/ 	.short	(.L_1087 - .L_1086)
	.align		4
.L_1086:
        /*0010*/ 	.word	index@(.nv.constant0._ZN4vllm4gptq33gemm_half_q_half_gptq_4bit_kernelILb1ELi5EEEvPK6__halfPKjS6_S4_PS2_iiiibPKi)
        /*0014*/ 	.short	0x0160
        /*0016*/ 	.short	0x0048


	//----- nvinfo : EIATTR_CBANK_PARAM_SIZE
	.align		4
.L_1087:
        /*0018*/ 	.byte	0x03, 0x19
        /*001a*/ 	.short	0x0048


	//----- nvinfo : EIATTR_KPARAM_INFO
	.align		4
        /*001c*/ 	.byte	0x04, 0x17
        /*001e*/ 	.short	(.L_1089 - .L_1088)
.L_1088:
        /*0020*/ 	.word	0x00000000
        /*0024*/ 	.short	0x000a
        /*0026*/ 	.short	0x0040
        /*0028*/ 	.byte	0x00, 0xf0, 0x21, 0x00


	//----- nvinfo : EIATTR_KPARAM_INFO
	.align		4
.L_1089:
        /*002c*/ 	.byte	0x04, 0x17
        /*002e*/ 	.short	(.L_1091 - .L_1090)
.L_1090:
        /*0030*/ 	.word	0x00000000
        /*0034*/ 	.short	0x0009
        /*0036*/ 	.short	0x0038
        /*0038*/ 	.byte	0x00, 0xf0, 0x05, 0x00


	//----- nvinfo : EIATTR_KPARAM_INFO
	.align		4
.L_1091:
        /*003c*/ 	.byte	0x04, 0x17
        /*003e*/ 	.short	(.L_1093 - .L_1092)
.L_1092:
        /*0040*/ 	.word	0x00000000
        /*0044*/ 	.short	0x0008
        /*0046*/ 	.short	0x0034
        /*0048*/ 	.byte	0x00, 0xf0, 0x11, 0x00


	//----- nvinfo : EIATTR_KPARAM_INFO
	.align		4
.L_1093:
        /*004c*/ 	.byte	0x04, 0x17
        /*004e*/ 	.short	(.L_1095 - .L_1094)
.L_1094:
        /*0050*/ 	.word	0x00000000
        /*0054*/ 	.short	0x0007
        /*0056*/ 	.short	0x0030
        /*0058*/ 	.byte	0x00, 0xf0, 0x11, 0x00


	//----- nvinfo : EIATTR_KPARAM_INFO
	.align		4
.L_1095:
        /*005c*/ 	.byte	0x04, 0x17
        /*005e*/ 	.short	(.L_1097 - .L_1096)
.L_1096:
        /*0060*/ 	.word	0x00000000
        /*0064*/ 	.short	0x0006
        /*0066*/ 	.short	0x002c
        /*0068*/ 	.byte	0x00, 0xf0, 0x11, 0x00


	//----- nvinfo : EIATTR_KPARAM_INFO
	.align		4
.L_1097:
        /*006c*/ 	.byte	0x04, 0x17
        /*006e*/ 	.short	(.L_1099 - .L_1098)
.L_1098:
        /*0070*/ 	.word	0x00000000
        /*0074*/ 	.short	0x0005
        /*0076*/ 	.short	0x0028
        /*0078*/ 	.byte	0x00, 0xf0, 0x11, 0x00


	//----- nvinfo : EIATTR_KPARAM_INFO
	.align		4
.L_1099:
        /*007c*/ 	.byte	0x04, 0x17
        /*007e*/ 	.short	(.L_1101 - .L_1100)
.L_1100:
        /*0080*/ 	.word	0x00000000
        /*0084*/ 	.short	0x0004
        /*0086*/ 	.short	0x0020
        /*0088*/ 	.byte	0x00, 0xf0, 0x21, 0x00


	//----- nvinfo : EIATTR_KPARAM_INFO
	.align		4
.L_1101:
        /*008c*/ 	.byte	0x04, 0x17
        /*008e*/ 	.short	(.L_1103 - .L_1102)
.L_1102:
        /*0090*/ 	.word	0x00000000
        /*0094*/ 	.short	0x0003
        /*0096*/ 	.short	0x0018
        /*0098*/ 	.byte	0x00, 0xf0, 0x21, 0x00


	//----- nvinfo : EIATTR_KPARAM_INFO
	.align		4
.L_1103:
        /*009c*/ 	.byte	0x04, 0x17
        /*009e*/ 	.short	(.L_1105 - .L_1104)
.L_1104:
        /*00a0*/ 	.word	0x00000000
        /*00a4*/ 	.short	0x0002
        /*00a6*/ 	.short	0x0010
        /*00a8*/ 	.byte	0x00, 0xf0, 0x21, 0x00


	//----- nvinfo : EIATTR_KPARAM_INFO
	.align		4
.L_1105:
        /*00ac*/ 	.byte	0x04, 0x17
        /*00ae*/ 	.short	(.L_1107 - .L_1106)
.L_1106:
        /*00b0*/ 	.word	0x00000000
        /*00b4*/ 	.short	0x0001
        /*00b6*/ 	.short	0x0008
        /*00b8*/ 	.byte	0x00, 0xf0, 0x21, 0x00


	//----- nvinfo : EIATTR_KPARAM_INFO
	.align		4
.L_1107:
        /*00bc*/ 	.byte	0x04, 0x17
        /*00be*/ 	.short	(.L_1109 - .L_1108)
.L_1108:
        /*00c0*/ 	.word	0x00000000
        /*00c4*/ 	.short	0x0000
        /*00c6*/ 	.short	0x0000
        /*00c8*/ 	.byte	0x00, 0xf0, 0x21, 0x00


	//----- nvinfo : EIATTR_MAXREG_COUNT
	.align		4
.L_1109:
        /*00cc*/ 	.byte	0x03, 0x1b
        /*00ce*/ 	.short	0x00ff


	//----- nvinfo : EIATTR_NUM_BARRIERS
	.align		4
        /*00d0*/ 	.byte	0x02, 0x4c
        /*00d2*/ 	.byte	0x01
	.zero		1


	//----- nvinfo : EIATTR_MERCURY_ISA_VERSION
	.align		4
        /*00d4*/ 	.byte	0x03, 0x5f
        /*00d6*/ 	.short	0x0000


	//----- nvinfo : EIATTR_EXIT_INSTR_OFFSETS
	.align		4
        /*00d8*/ 	.byte	0x04, 0x1c
        /*00da*/ 	.short	(.L_1111 - .L_1110)


	//   ....[0]....
.L_1110:
        /*00dc*/ 	.word	0x00000450


	//   ....[1]....
        /*00e0*/ 	.word	0x00005220


	//   ....[2]....
        /*00e4*/ 	.word	0x000052b0


	//   ....[3]....
        /*00e8*/ 	.word	0x000052f0


	//----- nvinfo : EIATTR_CTAIDZ_USED
	.align		4
.L_1111:
        /*00ec*/ 	.byte	0x01, 0x04
	.zero		2


	//----- nvinfo : EIATTR_CRS_STACK_SIZE
	.align		4
        /*00f0*/ 	.byte	0x04, 0x1e
        /*00f2*/ 	.short	(.L_1113 - .L_1112)
.L_1112:
        /*00f4*/ 	.word	0x00000000
.L_1113:


//--------------------- .nv.info._ZN4vllm4gptq33gemm_half_q_half_gptq_3bit_kernelILb1ELi5EEEvPK6__halfPKjS6_S4_PS2_iiiibPKi --------------------------
	.section	.nv.info._ZN4vllm4gptq33gemm_half_q_half_gptq_3bit_kernelILb1ELi5EEEvPK6__halfPKjS6_S4_PS2_iiiibPKi,"",@"SHT_CUDA_INFO"
	.sectionflags	@""
	.align	4


	//----- nvinfo : EIATTR_CUDA_API_VERSION
	.align		4
        /*0000*/ 	.byte	0x04, 0x37
        /*0002*/ 	.short	(.L_1115 - .L_1114)
.L_1114:
        /*0004*/ 	.word	0x00000082


	//----- nvinfo : EIATTR_SW2861232_WAR
	.align		4
.L_1115:
        /*0008*/ 	.byte	0x01, 0x35
	.zero		2


	//----- nvinfo : EIATTR_PARAM_CBANK
	.align		4
        /*000c*/ 	.byte	0x04, 0x0a
        /*000e*/ 	.short	(.L_1117 - .L_1116)
	.align		4
.L_1116:
        /*0010*/ 	.word	index@(.nv.constant0._ZN4vllm4gptq33gemm_half_q_half_gptq_3bit_kernelILb1ELi5EEEvPK6__halfPKjS6_S4_PS2_iiiibPKi)
        /*0014*/ 	.short	0x0160
        /*0016*/ 	.short	0x0048


	//----- nvinfo : EIATTR_CBANK_PARAM_SIZE
	.align		4
.L_1117:
        /*0018*/ 	.byte	0x03, 0x19
        /*001a*/ 	.short	0x0048


	//----- nvinfo : EIATTR_KPARAM_INFO
	.align		4
        /*001c*/ 	.byte	0x04, 0x17
        /*001e*/ 	.short	(.L_1119 - .L_1118)
.L_1118:
        /*0020*/ 	.word	0x00000000
        /*0024*/ 	.short	0x000a
        /*0026*/ 	.short	0x0040
        /*0028*/ 	.byte	0x00, 0xf0, 0x21, 0x00


	//----- nvinfo : EIATTR_KPARAM_INFO
	.align		4
.L_1119:
        /*002c*/ 	.byte	0x04, 0x17
        /*002e*/ 	.short	(.L_1121 - .L_1120)
.L_1120:
        /*0030*/ 	.word	0x00000000
        /*0034*/ 	.short	0x0009
        /*0036*/ 	.short	0x0038
        /*0038*/ 	.byte	0x00, 0xf0, 0x05, 0x00


	//----- nvinfo : EIATTR_KPARAM_INFO
	.align		4
.L_1121:
        /*003c*/ 	.byte	0x04, 0x17
        /*003e*/ 	.short	(.L_1123 - .L_1122)
.L_1122:
        /*0040*/ 	.word	0x00000000
        /*0044*/ 	.short	0x0008
        /*0046*/ 	.short	0x0034
        /*0048*/ 	.byte	0x00, 0xf0, 0x11, 0x00


	//----- nvinfo : EIATTR_KPARAM_INFO
	.align		4
.L_1123:
        /*004c*/ 	.byte	0x04, 0x17
        /*004e*/ 	.short	(.L_1125 - .L_1124)
.L_1124:
        /*0050*/ 	.word	0x00000000
        /*0054*/ 	.short	0x0007
        /*0056*/ 	.short	0x0030
        /*0058*/ 	.byte	0x00, 0xf0, 0x11, 0x00


	//----- nvinfo : EIATTR_KPARAM_INFO
	.align		4
.L_1125:
        /*005c*/ 	.byte	0x04, 0x17
        /*005e*/ 	.short	(.L_1127 - .L_1126)
.L_1126:
        /*0060*/ 	.word	0x00000000
        /*0064*/ 	.short	0x0006
        /*0066*/ 	.short	0x002c
        /*0068*/ 	.byte	0x00, 0xf0, 0x11, 0x00


	//----- nvinfo : EIATTR_KPARAM_INFO
	.align		4
.L_1127:
        /*006c*/ 	.byte	0x04, 0x17
        /*006e*/ 	.short	(.L_1129 - .L_1128)
.L_1128:
        /*0070*/ 	.word	0x00000000
        /*0074*/ 	.short	0x0005
        /*0076*/ 	.short	0x0028
        /*0078*/ 	.byte	0x00, 0xf0, 0x11, 0x00


	//----- nvinfo : EIATTR_KPARAM_INFO
	.align		4
.L_1129:
        /*007c*/ 	.byte	0x04, 0x17
        /*007e*/ 	.short	(.L_1131 - .L_1130)
.L_1130:
        /*0080*/ 	.word	0x00000000
        /*0084*/ 	.short	0x0004
        /*0086*/ 	.short	0x0020
        /*0088*/ 	.byte	0x00, 0xf0, 0x21, 0x00


	//----- nvinfo : EIATTR_KPARAM_INFO
	.align		4
.L_1131:
        /*008c*/ 	.byte	0x04, 0x17
        /*008e*/ 	.short	(.L_1133 - .L_1132)
.L_1132:
        /*0090*/ 	.word	0x00000000
        /*0094*/ 	.short	0x0003
        /*0096*/ 	.short	0x0018
        /*0098*/ 	.byte	0x00, 0xf0, 0x21, 0x00


	//----- nvinfo : EIATTR_KPARAM_INFO
	.align		4
.L_1133:
        /*009c*/ 	.byte	0x04, 0x17
        /*009e*/ 	.short	(.L_1135 - .L_1134)
.L_1134:
        /*00a0*/ 	.word	0x00000000
        /*00a4*/ 	.short	0x0002
        /*00a6*/ 	.short	0x0010
        /*00a8*/ 	.byte	0x00, 0xf0, 0x21, 0x00


	//----- nvinfo : EIATTR_KPARAM_INFO
	.align		4
.L_1135:
        /*00ac*/ 	.byte	0x04, 0x17
        /*00ae*/ 	.short	(.L_1137 - .L_1136)
.L_1136:
        /*00b0*/ 	.word	0x00000000
        /*00b4*/ 	.short	0x0001
        /*00b6*/ 	.short	0x0008
        /*00b8*/ 	.byte	0x00, 0xf0, 0x21, 0x00


	//----- nvinfo : EIATTR_KPARAM_INFO
	.align		4
.L_1137:
        /*00bc*/ 	.byte	0x04, 0x17
        /*00be*/ 	.short	(.L_1139 - .L_1138)
.L_1138:
        /*00c0*/ 	.word	0x00000000
        /*00c4*/ 	.short	0x0000
        /*00c6*/ 	.short	0x0000
        /*00c8*/ 	.byte	0x00, 0xf0, 0x21, 0x00


	//----- nvinfo : EIATTR_MAXREG_COUNT
	.align		4
.L_1139:
        /*00cc*/ 	.byte	0x03, 0x1b
        /*00ce*/ 	.short	0x00ff


	//----- nvinfo : EIATTR_NUM_BARRIERS
	.align		4
        /*00d0*/ 	.byte	0x02, 0x4c
        /*00d2*/ 	.byte	0x01
	.zero		1


	//----- nvinfo : EIATTR_MERCURY_ISA_VERSION
	.align		4
        /*00d4*/ 	.byte	0x03, 0x5f
        /*00d6*/ 	.short	0x0000


	//----- nvinfo : EIATTR_EXIT_INSTR_OFFSETS
	.align		4
        /*00d8*/ 	.byte	0x04, 0x1c
        /*00da*/ 	.short	(.L_1141 - .L_1140)


	//   ....[0]....
.L_1140:
        /*00dc*/ 	.word	0x00000430


	//   ....[1]....
        /*00e0*/ 	.word	0x00004440


	//   ....[2]....
        /*00e4*/ 	.word	0x000044d0


	//   ....[3]....
        /*00e8*/ 	.word	0x00004510


	//----- nvinfo : EIATTR_CTAIDZ_USED
	.align		4
.L_1141:
        /*00ec*/ 	.byte	0x01, 0x04
	.zero		2


	//----- nvinfo : EIATTR_CRS_STACK_SIZE
	.align		4
        /*00f0*/ 	.byte	0x04, 0x1e
        /*00f2*/ 	.short	(.L_1143 - .L_1142)
.L_1142:
        /*00f4*/ 	.word	0x00000000
.L_1143:


//--------------------- .nv.info._ZN4vllm4gptq33gemm_half_q_half_gptq_2bit_kernelILb1ELi5EEEvPK6__halfPKjS6_S4_PS2_iiiibPKi --------------------------
	.section	.nv.info._ZN4vllm4gptq33gemm_half_q_half_gptq_2bit_kernelILb1ELi5EEEvPK6__halfPKjS6_S4_PS2_iiiibPKi,"",@"SHT_CUDA_INFO"
	.sectionflags	@""
	.align	4


	//----- nvinfo : EIATTR_CUDA_API_VERSION
	.align		4
        /*0000*/ 	.byte	0x04, 0x37
        /*0002*/ 	.short	(.L_1145 - .L_1144)
.L_1144:
        /*0004*/ 	.word	0x00000082


	//----- nvinfo : EIATTR_SW2861232_WAR
	.align		4
.L_1145:
        /*0008*/ 	.byte	0x01, 0x35
	.zero		2


	//----- nvinfo : EIATTR_PARAM_CBANK
	.align		4
        /*000c*/ 	.byte	0x04, 0x0a
        /*000e*/ 	.short	(.L_1147 - .L_1146)
	.align		4
.L_1146:
        /*0010*/ 	.word	index@(.nv.constant0._ZN4vllm4gptq33gemm_half_q_half_gptq_2bit_kernelILb1ELi5EEEvPK6__halfPKjS6_S4_PS2_iiiibPKi)
        /*0014*/ 	.short	0x0160
        /*0016*/ 	.short	0x0048


	//----- nvinfo : EIATTR_CBANK_PARAM_SIZE
	.align		4
.L_1147:
        /*0018*/ 	.byte	0x03, 0x19
        /*001a*/ 	.short	0x0048


	//----- nvinfo : EIATTR_KPARAM_INFO
	.align		4
        /*001c*/ 	.byte	0x04, 0x17
        /*001e*/ 	.short	(.L_1149 - .L_1148)
.L_1148:
        /*0020*/ 	.word	0x00000000
        /*0024*/ 	.short	0x000a
        /*0026*/ 	.short	0x0040
        /*0028*/ 	.byte	0x00, 0xf0, 0x21, 0x00


	//----- nvinfo : EIATTR_KPARAM_INFO
	.align		4
.L_1149:
        /*002c*/ 	.byte	0x04, 0x17
        /*002e*/ 	.short	(.L_1151 - .L_1150)
.L_1150:
        /*0030*/ 	.word	0x00000000
        /*0034*/ 	.short	0x0009
        /*0036*/ 	.short	0x0038
        /*0038*/ 	.byte	0x00, 0xf0, 0x05, 0x00


	//----- nvinfo : EIATTR_KPARAM_INFO
	.align		4
.L_1151:
        /*003c*/ 	.byte	0x04, 0x17
        /*003e*/ 	.short	(.L_1153 - .L_1152)
.L_1152:
        /*0040*/ 	.word	0x00000000
        /*0044*/ 	.short	0x0008
        /*0046*/ 	.short	0x0034
        /*0048*/ 	.byte	0x00, 0xf0, 0x11, 0x00


	//----- nvinfo : EIATTR_KPARAM_INFO
	.align		4
.L_1153:
        /*004c*/ 	.byte	0x04, 0x17
        /*004e*/ 	.short	(.L_1155 - .L_1154)
.L_1154:
        /*0050*/ 	.word	0x00000000
        /*0054*/ 	.short	0x0007
        /*0056*/ 	.short	0x0030
        /*0058*/ 	.byte	0x00, 0xf0, 0x11, 0x00


	//----- nvinfo : EIATTR_KPARAM_INFO
	.align		4
.L_1155:
        /*005c*/ 	.byte	0x04, 0x17
        /*005e*/ 	.short	(.L_1157 - .L_1156)
.L_1156:
        /*0060*/ 	.word	0x00000000
        /*0064*/ 	.short	0x0006
        /*0066*/ 	.short	0x002c
        /*0068*/ 	.byte	0x00, 0xf0, 0x11, 0x00


	//----- nvinfo : EIATTR_KPARAM_INFO
	.align		4
.L_1157:
        /*006c*/ 	.byte	0x04, 0x17
        /*006e*/ 	.short	(.L_1159 - .L_1158)
.L_1158:
        /*0070*/ 	.word	0x00000000
        /*0074*/ 	.short	0x0005
        /*0076*/ 	.short	0x0028
        /*0078*/ 	.byte	0x00, 0xf0, 0x11, 0x00


	//----- nvinfo : EIATTR_KPARAM_INFO
	.align		4
.L_1159:
        /*007c*/ 	.byte	0x04, 0x17
        /*007e*/ 	.short	(.L_1161 - .L_1160)
.L_1160:
        /*0080*/ 	.word	0x00000000
        /*0084*/ 	.short	0x0004
        /*0086*/ 	.short	0x0020
        /*0088*/ 	.byte	0x00, 0xf0, 0x21, 0x00


	//----- nvinfo : EIATTR_KPARAM_INFO
	.align		4
.L_1161:
        /*008c*/ 	.byte	0x04, 0x17
        /*008e*/ 	.short	(.L_1163 - .L_1162)
.L_1162:
        /*0090*/ 	.word	0x00000000
        /*0094*/ 	.short	0x0003
        /*0096*/ 	.short	0x0018
        /*0098*/ 	.byte	0x00, 0xf0, 0x21, 0x00


	//----- nvinfo : EIATTR_KPARAM_INFO
	.align		4
.L_1163:
        /*009c*/ 	.byte	0x04, 0x17
        /*009e*/ 	.short	(.L_1165 - .L_1164)
.L_1164:
        /*00a0*/ 	.word	0x00000000
        /*00a4*/ 	.short	0x0002
        /*00a6*/ 	.short	0x0010
        /*00a8*/ 	.byte	0x00, 0xf0, 0x21, 0x00


	//----- nvinfo : EIATTR_KPARAM_INFO
	.align		4
.L_1165:
        /*00ac*/ 	.byte	0x04, 0x17
        /*00ae*/ 	.short	(.L_1167 - .L_1166)
.L_1166:
        /*00b0*/ 	.word	0x00000000
        /*00b4*/ 	.short	0x0001
        /*00b6*/ 	.short	0x0008
        /*00b8*/ 	.byte	0x00, 0xf0, 0x21, 0x00


	//----- nvinfo : EIATTR_KPARAM_INFO
	.align		4
.L_1167:
        /*00bc*/ 	.byte	0x04, 0x17
        /*00be*/ 	.short	(.L_1169 - .L_1168)
.L_1168:
        /*00c0*/ 	.word	0x00000000
        /*00c4*/ 	.short	0x0000
        /*00c6*/ 	.short	0x0000
        /*00c8*/ 	.byte	0x00, 0xf0, 0x21, 0x00


	//----- nvinfo : EIATTR_MAXREG_COUNT
	.align		4
.L_1169:
        /*00cc*/ 	.byte	0x03, 0x1b
        /*00ce*/ 	.short	0x00ff


	//----- nvinfo : EIATTR_NUM_BARRIERS
	.align		4
        /*00d0*/ 	.byte	0x02, 0x4c
        /*00d2*/ 	.byte	0x01
	.zero		1


	//----- nvinfo : EIATTR_MERCURY_ISA_VERSION
	.align		4
        /*00d4*/ 	.byte	0x03, 0x5f
        /*00d6*/ 	.short	0x0000


	//----- nvinfo : EIATTR_EXIT_INSTR_OFFSETS
	.align		4
        /*00d8*/ 	.byte	0x04, 0x1c
        /*00da*/ 	.short	(.L_1171 - .L_1170)


	//   ....[0]....
.L_1170:
        /*00dc*/ 	.word	0x00000460


	//   ....[1]....
        /*00e0*/ 	.word	0x00002bf0


	//   ....[2]....
        /*00e4*/ 	.word	0x00002c90


	//   ....[3]....
        /*00e8*/ 	.word	0x00002cd0


	//----- nvinfo : EIATTR_CTAIDZ_USED
	.align		4
.L_1171:
        /*00ec*/ 	.byte	0x01, 0x04
	.zero		2


	//----- nvinfo : EIATTR_CRS_STACK_SIZE
	.align		4
        /*00f0*/ 	.byte	0x04, 0x1e
        /*00f2*/ 	.short	(.L_1173 - .L_1172)
.L_1172:
        /*00f4*/ 	.word	0x00000000
.L_1173:


//--------------------- .nv.info._ZN4vllm4gptq33gemm_half_q_half_gptq_8bit_kernelILb1ELi4EEEvPK6__halfPKjS6_S4_PS2_iiiibPKi --------------------------
	.section	.nv.info._ZN4vllm4gptq33gemm_half_q_half_gptq_8bit_kernelILb1ELi4EEEvPK6__halfPKjS6_S4_PS2_iiiibPKi,"",@"SHT_CUDA_INFO"
	.sectionflags	@""
	.align	4


	//----- nvinfo : EIATTR_CUDA_API_VERSION
	.align		4
        /*0000*/ 	.byte	0x04, 0x37
        /*0002*/ 	.short	(.L_1175 - .L_1174)
.L_1174:
        /*0004*/ 	.word	0x00000082


	//----- nvinfo : EIATTR_SW2861232_WAR
	.align		4
.L_1175:
        /*0008*/ 	.byte	0x01, 0x35
	.zero		2


	//----- nvinfo : EIATTR_PARAM_CBANK
	.align		4
        /*000c*/ 	.byte	0x04, 0x0a
        /*000e*/ 	.short	(.L_1177 - .L_1176)
	.align		4
.L_1176:
        /*0010*/ 	.word	index@(.nv.constant0._ZN4vllm4gptq33gemm_half_q_half_gptq_8bit_kernelILb1ELi4EEEvPK6__halfPKjS6_S4_PS2_iiiibPKi)
        /*0014*/ 	.short	0x0160
        /*0016*/ 	.short	0x0048


	//----- nvinfo : EIATTR_CBANK_PARAM_SIZE
	.align		4
.L_1177:
        /*0018*/ 	.byte	0x03, 0x19
        /*001a*/ 	.short	0x0048


	//----- nvinfo : EIATTR_KPARAM_INFO
	.align		4
        /*001c*/ 	.byte	0x04, 0x17
        /*001e*/ 	.short	(.L_1179 - .L_1178)
.L_1178:
        /*0020*/ 	.word	0x00000000
        /*0024*/ 	.short	0x000a
        /*0026*/ 	.short	0x0040
        /*0028*/ 	.byte	0x00, 0xf0, 0x21, 0x00


	//----- nvinfo : EIATTR_KPARAM_INFO
	.align		4
.L_1179:
        /*002c*/ 	.byte	0x04, 0x17
        /*002e*/ 	.short	(.L_1181 - .L_1180)
.L_1180:
        /*0030*/ 	.word	0x00000000
        /*0034*/ 	.short	0x0009
        /*0036*/ 	.short	0x0038
        /*0038*/ 	.byte	0x00, 0xf0, 0x05, 0x00


	//----- nvinfo : EIATTR_KPARAM_INFO
	.align		4
.L_1181:
        /*003c*/ 	.byte	0x04, 0x17
        /*003e*/ 	.short	(.L_1183 - .L_1182)
.L_1182:
        /*0040*/ 	.word	0x00000000
        /*0044*/ 	.short	0x0008
        /*0046*/ 	.short	0x0034
        /*0048*/ 	.byte	0x00, 0xf0, 0x11, 0x00


	//----- nvinfo : EIATTR_KPARAM_INFO
	.align		4
.L_1183:
        /*004c*/ 	.byte	0x04, 0x17
        /*004e*/ 	.short	(.L_1185 - .L_1184)
.L_1184:
        /*0050*/ 	.word	0x00000000
        /*0054*/ 	.short	0x0007
        /*0056*/ 	.short	0x0030
        /*0058*/ 	.byte	0x00, 0xf0, 0x11, 0x00


	//----- nvinfo : EIATTR_KPARAM_INFO
	.align		4
.L_1185:
        /*005c*/ 	.byte	0x04, 0x17
        /*005e*/ 	.short	(.L_1187 - .L_1186)
.L_1186:
        /*0060*/ 	.word	0x00000000
        /*0064*/ 	.short	0x0006
        /*0066*/ 	.short	0x002c
        /*0068*/ 	.byte	0x00, 0xf0, 0x11, 0x00


	//----- nvinfo : EIATTR_KPARAM_INFO
	.align		4
.L_1187:
        /*006c*/ 	.byte	0x04, 0x17
        /*006e*/ 	.short	(.L_1189 - .L_1188)
.L_1188:
        /*0070*/ 	.word	0x00000000
        /*0074*/ 	.short	0x0005
        /*0076*/ 	.short	0x0028
        /*0078*/ 	.byte	0x00, 0xf0, 0x11, 0x00


	//----- nvinfo : EIATTR_KPARAM_INFO
	.align		4
.L_1189:
        /*007c*/ 	.byte	0x04, 0x17
        /*007e*/ 	.short	(.L_1191 - .L_1190)
.L_1190:
        /*0080*/ 	.word	0x00000000
        /*0084*/ 	.short	0x0004
        /*0086*/ 	.short	0x0020
        /*0088*/ 	.byte	0x00, 0xf0, 0x21, 0x00


	//----- nvinfo : EIATTR_KPARAM_INFO
	.align		4
.L_1191:
        /*008c*/ 	.byte	0x04, 0x17
        /*008e*/ 	.short	(.L_1193 - .L_1192)
.L_1192:
        /*0090*/ 	.word	0x00000000
        /*0094*/ 	.short	0x0003
        /*0096*/ 	.short	0x0018
        /*0098*/ 	.byte	0x00, 0xf0, 0x21, 0x00


	//----- nvinfo : EIATTR_KPARAM_INFO
	.align		4
.L_1193:
        /*009c*/ 	.byte	0x04, 0x17
        /*009e*/ 	.short	(.L_1195 - .L_1194)
.L_1194:
        /*00a0*/ 	.word	0x00000000
        /*00a4*/ 	.short	0x0002
        /*00a6*/ 	.short	0x0010
        /*00a8*/ 	.byte	0x00, 0xf0, 0x21, 0x00


	//----- nvinfo : EIATTR_KPARAM_INFO
	.align		4
.L_1195:
        /*00ac*/ 	.byte	0x04, 0x17
        /*00ae*/ 	.short	(.L_1197 - .L_1196)
.L_1196:
        /*00b0*/ 	.word	0x00000000
        /*00b4*/ 	.short	0x0001
        /*00b6*/ 	.short	0x0008
        /*00b8*/ 	.byte	0x00, 0xf0, 0x21, 0x00


	//----- nvinfo : EIATTR_KPARAM_INFO
	.align		4
.L_1197:
        /*00bc*/ 	.byte	0x04, 0x17
        /*00be*/ 	.short	(.L_1199 - .L_1198)
.L_1198:
        /*00c0*/ 	.word	0x00000000
        /*00c4*/ 	.short	0x0000
        /*00c6*/ 	.short	0x0000
        /*00c8*/ 	.byte	0x00, 0xf0, 0x21, 0x00


	//----- nvinfo : EIATTR_MAXREG_COUNT
	.align		4
.L_1199:
        /*00cc*/ 	.byte	0x03, 0x1b
        /*00ce*/ 	.short	0x00ff


	//----- nvinfo : EIATTR_NUM_BARRIERS
	.align		4
        /*00d0*/ 	.byte	0x02, 0x4c
        /*00d2*/ 	.byte	0x01
	.zero		1


	//----- nvinfo : EIATTR_MERCURY_ISA_VERSION
	.align		4
        /*00d4*/ 	.byte	0x03, 0x5f
        /*00d6*/ 	.short	0x0000


	//----- nvinfo : EIATTR_EXIT_INSTR_OFFSETS
	.align		4
        /*00d8*/ 	.byte	0x04, 0x1c
        /*00da*/ 	.short	(.L_1201 - .L_1200)


	//   ....[0]....
.L_1200:
        /*00dc*/ 	.word	0x000003f0


	//   ....[1]....
        /*00e0*/ 	.word	0x00006d30


	//   ....[2]....
        /*00e4*/ 	.word	0x00006dc0


	//   ....[3]....
        /*00e8*/ 	.word	0x00006e00


	//----- nvinfo : EIATTR_CTAIDZ_USED
	.align		4
.L_1201:
        /*00ec*/ 	.byte	0x01, 0x04
	.zero		2


	//----- nvinfo : EIATTR_CRS_STACK_SIZE
	.align		4
        /*00f0*/ 	.byte	0x04, 0x1e
        /*00f2*/ 	.short	(.L_1203 - .L_1202)
.L_1202:
        /*00f4*/ 	.word	0x00000000
.L_1203:


//--------------------- .nv.info._ZN4vllm4gptq33gemm_half_q_half_gptq_4bit_kernelILb1ELi4EEEvPK6__halfPKjS6_S4_PS2_iiiibPKi --------------------------
	.section	.nv.info._ZN4vllm4gptq33gemm_half_q_half_gptq_4bit_kernelILb1ELi4EEEvPK6__halfPKjS6_S4_PS2_iiiibPKi,"",@"SHT_CUDA_INFO"
	.sectionflags	@""
	.align	4


	//----- nvinfo : EIATTR_CUDA_API_VERSION
	.align		4
        /*0000*/ 	.byte	0x04, 0x37
        /*0002*/ 	.short	(.L_1205 - .L_1204)
.L_1204:
        /*0004*/ 	.word	0x00000082


	//----- nvinfo : EIATTR_SW2861232_WAR
	.align		4
.L_1205:
        /*0008*/ 	.byte	0x01, 0x35
	.zero		2


	//----- nvinfo : EIATTR_PARAM_CBANK
	.align		4
        /*000c*/ 	.byte	0x04, 0x0a
        /*000e*/ 	.short	(.L_1207 - .L_1206)
	.align		4
.L_1206:
        /*0010*/ 	.word	index@(.nv.constant0._ZN4vllm4gptq33gemm_half_q_half_gptq_4bit_kernelILb1ELi4EEEvPK6__halfPKjS6_S4_PS2_iiiibPKi)
        /*0014*/ 	.short	0x0160
        /*0016*/ 	.short	0x0048


	//----- nvinfo : EIATTR_CBANK_PARAM_SIZE
	.align		4
.L_1207:
        /*0018*/ 	.byte	0x03, 0x19
        /*001a*/ 	.short	0x0048


	//----- nvinfo : EIATTR_KPARAM_INFO
	.align		4
        /*001c*/ 	.byte	0x04, 0x17
        /*001e*/ 	.short	(.L_1209 - .L_1208)
.L_1208:
        /*0020*/ 	.word	0x00000000
        /*0024*/ 	.short	0x000a
        /*0026*/ 	.short	0x0040
        /*0028*/ 	.byte	0x00, 0xf0, 0x21, 0x00


	//----- nvinfo : EIATTR_KPARAM_INFO
	.align		4
.L_1209:
        /*002c*/ 	.byte	0x04, 0x17
        /*002e*/ 	.short	(.L_1211 - .L_1210)
.L_1210:
        /*0030*/ 	.word	0x00000000
        /*0034*/ 	.short	0x0009
        /*0036*/ 	.short	0x0038
        /*0038*/ 	.byte	0x00, 0xf0, 0x05, 0x00


	//----- nvinfo : EIATTR_KPARAM_INFO
	.align		4
.L_1211:
        /*003c*/ 	.byte	0x04, 0x17
        /*003e*/ 	.short	(.L_1213 - .L_1212)
.L_1212:
        /*0040*/ 	.word	0x00000000
        /*0044*/ 	.short	0x0008
        /*0046*/ 	.short	0x0034
        /*0048*/ 	.byte	0x00, 0xf0, 0x11, 0x00


	//----- nvinfo : EIATTR_KPARAM_INFO
	.align		4
.L_1213:
        /*004c*/ 	.byte	0x04, 0x17
        /*004e*/ 	.short	(.L_1215 - .L_1214)
.L_1214:
        /*0050*/ 	.word	0x00000000
        /*0054*/ 	.short	0x0007
        /*0056*/ 	.short	0x0030
        /*0058*/ 	.byte	0x00, 0xf0, 0x11, 0x00


	//----- nvinfo : EIATTR_KPARAM_INFO
	.align		4
.L_1215:
        /*005c*/ 	.byte	0x04, 0x17
        /*005e*/ 	.short	(.L_1217 - .L_1216)
.L_1216:
        /*0060*/ 	.word	0x00000000
        /*0064*/ 	.short	0x0006
        /*0066*/ 	.short	0x002c
        /*0068*/ 	.byte	0x00, 0xf0, 0x11, 0x00


	//----- nvinfo : EIATTR_KPARAM_INFO
	.align		4
.L_1217:
        /*006c*/ 	.byte	0x04, 0x17
        /*006e*/ 	.short	(.L_1219 - .L_1218)
.L_1218:
        /*0070*/ 	.word	0x00000000
        /*0074*/ 	.short	0x0005
        /*0076*/ 	.short	0x0028
        /*0078*/ 	.byte	0x00, 0xf0, 0x11, 0x00


	//----- nvinfo : EIATTR_KPARAM_INFO
	.align		4
.L_1219:
        /*007c*/ 	.byte	0x04, 0x17
        /*007e*/ 	.short	(.L_1221 - .L_1220)
.L_1220:
        /*0080*/ 	.word	0x00000000
        /*0084*/ 	.short	0x0004
        /*0086*/ 	.short	0x0020
        /*0088*/ 	.byte	0x00, 0xf0, 0x21, 0x00


	//----- nvinfo : EIATTR_KPARAM_INFO
	.align		4
.L_1221:
        /*008c*/ 	.byte	0x04, 0x17
        /*008e*/ 	.short	(.L_1223 - .L_1222)
.L_1222:
        /*0090*/ 	.word	0x00000000
        /*0094*/ 	.short	0x0003
        /*0096*/ 	.short	0x0018
        /*0098*/ 	.byte	0x00, 0xf0, 0x21, 0x00


	//----- nvinfo : EIATTR_KPARAM_INFO
	.align		4
.L_1223:
        /*009c*/ 	.byte	0x04, 0x17
        /*009e*/ 	.short	(.L_1225 - .L_1224)
.L_1224:
        /*00a0*/ 	.word	0x00000000
        /*00a4*/ 	.short	0x0002
        /*00a6*/ 	.short	0x0010
        /*00a8*/ 	.byte	0x00, 0xf0, 0x21, 0x00


	//----- nvinfo : EIATTR_KPARAM_INFO
	.align		4
.L_1225:
        /*00ac*/ 	.byte	0x04, 0x17
        /*00ae*/ 	.short	(.L_1227 - .L_1226)
.L_1226:
        /*00b0*/ 	.word	0x00000000
        /*00b4*/ 	.short	0x0001
        /*00b6*/ 	.short	0x0008
        /*00b8*/ 	.byte	0x00, 0xf0, 0x21, 0x00


	//----- nvinfo : EIATTR_KPARAM_INFO
	.align		4
.L_1227:
        /*00bc*/ 	.byte	0x04, 0x17
        /*00be*/ 	.short	(.L_1229 - .L_1228)
.L_1228:
        /*00c0*/ 	.word	0x00000000
        /*00c4*/ 	.short	0x0000
        /*00c6*/ 	.short	0x0000
        /*00c8*/ 	.byte	0x00, 0xf0, 0x21, 0x00


	//----- nvinfo : EIATTR_MAXREG_COUNT
	.align		4
.L_1229:
        /*00cc*/ 	.byte	0x03, 0x1b
        /*00ce*/ 	.short	0x00ff


	//----- nvinfo : EIATTR_NUM_BARRIERS
	.align		4
        /*00d0*/ 	.byte	0x02, 0x4c
        /*00d2*/ 	.byte	0x01
	.zero		1


	//----- nvinfo : EIATTR_MERCURY_ISA_VERSION
	.align		4
        /*00d4*/ 	.byte	0x03, 0x5f
        /*00d6*/ 	.short	0x0000


	//----- nvinfo : EIATTR_EXIT_INSTR_OFFSETS
	.align		4
        /*00d8*/ 	.byte	0x04, 0x1c
        /*00da*/ 	.short	(.L_1231 - .L_1230)


	//   ....[0]....
.L_1230:
        /*00dc*/ 	.word	0x000003f0


	//   ....[1]....
        /*00e0*/ 	.word	0x00004750


	//   ....[2]....
        /*00e4*/ 	.word	0x000047e0


	//   ....[3]....
        /*00e8*/ 	.word	0x00004820


	//----- nvinfo : EIATTR_CTAIDZ_USED
	.align		4
.L_1231:
        /*00ec*/ 	.byte	0x01, 0x04
	.zero		2


	//----- nvinfo : EIATTR_CRS_STACK_SIZE
	.align		4
        /*00f0*/ 	.byte	0x04, 0x1e
        /*00f2*/ 	.short	(.L_1233 - .L_1232)
.L_1232:
        /*00f4*/ 	.word	0x00000000
.L_1233:


//--------------------- .nv.info._ZN4vllm4gptq33gemm_half_q_half_gptq_3bit_kernelILb1ELi4EEEvPK6__halfPKjS6_S4_PS2_iiiibPKi --------------------------
	.section	.nv.info._ZN4vllm4gptq33gemm_half_q_half_gptq_3bit_kernelILb1ELi4EEEvPK6__halfPKjS6_S4_PS2_iiiibPKi,"",@"SHT_CUDA_INFO"
	.sectionflags	@""
	.align	4


	//----- nvinfo : EIATTR_CUDA_API_VERSION
	.align		4
        /*0000*/ 	.byte	0x04, 0x37
        /*0002*/ 	.short	(.L_1235 - .L_1234)
.L_1234:
        /*0004*/ 	.word	0x00000082


	//----- nvinfo : EIATTR_SW2861232_WAR
	.align		4
.L_1235:
        /*0008*/ 	.byte	0x01, 0x35
	.zero		2


	//----- nvinfo : EIATTR_PARAM_CBANK
	.align		4
        /*000c*/ 	.byte	0x04, 0x0a
        /*000e*/ 	.short	(.L_1237 - .L_1236)
	.align		4
.L_1236:
        /*0010*/ 	.word	index@(.nv.constant0._ZN4vllm4gptq33gemm_half_q_half_gptq_3bit_kernelILb1ELi4EEEvPK6__halfPKjS6_S4_PS2_iiiibPKi)
        /*0014*/ 	.short	0x0160
        /*0016*/ 	.short	0x0048


	//----- nvinfo : EIATTR_CBANK_PARAM_SIZE
	.align		4
.L_1237:
        /*0018*/ 	.byte	0x03, 0x19
        /*001a*/ 	.short	0x0048


	//----- nvinfo : EIATTR_KPARAM_INFO
	.align		4
        /*001c*/ 	.byte	0x04, 0x17
        /*001e*/ 	.short	(.L_1239 - .L_1238)
.L_1238:
        /*0020*/ 	.word	0x00000000
        /*0024*/ 	.short	0x000a
        /*0026*/ 	.short	0x0040
        /*0028*/ 	.byte	0x00, 0xf0, 0x21, 0x00


	//----- nvinfo : EIATTR_KPARAM_INFO
	.align		4
.L_1239:
        /*002c*/ 	.byte	0x04, 0x17
        /*002e*/ 	.short	(.L_1241 - .L_1240)
.L_1240:
        /*0030*/ 	.word	0x00000000
        /*0034*/ 	.short	0x0009
        /*0036*/ 	.short	0x0038
        /*0038*/ 	.byte	0x00, 0xf0, 0x05, 0x00


	//----- nvinfo : EIATTR_KPARAM_INFO
	.align		4
.L_1241:
        /*003c*/ 	.byte	0x04, 0x17
        /*003e*/ 	.short	(.L_1243 - .L_1242)
.L_1242:
        /*0040*/ 	.word	0x00000000
        /*0044*/ 	.short	0x0008
        /*0046*/ 	.short	0x0034
        /*0048*/ 	.byte	0x00, 0xf0, 0x11, 0x00


	//----- nvinfo : EIATTR_KPARAM_INFO
	.align		4
.L_1243:
        /*004c*/ 	.byte	0x04, 0x17
        /*004e*/ 	.short	(.L_1245 - .L_1244)
.L_1244:
        /*0050*/ 	.word	0x00000000
        /*0054*/ 	.short	0x0007
        /*0056*/ 	.short	0x0030
        /*0058*/ 	.byte	0x00, 0xf0, 0x11, 0x00


	//----- nvinfo : EIATTR_KPARAM_INFO
	.align		4
.L_1245:
        /*005c*/ 	.byte	0x04, 0x17
        /*005e*/ 	.short	(.L_1247 - .L_1246)
.L_1246:
        /*0060*/ 	.word	0x00000000
        /*0064*/ 	.short	0x0006
        /*0066*/ 	.short	0x002c
        /*0068*/ 	.byte	0x00, 0xf0, 0x11, 0x00


	//----- nvinfo : EIATTR_KPARAM_INFO
	.align		4
.L_1247:
        /*006c*/ 	.byte	0x04, 0x17
        /*006e*/ 	.short	(.L_1249 - .L_1248)
.L_1248:
        /*0070*/ 	.word	0x00000000
        /*0074*/ 	.short	0x0005
        /*0076*/ 	.short	0x0028
        /*0078*/ 	.byte	0x00, 0xf0, 0x11, 0x00


	//----- nvinfo : EIATTR_KPARAM_INFO
	.align		4
.L_1249:
        /*007c*/ 	.byte	0x04, 0x17
        /*007e*/ 	.short	(.L_1251 - .L_1250)
.L_1250:
        /*0080*/ 	.word	0x00000000
        /*0084*/ 	.short	0x0004
        /*0086*/ 	.short	0x0020
        /*0088*/ 	.byte	0x00, 0xf0, 0x21, 0x00


	//----- nvinfo : EIATTR_KPARAM_INFO
	.align		4
.L_1251:
        /*008c*/ 	.byte	0x04, 0x17
        /*008e*/ 	.short	(.L_1253 - .L_1252)
.L_1252:
        /*0090*/ 	.word	0x00000000
        /*0094*/ 	.short	0x0003
        /*0096*/ 	.short	0x0018
        /*0098*/ 	.byte	0x00, 0xf0, 0x21, 0x00


	//----- nvinfo : EIATTR_KPARAM_INFO
	.align		4
.L_1253:
        /*009c*/ 	.byte	0x04, 0x17
        /*009e*/ 	.short	(.L_1255 - .L_1254)
.L_1254:
        /*00a0*/ 	.word	0x00000000
        /*00a4*/ 	.short	0x0002
        /*00a6*/ 	.short	0x0010
        /*00a8*/ 	.byte	0x00, 0xf0, 0x21, 0x00


	//----- nvinfo : EIATTR_KPARAM_INFO
	.align		4
.L_1255:
        /*00ac*/ 	.byte	0x04, 0x17
        /*00ae*/ 	.short	(.L_1257 - .L_1256)
.L_1256:
        /*00b0*/ 	.word	0x00000000
        /*00b4*/ 	.short	0x0001
        /*00b6*/ 	.short	0x0008
        /*00b8*/ 	.byte	0x00, 0xf0, 0x21, 0x00


	//----- nvinfo : EIATTR_KPARAM_INFO
	.align		4
.L_1257:
        /*00bc*/ 	.byte	0x04, 0x17
        /*00be*/ 	.short	(.L_1259 - .L_1258)
.L_1258:
        /*00c0*/ 	.word	0x00000000
        /*00c4*/ 	.short	0x0000
        /*00c6*/ 	.short	0x0000
        /*00c8*/ 	.byte	0x00, 0xf0, 0x21, 0x00


	//----- nvinfo : EIATTR_MAXREG_COUNT
	.align		4
.L_1259:
        /*00cc*/ 	.byte	0x03, 0x1b
        /*00ce*/ 	.short	0x00ff


	//----- nvinfo : EIATTR_NUM_BARRIERS
	.align		4
        /*00d0*/ 	.byte	0x02, 0x4c
        /*00d2*/ 	.byte	0x01
	.zero		1


	//----- nvinfo : EIATTR_MERCURY_ISA_VERSION
	.align		4
        /*00d4*/ 	.byte	0x03, 0x5f
        /*00d6*/ 	.short	0x0000


	//----- nvinfo : EIATTR_EXIT_INSTR_OFFSETS
	.align		4
        /*00d8*/ 	.byte	0x04, 0x1c
        /*00da*/ 	.short	(.L_1261 - .L_1260)


	//   ....[0]....
.L_1260:
        /*00dc*/ 	.word	0x000003d0


	//   ....[1]....
        /*00e0*/ 	.word	0x00003cc0


	//   ....[2]....
        /*00e4*/ 	.word	0x00003d60


	//   ....[3]....
        /*00e8*/ 	.word	0x00003da0


	//----- nvinfo : EIATTR_CTAIDZ_USED
	.align		4
.L_1261:
        /*00ec*/ 	.byte	0x01, 0x04
	.zero		2


	//----- nvinfo : EIATTR_CRS_STACK_SIZE
	.align		4
        /*00f0*/ 	.byte	0x04, 0x1e
        /*00f2*/ 	.short	(.L_1263 - .L_1262)
.L_1262:
        /*00f4*/ 	.word	0x00000000
.L_1263:


//--------------------- .nv.info._ZN4vllm4gptq33gemm_half_q_half_gptq_2bit_kernelILb1ELi4EEEvPK6__halfPKjS6_S4_PS2_iiiibPKi --------------------------
	.section	.nv.info._ZN4vllm4gptq33gemm_half_q_half_gptq_2bit_kernelILb1ELi4EEEvPK6__halfPKjS6_S4_PS2_iiiibPKi,"",@"SHT_CUDA_INFO"
	.sectionflags	@""
	.align	4


	//----- nvinfo : EIATTR_CUDA_API_VERSION
	.align		4
        /*0000*/ 	.byte	0x04, 0x37
        /*0002*/ 	.short	(.L_1265 - .L_1264)
.L_1264:
        /*0004*/ 	.word	0x00000082


	//----- nvinfo : EIATTR_SW2861232_WAR
	.align		4
.L_1265:
        /*0008*/ 	.byte	0x01, 0x35
	.zero		2


	//----- nvinfo : EIATTR_PARAM_CBANK
	.align		4
        /*000c*/ 	.byte	0x04, 0x0a
        /*000e*/ 	.short	(.L_1267 - .L_1266)
	.align		4
.L_1266:
        /*0010*/ 	.word	index@(.nv.constant0._ZN4vllm4gptq33gemm_half_q_half_gptq_2bit_kernelILb1ELi4EEEvPK6__halfPKjS6_S4_PS2_iiiibPKi)
        /*0014*/ 	.short	0x0160
        /*0016*/ 	.short	0x0048


	//----- nvinfo : EIATTR_CBANK_PARAM_SIZE
	.align		4
.L_1267:
        /*0018*/ 	.byte	0x03, 0x19
        /*001a*/ 	.short	0x0048


	//----- nvinfo : EIATTR_KPARAM_INFO
	.align		4
        /*001c*/ 	.byte	0x04, 0x17
        /*001e*/ 	.short	(.L_1269 - .L_1268)
.L_1268:
        /*0020*/ 	.word	0x00000000
        /*0024*/ 	.short	0x000a
        /*0026*/ 	.short	0x0040
        /*0028*/ 	.byte	0x00, 0xf0, 0x21, 0x00


	//----- nvinfo : EIATTR_KPARAM_INFO
	.align		4
.L_1269:
        /*002c*/ 	.byte	0x04, 0x17
        /*002e*/ 	.short	(.L_1271 - .L_1270)
.L_1270:
        /*0030*/ 	.word	0x00000000
        /*0034*/ 	.short	0x0009
        /*0036*/ 	.short	0x0038
        /*0038*/ 	.byte	0x00, 0xf0, 0x05, 0x00


	//----- nvinfo : EIATTR_KPARAM_INFO
	.align		4
.L_1271:
        /*003c*/ 	.byte	0x04, 0x17
        /*003e*/ 	.short	(.L_1273 - .L_1272)
.L_1272:
        /*0040*/ 	.word	0x00000000
        /*0044*/ 	.short	0x0008
        /*0046*/ 	.short	0x0034
        /*0048*/ 	.byte	0x00, 0xf0, 0x11, 0x00


	//----- nvinfo : EIATTR_KPARAM_INFO
	.align		4
.L_1273:
        /*004c*/ 	.byte	0x04, 0x17
        /*004e*/ 	.short	(.L_1275 - .L_1274)
.L_1274:
        /*0050*/ 	.word	0x00000000
        /*0054*/ 	.short	0x0007
        /*0056*/ 	.short	0x0030
        /*0058*/ 	.byte	0x00, 0xf0, 0x11, 0x00


	//----- nvinfo : EIATTR_KPARAM_INFO
	.align		4
.L_1275:
        /*005c*/ 	.byte	0x04, 0x17
        /*005e*/ 	.short	(.L_1277 - .L_1276)
.L_1276:
        /*0060*/ 	.word	0x00000000
        /*0064*/ 	.short	0x0006
        /*0066*/ 	.short	0x002c
        /*0068*/ 	.byte	0x00, 0xf0, 0x11, 0x00


	//----- nvinfo : EIATTR_KPARAM_INFO
	.align		4
.L_1277:
        /*006c*/ 	.byte	0x04, 0x17
        /*006e*/ 	.short	(.L_1279 - .L_1278)
.L_1278:
        /*0070*/ 	.word	0x00000000
        /*0074*/ 	.short	0x0005
        /*0076*/ 	.short	0x0028
        /*0078*/ 	.byte	0x00, 0xf0, 0x11, 0x00


	//----- nvinfo : EIATTR_KPARAM_INFO
	.align		4
.L_1279:
        /*007c*/ 	.byte	0x04, 0x17
        /*007e*/ 	.short	(.L_1281 - .L_1280)
.L_1280:
        /*0080*/ 	.word	0x00000000
        /*0084*/ 	.short	0x0004
        /*0086*/ 	.short	0x0020
        /*0088*/ 	.byte	0x00, 0xf0, 0x21, 0x00


	//----- nvinfo : EIATTR_KPARAM_INFO
	.align		4
.L_1281:
        /*008c*/ 	.byte	0x04, 0x17
        /*008e*/ 	.short	(.L_1283 - .L_1282)
.L_1282:
        /*0090*/ 	.word	0x00000000
        /*0094*/ 	.short	0x0003
        /*0096*/ 	.short	0x0018
        /*0098*/ 	.byte	0x00, 0xf0, 0x21, 0x00


	//----- nvinfo : EIATTR_KPARAM_INFO
	.align		4
.L_1283:
        /*009c*/ 	.byte	0x04, 0x17
        /*009e*/ 	.short	(.L_1285 - .L_1284)
.L_1284:
        /*00a0*/ 	.word	0x00000000
        /*00a4*/ 	.short	0x0002
        /*00a6*/ 	.short	0x0010
        /*00a8*/ 	.byte	0x00, 0xf0, 0x21, 0x00


	//----- nvinfo : EIATTR_KPARAM_INFO
	.align		4
.L_1285:
        /*00ac*/ 	.byte	0x04, 0x17
        /*00ae*/ 	.short	(.L_1287 - .L_1286)
.L_1286:
        /*00b0*/ 	.word	0x00000000
        /*00b4*/ 	.short	0x0001
        /*00b6*/ 	.short	0x0008
        /*00b8*/ 	.byte	0x00, 0xf0, 0x21, 0x00


	//----- nvinfo : EIATTR_KPARAM_INFO
	.align		4
.L_1287:
        /*00bc*/ 	.byte	0x04, 0x17
        /*00be*/ 	.short	(.L_1289 - .L_1288)
.L_1288:
        /*00c0*/ 	.word	0x00000000
        /*00c4*/ 	.short	0x0000
        /*00c6*/ 	.short	0x0000
        /*00c8*/ 	.byte	0x00, 0xf0, 0x21, 0x00


	//----- nvinfo : EIATTR_MAXREG_COUNT
	.align		4
.L_1289:
        /*00cc*/ 	.byte	0x03, 0x1b
        /*00ce*/ 	.short	0x00ff


	//----- nvinfo : EIATTR_NUM_BARRIERS
	.align		4
        /*00d0*/ 	.byte	0x02, 0x4c
        /*00d2*/ 	.byte	0x01
	.zero		1


	//----- nvinfo : EIATTR_MERCURY_ISA_VERSION
	.align		4
        /*00d4*/ 	.byte	0x03, 0x5f
        /*00d6*/ 	.short	0x0000


	//----- nvinfo : EIATTR_EXIT_INSTR_OFFSETS
	.align		4
        /*00d8*/ 	.byte	0x04, 0x1c
        /*00da*/ 	.short	(.L_1291 - .L_1290)


	//   ....[0]....
.L_1290:
        /*00dc*/ 	.word	0x000003f0


	//   ....[1]....
        /*00e0*/ 	.word	0x00002700


	//   ....[2]....
        /*00e4*/ 	.word	0x00002790


	//   ....[3]....
        /*00e8*/ 	.word	0x000027d0


	//----- nvinfo : EIATTR_CTAIDZ_USED
	.align		4
.L_1291:
        /*00ec*/ 	.byte	0x01, 0x04
	.zero		2


	//----- nvinfo : EIATTR_CRS_STACK_SIZE
	.align		4
        /*00f0*/ 	.byte	0x04, 0x1e
        /*00f2*/ 	.short	(.L_1293 - .L_1292)
.L_1292:
        /*00f4*/ 	.word	0x00000000
.L_1293:


//--------------------- .nv.info._ZN4vllm4gptq33gemm_half_q_half_gptq_8bit_kernelILb1ELi3EEEvPK6__halfPKjS6_S4_PS2_iiiibPKi --------------------------
	.section	.nv.info._ZN4vllm4gptq33gemm_half_q_half_gptq_8bit_kernelILb1ELi3EEEvPK6__halfPKjS6_S4_PS2_iiiibPKi,"",@"SHT_CUDA_INFO"
	.sectionflags	@""
	.align	4


	//----- nvinfo : EIATTR_CUDA_API_VERSION
	.align		4
        /*0000*/ 	.byte	0x04, 0x37
        /*0002*/ 	.short	(.L_1295 - .L_1294)
.L_1294:
        /*0004*/ 	.word	0x00000082


	//----- nvinfo : EIATTR_SW2861232_WAR
	.align		4
.L_1295:
        /*0008*/ 	.byte	0x01, 0x35
	.zero		2


	//----- nvinfo : EIATTR_PARAM_CBANK
	.align		4
        /*000c*/ 	.byte	0x04, 0x0a
        /*000e*/ 	.short	(.L_1297 - .L_1296)
	.align		4
.L_1296:
        /*0010*/ 	.word	index@(.nv.constant0._ZN4vllm4gptq33gemm_half_q_half_gptq_8bit_kernelILb1ELi3EEEvPK6__halfPKjS6_S4_PS2_iiiibPKi)
        /*0014*/ 	.short	0x0160
        /*0016*/ 	.short	0x0048


	//----- nvinfo : EIATTR_CBANK_PARAM_SIZE
	.align		4
.L_1297:
        /*0018*/ 	.byte	0x03, 0x19
        /*001a*/ 	.short	0x0048


	//----- nvinfo : EIATTR_KPARAM_INFO
	.align		4
        /*001c*/ 	.byte	0x04, 0x17
        /*001e*/ 	.short	(.L_1299 - .L_1298)
.L_1298:
        /*0020*/ 	.word	0x00000000
        /*0024*/ 	.short	0x000a
        /*0026*/ 	.short	0x0040
        /*0028*/ 	.byte	0x00, 0xf0, 0x21, 0x00


	//----- nvinfo : EIATTR_KPARAM_INFO
	.align		4
.L_1299:
        /*002c*/ 	.byte	0x04, 0x17
        /*002e*/ 	.short	(.L_1301 - .L_1300)
.L_1300:
        /*0030*/ 	.word	0x00000000
        /*0034*/ 	.short	0x0009
        /*0036*/ 	.short	0x0038
        /*0038*/ 	.byte	0x00, 0xf0, 0x05, 0x00


	//----- nvinfo : EIATTR_KPARAM_INFO
	.align		4
.L_1301:
        /*003c*/ 	.byte	0x04, 0x17
        /*003e*/ 	.short	(.L_1303 - .L_1302)
.L_1302:
        /*0040*/ 	.word	0x00000000
        /*0044*/ 	.short	0x0008
        /*0046*/ 	.short	0x0034
        /*0048*/ 	.byte	0x00, 0xf0, 0x11, 0x00


	//----- nvinfo : EIATTR_KPARAM_INFO
	.align		4
.L_1303:
        /*004c*/ 	.byte	0x04, 0x17
        /*004e*/ 	.short	(.L_1305 - .L_1304)
.L_1304:
        /*0050*/ 	.word	0x00000000
        /*0054*/ 	.short	0x0007
        /*0056*/ 	.short	0x0030
        /*0058*/ 	.byte	0x00, 0xf0, 0x11, 0x00


	//----- nvinfo : EIATTR_KPARAM_INFO
	.align		4
.L_1305:
        /*005c*/ 	.byte	0x04, 0x17
        /*005e*/ 	.short	(.L_1307 - .L_1306)
.L_1306:
        /*0060*/ 	.word	0x00000000
        /*0064*/ 	.short	0x0006
        /*0066*/ 	.short	0x002c
        /*0068*/ 	.byte	0x00, 0xf0, 0x11, 0x00


	//----- nvinfo : EIATTR_KPARAM_INFO
	.align		4
.L_1307:
        /*006c*/ 	.byte	0x04, 0x17
        /*006e*/ 	.short	(.L_1309 - .L_1308)
.L_1308:
        /*0070*/ 	.word	0x00000000
        /*0074*/ 	.short	0x0005
        /*0076*/ 	.short	0x0028
        /*0078*/ 	.byte	0x00, 0xf0, 0x11, 0x00


	//----- nvinfo : EIATTR_KPARAM_INFO
	.align		4
.L_1309:
        /*007c*/ 	.byte	0x04, 0x17
        /*007e*/ 	.short	(.L_1311 - .L_1310)
.L_1310:
        /*0080*/ 	.word	0x00000000
        /*0084*/ 	.short	0x0004
        /*0086*/ 	.short	0x0020
        /*0088*/ 	.byte	0x00, 0xf0, 0x21, 0x00


	//----- nvinfo : EIATTR_KPARAM_INFO
	.align		4
.L_1311:
        /*008c*/ 	.byte	0x04, 0x17
        /*008e*/ 	.short	(.L_1313 - .L_1312)
.L_1312:
        /*0090*/ 	.word	0x00000000
        /*0094*/ 	.short	0x0003
        /*0096*/ 	.short	0x0018
        /*0098*/ 	.byte	0x00, 0xf0, 0x21, 0x00


	//----- nvinfo : EIATTR_KPARAM_INFO
	.align		4
.L_1313:
        /*009c*/ 	.byte	0x04, 0x17
        /*009e*/ 	.short	(.L_1315 - .L_1314)
.L_1314:
        /*00a0*/ 	.word	0x00000000
        /*00a4*/ 	.short	0x0002
        /*00a6*/ 	.short	0x0010
        /*00a8*/ 	.byte	0x00, 0xf0, 0x21, 0x00


	//----- nvinfo : EIATTR_KPARAM_INFO
	.align		4
.L_1315:
        /*00ac*/ 	.byte	0x04, 0x17
        /*00ae*/ 	.short	(.L_1317 - .L_1316)
.L_1316:
        /*00b0*/ 	.word	0x00000000
        /*00b4*/ 	.short	0x0001
        /*00b6*/ 	.short	0x0008
        /*00b8*/ 	.byte	0x00, 0xf0, 0x21, 0x00


	//----- nvinfo : EIATTR_KPARAM_INFO
	.align		4
.L_1317:
        /*00bc*/ 	.byte	0x04, 0x17
        /*00be*/ 	.short	(.L_1319 - .L_1318)
.L_1318:
        /*00c0*/ 	.word	0x00000000
        /*00c4*/ 	.short	0x0000
        /*00c6*/ 	.short	0x0000
        /*00c8*/ 	.byte	0x00, 0xf0, 0x21, 0x00


	//----- nvinfo : EIATTR_MAXREG_COUNT
	.align		4
.L_1319:
        /*00cc*/ 	.byte	0x03, 0x1b
        /*00ce*/ 	.short	0x00ff


	//----- nvinfo : EIATTR_NUM_BARRIERS
	.align		4
        /*00d0*/ 	.byte	0x02, 0x4c
        /*00d2*/ 	.byte	0x01
	.zero		1


	//----- nvinfo : EIATTR_MERCURY_ISA_VERSION
	.align		4
        /*00d4*/ 	.byte	0x03, 0x5f
        /*00d6*/ 	.short	0x0000


	//----- nvinfo : EIATTR_EXIT_INSTR_OFFSETS
	.align		4
        /*00d8*/ 	.byte	0x04, 0x1c
        /*00da*/ 	.short	(.L_1321 - .L_1320)


	//   ....[0]....
.L_1320:
        /*00dc*/ 	.word	0x00000360


	//   ....[1]....
        /*00e0*/ 	.word	0x00005cb0


	//   ....[2]....
        /*00e4*/ 	.word	0x00005d50


	//   ....[3]....
        /*00e8*/ 	.word	0x00005d90


	//----- nvinfo : EIATTR_CTAIDZ_USED
	.align		4
.L_1321:
        /*00ec*/ 	.byte	0x01, 0x04
	.zero		2


	//----- nvinfo : EIATTR_CRS_STACK_SIZE
	.align		4
        /*00f0*/ 	.byte	0x04, 0x1e
        /*00f2*/ 	.short	(.L_1323 - .L_1322)
.L_1322:
        /*00f4*/ 	.word	0x00000000
.L_1323:


//--------------------- .nv.info._ZN4vllm4gptq33gemm_half_q_half_gptq_4bit_kernelILb1ELi3EEEvPK6__halfPKjS6_S4_PS2_iiiibPKi --------------------------
	.section	.nv.info._ZN4vllm4gptq33gemm_half_q_half_gptq_4bit_kernelILb1ELi3EEEvPK6__halfPKjS6_S4_PS2_iiiibPKi,"",@"SHT_CUDA_INFO"
	.sectionflags	@""
	.align	4


	//----- nvinfo : EIATTR_CUDA_API_VERSION
	.align		4
        /*0000*/ 	.byte	0x04, 0x37
        /*0002*/ 	.short	(.L_1325 - .L_1324)
.L_1324:
        /*0004*/ 	.word	0x00000082


	//----- nvinfo : EIATTR_SW2861232_WAR
	.align		4
.L_1325:
        /*0008*/ 	.byte	0x01, 0x35
	.zero		2


	//----- nvinfo : EIATTR_PARAM_CBANK
	.align		4
        /*000c*/ 	.byte	0x04, 0x0a
        /*000e*/ 	.short	(.L_1327 - .L_1326)
	.align		4
.L_1326:
        /*0010*/ 	.word	index@(.nv.constant0._ZN4vllm4gptq33gemm_half_q_half_gptq_4bit_kernelILb1ELi3EEEvPK6__halfPKjS6_S4_PS2_iiiibPKi)
        /*0014*/ 	.short	0x0160
        /*0016*/ 	.short	0x0048


	//----- nvinfo : EIATTR_CBANK_PARAM_SIZE
	.align		4
.L_1327:
        /*0018*/ 	.byte	0x03, 0x19
        /*001a*/ 	.short	0x0048


	//----- nvinfo : EIATTR_KPARAM_INFO
	.align		4
        /*001c*/ 	.byte	0x04, 0x17
        /*001e*/ 	.short	(.L_1329 - .L_1328)
.L_1328:
        /*0020*/ 	.word	0x00000000
        /*0024*/ 	.short	0x000a
        /*0026*/ 	.short	0x0040
        /*0028*/ 	.byte	0x00, 0xf0, 0x21, 0x00


	//----- nvinfo : EIATTR_KPARAM_INFO
	.align		4
.L_1329:
        /*002c*/ 	.byte	0x04, 0x17
        /*002e*/ 	.short	(.L_1331 - .L_1330)
.L_1330:
        /*0030*/ 	.word	0x00000000
        /*0034*/ 	.short	0x0009
        /*0036*/ 	.short	0x0038
        /*0038*/ 	.byte	0x00, 0xf0, 0x05, 0x00


	//----- nvinfo : EIATTR_KPARAM_INFO
	.align		4
.L_1331:
        /*003c*/ 	.byte	0x04, 0x17
        /*003e*/ 	.short	(.L_1333 - .L_1332)
.L_1332:
        /*0040*/ 	.word	0x00000000
        /*0044*/ 	.short	0x0008
        /*0046*/ 	.short	0x0034
        /*0048*/ 	.byte	0x00, 0xf0, 0x11, 0x00


	//----- nvinfo : EIATTR_KPARAM_INFO
	.align		4
.L_1333:
        /*004c*/ 	.byte	0x04, 0x17
        /*004e*/ 	.short	(.L_1335 - .L_1334)
.L_1334:
        /*0050*/ 	.word	0x00000000
        /*0054*/ 	.short	0x0007
        /*0056*/ 	.short	0x0030
        /*0058*/ 	.byte	0x00, 0xf0, 0x11, 0x00


	//----- nvinfo : EIATTR_KPARAM_INFO
	.align		4
.L_1335:
        /*005c*/ 	.byte	0x04, 0x17
        /*005e*/ 	.short	(.L_1337 - .L_1336)
.L_1336:
        /*0060*/ 	.word	0x00000000
        /*0064*/ 	.short	0x0006
        /*0066*/ 	.short	0x002c
        /*0068*/ 	.byte	0x00, 0xf0, 0x11, 0x00


	//----- nvinfo : EIATTR_KPARAM_INFO
	.align		4
.L_1337:
        /*006c*/ 	.byte	0x04, 0x17
        /*006e*/ 	.short	(.L_1339 - .L_1338)
.L_1338:
        /*0070*/ 	.word	0x00000000
        /*0074*/ 	.short	0x0005
        /*0076*/ 	.short	0x0028
        /*0078*/ 	.byte	0x00, 0xf0, 0x11, 0x00


	//----- nvinfo : EIATTR_KPARAM_INFO
	.align		4
.L_1339:
        /*007c*/ 	.byte	0x04, 0x17
        /*007e*/ 	.short	(.L_1341 - .L_1340)
.L_1340:
        /*0080*/ 	.word	0x00000000
        /*0084*/ 	.short	0x0004
        /*0086*/ 	.short	0x0020
        /*0088*/ 	.byte	0x00, 0xf0, 0x21, 0x00


	//----- nvinfo : EIATTR_KPARAM_INFO
	.align		4
.L_1341:
        /*008c*/ 	.byte	0x04, 0x17
        /*008e*/ 	.short	(.L_1343 - .L_1342)
.L_1342:
        /*0090*/ 	.word	0x00000000
        /*0094*/ 	.short	0x0003
        /*0096*/ 	.short	0x0018
        /*0098*/ 	.byte	0x00, 0xf0, 0x21, 0x00


	//----- nvinfo : EIATTR_KPARAM_INFO
	.align		4
.L_1343:
        /*009c*/ 	.byte	0x04, 0x17
        /*009e*/ 	.short	(.L_1345 - .L_1344)
.L_1344:
        /*00a0*/ 	.word	0x00000000
        /*00a4*/ 	.short	0x0002
        /*00a6*/ 	.short	0x0010
        /*00a8*/ 	.byte	0x00, 0xf0, 0x21, 0x00


	//----- nvinfo : EIATTR_KPARAM_INFO
	.align		4
.L_1345:
        /*00ac*/ 	.byte	0x04, 0x17
        /*00ae*/ 	.short	(.L_1347 - .L_1346)
.L_1346:
        /*00b0*/ 	.word	0x00000000
        /*00b4*/ 	.short	0x0001
        /*00b6*/ 	.short	0x0008
        /*00b8*/ 	.byte	0x00, 0xf0, 0x21, 0x00


	//----- nvinfo : EIATTR_KPARAM_INFO
	.align		4
.L_1347:
        /*00bc*/ 	.byte	0x04, 0x17
        /*00be*/ 	.short	(.L_1349 - .L_1348)
.L_1348:
        /*00c0*/ 	.word	0x00000000
        /*00c4*/ 	.short	0x0000
        /*00c6*/ 	.short	0x0000
        /*00c8*/ 	.byte	0x00, 0xf0, 0x21, 0x00


	//----- nvinfo : EIATTR_MAXREG_COUNT
	.align		4
.L_1349:
        /*00cc*/ 	.byte	0x03, 0x1b
        /*00ce*/ 	.short	0x00ff


	//----- nvinfo : EIATTR_NUM_BARRIERS
	.align		4
        /*00d0*/ 	.byte	0x02, 0x4c
        /*00d2*/ 	.byte	0x01
	.zero		1


	//----- nvinfo : EIATTR_MERCURY_ISA_VERSION
	.align		4
        /*00d4*/ 	.byte	0x03, 0x5f
        /*00d6*/ 	.short	0x0000


	//----- nvinfo : EIATTR_EXIT_INSTR_OFFSETS
	.align		4
        /*00d8*/ 	.byte	0x04, 0x1c
        /*00da*/ 	.short	(.L_1351 - .L_1350)


	//   ....[0]....
.L_1350:
        /*00dc*/ 	.word	0x00000360


	//   ....[1]....
        /*00e0*/ 	.word	0x00003b90


	//   ....[2]....
        /*00e4*/ 	.word	0x00003c30


	//   ....[3]....
        /*00e8*/ 	.word	0x00003c70


	//----- nvinfo : EIATTR_CTAIDZ_USED
	.align		4
.L_1351:
        /*00ec*/ 	.byte	0x01, 0x04
	.zero		2


	//----- nvinfo : EIATTR_CRS_STACK_SIZE
	.align		4
        /*00f0*/ 	.byte	0x04, 0x1e
        /*00f2*/ 	.short	(.L_1353 - .L_1352)
.L_1352:
        /*00f4*/ 	.word	0x00000000
.L_1353:


//--------------------- .nv.info._ZN4vllm4gptq33gemm_half_q_half_gptq_3bit_kernelILb1ELi3EEEvPK6__halfPKjS6_S4_PS2_iiiibPKi --------------------------
	.section	.nv.info._ZN4vllm4gptq33gemm_half_q_half_gptq_3bit_kernelILb1ELi3EEEvPK6__halfPKjS6_S4_PS2_iiiibPKi,"",@"SHT_CUDA_INFO"
	.sectionflags	@""
	.align	4


	//----- nvinfo : EIATTR_CUDA_API_VERSION
	.align		4
        /*0000*/ 	.byte	0x04, 0x37
        /*0002*/ 	.short	(.L_1355 - .L_1354)
.L_1354:
        /*0004*/ 	.word	0x00000082


	//----- nvinfo : EIATTR_SW2861232_WAR
	.align		4
.L_1355:
        /*0008*/ 	.byte	0x01, 0x35
	.zero		2


	//----- nvinfo : EIATTR_PARAM_CBANK
	.align		4
        /*000c*/ 	.byte	0x04, 0x0a
        /*000e*/ 	.short	(.L_1357 - .L_1356)
	.align		4
.L_1356:
        /*0010*/ 	.word	index@(.nv.constant0._ZN4vllm4gptq33gemm_half_q_half_gptq_3bit_kernelILb1ELi3EEEvPK6__halfPKjS6_S4_PS2_iiiibPKi)
        /*0014*/ 	.short	0x0160
        /*0016*/ 	.short	0x0048


	//----- nvinfo : EIATTR_CBANK_PARAM_SIZE
	.align		4
.L_1357:
        /*0018*/ 	.byte	0x03, 0x19
        /*001a*/ 	.short	0x0048


	//----- nvinfo : EIATTR_KPARAM_INFO
	.align		4
        /*001c*/ 	.byte	0x04, 0x17
        /*001e*/ 	.short	(.L_1359 - .L_1358)
.L_1358:
        /*0020*/ 	.word	0x00000000
        /*0024*/ 	.short	0x000a
        /*0026*/ 	.short	0x0040
        /*0028*/ 	.byte	0x00, 0xf0, 0x21, 0x00


	//----- nvinfo : EIATTR_KPARAM_INFO
	.align		4
.L_1359:
        /*002c*/ 	.byte	0x04, 0x17
        /*002e*/ 	.short	(.L_1361 - .L_1360)
.L_1360:
        /*0030*/ 	.word	0x00000000
        /*0034*/ 	.short	0x0009
        /*0036*/ 	.short	0x0038
        /*0038*/ 	.byte	0x00, 0xf0, 0x05, 0x00


	//----- nvinfo : EIATTR_KPARAM_INFO
	.align		4
.L_1361:
        /*003c*/ 	.byte	0x04, 0x17
        /*003e*/ 	.short	(.L_1363 - .L_1362)
.L_1362:
        /*0040*/ 	.word	0x00000000
        /*0044*/ 	.short	0x0008
        /*0046*/ 	.short	0x0034
        /*0048*/ 	.byte	0x00, 0xf0, 0x11, 0x00


	//----- nvinfo : EIATTR_KPARAM_INFO
	.align		4
.L_1363:
        /*004c*/ 	.byte	0x04, 0x17
        /*004e*/ 	.short	(.L_1365 - .L_1364)
.L_1364:
        /*0050*/ 	.word	0x00000000
        /*0054*/ 	.short	0x0007
        /*0056*/ 	.short	0x0030
        /*0058*/ 	.byte	0x00, 0xf0, 0x11, 0x00


	//----- nvinfo : EIATTR_KPARAM_INFO
	.align		4
.L_1365:
        /*005c*/ 	.byte	0x04, 0x17
        /*005e*/ 	.short	(.L_1367 - .L_1366)
.L_1366:
        /*0060*/ 	.word	0x00000000
        /*0064*/ 	.short	0x0006
        /*0066*/ 	.short	0x002c
        /*0068*/ 	.byte	0x00, 0xf0, 0x11, 0x00


	//----- nvinfo : EIATTR_KPARAM_INFO
	.align		4
.L_1367:
        /*006c*/ 	.byte	0x04, 0x17
        /*006e*/ 	.short	(.L_1369 - .L_1368)
.L_1368:
        /*0070*/ 	.word	0x00000000
        /*0074*/ 	.short	0x0005
        /*0076*/ 	.short	0x0028
        /*0078*/ 	.byte	0x00, 0xf0, 0x11, 0x00


	//----- nvinfo : EIATTR_KPARAM_INFO
	.align		4
.L_1369:
        /*007c*/ 	.byte	0x04, 0x17
        /*007e*/ 	.short	(.L_1371 - .L_1370)
.L_1370:
        /*0080*/ 	.word	0x00000000
        /*0084*/ 	.short	0x0004
        /*0086*/ 	.short	0x0020
        /*0088*/ 	.byte	0x00, 0xf0, 0x21, 0x00


	//----- nvinfo : EIATTR_KPARAM_INFO
	.align		4
.L_1371:
        /*008c*/ 	.byte	0x04, 0x17
        /*008e*/ 	.short	(.L_1373 - .L_1372)
.L_1372:
        /*0090*/ 	.word	0x00000000
        /*0094*/ 	.short	0x0003
        /*0096*/ 	.short	0x0018
        /*0098*/ 	.byte	0x00, 0xf0, 0x21, 0x00


	//----- nvinfo : EIATTR_KPARAM_INFO
	.align		4
.L_1373:
        /*009c*/ 	.byte	0x04, 0x17
        /*009e*/ 	.short	(.L_1375 - .L_1374)
.L_1374:
        /*00a0*/ 	.word	0x00000000
        /*00a4*/ 	.short	0x0002
        /*00a6*/ 	.short	0x0010
        /*00a8*/ 	.byte	0x00, 0xf0, 0x21, 0x00


	//----- nvinfo : EIATTR_KPARAM_INFO
	.align		4
.L_1375:
        /*00ac*/ 	.byte	0x04, 0x17
        /*00ae*/ 	.short	(.L_1377 - .L_1376)
.L_1376:
        /*00b0*/ 	.word	0x00000000
        /*00b4*/ 	.short	0x0001
        /*00b6*/ 	.short	0x0008
        /*00b8*/ 	.byte	0x00, 0xf0, 0x21, 0x00


	//----- nvinfo : EIATTR_KPARAM_INFO
	.align		4
.L_1377:
        /*00bc*/ 	.byte	0x04, 0x17
        /*00be*/ 	.short	(.L_1379 - .L_1378)
.L_1378:
        /*00c0*/ 	.word	0x00000000
        /*00c4*/ 	.short	0x0000
        /*00c6*/ 	.short	0x0000
        /*00c8*/ 	.byte	0x00, 0xf0, 0x21, 0x00


	//----- nvinfo : EIATTR_MAXREG_COUNT
	.align		4
.L_1379:
        /*00cc*/ 	.byte	0x03, 0x1b
        /*00ce*/ 	.short	0x00ff


	//----- nvinfo : EIATTR_NUM_BARRIERS
	.align		4
        /*00d0*/ 	.byte	0x02, 0x4c
        /*00d2*/ 	.byte	0x01
	.zero		1


	//----- nvinfo : EIATTR_MERCURY_ISA_VERSION
	.align		4
        /*00d4*/ 	.byte	0x03, 0x5f
        /*00d6*/ 	.short	0x0000


	//----- nvinfo : EIATTR_EXIT_INSTR_OFFSETS
	.align		4
        /*00d8*/ 	.byte	0x04, 0x1c
        /*00da*/ 	.short	(.L_1381 - .L_1380)


	//   ....[0]....
.L_1380:
        /*00dc*/ 	.word	0x00000340


	//   ....[1]....
        /*00e0*/ 	.word	0x00003460


	//   ....[2]....
        /*00e4*/ 	.word	0x00003500


	//   ....[3]....
        /*00e8*/ 	.word	0x00003540


	//----- nvinfo : EIATTR_CTAIDZ_USED
	.align		4
.L_1381:
        /*00ec*/ 	.byte	0x01, 0x04
	.zero		2


	//----- nvinfo : EIATTR_CRS_STACK_SIZE
	.align		4
        /*00f0*/ 	.byte	0x04, 0x1e
        /*00f2*/ 	.short	(.L_1383 - .L_1382)
.L_1382:
        /*00f4*/ 	.word	0x00000000
.L_1383:


//--------------------- .nv.info._ZN4vllm4gptq33gemm_half_q_half_gptq_2bit_kernelILb1ELi3EEEvPK6__halfPKjS6_S4_PS2_iiiibPKi --------------------------
	.section	.nv.info._ZN4vllm4gptq33gemm_half_q_half_gptq_2bit_kernelILb1ELi3EEEvPK6__halfPKjS6_S4_PS2_iiiibPKi,"",@"SHT_CUDA_INFO"
	.sectionflags	@""
	.align	4


	//----- nvinfo : EIATTR_CUDA_API_VERSION
	.align		4
        /*0000*/ 	.byte	0x04, 0x37
        /*0002*/ 	.short	(.L_1385 - .L_1384)
.L_1384:
        /*0004*/ 	.word	0x00000082


	//----- nvinfo : EIATTR_SW2861232_WAR
	.align		4
.L_1385:
        /*0008*/ 	.byte	0x01, 0x35
	.zero		2


	//----- nvinfo : EIATTR_PARAM_CBANK
	.align		4
        /*000c*/ 	.byte	0x04, 0x0a
        /*000e*/ 	.short	(.L_1387 - .L_1386)
	.align		4
.L_1386:
        /*0010*/ 	.word	index@(.nv.constant0._ZN4vllm4gptq33gemm_half_q_half_gptq_2bit_kernelILb1ELi3EEEvPK6__halfPKjS6_S4_PS2_iiiibPKi)
        /*0014*/ 	.short	0x0160
        /*0016*/ 	.short	0x0048


	//----- nvinfo : EIATTR_CBANK_PARAM_SIZE
	.align		4
.L_1387:
        /*0018*/ 	.byte	0x03, 0x19
        /*001a*/ 	.short	0x0048


	//----- nvinfo : EIATTR_KPARAM_INFO
	.align		4
        /*001c*/ 	.byte	0x04, 0x17
        /*001e*/ 	.short	(.L_1389 - .L_1388)
.L_1388:
        /*0020*/ 	.word	0x00000000
        /*0024*/ 	.short	0x000a
        /*0026*/ 	.short	0x0040
        /*0028*/ 	.byte	0x00, 0xf0, 0x21, 0x00


	//----- nvinfo : EIATTR_KPARAM_INFO
	.align		4
.L_1389:
        /*002c*/ 	.byte	0x04, 0x17
        /*002e*/ 	.short	(.L_1391 - .L_1390)
.L_1390:
        /*0030*/ 	.word	0x00000000
        /*0034*/ 	.short	0x0009
        /*0036*/ 	.short	0x0038
        /*0038*/ 	.byte	0x00, 0xf0, 0x05, 0x00


	//----- nvinfo : EIATTR_KPARAM_INFO
	.align		4
.L_1391:
        /*003c*/ 	.byte	0x04, 0x17
        /*003e*/ 	.short	(.L_1393 - .L_1392)
.L_1392:
        /*0040*/ 	.word	0x00000000
        /*0044*/ 	.short	0x0008
        /*0046*/ 	.short	0x0034
        /*0048*/ 	.byte	0x00, 0xf0, 0x11, 0x00


	//----- nvinfo : EIATTR_KPARAM_INFO
	.align		4
.L_1393:
        /*004c*/ 	.byte	0x04, 0x17
        /*004e*/ 	.short	(.L_1395 - .L_1394)
.L_1394:
        /*0050*/ 	.word	0x00000000
        /*0054*/ 	.short	0x0007
        /*0056*/ 	.short	0x0030
        /*0058*/ 	.byte	0x00, 0xf0, 0x11, 0x00


	//----- nvinfo : EIATTR_KPARAM_INFO
	.align		4
.L_1395:
        /*005c*/ 	.byte	0x04, 0x17
        /*005e*/ 	.short	(.L_1397 - .L_1396)
.L_1396:
        /*0060*/ 	.word	0x00000000
        /*0064*/ 	.short	0x0006
        /*0066*/ 	.short	0x002c
        /*0068*/ 	.byte	0x00, 0xf0, 0x11, 0x00


	//----- nvinfo : EIATTR_KPARAM_INFO
	.align		4
.L_1397:
        /*006c*/ 	.byte	0x04, 0x17
        /*006e*/ 	.short	(.L_1399 - .L_1398)
.L_1398:
        /*0070*/ 	.word	0x00000000
        /*0074*/ 	.short	0x0005
        /*0076*/ 	.short	0x0028
        /*0078*/ 	.byte	0x00, 0xf0, 0x11, 0x00


	//----- nvinfo : EIATTR_KPARAM_INFO
	.align		4
.L_1399:
        /*007c*/ 	.byte	0x04, 0x17
        /*007e*/ 	.short	(.L_1401 - .L_1400)
.L_1400:
        /*0080*/ 	.word	0x00000000
        /*0084*/ 	.short	0x0004
        /*0086*/ 	.short	0x0020
        /*0088*/ 	.byte	0x00, 0xf0, 0x21, 0x00


	//----- nvinfo : EIATTR_KPARAM_INFO
	.align		4
.L_1401:
        /*008c*/ 	.byte	0x04, 0x17
        /*008e*/ 	.short	(.L_1403 - .L_1402)
.L_1402:
        /*0090*/ 	.word	0x00000000
        /*0094*/ 	.short	0x0003
        /*0096*/ 	.short	0x0018
        /*0098*/ 	.byte	0x00, 0xf0, 0x21, 0x00


	//----- nvinfo : EIATTR_KPARAM_INFO
	.align		4
.L_1403:
        /*009c*/ 	.byte	0x04, 0x17
        /*009e*/ 	.short	(.L_1405 - .L_1404)
.L_1404:
        /*00a0*/ 	.word	0x00000000
        /*00a4*/ 	.short	0x0002
        /*00a6*/ 	.short	0x0010
        /*00a8*/ 	.byte	0x00, 0xf0, 0x21, 0x00


	//----- nvinfo : EIATTR_KPARAM_INFO
	.align		4
.L_1405:
        /*00ac*/ 	.byte	0x04, 0x17
        /*00ae*/ 	.short	(.L_1407 - .L_1406)
.L_1406:
        /*00b0*/ 	.word	0x00000000
        /*00b4*/ 	.short	0x0001
        /*00b6*/ 	.short	0x0008
        /*00b8*/ 	.byte	0x00, 0xf0, 0x21, 0x00


	//----- nvinfo : EIATTR_KPARAM_INFO
	.align		4
.L_1407:
        /*00bc*/ 	.byte	0x04, 0x17
        /*00be*/ 	.short	(.L_1409 - .L_1408)
.L_1408:
        /*00c0*/ 	.word	0x00000000
        /*00c4*/ 	.short	0x0000
        /*00c6*/ 	.short	0x0000
        /*00c8*/ 	.byte	0x00, 0xf0, 0x21, 0x00


	//----- nvinfo : EIATTR_MAXREG_COUNT
	.align		4
.L_1409:
        /*00cc*/ 	.byte	0x03, 0x1b
        /*00ce*/ 	.short	0x00ff


	//----- nvinfo : EIATTR_NUM_BARRIERS
	.align		4
        /*00d0*/ 	.byte	0x02, 0x4c
        /*00d2*/ 	.byte	0x01
	.zero		1


	//----- nvinfo : EIATTR_MERCURY_ISA_VERSION
	.align		4
        /*00d4*/ 	.byte	0x03, 0x5f
        /*00d6*/ 	.short	0x0000


	//----- nvinfo : EIATTR_EXIT_INSTR_OFFSETS
	.align		4
        /*00d8*/ 	.byte	0x04, 0x1c
        /*00da*/ 	.short	(.L_1411 - .L_1410)


	//   ....[0]....
.L_1410:
        /*00dc*/ 	.word	0x00000360


	//   ....[1]....
        /*00e0*/ 	.word	0x000020d0


	//   ....[2]....
        /*00e4*/ 	.word	0x00002170


	//   ....[3]....
        /*00e8*/ 	.word	0x000021b0


	//----- nvinfo : EIATTR_CTAIDZ_USED
	.align		4
.L_1411:
        /*00ec*/ 	.byte	0x01, 0x04
	.zero		2


	//----- nvinfo : EIATTR_CRS_STACK_SIZE
	.align		4
        /*00f0*/ 	.byte	0x04, 0x1e
        /*00f2*/ 	.short	(.L_1413 - .L_1412)
.L_1412:
        /*00f4*/ 	.word	0x00000000
.L_1413:


//--------------------- .nv.info._ZN4vllm4gptq33gemm_half_q_half_gptq_8bit_kernelILb1ELi2EEEvPK6__halfPKjS6_S4_PS2_iiiibPKi --------------------------
	.section	.nv.info._ZN4vllm4gptq33gemm_half_q_half_gptq_8bit_kernelILb1ELi2EEEvPK6__halfPKjS6_S4_PS2_iiiibPKi,"",@"SHT_CUDA_INFO"
	.sectionflags	@""
	.align	4


	//----- nvinfo : EIATTR_CUDA_API_VERSION
	.align		4
        /*0000*/ 	.byte	0x04, 0x37
        /*0002*/ 	.short	(.L_1415 - .L_1414)
.L_1414:
        /*0004*/ 	.word	0x00000082


	//----- nvinfo : EIATTR_SW2861232_WAR
	.align		4
.L_1415:
        /*0008*/ 	.byte	0x01, 0x35
	.zero		2


	//----- nvinfo : EIATTR_PARAM_CBANK
	.align		4
        /*000c*/ 	.byte	0x04, 0x0a
        /*000e*/ 	.short	(.L_1417 - .L_1416)
	.align		4
.L_1416:
        /*0010*/ 	.word	index@(.nv.constant0._ZN4vllm4gptq33gemm_half_q_half_gptq_8bit_kernelILb1ELi2EEEvPK6__halfPKjS6_S4_PS2_iiiibPKi)
        /*0014*/ 	.short	0x0160
        /*0016*/ 	.short	0x0048


	//----- nvinfo : EIATTR_CBANK_PARAM_SIZE
	.align		4
.L_1417:
        /*0018*/ 	.byte	0x03, 0x19
        /*001a*/ 	.short	0x0048


	//----- nvinfo : EIATTR_KPARAM_INFO
	.align		4
        /*001c*/ 	.byte	0x04, 0x17
        /*001e*/ 	.short	(.L_1419 - .L_1418)
.L_1418:
        /*0020*/ 	.word	0x00000000
        /*0024*/ 	.short	0x000a
        /*0026*/ 	.short	0x0040
        /*0028*/ 	.byte	0x00, 0xf0, 0x21, 0x00


	//----- nvinfo : EIATTR_KPARAM_INFO
	.align		4
.L_1419:
        /*002c*/ 	.byte	0x04, 0x17
        /*002e*/ 	.short	(.L_1421 - .L_1420)
.L_1420:
        /*0030*/ 	.word	0x00000000
        /*0034*/ 	.short	0x0009
        /*0036*/ 	.short	0x0038
        /*0038*/ 	.byte	0x00, 0xf0, 0x05, 0x00


	//----- nvinfo : EIATTR_KPARAM_INFO
	.align		4
.L_1421:
        /*003c*/ 	.byte	0x04, 0x17
        /*003e*/ 	.short	(.L_1423 - .L_1422)
.L_1422:
        /*0040*/ 	.word	0x00000000
        /*0044*/ 	.short	0x0008
        /*0046*/ 	.short	0x0034
        /*0048*/ 	.byte	0x00, 0xf0, 0x11, 0x00


	//----- nvinfo : EIATTR_KPARAM_INFO
	.align		4
.L_1423:
        /*004c*/ 	.byte	0x04, 0x17
        /*004e*/ 	.short	(.L_1425 - .L_1424)
.L_1424:
        /*0050*/ 	.word	0x00000000
        /*0054*/ 	.short	0x0007
        /*0056*/ 	.short	0x0030
        /*0058*/ 	.byte	0x00, 0xf0, 0x11, 0x00


	//----- nvinfo : EIATTR_KPARAM_INFO
	.align		4
.L_1425:
        /*005c*/ 	.byte	0x04, 0x17
        /*005e*/ 	.short	(.L_1427 - .L_1426)
.L_1426:
        /*0060*/ 	.word	0x00000000
        /*0064*/ 	.short	0x0006
        /*0066*/ 	.short	0x002c
        /*0068*/ 	.byte	0x00, 0xf0, 0x11, 0x00


	//----- nvinfo : EIATTR_KPARAM_INFO
	.align		4
.L_1427:
        /*006c*/ 	.byte	0x04, 0x17
        /*006e*/ 	.short	(.L_1429 - .L_1428)
.L_1428:
        /*0070*/ 	.word	0x00000000
        /*0074*/ 	.short	0x0005
        /*0076*/ 	.short	0x0028
        /*0078*/ 	.byte	0x00, 0xf0, 0x11, 0x00


	//----- nvinfo : EIATTR_KPARAM_INFO
	.align		4
.L_1429:
        /*007c*/ 	.byte	0x04, 0x17
        /*007e*/ 	.short	(.L_1431 - .L_1430)
.L_1430:
        /*0080*/ 	.word	0x00000000
        /*0084*/ 	.short	0x0004
        /*0086*/ 	.short	0x0020
        /*0088*/ 	.byte	0x00, 0xf0, 0x21, 0x00


	//----- nvinfo : EIATTR_KPARAM_INFO
	.align		4
.L_1431:
        /*008c*/ 	.byte	0x04, 0x17
        /*008e*/ 	.short	(.L_1433 - .L_1432)
.L_1432:
        /*0090*/ 	.word	0x00000000
        /*0094*/ 	.short	0x0003
        /*0096*/ 	.short	0x0018
        /*0098*/ 	.byte	0x00, 0xf0, 0x21, 0x00


	//----- nvinfo : EIATTR_KPARAM_INFO
	.align		4
.L_1433:
        /*009c*/ 	.byte	0x04, 0x17
        /*009e*/ 	.short	(.L_1435 - .L_1434)
.L_1434:
        /*00a0*/ 	.word	0x00000000
        /*00a4*/ 	.short	0x0002
        /*00a6*/ 	.short	0x0010
        /*00a8*/ 	.byte	0x00, 0xf0, 0x21, 0x00


	//----- nvinfo : EIATTR_KPARAM_INFO
	.align		4
.L_1435:
        /*00ac*/ 	.byte	0x04, 0x17
        /*00ae*/ 	.short	(.L_1437 - .L_1436)
.L_1436:
        /*00b0*/ 	.word	0x00000000
        /*00b4*/ 	.short	0x0001
        /*00b6*/ 	.short	0x0008
        /*00b8*/ 	.byte	0x00, 0xf0, 0x21, 0x00


	//----- nvinfo : EIATTR_KPARAM_INFO
	.align		4
.L_1437:
        /*00bc*/ 	.byte	0x04, 0x17
        /*00be*/ 	.short	(.L_1439 - .L_1438)
.L_1438:
        /*00c0*/ 	.word	0x00000000
        /*00c4*/ 	.short	0x0000
        /*00c6*/ 	.short	0x0000
        /*00c8*/ 	.byte	0x00, 0xf0, 0x21, 0x00


	//----- nvinfo : EIATTR_MAXREG_COUNT
	.align		4
.L_1439:
        /*00cc*/ 	.byte	0x03, 0x1b
        /*00ce*/ 	.short	0x00ff


	//----- nvinfo : EIATTR_NUM_BARRIERS
	.align		4
        /*00d0*/ 	.byte	0x02, 0x4c
        /*00d2*/ 	.byte	0x01
	.zero		1


	//----- nvinfo : EIATTR_MERCURY_ISA_VERSION
	.align		4
        /*00d4*/ 	.byte	0x03, 0x5f
        /*00d6*/ 	.short	0x0000


	//----- nvinfo : EIATTR_EXIT_INSTR_OFFSETS
	.align		4
        /*00d8*/ 	.byte	0x04, 0x1c
        /*00da*/ 	.short	(.L_1441 - .L_1440)


	//   ....[0]....
.L_1440:
        /*00dc*/ 	.word	0x000003e0


	//   ....[1]....
        /*00e0*/ 	.word	0x00004d70


	//   ....[2]....
        /*00e4*/ 	.word	0x00004e10


	//   ....[3]....
        /*00e8*/ 	.word	0x00004e50


	//----- nvinfo : EIATTR_CTAIDZ_USED
	.align		4
.L_1441:
        /*00ec*/ 	.byte	0x01, 0x04
	.zero		2


	//----- nvinfo : EIATTR_CRS_STACK_SIZE
	.align		4
        /*00f0*/ 	.byte	0x04, 0x1e
        /*00f2*/ 	.short	(.L_1443 - .L_1442)
.L_1442:
        /*00f4*/ 	.word	0x00000000
.L_1443:


//--------------------- .nv.info._ZN4vllm4gptq33gemm_half_q_half_gptq_4bit_kernelILb1ELi2EEEvPK6__halfPKjS6_S4_PS2_iiiibPKi --------------------------
	.section	.nv.info._ZN4vllm4gptq33gemm_half_q_half_gptq_4bit_kernelILb1ELi2EEEvPK6__halfPKjS6_S4_PS2_iiiibPKi,"",@"SHT_CUDA_INFO"
	.sectionflags	@""
	.align	4


	//----- nvinfo : EIATTR_CUDA_API_VERSION
	.align		4
        /*0000*/ 	.byte	0x04, 0x37
        /*0002*/ 	.short	(.L_1445 - .L_1444)
.L_1444:
        /*0004*/ 	.word	0x00000082


	//----- nvinfo : EIATTR_SW2861232_WAR
	.align		4
.L_1445:
        /*0008*/ 	.byte	0x01, 0x35
	.zero		2


	//----- nvinfo : EIATTR_PARAM_CBANK
	.align		4
        /*000c*/ 	.byte	0x04, 0x0a
        /*000e*/ 	.short	(.L_1447 - .L_1446)
	.align		4
.L_1446:
        /*0010*/ 	.word	index@(.nv.constant0._ZN4vllm4gptq33gemm_half_q_half_gptq_4bit_kernelILb1ELi2EEEvPK6__halfPKjS6_S4_PS2_iiiibPKi)
        /*0014*/ 	.short	0x0160
        /*0016*/ 	.short	0x0048


	//----- nvinfo : EIATTR_CBANK_PARAM_SIZE
	.align		4
.L_1447:
        /*0018*/ 	.byte	0x03, 0x19
        /*001a*/ 	.short	0x0048


	//----- nvinfo : EIATTR_KPARAM_INFO
	.align		4
        /*001c*/ 	.byte	0x04, 0x17
        /*001e*/ 	.short	(.L_1449 - .L_1448)
.L_1448:
        /*0020*/ 	.word	0x00000000
        /*0024*/ 	.short	0x000a
        /*0026*/ 	.short	0x0040
        /*0028*/ 	.byte	0x00, 0xf0, 0x21, 0x00


	//----- nvinfo : EIATTR_KPARAM_INFO
	.align		4
.L_1449:
        /*002c*/ 	.byte	0x04, 0x17
        /*002e*/ 	.short	(.L_1451 - .L_1450)
.L_1450:
        /*0030*/ 	.word	0x00000000
        /*0034*/ 	.short	0x0009
        /*0036*/ 	.short	0x0038
        /*0038*/ 	.byte	0x00, 0xf0, 0x05, 0x00


	//----- nvinfo : EIATTR_KPARAM_INFO
	.align		4
.L_1451:
        /*003c*/ 	.byte	0x04, 0x17
        /*003e*/ 	.short	(.L_1453 - .L_1452)
.L_1452:
        /*0040*/ 	.word	0x00000000
        /*0044*/ 	.short	0x0008
        /*0046*/ 	.short	0x0034
        /*0048*/ 	.byte	0x00, 0xf0, 0x11, 0x00


	//----- nvinfo : EIATTR_KPARAM_INFO
	.align		4
.L_1453:
        /*004c*/ 	.byte	0x04, 0x17
        /*004e*/ 	.short	(.L_1455 - .L_1454)
.L_1454:
        /*0050*/ 	.word	0x00000000
        /*0054*/ 	.short	0x0007
        /*0056*/ 	.short	0x0030
        /*0058*/ 	.byte	0x00, 0xf0, 0x11, 0x00


	//----- nvinfo : EIATTR_KPARAM_INFO
	.align		4
.L_1455:
        /*005c*/ 	.byte	0x04, 0x17
        /*005e*/ 	.short	(.L_1457 - .L_1456)
.L_1456:
        /*0060*/ 	.word	0x00000000
        /*0064*/ 	.short	0x0006
        /*0066*/ 	.short	0x002c
        /*0068*/ 	.byte	0x00, 0xf0, 0x11, 0x00


	//----- nvinfo : EIATTR_KPARAM_INFO
	.align		4
.L_1457:
        /*006c*/ 	.byte	0x04, 0x17
        /*006e*/ 	.short	(.L_1459 - .L_1458)
.L_1458:
        /*0070*/ 	.word	0x00000000
        /*0074*/ 	.short	0x0005
        /*0076*/ 	.short	0x0028
        /*0078*/ 	.byte	0x00, 0xf0, 0x11, 0x00


	//----- nvinfo : EIATTR_KPARAM_INFO
	.align		4
.L_1459:
        /*007c*/ 	.byte	0x04, 0x17
        /*007e*/ 	.short	(.L_1461 - .L_1460)
.L_1460:
        /*0080*/ 	.word	0x00000000
        /*0084*/ 	.short	0x0004
        /*0086*/ 	.short	0x0020
        /*0088*/ 	.byte	0x00, 0xf0, 0x21, 0x00


	//----- nvinfo : EIATTR_KPARAM_INFO
	.align		4
.L_1461:
        /*008c*/ 	.byte	0x04, 0x17
        /*008e*/ 	.short	(.L_1463 - .L_1462)
.L_1462:
        /*0090*/ 	.word	0x00000000
        /*0094*/ 	.short	0x0003
        /*0096*/ 	.short	0x0018
        /*0098*/ 	.byte	0x00, 0xf0, 0x21, 0x00


	//----- nvinfo : EIATTR_KPARAM_INFO
	.align		4
.L_1463:
        /*009c*/ 	.byte	0x04, 0x17
        /*009e*/ 	.short	(.L_1465 - .L_1464)
.L_1464:
        /*00a0*/ 	.word	0x00000000
        /*00a4*/ 	.short	0x0002
        /*00a6*/ 	.short	0x0010
        /*00a8*/ 	.byte	0x00, 0xf0, 0x21, 0x00


	//----- nvinfo : EIATTR_KPARAM_INFO
	.align		4
.L_1465:
        /*00ac*/ 	.byte	0x04, 0x17
        /*00ae*/ 	.short	(.L_1467 - .L_1466)
.L_1466:
        /*00b0*/ 	.word	0x00000000
        /*00b4*/ 	.short	0x0001
        /*00b6*/ 	.short	0x0008
        /*00b8*/ 	.byte	0x00, 0xf0, 0x21, 0x00


	//----- nvinfo : EIATTR_KPARAM_INFO
	.align		4
.L_1467:
        /*00bc*/ 	.byte	0x04, 0x17
        /*00be*/ 	.short	(.L_1469 - .L_1468)
.L_1468:
        /*00c0*/ 	.word	0x00000000
        /*00c4*/ 	.short	0x0000
        /*00c6*/ 	.short	0x0000
        /*00c8*/ 	.byte	0x00, 0xf0, 0x21, 0x00


	//----- nvinfo : EIATTR_MAXREG_COUNT
	.align		4
.L_1469:
        /*00cc*/ 	.byte	0x03, 0x1b
        /*00ce*/ 	.short	0x00ff


	//----- nvinfo : EIATTR_NUM_BARRIERS
	.align		4
        /*00d0*/ 	.byte	0x02, 0x4c
        /*00d2*/ 	.byte	0x01
	.zero		1


	//----- nvinfo : EIATTR_MERCURY_ISA_VERSION
	.align		4
        /*00d4*/ 	.byte	0x03, 0x5f
        /*00d6*/ 	.short	0x0000


	//----- nvinfo : EIATTR_EXIT_INSTR_OFFSETS
	.align		4
        /*00d8*/ 	.byte	0x04, 0x1c
        /*00da*/ 	.short	(.L_1471 - .L_1470)


	//   ....[0]....
.L_1470:
        /*00dc*/ 	.word	0x00000370


	//   ....[1]....
        /*00e0*/ 	.word	0x00003050


	//   ....[2]....
        /*00e4*/ 	.word	0x000030f0


	//   ....[3]....
        /*00e8*/ 	.word	0x00003130


	//----- nvinfo : EIATTR_CTAIDZ_USED
	.align		4
.L_1471:
        /*00ec*/ 	.byte	0x01, 0x04
	.zero		2


	//----- nvinfo : EIATTR_CRS_STACK_SIZE
	.align		4
        /*00f0*/ 	.byte	0x04, 0x1e
        /*00f2*/ 	.short	(.L_1473 - .L_1472)
.L_1472:
        /*00f4*/ 	.word	0x00000000
.L_1473:


//--------------------- .nv.info._ZN4vllm4gptq33gemm_half_q_half_gptq_3bit_kernelILb1ELi2EEEvPK6__halfPKjS6_S4_PS2_iiiibPKi --------------------------
	.section	.nv.info._ZN4vllm4gptq33gemm_half_q_half_gptq_3bit_kernelILb1ELi2EEEvPK6__halfPKjS6_S4_PS2_iiiibPKi,"",@"SHT_CUDA_INFO"
	.sectionflags	@""
	.align	4


	//----- nvinfo : EIATTR_CUDA_API_VERSION
	.align		4
        /*0000*/ 	.byte	0x04, 0x37
        /*0002*/ 	.short	(.L_1475 - .L_1474)
.L_1474:
        /*0004*/ 	.word	0x00000082


	//----- nvinfo : EIATTR_SW2861232_WAR
	.align		4
.L_1475:
        /*0008*/ 	.byte	0x01, 0x35
	.zero		2


	//----- nvinfo : EIATTR_PARAM_CBANK
	.align		4
        /*000c*/ 	.byte	0x04, 0x0a
        /*000e*/ 	.short	(.L_1477 - .L_1476)
	.align		4
.L_1476:
        /*0010*/ 	.word	index@(.nv.constant0._ZN4vllm4gptq33gemm_half_q_half_gptq_3bit_kernelILb1ELi2EEEvPK6__halfPKjS6_S4_PS2_iiiibPKi)
        /*0014*/ 	.short	0x0160
        /*0016*/ 	.short	0x0048


	//----- nvinfo : EIATTR_CBANK_PARAM_SIZE
	.align		4
.L_1477:
        /*0018*/ 	.byte	0x03, 0x19
        /*001a*/ 	.short	0x0048


	//----- nvinfo : EIATTR_KPARAM_INFO
	.align		4
        /*001c*/ 	.byte	0x04, 0x17
        /*001e*/ 	.short	(.L_1479 - .L_1478)
.L_1478:
        /*0020*/ 	.word	0x00000000
        /*0024*/ 	.short	0x000a
        /*0026*/ 	.short	0x0040
        /*0028*/ 	.byte	0x00, 0xf0, 0x21, 0x00


	//----- nvinfo : EIATTR_KPARAM_INFO
	.align		4
.L_1479:
        /*002c*/ 	.byte	0x04, 0x17
        /*002e*/ 	.short	(.L_1481 - .L_1480)
.L_1480:
        /*0030*/ 	.word	0x00000000
        /*0034*/ 	.short	0x0009
        /*0036*/ 	.short	0x0038
        /*0038*/ 	.byte	0x00, 0xf0, 0x05, 0x00


	//----- nvinfo : EIATTR_KPARAM_INFO
	.align		4
.L_1481:
        /*003c*/ 	.byte	0x04, 0x17
        /*003e*/ 	.short	(.L_1483 - .L_1482)
.L_1482:
        /*0040*/ 	.word	0x00000000
        /*0044*/ 	.short	0x0008
        /*0046*/ 	.short	0x0034
        /*0048*/ 	.byte	0x00, 0xf0, 0x11, 0x00


	//----- nvinfo : EIATTR_KPARAM_INFO
	.align		4
.L_1483:
        /*004c*/ 	.byte	0x04, 0x17
        /*004e*/ 	.short	(.L_1485 - .L_1484)
.L_1484:
        /*0050*/ 	.word	0x00000000
        /*0054*/ 	.short	0x0007
        /*0056*/ 	.short	0x0030
        /*0058*/ 	.byte	0x00, 0xf0, 0x11, 0x00


	//----- nvinfo : EIATTR_KPARAM_INFO
	.align		4
.L_1485:
        /*005c*/ 	.byte	0x04, 0x17
        /*005e*/ 	.short	(.L_1487 - .L_1486)
.L_1486:
        /*0060*/ 	.word	0x00000000
        /*0064*/ 	.short	0x0006
        /*0066*/ 	.short	0x002c
        /*0068*/ 	.byte	0x00, 0xf0, 0x11, 0x00


	//----- nvinfo : EIATTR_KPARAM_INFO
	.align		4
.L_1487:
        /*006c*/ 	.byte	0x04, 0x17
        /*006e*/ 	.short	(.L_1489 - .L_1488)
.L_1488:
        /*0070*/ 	.word	0x00000000
        /*0074*/ 	.short	0x0005
        /*0076*/ 	.short	0x0028
        /*0078*/ 	.byte	0x00, 0xf0, 0x11, 0x00


	//----- nvinfo : EIATTR_KPARAM_INFO
	.align		4
.L_1489:
        /*007c*/ 	.byte	0x04, 0x17
        /*007e*/ 	.short	(.L_1491 - .L_1490)
.L_1490:
        /*0080*/ 	.word	0x00000000
        /*0084*/ 	.short	0x0004
        /*0086*/ 	.short	0x0020
        /*0088*/ 	.byte	0x00, 0xf0, 0x21, 0x00


	//----- nvinfo : EIATTR_KPARAM_INFO
	.align		4
.L_1491:
        /*008c*/ 	.byte	0x04, 0x17
        /*008e*/ 	.short	(.L_1493 - .L_1492)
.L_1492:
        /*0090*/ 	.word	0x00000000
        /*0094*/ 	.short	0x0003
        /*0096*/ 	.short	0x0018
        /*0098*/ 	.byte	0x00, 0xf0, 0x21, 0x00


	//----- nvinfo : EIATTR_KPARAM_INFO
	.align		4
.L_1493:
        /*009c*/ 	.byte	0x04, 0x17
        /*009e*/ 	.short	(.L_1495 - .L_1494)
.L_1494:
        /*00a0*/ 	.word	0x00000000
        /*00a4*/ 	.short	0x0002
        /*00a6*/ 	.short	0x0010
        /*00a8*/ 	.byte	0x00, 0xf0, 0x21, 0x00


	//----- nvinfo : EIATTR_KPARAM_INFO
	.align		4
.L_1495:
        /*00ac*/ 	.byte	0x04, 0x17
        /*00ae*/ 	.short	(.L_1497 - .L_1496)
.L_1496:
        /*00b0*/ 	.word	0x00000000
        /*00b4*/ 	.short	0x0001
        /*00b6*/ 	.short	0x0008
        /*00b8*/ 	.byte	0x00, 0xf0, 0x21, 0x00


	//----- nvinfo : EIATTR_KPARAM_INFO
	.align		4
.L_1497:
        /*00bc*/ 	.byte	0x04, 0x17
        /*00be*/ 	.short	(.L_1499 - .L_1498)
.L_1498:
        /*00c0*/ 	.word	0x00000000
        /*00c4*/ 	.short	0x0000
        /*00c6*/ 	.short	0x0000
        /*00c8*/ 	.byte	0x00, 0xf0, 0x21, 0x00


	//----- nvinfo : EIATTR_MAXREG_COUNT
	.align		4
.L_1499:
        /*00cc*/ 	.byte	0x03, 0x1b
        /*00ce*/ 	.short	0x00ff


	//----- nvinfo : EIATTR_NUM_BARRIERS
	.align		4
        /*00d0*/ 	.byte	0x02, 0x4c
        /*00d2*/ 	.byte	0x01
	.zero		1


	//----- nvinfo : EIATTR_MERCURY_ISA_VERSION
	.align		4
        /*00d4*/ 	.byte	0x03, 0x5f
        /*00d6*/ 	.short	0x0000


	//----- nvinfo : EIATTR_EXIT_INSTR_OFFSETS
	.align		4
        /*00d8*/ 	.byte	0x04, 0x1c
        /*00da*/ 	.short	(.L_1501 - .L_1500)


	//   ....[0]....
.L_1500:
        /*00dc*/ 	.word	0x00000370


	//   ....[1]....
        /*00e0*/ 	.word	0x00002d80


	//   ....[2]....
        /*00e4*/ 	.word	0x00002e20


	//   ....[3]....
        /*00e8*/ 	.word	0x00002e60


	//----- nvinfo : EIATTR_CTAIDZ_USED
	.align		4
.L_1501:
        /*00ec*/ 	.byte	0x01, 0x04
	.zero		2


	//----- nvinfo : EIATTR_CRS_STACK_SIZE
	.align		4
        /*00f0*/ 	.byte	0x04, 0x1e
        /*00f2*/ 	.short	(.L_1503 - .L_1502)
.L_1502:
        /*00f4*/ 	.word	0x00000000
.L_1503:


//--------------------- .nv.info._ZN4vllm4gptq33gemm_half_q_half_gptq_2bit_kernelILb1ELi2EEEvPK6__halfPKjS6_S4_PS2_iiiibPKi --------------------------
	.section	.nv.info._ZN4vllm4gptq33gemm_half_q_half_gptq_2bit_kernelILb1ELi2EEEvPK6__halfPKjS6_S4_PS2_iiiibPKi,"",@"SHT_CUDA_INFO"
	.sectionflags	@""
	.align	4


	//----- nvinfo : EIATTR_CUDA_API_VERSION
	.align		4
        /*0000*/ 	.byte	0x04, 0x37
        /*0002*/ 	.short	(.L_1505 - .L_1504)
.L_1504:
        /*0004*/ 	.word	0x00000082


	//----- nvinfo : EIATTR_SW2861232_WAR
	.align		4
.L_1505:
        /*0008*/ 	.byte	0x01, 0x35
	.zero		2


	//----- nvinfo : EIATTR_PARAM_CBANK
	.align		4
        /*000c*/ 	.byte	0x04, 0x0a
        /*000e*/ 	.short	(.L_1507 - .L_1506)
	.align		4
.L_1506:
        /*0010*/ 	.word	index@(.nv.constant0._ZN4vllm4gptq33gemm_half_q_half_gptq_2bit_kernelILb1ELi2EEEvPK6__halfPKjS6_S4_PS2_iiiibPKi)
        /*0014*/ 	.short	0x0160
        /*0016*/ 	.short	0x0048


	//----- nvinfo : EIATTR_CBANK_PARAM_SIZE
	.align		4
.L_1507:
        /*0018*/ 	.byte	0x03, 0x19
        /*001a*/ 	.short	0x0048


	//----- nvinfo : EIATTR_KPARAM_INFO
	.align		4
        /*001c*/ 	.byte	0x04, 0x17
        /*001e*/ 	.short	(.L_1509 - .L_1508)
.L_1508:
        /*0020*/ 	.word	0x00000000
        /*0024*/ 	.short	0x000a
        /*0026*/ 	.short	0x0040
        /*0028*/ 	.byte	0x00, 0xf0, 0x21, 0x00


	//----- nvinfo : EIATTR_KPARAM_INFO
	.align		4
.L_1509:
        /*002c*/ 	.byte	0x04, 0x17
        /*002e*/ 	.short	(.L_1511 - .L_1510)
.L_1510:
        /*0030*/ 	.word	0x00000000
        /*0034*/ 	.short	0x0009
        /*0036*/ 	.short	0x0038
        /*0038*/ 	.byte	0x00, 0xf0, 0x05, 0x00


	//----- nvinfo : EIATTR_KPARAM_INFO
	.align		4
.L_1511:
        /*003c*/ 	.byte	0x04, 0x17
        /*003e*/ 	.short	(.L_1513 - .L_1512)
.L_1512:
        /*0040*/ 	.word	0x00000000
        /*0044*/ 	.short	0x0008
        /*0046*/ 	.short	0x0034
        /*0048*/ 	.byte	0x00, 0xf0, 0x11, 0x00


	//----- nvinfo : EIATTR_KPARAM_INFO
	.align		4
.L_1513:
        /*004c*/ 	.byte	0x04, 0x17
        /*004e*/ 	.short	(.L_1515 - .L_1514)
.L_1514:
        /*0050*/ 	.word	0x00000000
        /*0054*/ 	.short	0x0007
        /*0056*/ 	.short	0x0030
        /*0058*/ 	.byte	0x00, 0xf0, 0x11, 0x00


	//----- nvinfo : EIATTR_KPARAM_INFO
	.align		4
.L_1515:
        /*005c*/ 	.byte	0x04, 0x17
        /*005e*/ 	.short	(.L_1517 - .L_1516)
.L_1516:
        /*0060*/ 	.word	0x00000000
        /*0064*/ 	.short	0x0006
        /*0066*/ 	.short	0x002c
        /*0068*/ 	.byte	0x00, 0xf0, 0x11, 0x00


	//----- nvinfo : EIATTR_KPARAM_INFO
	.align		4
.L_1517:
        /*006c*/ 	.byte	0x04, 0x17
        /*006e*/ 	.short	(.L_1519 - .L_1518)
.L_1518:
        /*0070*/ 	.word	0x00000000
        /*0074*/ 	.short	0x0005
        /*0076*/ 	.short	0x0028
        /*0078*/ 	.byte	0x00, 0xf0, 0x11, 0x00


	//----- nvinfo : EIATTR_KPARAM_INFO
	.align		4
.L_1519:
        /*007c*/ 	.byte	0x04, 0x17
        /*007e*/ 	.short	(.L_1521 - .L_1520)
.L_1520:
        /*0080*/ 	.word	0x00000000
        /*0084*/ 	.short	0x0004
        /*0086*/ 	.short	0x0020
        /*0088*/ 	.byte	0x00, 0xf0, 0x21, 0x00


	//----- nvinfo : EIATTR_KPARAM_INFO
	.align		4
.L_1521:
        /*008c*/ 	.byte	0x04, 0x17
        /*008e*/ 	.short	(.L_1523 - .L_1522)
.L_1522:
        /*0090*/ 	.word	0x00000000
        /*0094*/ 	.short	0x0003
        /*0096*/ 	.short	0x0018
        /*0098*/ 	.byte	0x00, 0xf0, 0x21, 0x00


	//----- nvinfo : EIATTR_KPARAM_INFO
	.align		4
.L_1523:
        /*009c*/ 	.byte	0x04, 0x17
        /*009e*/ 	.short	(.L_1525 - .L_1524)
.L_1524:
        /*00a0*/ 	.word	0x00000000
        /*00a4*/ 	.short	0x0002
        /*00a6*/ 	.short	0x0010
        /*00a8*/ 	.byte	0x00, 0xf0, 0x21, 0x00


	//----- nvinfo : EIATTR_KPARAM_INFO
	.align		4
.L_1525:
        /*00ac*/ 	.byte	0x04, 0x17
        /*00ae*/ 	.short	(.L_1527 - .L_1526)
.L_1526:
        /*00b0*/ 	.word	0x00000000
        /*00b4*/ 	.short	0x0001
        /*00b6*/ 	.short	0x0008
        /*00b8*/ 	.byte	0x00, 0xf0, 0x21, 0x00


	//----- nvinfo : EIATTR_KPARAM_INFO
	.align		4
.L_1527:
        /*00bc*/ 	.byte	0x04, 0x17
        /*00be*/ 	.short	(.L_1529 - .L_1528)
.L_1528:
        /*00c0*/ 	.word	0x00000000
        /*00c4*/ 	.short	0x0000
        /*00c6*/ 	.short	0x0000
        /*00c8*/ 	.byte	0x00, 0xf0, 0x21, 0x00


	//----- nvinfo : EIATTR_MAXREG_COUNT
	.align		4
.L_1529:
        /*00cc*/ 	.byte	0x03, 0x1b
        /*00ce*/ 	.short	0x00ff


	//----- nvinfo : EIATTR_NUM_BARRIERS
	.align		4
        /*00d0*/ 	.byte	0x02, 0x4c
        /*00d2*/ 	.byte	0x01
	.zero		1


	//----- nvinfo : EIATTR_MERCURY_ISA_VERSION
	.align		4
        /*00d4*/ 	.byte	0x03, 0x5f
        /*00d6*/ 	.short	0x0000


	//----- nvinfo : EIATTR_EXIT_INSTR_OFFSETS
	.align		4
        /*00d8*/ 	.byte	0x04, 0x1c
        /*00da*/ 	.short	(.L_1531 - .L_1530)


	//   ....[0]....
.L_1530:
        /*00dc*/ 	.word	0x000003a0


	//   ....[1]....
        /*00e0*/ 	.word	0x00001bd0


	//   ....[2]....
        /*00e4*/ 	.word	0x00001c70


	//   ....[3]....
        /*00e8*/ 	.word	0x00001cb0


	//----- nvinfo : EIATTR_CTAIDZ_USED
	.align		4
.L_1531:
        /*00ec*/ 	.byte	0x01, 0x04
	.zero		2


	//----- nvinfo : EIATTR_CRS_STACK_SIZE
	.align		4
        /*00f0*/ 	.byte	0x04, 0x1e
        /*00f2*/ 	.short	(.L_1533 - .L_1532)
.L_1532:
        /*00f4*/ 	.word	0x00000000
.L_1533:


//--------------------- .nv.info._ZN4vllm4gptq33gemm_half_q_half_gptq_8bit_kernelILb1ELi1EEEvPK6__halfPKjS6_S4_PS2_iiiibPKi --------------------------
	.section	.nv.info._ZN4vllm4gptq33gemm_half_q_half_gptq_8bit_kernelILb1ELi1EEEvPK6__halfPKjS6_S4_PS2_iiiibPKi,"",@"SHT_CUDA_INFO"
	.sectionflags	@""
	.align	4


	//----- nvinfo : EIATTR_CUDA_API_VERSION
	.align		4
        /*0000*/ 	.byte	0x04, 0x37
        /*0002*/ 	.short	(.L_1535 - .L_1534)
.L_1534:
        /*0004*/ 	.word	0x00000082


	//----- nvinfo : EIATTR_SW2861232_WAR
	.align		4
.L_1535:
        /*0008*/ 	.byte	0x01, 0x35
	.zero		2


	//----- nvinfo : EIATTR_PARAM_CBANK
	.align		4
        /*000c*/ 	.byte	0x04, 0x0a
        /*000e*/ 	.short	(.L_1537 - .L_1536)
	.align		4
.L_1536:
        /*0010*/ 	.word	index@(.nv.constant0._ZN4vllm4gptq33gemm_half_q_half_gptq_8bit_kernelILb1ELi1EEEvPK6__halfPKjS6_S4_PS2_iiiibPKi)
        /*0014*/ 	.short	0x0160
        /*0016*/ 	.short	0x0048


	//----- nvinfo : EIATTR_CBANK_PARAM_SIZE
	.align		4
.L_1537:
        /*0018*/ 	.byte	0x03, 0x19
        /*001a*/ 	.short	0x0048


	//----- nvinfo : EIATTR_KPARAM_INFO
	.align		4
        /*001c*/ 	.byte	0x04, 0x17
        /*001e*/ 	.short	(.L_1539 - .L_1538)
.L_1538:
        /*0020*/ 	.word	0x00000000
        /*0024*/ 	.short	0x000a
        /*0026*/ 	.short	0x0040
        /*0028*/ 	.byte	0x00, 0xf0, 0x21, 0x00


	//----- nvinfo : EIATTR_KPARAM_INFO
	.align		4
.L_1539:
        /*002c*/ 	.byte	0x04, 0x17
        /*002e*/ 	.short	(.L_1541 - .L_1540)
.L_1540:
        /*0030*/ 	.word	0x00000000
        /*0034*/ 	.short	0x0009
        /*0036*/ 	.short	0x0038
        /*0038*/ 	.byte	0x00, 0xf0, 0x05, 0x00


	//----- nvinfo : EIATTR_KPARAM_INFO
	.align		4
.L_1541:
        /*003c*/ 	.byte	0x04, 0x17
        /*003e*/ 	.short	(.L_1543 - .L_1542)
.L_1542:
        /*0040*/ 	.word	0x00000000
        /*0044*/ 	.short	0x0008
        /*0046*/ 	.short	0x0034
        /*0048*/ 	.byte	0x00, 0xf0, 0x11, 0x00


	//----- nvinfo : EIATTR_KPARAM_INFO
	.align		4
.L_1543:
        /*004c*/ 	.byte	0x04, 0x17
        /*004e*/ 	.short	(.L_1545 - .L_1544)
.L_1544:
        /*0050*/ 	.word	0x00000000
        /*0054*/ 	.short	0x0007
        /*0056*/ 	.short	0x0030
        /*0058*/ 	.byte	0x00, 0xf0, 0x11, 0x00


	//----- nvinfo : EIATTR_KPARAM_INFO
	.align		4
.L_1545:
        /*005c*/ 	.byte	0x04, 0x17
        /*005e*/ 	.short	(.L_1547 - .L_1546)
.L_1546:
        /*0060*/ 	.word	0x00000000
        /*0064*/ 	.short	0x0006
        /*0066*/ 	.short	0x002c
        /*0068*/ 	.byte	0x00, 0xf0, 0x11, 0x00


	//----- nvinfo : EIATTR_KPARAM_INFO
	.align		4
.L_1547:
        /*006c*/ 	.byte	0x04, 0x17
        /*006e*/ 	.short	(.L_1549 - .L_1548)
.L_1548:
        /*0070*/ 	.word	0x00000000
        /*0074*/ 	.short	0x0005
        /*0076*/ 	.short	0x0028
        /*0078*/ 	.byte	0x00, 0xf0, 0x11, 0x00


	//----- nvinfo : EIATTR_KPARAM_INFO
	.align		4
.L_1549:
        /*007c*/ 	.byte	0x04, 0x17
        /*007e*/ 	.short	(.L_1551 - .L_1550)
.L_1550:
        /*0080*/ 	.word	0x00000000
        /*0084*/ 	.short	0x0004
        /*0086*/ 	.short	0x0020
        /*0088*/ 	.byte	0x00, 0xf0, 0x21, 0x00


	//----- nvinfo : EIATTR_KPARAM_INFO
	.align		4
.L_1551:
        /*008c*/ 	.byte	0x04, 0x17
        /*008e*/ 	.short	(.L_1553 - .L_1552)
.L_1552:
        /*0090*/ 	.word	0x00000000
        /*0094*/ 	.short	0x0003
        /*0096*/ 	.short	0x0018
        /*0098*/ 	.byte	0x00, 0xf0, 0x21, 0x00


	//----- nvinfo : EIATTR_KPARAM_INFO
	.align		4
.L_1553:
        /*009c*/ 	.byte	0x04, 0x17
        /*009e*/ 	.short	(.L_1555 - .L_1554)
.L_1554:
        /*00a0*/ 	.word	0x00000000
        /*00a4*/ 	.short	0x0002
        /*00a6*/ 	.short	0x0010
        /*00a8*/ 	.byte	0x00, 0xf0, 0x21, 0x00


	//----- nvinfo : EIATTR_KPARAM_INFO
	.align		4
.L_1555:
        /*00ac*/ 	.byte	0x04, 0x17
        /*00ae*/ 	.short	(.L_1557 - .L_1556)
.L_1556:
        /*00b0*/ 	.word	0x00000000
        /*00b4*/ 	.short	0x0001
        /*00b6*/ 	.short	0x0008
        /*00b8*/ 	.byte	0x00, 0xf0, 0x21, 0x00


	//----- nvinfo : EIATTR_KPARAM_INFO
	.align		4
.L_1557:
        /*00bc*/ 	.byte	0x04, 0x17
        /*00be*/ 	.short	(.L_1559 - .L_1558)
.L_1558:
        /*00c0*/ 	.word	0x00000000
        /*00c4*/ 	.short	0x0000
        /*00c6*/ 	.short	0x0000
        /*00c8*/ 	.byte	0x00, 0xf0, 0x21, 0x00


	//----- nvinfo : EIATTR_MAXREG_COUNT
	.align		4
.L_1559:
        /*00cc*/ 	.byte	0x03, 0x1b
        /*00ce*/ 	.short	0x00ff


	//----- nvinfo : EIATTR_NUM_BARRIERS
	.align		4
        /*00d0*/ 	.byte	0x02, 0x4c
        /*00d2*/ 	.byte	0x01
	.zero		1


	//----- nvinfo : EIATTR_MERCURY_ISA_VERSION
	.align		4
        /*00d4*/ 	.byte	0x03, 0x5f
        /*00d6*/ 	.short	0x0000


	//----- nvinfo : EIATTR_EXIT_INSTR_OFFSETS
	.align		4
        /*00d8*/ 	.byte	0x04, 0x1c
        /*00da*/ 	.short	(.L_1561 - .L_1560)


	//   ....[0]....
.L_1560:
        /*00dc*/ 	.word	0x00000270


	//   ....[1]....
        /*00e0*/ 	.word	0x00003c30


	//   ....[2]....
        /*00e4*/ 	.word	0x00003cd0


	//   ....[3]....
        /*00e8*/ 	.word	0x00003d10


	//----- nvinfo : EIATTR_CTAIDZ_USED
	.align		4
.L_1561:
        /*00ec*/ 	.byte	0x01, 0x04
	.zero		2


	//----- nvinfo : EIATTR_CRS_STACK_SIZE
	.align		4
        /*00f0*/ 	.byte	0x04, 0x1e
        /*00f2*/ 	.short	(.L_1563 - .L_1562)
.L_1562:
        /*00f4*/ 	.word	0x00000000
.L_1563:


//--------------------- .nv.info._ZN4vllm4gptq33gemm_half_q_half_gptq_4bit_kernelILb1ELi1EEEvPK6__halfPKjS6_S4_PS2_iiiibPKi --------------------------
	.section	.nv.info._ZN4vllm4gptq33gemm_half_q_half_gptq_4bit_kernelILb1ELi1EEEvPK6__halfPKjS6_S4_PS2_iiiibPKi,"",@"SHT_CUDA_INFO"
	.sectionflags	@""
	.align	4


	//----- nvinfo : EIATTR_CUDA_API_VERSION
	.align		4
        /*0000*/ 	.byte	0x04, 0x37
        /*0002*/ 	.short	(.L_1565 - .L_1564)
.L_1564:
        /*0004*/ 	.word	0x00000082


	//----- nvinfo : EIATTR_SW2861232_WAR
	.align		4
.L_1565:
        /*0008*/ 	.byte	0x01, 0x35
	.zero		2


	//----- nvinfo : EIATTR_PARAM_CBANK
	.align		4
        /*000c*/ 	.byte	0x04, 0x0a
        /*000e*/ 	.short	(.L_1567 - .L_1566)
	.align		4
.L_1566:
        /*0010*/ 	.word	index@(.nv.constant0._ZN4vllm4gptq33gemm_half_q_half_gptq_4bit_kernelILb1ELi1EEEvPK6__halfPKjS6_S4_PS2_iiiibPKi)
        /*0014*/ 	.short	0x0160
        /*0016*/ 	.short	0x0048


	//----- nvinfo : EIATTR_CBANK_PARAM_SIZE
	.align		4
.L_1567:
        /*0018*/ 	.byte	0x03, 0x19
        /*001a*/ 	.short	0x0048


	//----- nvinfo : EIATTR_KPARAM_INFO
	.align		4
        /*001c*/ 	.byte	0x04, 0x17
        /*001e*/ 	.short	(.L_1569 - .L_1568)
.L_1568:
        /*0020*/ 	.word	0x00000000
        /*0024*/ 	.short	0x000a
        /*0026*/ 	.short	0x0040
        /*0028*/ 	.byte	0x00, 0xf0, 0x21, 0x00


	//----- nvinfo : EIATTR_KPARAM_INFO
	.align		4
.L_1569:
        /*002c*/ 	.byte	0x04, 0x17
        /*002e*/ 	.short	(.L_1571 - .L_1570)
.L_1570:
        /*0030*/ 	.word	0x00000000
        /*0034*/ 	.short	0x0009
        /*0036*/ 	.short	0x0038
        /*0038*/ 	.byte	0x00, 0xf0, 0x05, 0x00


	//----- nvinfo : EIATTR_KPARAM_INFO
	.align		4
.L_1571:
        /*003c*/ 	.byte	0x04, 0x17
        /*003e*/ 	.short	(.L_1573 - .L_1572)
.L_1572:
        /*0040*/ 	.word	0x00000000
        /*0044*/ 	.short	0x0008
        /*0046*/ 	.short	0x0034
        /*0048*/ 	.byte	0x00, 0xf0, 0x11, 0x00


	//----- nvinfo : EIATTR_KPARAM_INFO
	.align		4
.L_1573:
        /*004c*/ 	.byte	0x04, 0x17
        /*004e*/ 	.short	(.L_1575 - .L_1574)
.L_1574:
        /*0050*/ 	.word	0x00000000
        /*0054*/ 	.short	0x0007
        /*0056*/ 	.short	0x0030
        /*0058*/ 	.byte	0x00, 0xf0, 0x11, 0x00


	//----- nvinfo : EIATTR_KPARAM_INFO
	.align		4
.L_1575:
        /*005c*/ 	.byte	0x04, 0x17
        /*005e*/ 	.short	(.L_1577 - .L_1576)
.L_1576:
        /*0060*/ 	.word	0x00000000
        /*0064*/ 	.short	0x0006
        /*0066*/ 	.short	0x002c
        /*0068*/ 	.byte	0x00, 0xf0, 0x11, 0x00


	//----- nvinfo : EIATTR_KPARAM_INFO
	.align		4
.L_1577:
        /*006c*/ 	.byte	0x04, 0x17
        /*006e*/ 	.short	(.L_1579 - .L_1578)
.L_1578:
        /*0070*/ 	.word	0x00000000
        /*0074*/ 	.short	0x0005
        /*0076*/ 	.short	0x0028
        /*0078*/ 	.byte	0x00, 0xf0, 0x11, 0x00


	//----- nvinfo : EIATTR_KPARAM_INFO
	.align		4
.L_1579:
        /*007c*/ 	.byte	0x04, 0x17
        /*007e*/ 	.short	(.L_1581 - .L_1580)
.L_1580:
        /*0080*/ 	.word	0x00000000
        /*0084*/ 	.short	0x0004
        /*0086*/ 	.short	0x0020
        /*0088*/ 	.byte	0x00, 0xf0, 0x21, 0x00


	//----- nvinfo : EIATTR_KPARAM_INFO
	.align		4
.L_1581:
        /*008c*/ 	.byte	0x04, 0x17
        /*008e*/ 	.short	(.L_1583 - .L_1582)
.L_1582:
        /*0090*/ 	.word	0x00000000
        /*0094*/ 	.short	0x0003
        /*0096*/ 	.short	0x0018
        /*0098*/ 	.byte	0x00, 0xf0, 0x21, 0x00


	//----- nvinfo : EIATTR_KPARAM_INFO
	.align		4
.L_1583:
        /*009c*/ 	.byte	0x04, 0x17
        /*009e*/ 	.short	(.L_1585 - .L_1584)
.L_1584:
        /*00a0*/ 	.word	0x00000000
        /*00a4*/ 	.short	0x0002
        /*00a6*/ 	.short	0x0010
        /*00a8*/ 	.byte	0x00, 0xf0, 0x21, 0x00


	//----- nvinfo : EIATTR_KPARAM_INFO
	.align		4
.L_1585:
        /*00ac*/ 	.byte	0x04, 0x17
        /*00ae*/ 	.short	(.L_1587 - .L_1586)
.L_1586:
        /*00b0*/ 	.word	0x00000000
        /*00b4*/ 	.short	0x0001
        /*00b6*/ 	.short	0x0008
        /*00b8*/ 	.byte	0x00, 0xf0, 0x21, 0x00


	//----- nvinfo : EIATTR_KPARAM_INFO
	.align		4
.L_1587:
        /*00bc*/ 	.byte	0x04, 0x17
        /*00be*/ 	.short	(.L_1589 - .L_1588)
.L_1588:
        /*00c0*/ 	.word	0x00000000
        /*00c4*/ 	.short	0x0000
        /*00c6*/ 	.short	0x0000
        /*00c8*/ 	.byte	0x00, 0xf0, 0x21, 0x00


	//----- nvinfo : EIATTR_MAXREG_COUNT
	.align		4
.L_1589:
        /*00cc*/ 	.byte	0x03, 0x1b
        /*00ce*/ 	.short	0x00ff


	//----- nvinfo : EIATTR_NUM_BARRIERS
	.align		4
        /*00d0*/ 	.byte	0x02, 0x4c
        /*00d2*/ 	.byte	0x01
	.zero		1


	//----- nvinfo : EIATTR_MERCURY_ISA_VERSION
	.align		4
        /*00d4*/ 	.byte	0x03, 0x5f
        /*00d6*/ 	.short	0x0000


	//----- nvinfo : EIATTR_EXIT_INSTR_OFFSETS
	.align		4
        /*00d8*/ 	.byte	0x04, 0x1c
        /*00da*/ 	.short	(.L_1591 - .L_1590)


	//   ....[0]....
.L_1590:
        /*00dc*/ 	.word	0x00000250


	//   ....[1]....
        /*00e0*/ 	.word	0x00002460


	//   ....[2]....
        /*00e4*/ 	.word	0x00002500


	//   ....[3]....
        /*00e8*/ 	.word	0x00002540


	//----- nvinfo : EIATTR_CTAIDZ_USED
	.align		4
.L_1591:
        /*00ec*/ 	.byte	0x01, 0x04
	.zero		2


	//----- nvinfo : EIATTR_CRS_STACK_SIZE
	.align		4
        /*00f0*/ 	.byte	0x04, 0x1e
        /*00f2*/ 	.short	(.L_1593 - .L_1592)
.L_1592:
        /*00f4*/ 	.word	0x00000000
.L_1593:


//--------------------- .nv.info._ZN4vllm4gptq33gemm_half_q_half_gptq_3bit_kernelILb1ELi1EEEvPK6__halfPKjS6_S4_PS2_iiiibPKi --------------------------
	.section	.nv.info._ZN4vllm4gptq33gemm_half_q_half_gptq_3bit_kernelILb1ELi1EEEvPK6__halfPKjS6_S4_PS2_iiiibPKi,"",@"SHT_CUDA_INFO"
	.sectionflags	@""
	.align	4


	//----- nvinfo : EIATTR_CUDA_API_VERSION
	.align		4
        /*0000*/ 	.byte	0x04, 0x37
        /*0002*/ 	.short	(.L_1595 - .L_1594)
.L_1594:
        /*0004*/ 	.word	0x00000082


	//----- nvinfo : EIATTR_SW2861232_WAR
	.align		4
.L_1595:
        /*0008*/ 	.byte	0x01, 0x35
	.zero		2


	//----- nvinfo : EIATTR_PARAM_CBANK
	.align		4
        /*000c*/ 	.byte	0x04, 0x0a
        /*000e*/ 	.short	(.L_1597 - .L_1596)
	.align		4
.L_1596:
        /*0010*/ 	.word	index@(.nv.constant0._ZN4vllm4gptq33gemm_half_q_half_gptq_3bit_kernelILb1ELi1EEEvPK6__halfPKjS6_S4_PS2_iiiibPKi)
        /*0014*/ 	.short	0x0160
        /*0016*/ 	.short	0x0048


	//----- nvinfo : EIATTR_CBANK_PARAM_SIZE
	.align		4
.L_1597:
        /*0018*/ 	.byte	0x03, 0x19
        /*001a*/ 	.short	0x0048


	//----- nvinfo : EIATTR_KPARAM_INFO
	.align		4
        /*001c*/ 	.byte	0x04, 0x17
        /*001e*/ 	.short	(.L_1599 - .L_1598)
.L_1598:
        /*0020*/ 	.word	0x00000000
        /*0024*/ 	.short	0x000a
        /*0026*/ 	.short	0x0040
        /*0028*/ 	.byte	0x00, 0xf0, 0x21, 0x00


	//----- nvinfo : EIATTR_KPARAM_INFO
	.align		4
.L_1599:
        /*002c*/ 	.byte	0x04, 0x17
        /*002e*/ 	.short	(.L_1601 - .L_1600)
.L_1600:
        /*0030*/ 	.word	0x00000000
        /*0034*/ 	.short	0x0009
        /*0036*/ 	.short	0x0038
        /*0038*/ 	.byte	0x00, 0xf0, 0x05, 0x00


	//----- nvinfo : EIATTR_KPARAM_INFO
	.align		4
.L_1601:
        /*003c*/ 	.byte	0x04, 0x17
        /*003e*/ 	.short	(.L_1603 - .L_1602)
.L_1602:
        /*0040*/ 	.word	0x00000000
        /*0044*/ 	.short	0x0008
        /*0046*/ 	.short	0x0034
        /*0048*/ 	.byte	0x00, 0xf0, 0x11, 0x00


	//----- nvinfo : EIATTR_KPARAM_INFO
	.align		4
.L_1603:
        /*004c*/ 	.byte	0x04, 0x17
        /*004e*/ 	.short	(.L_1605 - .L_1604)
.L_1604:
        /*0050*/ 	.word	0x00000000
        /*0054*/ 	.short	0x0007
        /*0056*/ 	.short	0x0030
        /*0058*/ 	.byte	0x00, 0xf0, 0x11, 0x00


	//----- nvinfo : EIATTR_KPARAM_INFO
	.align		4
.L_1605:
        /*005c*/ 	.byte	0x04, 0x17
        /*005e*/ 	.short	(.L_1607 - .L_1606)
.L_1606:
        /*0060*/ 	.word	0x00000000
        /*0064*/ 	.short	0x0006
        /*0066*/ 	.short	0x002c
        /*0068*/ 	.byte	0x00, 0xf0, 0x11, 0x00


	//----- nvinfo : EIATTR_KPARAM_INFO
	.align		4
.L_1607:
        /*006c*/ 	.byte	0x04, 0x17
        /*006e*/ 	.short	(.L_1609 - .L_1608)
.L_1608:
        /*0070*/ 	.word	0x00000000
        /*0074*/ 	.short	0x0005
        /*0076*/ 	.short	0x0028
        /*0078*/ 	.byte	0x00, 0xf0, 0x11, 0x00


	//----- nvinfo : EIATTR_KPARAM_INFO
	.align		4
.L_1609:
        /*007c*/ 	.byte	0x04, 0x17
        /*007e*/ 	.short	(.L_1611 - .L_1610)
.L_1610:
        /*0080*/ 	.word	0x00000000
        /*0084*/ 	.short	0x0004
        /*0086*/ 	.short	0x0020
        /*0088*/ 	.byte	0x00, 0xf0, 0x21, 0x00


	//----- nvinfo : EIATTR_KPARAM_INFO
	.align		4
.L_1611:
        /*008c*/ 	.byte	0x04, 0x17
        /*008e*/ 	.short	(.L_1613 - .L_1612)
.L_1612:
        /*0090*/ 	.word	0x00000000
        /*0094*/ 	.short	0x0003
        /*0096*/ 	.short	0x0018
        /*0098*/ 	.byte	0x00, 0xf0, 0x21, 0x00


	//----- nvinfo : EIATTR_KPARAM_INFO
	.align		4
.L_1613:
        /*009c*/ 	.byte	0x04, 0x17
        /*009e*/ 	.short	(.L_1615 - .L_1614)
.L_1614:
        /*00a0*/ 	.word	0x00000000
        /*00a4*/ 	.short	0x0002
        /*00a6*/ 	.short	0x0010
        /*00a8*/ 	.byte	0x00, 0xf0, 0x21, 0x00


	//----- nvinfo : EIATTR_KPARAM_INFO
	.align		4
.L_1615:
        /*00ac*/ 	.byte	0x04, 0x17
        /*00ae*/ 	.short	(.L_1617 - .L_1616)
.L_1616:
        /*00b0*/ 	.word	0x00000000
        /*00b4*/ 	.short	0x0001
        /*00b6*/ 	.short	0x0008
        /*00b8*/ 	.byte	0x00, 0xf0, 0x21, 0x00


	//----- nvinfo : EIATTR_KPARAM_INFO
	.align		4
.L_1617:
        /*00bc*/ 	.byte	0x04, 0x17
        /*00be*/ 	.short	(.L_1619 - .L_1618)
.L_1618:
        /*00c0*/ 	.word	0x00000000
        /*00c4*/ 	.short	0x0000
        /*00c6*/ 	.short	0x0000
        /*00c8*/ 	.byte	0x00, 0xf0, 0x21, 0x00


	//----- nvinfo : EIATTR_MAXREG_COUNT
	.align		4
.L_1619:
        /*00cc*/ 	.byte	0x03, 0x1b
        /*00ce*/ 	.short	0x00ff


	//----- nvinfo : EIATTR_NUM_BARRIERS
	.align		4
        /*00d0*/ 	.byte	0x02, 0x4c
        /*00d2*/ 	.byte	0x01
	.zero		1


	//----- nvinfo : EIATTR_MERCURY_ISA_VERSION
	.align		4
        /*00d4*/ 	.byte	0x03, 0x5f
        /*00d6*/ 	.short	0x0000


	//----- nvinfo : EIATTR_EXIT_INSTR_OFFSETS
	.align		4
        /*00d8*/ 	.byte	0x04, 0x1c
        /*00da*/ 	.short	(.L_1621 - .L_1620)


	//   ....[0]....
.L_1620:
        /*00dc*/ 	.word	0x00000240


	//   ....[1]....
        /*00e0*/ 	.word	0x00002550


	//   ....[2]....
        /*00e4*/ 	.word	0x000025f0


	//   ....[3]....
        /*00e8*/ 	.word	0x00002630


	//----- nvinfo : EIATTR_CTAIDZ_USED
	.align		4
.L_1621:
        /*00ec*/ 	.byte	0x01, 0x04
	.zero		2


	//----- nvinfo : EIATTR_CRS_STACK_SIZE
	.align		4
        /*00f0*/ 	.byte	0x04, 0x1e
        /*00f2*/ 	.short	(.L_1623 - .L_1622)
.L_1622:
        /*00f4*/ 	.word	0x00000000
.L_1623:


//--------------------- .nv.info._ZN4vllm4gptq33gemm_half_q_half_gptq_2bit_kernelILb1ELi1EEEvPK6__halfPKjS6_S4_PS2_iiiibPKi --------------------------
	.section	.nv.info._ZN4vllm4gptq33gemm_half_q_half_gptq_2bit_kernelILb1ELi1EEEvPK6__halfPKjS6_S4_PS2_iiiibPKi,"",@"SHT_CUDA_INFO"
	.sectionflags	@""
	.align	4


	//----- nvinfo : EIATTR_CUDA_API_VERSION
	.align		4
        /*0000*/ 	.byte	0x04, 0x37
        /*0002*/ 	.short	(.L_1625 - .L_1624)
.L_1624:
        /*0004*/ 	.word	0x00000082


	//----- nvinfo : EIATTR_SW2861232_WAR
	.align		4
.L_1625:
        /*0008*/ 	.byte	0x01, 0x35
	.zero		2


	//----- nvinfo : EIATTR_PARAM_CBANK
	.align		4
        /*000c*/ 	.byte	0x04, 0x0a
        /*000e*/ 	.short	(.L_1627 - .L_1626)
	.align		4
.L_1626:
        /*0010*/ 	.word	index@(.nv.constant0._ZN4vllm4gptq33gemm_half_q_half_gptq_2bit_kernelILb1ELi1EEEvPK6__halfPKjS6_S4_PS2_iiiibPKi)
        /*0014*/ 	.short	0x0160
        /*0016*/ 	.short	0x0048


	//----- nvinfo : EIATTR_CBANK_PARAM_SIZE
	.align		4
.L_1627:
        /*0018*/ 	.byte	0x03, 0x19
        /*001a*/ 	.short	0x0048


	//----- nvinfo : EIATTR_KPARAM_INFO
	.align		4
        /*001c*/ 	.byte	0x04, 0x17
        /*001e*/ 	.short	(.L_1629 - .L_1628)
.L_1628:
        /*0020*/ 	.word	0x00000000
        /*0024*/ 	.short	0x000a
        /*0026*/ 	.short	0x0040
        /*0028*/ 	.byte	0x00, 0xf0, 0x21, 0x00


	//----- nvinfo : EIATTR_KPARAM_INFO
	.align		4
.L_1629:
        /*002c*/ 	.byte	0x04, 0x17
        /*002e*/ 	.short	(.L_1631 - .L_1630)
.L_1630:
        /*0030*/ 	.word	0x00000000
        /*0034*/ 	.short	0x0009
        /*0036*/ 	.short	0x0038
        /*0038*/ 	.byte	0x00, 0xf0, 0x05, 0x00


	//----- nvinfo : EIATTR_KPARAM_INFO
	.align		4
.L_1631:
        /*003c*/ 	.byte	0x04, 0x17
        /*003e*/ 	.short	(.L_1633 - .L_1632)
.L_1632:
        /*0040*/ 	.word	0x00000000
        /*0044*/ 	.short	0x0008
        /*0046*/ 	.short	0x0034
        /*0048*/ 	.byte	0x00, 0xf0, 0x11, 0x00


	//----- nvinfo : EIATTR_KPARAM_INFO
	.align		4
.L_1633:
        /*004c*/ 	.byte	0x04, 0x17
        /*004e*/ 	.short	(.L_1635 - .L_1634)
.L_1634:
        /*0050*/ 	.word	0x00000000
        /*0054*/ 	.short	0x0007
        /*0056*/ 	.short	0x0030
        /*0058*/ 	.byte	0x00, 0xf0, 0x11, 0x00


	//----- nvinfo : EIATTR_KPARAM_INFO
	.align		4
.L_1635:
        /*005c*/ 	.byte	0x04, 0x17
        /*005e*/ 	.short	(.L_1637 - .L_1636)
.L_1636:
        /*0060*/ 	.word	0x00000000
        /*0064*/ 	.short	0x0006
        /*0066*/ 	.short	0x002c
        /*0068*/ 	.byte	0x00, 0xf0, 0x11, 0x00


	//----- nvinfo : EIATTR_KPARAM_INFO
	.align		4
.L_1637:
        /*006c*/ 	.byte	0x04, 0x17
        /*006e*/ 	.short	(.L_1639 - .L_1638)
.L_1638:
        /*0070*/ 	.word	0x00000000
        /*0074*/ 	.short	0x0005
        /*0076*/ 	.short	0x0028
        /*0078*/ 	.byte	0x00, 0xf0, 0x11, 0x00


	//----- nvinfo : EIATTR_KPARAM_INFO
	.align		4
.L_1639:
        /*007c*/ 	.byte	0x04, 0x17
        /*007e*/ 	.short	(.L_1641 - .L_1640)
.L_1640:
        /*0080*/ 	.word	0x00000000
        /*0084*/ 	.short	0x0004
        /*0086*/ 	.short	0x0020
        /*0088*/ 	.byte	0x00, 0xf0, 0x21, 0x00


	//----- nvinfo : EIATTR_KPARAM_INFO
	.align		4
.L_1641:
        /*008c*/ 	.byte	0x04, 0x17
        /*008e*/ 	.short	(.L_1643 - .L_1642)
.L_1642:
        /*0090*/ 	.word	0x00000000
        /*0094*/ 	.short	0x0003
        /*0096*/ 	.short	0x0018
        /*0098*/ 	.byte	0x00, 0xf0, 0x21, 0x00


	//----- nvinfo : EIATTR_KPARAM_INFO
	.align		4
.L_1643:
        /*009c*/ 	.byte	0x04, 0x17
        /*009e*/ 	.short	(.L_1645 - .L_1644)
.L_1644:
        /*00a0*/ 	.word	0x00000000
        /*00a4*/ 	.short	0x0002
        /*00a6*/ 	.short	0x0010
        /*00a8*/ 	.byte	0x00, 0xf0, 0x21, 0x00


	//----- nvinfo : EIATTR_KPARAM_INFO
	.align		4
.L_1645:
        /*00ac*/ 	.byte	0x04, 0x17
        /*00ae*/ 	.short	(.L_1647 - .L_1646)
.L_1646:
        /*00b0*/ 	.word	0x00000000
        /*00b4*/ 	.short	0x0001
        /*00b6*/ 	.short	0x0008
        /*00b8*/ 	.byte	0x00, 0xf0, 0x21, 0x00


	//----- nvinfo : EIATTR_KPARAM_INFO
	.align		4
.L_1647:
        /*00bc*/ 	.byte	0x04, 0x17
        /*00be*/ 	.short	(.L_1649 - .L_1648)
.L_1648:
        /*00c0*/ 	.word	0x00000000
        /*00c4*/ 	.short	0x0000
        /*00c6*/ 	.short	0x0000
        /*00c8*/ 	.byte	0x00, 0xf0, 0x21, 0x00


	//----- nvinfo : EIATTR_MAXREG_COUNT
	.align		4
.L_1649:
        /*00cc*/ 	.byte	0x03, 0x1b
        /*00ce*/ 	.short	0x00ff


	//----- nvinfo : EIATTR_NUM_BARRIERS
	.align		4
        /*00d0*/ 	.byte	0x02, 0x4c
        /*00d2*/ 	.byte	0x01
	.zero		1


	//----- nvinfo : EIATTR_MERCURY_ISA_VERSION
	.align		4
        /*00d4*/ 	.byte	0x03, 0x5f
        /*00d6*/ 	.short	0x0000


	//----- nvinfo : EIATTR_EXIT_INSTR_OFFSETS
	.align		4
        /*00d8*/ 	.byte	0x04, 0x1c
        /*00da*/ 	.short	(.L_1651 - .L_1650)


	//   ....[0]....
.L_1650:
        /*00dc*/ 	.word	0x00000270


	//   ....[1]....
        /*00e0*/ 	.word	0x000015f0


	//   ....[2]....
        /*00e4*/ 	.word	0x00001690


	//   ....[3]....
        /*00e8*/ 	.word	0x000016d0


	//----- nvinfo : EIATTR_CTAIDZ_USED
	.align		4
.L_1651:
        /*00ec*/ 	.byte	0x01, 0x04
	.zero		2


	//----- nvinfo : EIATTR_CRS_STACK_SIZE
	.align		4
        /*00f0*/ 	.byte	0x04, 0x1e
        /*00f2*/ 	.short	(.L_1653 - .L_1652)
.L_1652:
        /*00f4*/ 	.word	0x00000000
.L_1653:


//--------------------- .nv.callgraph             --------------------------
	.section	.nv.callgraph,"",@"SHT_CUDA_CALLGRAPH"
	.align	4
	.sectionentsize	8
	.align		4
        /*0000*/ 	.word	0x00000000
	.align		4
        /*0004*/ 	.word	0xffffffff
	.align		4
        /*0008*/ 	.word	0x00000000
	.align		4
        /*000c*/ 	.word	0xfffffffe
	.align		4
        /*0010*/ 	.word	0x00000000
	.align		4
        /*0014*/ 	.word	0xfffffffd
	.align		4
        /*0018*/ 	.word	0x00000000
	.align		4
        /*001c*/ 	.word	0xfffffffc


//--------------------- .nv.rel.action            --------------------------
	.section	.nv.rel.action,"",@"SHT_CUDA_RELOCINFO"
	.align	8
	.sectionentsize	8
        /*0000*/ 	.byte	0x73, 0x00, 0x00, 0x00, 0x00, 0x00, 0x00, 0x00, 0x00, 0x00, 0x00, 0x11, 0x25, 0x00, 0x05, 0x36


//--------------------- .nv.constant4             --------------------------
	.section	.nv.constant4,"a",@progbits
	.align	8
	.align		8
.nv.constant4:
        /*0000*/ 	.dword	_ZN39_INTERNAL_2265ad77_9_q_gemm_cu_ef712ff84cuda3std3__45__cpo5beginE
	.align		8
        /*0008*/ 	.dword	_ZN39_INTERNAL_2265ad77_9_q_gemm_cu_ef712ff84cuda3std3__45__cpo3endE
	.align		8
        /*0010*/ 	.dword	_ZN39_INTERNAL_2265ad77_9_q_gemm_cu_ef712ff84cuda3std3__45__cpo6cbeginE
	.align		8
        /*0018*/ 	.dword	_ZN39_INTERNAL_2265ad77_9_q_gemm_cu_ef712ff84cuda3std3__45__cpo4cendE
	.align		8
        /*0020*/ 	.dword	_ZN39_INTERNAL_2265ad77_9_q_gemm_cu_ef712ff84cuda3std3__45__cpo6rbeginE
	.align		8
        /*0028*/ 	.dword	_ZN39_INTERNAL_2265ad77_9_q_gemm_cu_ef712ff84cuda3std3__45__cpo4rendE
	.align		8
        /*0030*/ 	.dword	_ZN39_INTERNAL_2265ad77_9_q_gemm_cu_ef712ff84cuda3std3__45__cpo7crbeginE
	.align		8
        /*0038*/ 	.dword	_ZN39_INTERNAL_2265ad77_9_q_gemm_cu_ef712ff84cuda3std3__45__cpo5crendE
	.align		8
        /*0040*/ 	.dword	_ZN39_INTERNAL_2265ad77_9_q_gemm_cu_ef712ff84cuda3std3__441_GLOBAL__N__2265ad77_9_q_gemm_cu_ef712ff86ignoreE
	.align		8
        /*0048*/ 	.dword	_ZN39_INTERNAL_2265ad77_9_q_gemm_cu_ef712ff84cuda3std3__419piecewise_constructE
	.align		8
        /*0050*/ 	.dword	_ZN39_INTERNAL_2265ad77_9_q_gemm_cu_ef712ff84cuda3std3__48in_placeE
	.align		8
        /*0058*/ 	.dword	_ZN39_INTERNAL_2265ad77_9_q_gemm_cu_ef712ff84cuda3std3__420unreachable_sentinelE
	.align		8
        /*0060*/ 	.dword	_ZN39_INTERNAL_2265ad77_9_q_gemm_cu_ef712ff84cuda3std6ranges3__45__cpo4swapE
	.align		8
        /*0068*/ 	.dword	_ZN39_INTERNAL_2265ad77_9_q_gemm_cu_ef712ff84cuda3std6ranges3__45__cpo9iter_moveE
	.align		8
        /*0070*/ 	.dword	_ZN39_INTERNAL_2265ad77_9_q_gemm_cu_ef712ff84cuda3std6ranges3__45__cpo5beginE
	.align		8
        /*0078*/ 	.dword	_ZN39_INTERNAL_2265ad77_9_q_gemm_cu_ef712ff84cuda3std6ranges3__45__cpo3endE
	.align		8
        /*0080*/ 	.dword	_ZN39_INTERNAL_2265ad77_9_q_gemm_cu_ef712ff84cuda3std6ranges3__45__cpo6cbeginE
	.align		8
        /*0088*/ 	.dword	_ZN39_INTERNAL_2265ad77_9_q_gemm_cu_ef712ff84cuda3std6ranges3__45__cpo4cendE
	.align		8
        /*0090*/ 	.dword	_ZN39_INTERNAL_2265ad77_9_q_gemm_cu_ef712ff84cuda3std6ranges3__45__cpo7advanceE
	.align		8
        /*0098*/ 	.dword	_ZN39_INTERNAL_2265ad77_9_q_gemm_cu_ef712ff84cuda3std6ranges3__45__cpo9iter_swapE
	.align		8
        /*00a0*/ 	.dword	_ZN39_INTERNAL_2265ad77_9_q_gemm_cu_ef712ff84cuda3std6ranges3__45__cpo4nextE
	.align		8
        /*00a8*/ 	.dword	_ZN39_INTERNAL_2265ad77_9_q_gemm_cu_ef712ff84cuda3std6ranges3__45__cpo4prevE
	.align		8
        /*00b0*/ 	.dword	_ZN39_INTERNAL_2265ad77_9_q_gemm_cu_ef712ff84cuda3std6ranges3__45__cpo4dataE
	.align		8
        /*00b8*/ 	.dword	_ZN39_INTERNAL_2265ad77_9_q_gemm_cu_ef712ff84cuda3std6ranges3__45__cpo5cdataE
	.align		8
        /*00c0*/ 	.dword	_ZN39_INTERNAL_2265ad77_9_q_gemm_cu_ef712ff84cuda3std6ranges3__45__cpo4sizeE
	.align		8
        /*00c8*/ 	.dword	_ZN39_INTERNAL_2265ad77_9_q_gemm_cu_ef712ff84cuda3std6ranges3__45__cpo5ssizeE
	.align		8
        /*00d0*/ 	.dword	_ZN39_INTERNAL_2265ad77_9_q_gemm_cu_ef712ff84cuda3std6ranges3__45__cpo8distanceE
	.align		8
        /*00d8*/ 	.dword	_ZN39_INTERNAL_2265ad77_9_q_gemm_cu_ef712ff86thrust23THRUST_300001_SM_800_NS6system6detail10sequential3seqE


//--------------------- .nv.constant0._ZN4vllm4gptq27make_sequential_8bit_kernelEPKjPjPKii --------------------------
	.section	.nv.constant0._ZN4vllm4gptq27make_sequential_8bit_kernelEPKjPjPKii,"a",@progbits
	.sectionflags	@""
	.align	4
.nv.constant0._ZN4vllm4gptq27make_sequential_8bit_kernelEPKjPjPKii:
	.zero		380


//--------------------- .nv.constant0._ZN4vllm4gptq27make_sequential_3bit_kernelEPKjPjPKii --------------------------
	.section	.nv.constant0._ZN4vllm4gptq27make_sequential_3bit_kernelEPKjPjPKii,"a",@progbits
	.sectionflags	@""
	.align	4
.nv.constant0._ZN4vllm4gptq27make_sequential_3bit_kernelEPKjPjPKii:
	.zero		380


//--------------------- .nv.constant0._ZN4vllm4gptq27make_sequential_2bit_kernelEPKjPjPKii --------------------------
	.section	.nv.constant0._ZN4vllm4gptq27make_sequential_2bit_kernelEPKjPjPKii,"a",@progbits
	.sectionflags	@""
	.align	4
.nv.constant0._ZN4vllm4gptq27make_sequential_2bit_kernelEPKjPjPKii:
	.zero		380


//--------------------- .nv.constant0._ZN4vllm4gptq27make_sequential_4bit_kernelEPKjPjPKii --------------------------
	.section	.nv.constant0._ZN4vllm4gptq27make_sequential_4bit_kernelEPKjPjPKii,"a",@progbits
	.sectionflags	@""
	.align	4
.nv.constant0._ZN4vllm4gptq27make_sequential_4bit_kernelEPKjPjPKii:
	.zero		380


//--------------------- .nv.constant0._ZN4vllm4gptq19shuffle_3bit_kernelEPjii --------------------------
	.section	.nv.constant0._ZN4vllm4gptq19shuffle_3bit_kernelEPjii,"a",@progbits
	.sectionflags	@""
	.align	4
.nv.constant0._ZN4vllm4gptq19shuffle_3bit_kernelEPjii:
	.zero		368


//--------------------- .nv.constant0._ZN4vllm4gptq19shuffle_2bit_kernelEPjii --------------------------
	.section	.nv.constant0._ZN4vllm4gptq19shuffle_2bit_kernelEPjii,"a",@progbits
	.sectionflags	@""
	.align	4
.nv.constant0._ZN4vllm4gptq19shuffle_2bit_kernelEPjii:
	.zero		368


//--------------------- .nv.constant0._ZN4vllm4gptq19shuffle_8bit_kernelEPjii --------------------------
	.section	.nv.constant0._ZN4vllm4gptq19shuffle_8bit_kernelEPjii,"a",@progbits
	.sectionflags	@""
	.align	4
.nv.constant0._ZN4vllm4gptq19shuffle_8bit_kernelEPjii:
	.zero		368


//--------------------- .nv.constant0._ZN4vllm4gptq19shuffle_4bit_kernelEPjii --------------------------
	.section	.nv.constant0._ZN4vllm4gptq19shuffle_4bit_kernelEPjii,"a",@progbits
	.sectionflags	@""
	.align	4
.nv.constant0._ZN4vllm4gptq19shuffle_4bit_kernelEPjii:
	.zero		368


//--------------------- .nv.constant0._ZN4vllm4gptq23reconstruct_gptq_kernelINS0_17MatrixView_q8_rowELi8EEEvPKjPK6__halfS4_PKiiiibPS5_ --------------------------
	.section	.nv.constant0._ZN4vllm4gptq23reconstruct_gptq_kernelINS0_17MatrixView_q8_rowELi8EEEvPKjPK6__halfS4_PKiiiibPS5_,"a",@progbits
	.sectionflags	@""
	.align	4
.nv.constant0._ZN4vllm4gptq23reconstruct_gptq_kernelINS0_17MatrixView_q8_rowELi8EEEvPKjPK6__halfS4_PKiiiibPS5_:
	.zero		408


//--------------------- .nv.constant0._ZN4vllm4gptq23reconstruct_gptq_kernelINS0_17MatrixView_q2_rowELi2EEEvPKjPK6__halfS4_PKiiiibPS5_ --------------------------
	.section	.nv.constant0._ZN4vllm4gptq23reconstruct_gptq_kernelINS0_17MatrixView_q2_rowELi2EEEvPKjPK6__halfS4_PKiiiibPS5_,"a",@progbits
	.sectionflags	@""
	.align	4
.nv.constant0._ZN4vllm4gptq23reconstruct_gptq_kernelINS0_17MatrixView_q2_rowELi2EEEvPKjPK6__halfS4_PKiiiibPS5_:
	.zero		408


//--------------------- .nv.constant0._ZN4vllm4gptq23reconstruct_gptq_kernelINS0_17MatrixView_q4_rowELi4EEEvPKjPK6__halfS4_PKiiiibPS5_ --------------------------
	.section	.nv.constant0._ZN4vllm4gptq23reconstruct_gptq_kernelINS0_17MatrixView_q4_rowELi4EEEvPKjPK6__halfS4_PKiiiibPS5_,"a",@progbits
	.sectionflags	@""
	.align	4
.nv.constant0._ZN4vllm4gptq23reconstruct_gptq_kernelINS0_17MatrixView_q4_rowELi4EEEvPKjPK6__halfS4_PKiiiibPS5_:
	.zero		408


//--------------------- .nv.constant0._ZN4vllm4gptq28reconstruct_gptq_3bit_kernelEPKjPK6__halfS2_PKiiiibPS3_ --------------------------
	.section	.nv.constant0._ZN4vllm4gptq28reconstruct_gptq_3bit_kernelEPKjPK6__halfS2_PKiiiibPS3_,"a",@progbits
	.sectionflags	@""
	.align	4
.nv.constant0._ZN4vllm4gptq28reconstruct_gptq_3bit_kernelEPKjPK6__halfS2_PKiiiibPS3_:
	.zero		408


//--------------------- .nv.constant0._ZN4vllm4gptq32gemm_half_q_half_alt_8bit_kernelEPK7__half2PKjP6__halfPKS6_S5_PKiiiib --------------------------
	.section	.nv.constant0._ZN4vllm4gptq32gemm_half_q_half_alt_8bit_kernelEPK7__half2PKjP6__halfPKS6_S5_PKiiiib,"a",@progbits
	.sectionflags	@""
	.align	4
.nv.constant0._ZN4vllm4gptq32gemm_half_q_half_alt_8bit_kernelEPK7__half2PKjP6__halfPKS6_S5_PKiiiib:
	.zero		413


//--------------------- .nv.constant0._ZN4vllm4gptq32gemm_half_q_half_alt_4bit_kernelEPK7__half2PKjP6__halfPKS6_S5_PKiiiib --------------------------
	.section	.nv.constant0._ZN4vllm4gptq32gemm_half_q_half_alt_4bit_kernelEPK7__half2PKjP6__halfPKS6_S5_PKiiiib,"a",@progbits
	.sectionflags	@""
	.align	4
.nv.constant0._ZN4vllm4gptq32gemm_half_q_half_alt_4bit_kernelEPK7__half2PKjP6__halfPKS6_S5_PKiiiib:
	.zero		413


//--------------------- .nv.constant0._ZN4vllm4gptq31reconstruct_exllama_2bit_kernelEPKjPKiS2_PK6__halfiiibPS5_ --------------------------
	.section	.nv.constant0._ZN4vllm4gptq31reconstruct_exllama_2bit_kernelEPKjPKiS2_PK6__halfiiibPS5_,"a",@progbits
	.sectionflags	@""
	.align	4
.nv.constant0._ZN4vllm4gptq31reconstruct_exllama_2bit_kernelEPKjPKiS2_PK6__halfiiibPS5_:
	.zero		408


//--------------------- .nv.constant0._ZN4vllm4gptq31reconstruct_exllama_3bit_kernelEPKjPKiS2_PK6__halfiiibPS5_ --------------------------
	.section	.nv.constant0._ZN4vllm4gptq31reconstruct_exllama_3bit_kernelEPKjPKiS2_PK6__halfiiibPS5_,"a",@progbits
	.sectionflags	@""
	.align	4
.nv.constant0._ZN4vllm4gptq31reconstruct_exllama_3bit_kernelEPKjPKiS2_PK6__halfiiibPS5_:
	.zero		408


//--------------------- .nv.constant0._ZN4vllm4gptq31reconstruct_exllama_4bit_kernelEPKjPKiS2_PK6__halfiiibPS5_ --------------------------
	.section	.nv.constant0._ZN4vllm4gptq31reconstruct_exllama_4bit_kernelEPKjPKiS2_PK6__halfiiibPS5_,"a",@progbits
	.sectionflags	@""
	.align	4
.nv.constant0._ZN4vllm4gptq31reconstruct_exllama_4bit_kernelEPKjPKiS2_PK6__halfiiibPS5_:
	.zero		408


//--------------------- .nv.constant0._ZN4vllm4gptq31reconstruct_exllama_8bit_kernelEPKjPKiS2_PK6__halfiiibPS5_ --------------------------
	.section	.nv.constant0._ZN4vllm4gptq31reconstruct_exllama_8bit_kernelEPKjPKiS2_PK6__halfiiibPS5_,"a",@progbits
	.sectionflags	@""
	.align	4
.nv.constant0._ZN4vllm4gptq31reconstruct_exllama_8bit_kernelEPKjPKiS2_PK6__halfiiibPS5_:
	.zero		408


//--------------------- .nv.constant2._ZN4vllm4gptq33gemm_half_q_half_gptq_8bit_kernelILb1ELi8EEEvPK6__halfPKjS6_S4_PS2_iiiibPKi --------------------------
	.section	.nv.constant2._ZN4vllm4gptq33gemm_half_q_half_gptq_8bit_kernelILb1ELi8EEEvPK6__halfPKjS6_S4_PS2_iiiibPKi,"a",@progbits
	.sectionflags	@""
	.align	4
.nv.constant2._ZN4vllm4gptq33gemm_half_q_half_gptq_8bit_kernelILb1ELi8EEEvPK6__halfPKjS6_S4_PS2_iiiibPKi:
        /*0000*/ 	.byte	0x04, 0x00, 0x00, 0x00, 0x00, 0x00, 0x00, 0x00


//--------------------- .nv.constant0._ZN4vllm4gptq33gemm_half_q_half_gptq_8bit_kernelILb1ELi8EEEvPK6__halfPKjS6_S4_PS2_iiiibPKi --------------------------
	.section	.nv.constant0._ZN4vllm4gptq33gemm_half_q_half_gptq_8bit_kernelILb1ELi8EEEvPK6__halfPKjS6_S4_PS2_iiiibPKi,"a",@progbits
	.sectionflags	@""
	.align	4
.nv.constant0._ZN4vllm4gptq33gemm_half_q_half_gptq_8bit_kernelILb1ELi8EEEvPK6__halfPKjS6_S4_PS2_iiiibPKi:
	.zero		424


//--------------------- .nv.constant2._ZN4vllm4gptq33gemm_half_q_half_gptq_4bit_kernelILb1ELi8EEEvPK6__halfPKjS6_S4_PS2_iiiibPKi --------------------------
	.section	.nv.constant2._ZN4vllm4gptq33gemm_half_q_half_gptq_4bit_kernelILb1ELi8EEEvPK6__halfPKjS6_S4_PS2_iiiibPKi,"a",@progbits
	.sectionflags	@""
	.align	4
.nv.constant2._ZN4vllm4gptq33gemm_half_q_half_gptq_4bit_kernelILb1ELi8EEEvPK6__halfPKjS6_S4_PS2_iiiibPKi:
        /*0000*/ 	.byte	0x04, 0x00, 0x00, 0x00, 0x00, 0x00, 0x00, 0x00


//--------------------- .nv.constant0._ZN4vllm4gptq33gemm_half_q_half_gptq_4bit_kernelILb1ELi8EEEvPK6__halfPKjS6_S4_PS2_iiiibPKi --------------------------
	.section	.nv.constant0._ZN4vllm4gptq33gemm_half_q_half_gptq_4bit_kernelILb1ELi8EEEvPK6__halfPKjS6_S4_PS2_iiiibPKi,"a",@progbits
	.sectionflags	@""
	.align	4
.nv.constant0._ZN4vllm4gptq33gemm_half_q_half_gptq_4bit_kernelILb1ELi8EEEvPK6__halfPKjS6_S4_PS2_iiiibPKi:
	.zero		424


//--------------------- .nv.constant2._ZN4vllm4gptq33gemm_half_q_half_gptq_3bit_kernelILb1ELi8EEEvPK6__halfPKjS6_S4_PS2_iiiibPKi --------------------------
	.section	.nv.constant2._ZN4vllm4gptq33gemm_half_q_half_gptq_3bit_kernelILb1ELi8EEEvPK6__halfPKjS6_S4_PS2_iiiibPKi,"a",@progbits
	.sectionflags	@""
	.align	4
.nv.constant2._ZN4vllm4gptq33gemm_half_q_half_gptq_3bit_kernelILb1ELi8EEEvPK6__halfPKjS6_S4_PS2_iiiibPKi:
        /*0000*/ 	.byte	0x04, 0x00, 0x00, 0x00, 0x00, 0x00, 0x00, 0x00


//--------------------- .nv.constant0._ZN4vllm4gptq33gemm_half_q_half_gptq_3bit_kernelILb1ELi8EEEvPK6__halfPKjS6_S4_PS2_iiiibPKi --------------------------
	.section	.nv.constant0._ZN4vllm4gptq33gemm_half_q_half_gptq_3bit_kernelILb1ELi8EEEvPK6__halfPKjS6_S4_PS2_iiiibPKi,"a",@progbits
	.sectionflags	@""
	.align	4
.nv.constant0._ZN4vllm4gptq33gemm_half_q_half_gptq_3bit_kernelILb1ELi8EEEvPK6__halfPKjS6_S4_PS2_iiiibPKi:
	.zero		424


//--------------------- .nv.constant2._ZN4vllm4gptq33gemm_half_q_half_gptq_2bit_kernelILb1ELi8EEEvPK6__halfPKjS6_S4_PS2_iiiibPKi --------------------------
	.section	.nv.constant2._ZN4vllm4gptq33gemm_half_q_half_gptq_2bit_kernelILb1ELi8EEEvPK6__halfPKjS6_S4_PS2_iiiibPKi,"a",@progbits
	.sectionflags	@""
	.align	4
.nv.constant2._ZN4vllm4gptq33gemm_half_q_half_gptq_2bit_kernelILb1ELi8EEEvPK6__halfPKjS6_S4_PS2_iiiibPKi:
        /*0000*/ 	.byte	0x04, 0x00, 0x00, 0x00, 0x00, 0x00, 0x00, 0x00


//--------------------- .nv.constant0._ZN4vllm4gptq33gemm_half_q_half_gptq_2bit_kernelILb1ELi8EEEvPK6__halfPKjS6_S4_PS2_iiiibPKi --------------------------
	.section	.nv.constant0._ZN4vllm4gptq33gemm_half_q_half_gptq_2bit_kernelILb1ELi8EEEvPK6__halfPKjS6_S4_PS2_iiiibPKi,"a",@progbits
	.sectionflags	@""
	.align	4
.nv.constant0._ZN4vllm4gptq33gemm_half_q_half_gptq_2bit_kernelILb1ELi8EEEvPK6__halfPKjS6_S4_PS2_iiiibPKi:
	.zero		424


//--------------------- .nv.constant2._ZN4vllm4gptq33gemm_half_q_half_gptq_8bit_kernelILb1ELi7EEEvPK6__halfPKjS6_S4_PS2_iiiibPKi --------------------------
	.section	.nv.constant2._ZN4vllm4gptq33gemm_half_q_half_gptq_8bit_kernelILb1ELi7EEEvPK6__halfPKjS6_S4_PS2_iiiibPKi,"a",@progbits
	.sectionflags	@""
	.align	4
.nv.constant2._ZN4vllm4gptq33gemm_half_q_half_gptq_8bit_kernelILb1ELi7EEEvPK6__halfPKjS6_S4_PS2_iiiibPKi:
        /*0000*/ 	.byte	0x04, 0x00, 0x00, 0x00, 0x00, 0x00, 0x00, 0x00


//--------------------- .nv.constant0._ZN4vllm4gptq33gemm_half_q_half_gptq_8bit_kernelILb1ELi7EEEvPK6__halfPKjS6_S4_PS2_iiiibPKi --------------------------
	.section	.nv.constant0._ZN4vllm4gptq33gemm_half_q_half_gptq_8bit_kernelILb1ELi7EEEvPK6__halfPKjS6_S4_PS2_iiiibPKi,"a",@progbits
	.sectionflags	@""
	.align	4
.nv.constant0._ZN4vllm4gptq33gemm_half_q_half_gptq_8bit_kernelILb1ELi7EEEvPK6__halfPKjS6_S4_PS2_iiiibPKi:
	.zero		424


//--------------------- .nv.constant2._ZN4vllm4gptq33gemm_half_q_half_gptq_4bit_kernelILb1ELi7EEEvPK6__halfPKjS6_S4_PS2_iiiibPKi --------------------------
	.section	.nv.constant2._ZN4vllm4gptq33gemm_half_q_half_gptq_4bit_kernelILb1ELi7EEEvPK6__halfPKjS6_S4_PS2_iiiibPKi,"a",@progbits
	.sectionflags	@""
	.align	4
.nv.constant2._ZN4vllm4gptq33gemm_half_q_half_gptq_4bit_kernelILb1ELi7EEEvPK6__halfPKjS6_S4_PS2_iiiibPKi:
        /*0000*/ 	.byte	0x04, 0x00, 0x00, 0x00, 0x00, 0x00, 0x00, 0x00


//--------------------- .nv.constant0._ZN4vllm4gptq33gemm_half_q_half_gptq_4bit_kernelILb1ELi7EEEvPK6__halfPKjS6_S4_PS2_iiiibPKi --------------------------
	.section	.nv.constant0._ZN4vllm4gptq33gemm_half_q_half_gptq_4bit_kernelILb1ELi7EEEvPK6__halfPKjS6_S4_PS2_iiiibPKi,"a",@progbits
	.sectionflags	@""
	.align	4
.nv.constant0._ZN4vllm4gptq33gemm_half_q_half_gptq_4bit_kernelILb1ELi7EEEvPK6__halfPKjS6_S4_PS2_iiiibPKi:
	.zero		424


//--------------------- .nv.constant2._ZN4vllm4gptq33gemm_half_q_half_gptq_3bit_kernelILb1ELi7EEEvPK6__halfPKjS6_S4_PS2_iiiibPKi --------------------------
	.section	.nv.constant2._ZN4vllm4gptq33gemm_half_q_half_gptq_3bit_kernelILb1ELi7EEEvPK6__halfPKjS6_S4_PS2_iiiibPKi,"a",@progbits
	.sectionflags	@""
	.align	4
.nv.constant2._ZN4vllm4gptq33gemm_half_q_half_gptq_3bit_kernelILb1ELi7EEEvPK6__halfPKjS6_S4_PS2_iiiibPKi:
        /*0000*/ 	.byte	0x04, 0x00, 0x00, 0x00, 0x00, 0x00, 0x00, 0x00


//--------------------- .nv.constant0._ZN4vllm4gptq33gemm_half_q_half_gptq_3bit_kernelILb1ELi7EEEvPK6__halfPKjS6_S4_PS2_iiiibPKi --------------------------
	.section	.nv.constant0._ZN4vllm4gptq33gemm_half_q_half_gptq_3bit_kernelILb1ELi7EEEvPK6__halfPKjS6_S4_PS2_iiiibPKi,"a",@progbits
	.sectionflags	@""
	.align	4
.nv.constant0._ZN4vllm4gptq33gemm_half_q_half_gptq_3bit_kernelILb1ELi7EEEvPK6__halfPKjS6_S4_PS2_iiiibPKi:
	.zero		424


//--------------------- .nv.constant2._ZN4vllm4gptq33gemm_half_q_half_gptq_2bit_kernelILb1ELi7EEEvPK6__halfPKjS6_S4_PS2_iiiibPKi --------------------------
	.section	.nv.constant2._ZN4vllm4gptq33gemm_half_q_half_gptq_2bit_kernelILb1ELi7EEEvPK6__halfPKjS6_S4_PS2_iiiibPKi,"a",@progbits
	.sectionflags	@""
	.align	4
.nv.constant2._ZN4vllm4gptq33gemm_half_q_half_gptq_2bit_kernelILb1ELi7EEEvPK6__halfPKjS6_S4_PS2_iiiibPKi:
        /*0000*/ 	.byte	0x04, 0x00, 0x00, 0x00, 0x00, 0x00, 0x00, 0x00


//--------------------- .nv.constant0._ZN4vllm4gptq33gemm_half_q_half_gptq_2bit_kernelILb1ELi7EEEvPK6__halfPKjS6_S4_PS2_iiiibPKi --------------------------
	.section	.nv.constant0._ZN4vllm4gptq33gemm_half_q_half_gptq_2bit_kernelILb1ELi7EEEvPK6__halfPKjS6_S4_PS2_iiiibPKi,"a",@progbits
	.sectionflags	@""
	.align	4
.nv.constant0._ZN4vllm4gptq33gemm_half_q_half_gptq_2bit_kernelILb1ELi7EEEvPK6__halfPKjS6_S4_PS2_iiiibPKi:
	.zero		424


//--------------------- .nv.constant2._ZN4vllm4gptq33gemm_half_q_half_gptq_8bit_kernelILb1ELi6EEEvPK6__halfPKjS6_S4_PS2_iiiibPKi --------------------------
	.section	.nv.constant2._ZN4vllm4gptq33gemm_half_q_half_gptq_8bit_kernelILb1ELi6EEEvPK6__halfPKjS6_S4_PS2_iiiibPKi,"a",@progbits
	.sectionflags	@""
	.align	4
.nv.constant2._ZN4vllm4gptq33gemm_half_q_half_gptq_8bit_kernelILb1ELi6EEEvPK6__halfPKjS6_S4_PS2_iiiibPKi:
        /*0000*/ 	.byte	0x04, 0x00, 0x00, 0x00, 0x00, 0x00, 0x00, 0x00


//--------------------- .nv.constant0._ZN4vllm4gptq33gemm_half_q_half_gptq_8bit_kernelILb1ELi6EEEvPK6__halfPKjS6_S4_PS2_iiiibPKi --------------------------
	.section	.nv.constant0._ZN4vllm4gptq33gemm_half_q_half_gptq_8bit_kernelILb1ELi6EEEvPK6__halfPKjS6_S4_PS2_iiiibPKi,"a",@progbits
	.sectionflags	@""
	.align	4
.nv.constant0._ZN4vllm4gptq33gemm_half_q_half_gptq_8bit_kernelILb1ELi6EEEvPK6__halfPKjS6_S4_PS2_iiiibPKi:
	.zero		424


//--------------------- .nv.constant2._ZN4vllm4gptq33gemm_half_q_half_gptq_4bit_kernelILb1ELi6EEEvPK6__halfPKjS6_S4_PS2_iiiibPKi --------------------------
	.section	.nv.constant2._ZN4vllm4gptq33gemm_half_q_half_gptq_4bit_kernelILb1ELi6EEEvPK6__halfPKjS6_S4_PS2_iiiibPKi,"a",@progbits
	.sectionflags	@""
	.align	4
.nv.constant2._ZN4vllm4gptq33gemm_half_q_half_gptq_4bit_kernelILb1ELi6EEEvPK6__halfPKjS6_S4_PS2_iiiibPKi:
        /*0000*/ 	.byte	0x04, 0x00, 0x00, 0x00, 0x00, 0x00, 0x00, 0x00


//--------------------- .nv.constant0._ZN4vllm4gptq33gemm_half_q_half_gptq_4bit_kernelILb1ELi6EEEvPK6__halfPKjS6_S4_PS2_iiiibPKi --------------------------
	.section	.nv.constant0._ZN4vllm4gptq33gemm_half_q_half_gptq_4bit_kernelILb1ELi6EEEvPK6__halfPKjS6_S4_PS2_iiiibPKi,"a",@progbits
	.sectionflags	@""
	.align	4
.nv.constant0._ZN4vllm4gptq33gemm_half_q_half_gptq_4bit_kernelILb1ELi6EEEvPK6__halfPKjS6_S4_PS2_iiiibPKi:
	.zero		424


//--------------------- .nv.constant2._ZN4vllm4gptq33gemm_half_q_half_gptq_3bit_kernelILb1ELi6EEEvPK6__halfPKjS6_S4_PS2_iiiibPKi --------------------------
	.section	.nv.constant2._ZN4vllm4gptq33gemm_half_q_half_gptq_3bit_kernelILb1ELi6EEEvPK6__halfPKjS6_S4_PS2_iiiibPKi,"a",@progbits
	.sectionflags	@""
	.align	4
.nv.constant2._ZN4vllm4gptq33gemm_half_q_half_gptq_3bit_kernelILb1ELi6EEEvPK6__halfPKjS6_S4_PS2_iiiibPKi:
        /*0000*/ 	.byte	0x04, 0x00, 0x00, 0x00, 0x00, 0x00, 0x00, 0x00


//--------------------- .nv.constant0._ZN4vllm4gptq33gemm_half_q_half_gptq_3bit_kernelILb1ELi6EEEvPK6__halfPKjS6_S4_PS2_iiiibPKi --------------------------
	.section	.nv.constant0._ZN4vllm4gptq33gemm_half_q_half_gptq_3bit_kernelILb1ELi6EEEvPK6__halfPKjS6_S4_PS2_iiiibPKi,"a",@progbits
	.sectionflags	@""
	.align	4
.nv.constant0._ZN4vllm4gptq33gemm_half_q_half_gptq_3bit_kernelILb1ELi6EEEvPK6__halfPKjS6_S4_PS2_iiiibPKi:
	.zero		424


//--------------------- .nv.constant2._ZN4vllm4gptq33gemm_half_q_half_gptq_2bit_kernelILb1ELi6EEEvPK6__halfPKjS6_S4_PS2_iiiibPKi --------------------------
	.section	.nv.constant2._ZN4vllm4gptq33gemm_half_q_half_gptq_2bit_kernelILb1ELi6EEEvPK6__halfPKjS6_S4_PS2_iiiibPKi,"a",@progbits
	.sectionflags	@""
	.align	4
.nv.constant2._ZN4vllm4gptq33gemm_half_q_half_gptq_2bit_kernelILb1ELi6EEEvPK6__halfPKjS6_S4_PS2_iiiibPKi:
        /*0000*/ 	.byte	0x04, 0x00, 0x00, 0x00, 0x00, 0x00, 0x00, 0x00


//--------------------- .nv.constant0._ZN4vllm4gptq33gemm_half_q_half_gptq_2bit_kernelILb1ELi6EEEvPK6__halfPKjS6_S4_PS2_iiiibPKi --------------------------
	.section	.nv.constant0._ZN4vllm4gptq33gemm_half_q_half_gptq_2bit_kernelILb1ELi6EEEvPK6__halfPKjS6_S4_PS2_iiiibPKi,"a",@progbits
	.sectionflags	@""
	.align	4
.nv.constant0._ZN4vllm4gptq33gemm_half_q_half_gptq_2bit_kernelILb1ELi6EEEvPK6__halfPKjS6_S4_PS2_iiiibPKi:
	.zero		424


//--------------------- .nv.constant2._ZN4vllm4gptq33gemm_half_q_half_gptq_8bit_kernelILb1ELi5EEEvPK6__halfPKjS6_S4_PS2_iiiibPKi --------------------------
	.section	.nv.constant2._ZN4vllm4gptq33gemm_half_q_half_gptq_8bit_kernelILb1ELi5EEEvPK6__halfPKjS6_S4_PS2_iiiibPKi,"a",@progbits
	.sectionflags	@""
	.align	4
.nv.constant2._ZN4vllm4gptq33gemm_half_q_half_gptq_8bit_kernelILb1ELi5EEEvPK6__halfPKjS6_S4_PS2_iiiibPKi:
        /*0000*/ 	.byte	0x04, 0x00, 0x00, 0x00, 0x00, 0x00, 0x00, 0x00


//--------------------- .nv.constant0._ZN4vllm4gptq33gemm_half_q_half_gptq_8bit_kernelILb1ELi5EEEvPK6__halfPKjS6_S4_PS2_iiiibPKi --------------------------
	.section	.nv.constant0._ZN4vllm4gptq33gemm_half_q_half_gptq_8bit_kernelILb1ELi5EEEvPK6__halfPKjS6_S4_PS2_iiiibPKi,"a",@progbits
	.sectionflags	@""
	.align	4
.nv.constant0._ZN4vllm4gptq33gemm_half_q_half_gptq_8bit_kernelILb1ELi5EEEvPK6__halfPKjS6_S4_PS2_iiiibPKi:
	.zero		424


//--------------------- .nv.constant2._ZN4vllm4gptq33gemm_half_q_half_gptq_4bit_kernelILb1ELi5EEEvPK6__halfPKjS6_S4_PS2_iiiibPKi --------------------------
	.section	.nv.constant2._ZN4vllm4gptq33gemm_half_q_half_gptq_4bit_kernelILb1ELi5EEEvPK6__halfPKjS6_S4_PS2_iiiibPKi,"a",@progbits
	.sectionflags	@""
	.align	4
.nv.constant2._ZN4vllm4gptq33gemm_half_q_half_gptq_4bit_kernelILb1ELi5EEEvPK6__halfPKjS6_S4_PS2_iiiibPKi:
        /*0000*/ 	.byte	0x04, 0x00, 0x00, 0x00, 0x00, 0x00, 0x00, 0x00


//--------------------- .nv.constant0._ZN4vllm4gptq33gemm_half_q_half_gptq_4bit_kernelILb1ELi5EEEvPK6__halfPKjS6_S4_PS2_iiiibPKi --------------------------
	.section	.nv.constant0._ZN4vllm4gptq33gemm_half_q_half_gptq_4bit_kernelILb1ELi5EEEvPK6__halfPKjS6_S4_PS2_iiiibPKi,"a",@progbits
	.sectionflags	@""
	.align	4
.nv.constant0._ZN4vllm4gptq33gemm_half_q_half_gptq_4bit_kernelILb1ELi5EEEvPK6__halfPKjS6_S4_PS2_iiiibPKi:
	.zero		424


//--------------------- .nv.constant2._ZN4vllm4gptq33gemm_half_q_half_gptq_3bit_kernelILb1ELi5EEEvPK6__halfPKjS6_S4_PS2_iiiibPKi --------------------------
	.section	.nv.constant2._ZN4vllm4gptq33gemm_half_q_half_gptq_3bit_kernelILb1ELi5EEEvPK6__halfPKjS6_S4_PS2_iiiibPKi,"a",@progbits
	.sectionflags	@""
	.align	4
.nv.constant2._ZN4vllm4gptq33gemm_half_q_half_gptq_3bit_kernelILb1ELi5EEEvPK6__halfPKjS6_S4_PS2_iiiibPKi:
        /*0000*/ 	.byte	0x04, 0x00, 0x00, 0x00, 0x00, 0x00, 0x00, 0x00


//--------------------- .nv.constant0._ZN4vllm4gptq33gemm_half_q_half_gptq_3bit_kernelILb1ELi5EEEvPK6__halfPKjS6_S4_PS2_iiiibPKi --------------------------
	.section	.nv.constant0._ZN4vllm4gptq33gemm_half_q_half_gptq_3bit_kernelILb1ELi5EEEvPK6__halfPKjS6_S4_PS2_iiiibPKi,"a",@progbits
	.sectionflags	@""
	.align	4
.nv.constant0._ZN4vllm4gptq33gemm_half_q_half_gptq_3bit_kernelILb1ELi5EEEvPK6__halfPKjS6_S4_PS2_iiiibPKi:
	.zero		424


//--------------------- .nv.constant2._ZN4vllm4gptq33gemm_half_q_half_gptq_2bit_kernelILb1ELi5EEEvPK6__halfPKjS6_S4_PS2_iiiibPKi --------------------------
	.section	.nv.constant2._ZN4vllm4gptq33gemm_half_q_half_gptq_2bit_kernelILb1ELi5EEEvPK6__halfPKjS6_S4_PS2_iiiibPKi,"a",@progbits
	.sectionflags	@""
	.align	4
.nv.constant2._ZN4vllm4gptq33gemm_half_q_half_gptq_2bit_kernelILb1ELi5EEEvPK6__halfPKjS6_S4_PS2_iiiibPKi:
        /*0000*/ 	.byte	0x04, 0x00, 0x00, 0x00, 0x00, 0x00, 0x00, 0x00


//--------------------- .nv.constant0._ZN4vllm4gptq33gemm_half_q_half_gptq_2bit_kernelILb1ELi5EEEvPK6__halfPKjS6_S4_PS2_iiiibPKi --------------------------
	.section	.nv.constant0._ZN4vllm4gptq33gemm_half_q_half_gptq_2bit_kernelILb1ELi5EEEvPK6__halfPKjS6_S4_PS2_iiiibPKi,"a",@progbits
	.sectionflags	@""
	.align	4
.nv.constant0._ZN4vllm4gptq33gemm_half_q_half_gptq_2bit_kernelILb1ELi5EEEvPK6__halfPKjS6_S4_PS2_iiiibPKi:
	.zero		424


//--------------------- .nv.constant2._ZN4vllm4gptq33gemm_half_q_half_gptq_8bit_kernelILb1ELi4EEEvPK6__halfPKjS6_S4_PS2_iiiibPKi --------------------------
	.section	.nv.constant2._ZN4vllm4gptq33gemm_half_q_half_gptq_8bit_kernelILb1ELi4EEEvPK6__halfPKjS6_S4_PS2_iiiibPKi,"a",@progbits
	.sectionflags	@""
	.align	4
.nv.constant2._ZN4vllm4gptq33gemm_half_q_half_gptq_8bit_kernelILb1ELi4EEEvPK6__halfPKjS6_S4_PS2_iiiibPKi:
        /*0000*/ 	.byte	0x04, 0x00, 0x00, 0x00, 0x00, 0x00, 0x00, 0x00


//--------------------- .nv.constant0._ZN4vllm4gptq33gemm_half_q_half_gptq_8bit_kernelILb1ELi4EEEvPK6__halfPKjS6_S4_PS2_iiiibPKi --------------------------
	.section	.nv.constant0._ZN4vllm4gptq33gemm_half_q_half_gptq_8bit_kernelILb1ELi4EEEvPK6__halfPKjS6_S4_PS2_iiiibPKi,"a",@progbits
	.sectionflags	@""
	.align	4
.nv.constant0._ZN4vllm4gptq33gemm_half_q_half_gptq_8bit_kernelILb1ELi4EEEvPK6__halfPKjS6_S4_PS2_iiiibPKi:
	.zero		424


//--------------------- .nv.constant2._ZN4vllm4gptq33gemm_half_q_half_gptq_4bit_kernelILb1ELi4EEEvPK6__halfPKjS6_S4_PS2_iiiibPKi --------------------------
	.section	.nv.constant2._ZN4vllm4gptq33gemm_half_q_half_gptq_4bit_kernelILb1ELi4EEEvPK6__halfPKjS6_S4_PS2_iiiibPKi,"a",@progbits
	.sectionflags	@""
	.align	4
.nv.constant2._ZN4vllm4gptq33gemm_half_q_half_gptq_4bit_kernelILb1ELi4EEEvPK6__halfPKjS6_S4_PS2_iiiibPKi:
        /*0000*/ 	.byte	0x04, 0x00, 0x00, 0x00, 0x00, 0x00, 0x00, 0x00


//--------------------- .nv.constant0._ZN4vllm4gptq33gemm_half_q_half_gptq_4bit_kernelILb1ELi4EEEvPK6__halfPKjS6_S4_PS2_iiiibPKi --------------------------
	.section	.nv.constant0._ZN4vllm4gptq33gemm_half_q_half_gptq_4bit_kernelILb1ELi4EEEvPK6__halfPKjS6_S4_PS2_iiiibPKi,"a",@progbits
	.sectionflags	@""
	.align	4
.nv.constant0._ZN4vllm4gptq33gemm_half_q_half_gptq_4bit_kernelILb1ELi4EEEvPK6__halfPKjS6_S4_PS2_iiiibPKi:
	.zero		424


//--------------------- .nv.constant2._ZN4vllm4gptq33gemm_half_q_half_gptq_3bit_kernelILb1ELi4EEEvPK6__halfPKjS6_S4_PS2_iiiibPKi --------------------------
	.section	.nv.constant2._ZN4vllm4gptq33gemm_half_q_half_gptq_3bit_kernelILb1ELi4EEEvPK6__halfPKjS6_S4_PS2_iiiibPKi,"a",@progbits
	.sectionflags	@""
	.align	4
.nv.constant2._ZN4vllm4gptq33gemm_half_q_half_gptq_3bit_kernelILb1ELi4EEEvPK6__halfPKjS6_S4_PS2_iiiibPKi:
        /*0000*/ 	.byte	0x04, 0x00, 0x00, 0x00, 0x00, 0x00, 0x00, 0x00


//--------------------- .nv.constant0._ZN4vllm4gptq33gemm_half_q_half_gptq_3bit_kernelILb1ELi4EEEvPK6__halfPKjS6_S4_PS2_iiiibPKi --------------------------
	.section	.nv.constant0._ZN4vllm4gptq33gemm_half_q_half_gptq_3bit_kernelILb1ELi4EEEvPK6__halfPKjS6_S4_PS2_iiiibPKi,"a",@progbits
	.sectionflags	@""
	.align	4
.nv.constant0._ZN4vllm4gptq33gemm_half_q_half_gptq_3bit_kernelILb1ELi4EEEvPK6__halfPKjS6_S4_PS2_iiiibPKi:
	.zero		424


//--------------------- .nv.constant2._ZN4vllm4gptq33gemm_half_q_half_gptq_2bit_kernelILb1ELi4EEEvPK6__halfPKjS6_S4_PS2_iiiibPKi --------------------------
	.section	.nv.constant2._ZN4vllm4gptq33gemm_half_q_half_gptq_2bit_kernelILb1ELi4EEEvPK6__halfPKjS6_S4_PS2_iiiibPKi,"a",@progbits
	.sectionflags	@""
	.align	4
.nv.constant2._ZN4vllm4gptq33gemm_half_q_half_gptq_2bit_kernelILb1ELi4EEEvPK6__halfPKjS6_S4_PS2_iiiibPKi:
        /*0000*/ 	.byte	0x04, 0x00, 0x00, 0x00, 0x00, 0x00, 0x00, 0x00


//--------------------- .nv.constant0._ZN4vllm4gptq33gemm_half_q_half_gptq_2bit_kernelILb1ELi4EEEvPK6__halfPKjS6_S4_PS2_iiiibPKi --------------------------
	.section	.nv.constant0._ZN4vllm4gptq33gemm_half_q_half_gptq_2bit_kernelILb1ELi4EEEvPK6__halfPKjS6_S4_PS2_iiiibPKi,"a",@progbits
	.sectionflags	@""
	.align	4
.nv.constant0._ZN4vllm4gptq33gemm_half_q_half_gptq_2bit_kernelILb1ELi4EEEvPK6__halfPKjS6_S4_PS2_iiiibPKi:
	.zero		424


//--------------------- .nv.constant0._ZN4vllm4gptq33gemm_half_q_half_gptq_8bit_kernelILb1ELi3EEEvPK6__halfPKjS6_S4_PS2_iiiibPKi --------------------------
	.section	.nv.constant0._ZN4vllm4gptq33gemm_half_q_half_gptq_8bit_kernelILb1ELi3EEEvPK6__halfPKjS6_S4_PS2_iiiibPKi,"a",@progbits
	.sectionflags	@""
	.align	4
.nv.constant0._ZN4vllm4gptq33gemm_half_q_half_gptq_8bit_kernelILb1ELi3EEEvPK6__halfPKjS6_S4_PS2_iiiibPKi:
	.zero		424


//--------------------- .nv.constant0._ZN4vllm4gptq33gemm_half_q_half_gptq_4bit_kernelILb1ELi3EEEvPK6__halfPKjS6_S4_PS2_iiiibPKi --------------------------
	.section	.nv.constant0._ZN4vllm4gptq33gemm_half_q_half_gptq_4bit_kernelILb1ELi3EEEvPK6__halfPKjS6_S4_PS2_iiiibPKi,"a",@progbits
	.sectionflags	@""
	.align	4
.nv.constant0._ZN4vllm4gptq33gemm_half_q_half_gptq_4bit_kernelILb1ELi3EEEvPK6__halfPKjS6_S4_PS2_iiiibPKi:
	.zero		424


//--------------------- .nv.constant0._ZN4vllm4gptq33gemm_half_q_half_gptq_3bit_kernelILb1ELi3EEEvPK6__halfPKjS6_S4_PS2_iiiibPKi --------------------------
	.section	.nv.constant0._ZN4vllm4gptq33gemm_half_q_half_gptq_3bit_kernelILb1ELi3EEEvPK6__halfPKjS6_S4_PS2_iiiibPKi,"a",@progbits
	.sectionflags	@""
	.align	4
.nv.constant0._ZN4vllm4gptq33gemm_half_q_half_gptq_3bit_kernelILb1ELi3EEEvPK6__halfPKjS6_S4_PS2_iiiibPKi:
	.zero		424


//--------------------- .nv.constant0._ZN4vllm4gptq33gemm_half_q_half_gptq_2bit_kernelILb1ELi3EEEvPK6__halfPKjS6_S4_PS2_iiiibPKi --------------------------
	.section	.nv.constant0._ZN4vllm4gptq33gemm_half_q_half_gptq_2bit_kernelILb1ELi3EEEvPK6__halfPKjS6_S4_PS2_iiiibPKi,"a",@progbits
	.sectionflags	@""
	.align	4
.nv.constant0._ZN4vllm4gptq33gemm_half_q_half_gptq_2bit_kernelILb1ELi3EEEvPK6__halfPKjS6_S4_PS2_iiiibPKi:
	.zero		424


//--------------------- .nv.constant0._ZN4vllm4gptq33gemm_half_q_half_gptq_8bit_kernelILb1ELi2EEEvPK6__halfPKjS6_S4_PS2_iiiibPKi --------------------------
	.section	.nv.constant0._ZN4vllm4gptq33gemm_half_q_half_gptq_8bit_kernelILb1ELi2EEEvPK6__halfPKjS6_S4_PS2_iiiibPKi,"a",@progbits
	.sectionflags	@""
	.align	4
.nv.constant0._ZN4vllm4gptq33gemm_half_q_half_gptq_8bit_kernelILb1ELi2EEEvPK6__halfPKjS6_S4_PS2_iiiibPKi:
	.zero		424


//--------------------- .nv.constant0._ZN4vllm4gptq33gemm_half_q_half_gptq_4bit_kernelILb1ELi2EEEvPK6__halfPKjS6_S4_PS2_iiiibPKi --------------------------
	.section	.nv.constant0._ZN4vllm4gptq33gemm_half_q_half_gptq_4bit_kernelILb1ELi2EEEvPK6__halfPKjS6_S4_PS2_iiiibPKi,"a",@progbits
	.sectionflags	@""
	.align	4
.nv.constant0._ZN4vllm4gptq33gemm_half_q_half_gptq_4bit_kernelILb1ELi2EEEvPK6__halfPKjS6_S4_PS2_iiiibPKi:
	.zero		424


//--------------------- .nv.constant0._ZN4vllm4gptq33gemm_half_q_half_gptq_3bit_kernelILb1ELi2EEEvPK6__halfPKjS6_S4_PS2_iiiibPKi --------------------------
	.section	.nv.constant0._ZN4vllm4gptq33gemm_half_q_half_gptq_3bit_kernelILb1ELi2EEEvPK6__halfPKjS6_S4_PS2_iiiibPKi,"a",@progbits
	.sectionflags	@""
	.align	4
.nv.constant0._ZN4vllm4gptq33gemm_half_q_half_gptq_3bit_kernelILb1ELi2EEEvPK6__halfPKjS6_S4_PS2_iiiibPKi:
	.zero		424


//--------------------- .nv.constant0._ZN4vllm4gptq33gemm_half_q_half_gptq_2bit_kernelILb1ELi2EEEvPK6__halfPKjS6_S4_PS2_iiiibPKi --------------------------
	.section	.nv.constant0._ZN4vllm4gptq33gemm_half_q_half_gptq_2bit_kernelILb1ELi2EEEvPK6__halfPKjS6_S4_PS2_iiiibPKi,"a",@progbits
	.sectionflags	@""
	.align	4
.nv.constant0._ZN4vllm4gptq33gemm_half_q_half_gptq_2bit_kernelILb1ELi2EEEvPK6__halfPKjS6_S4_PS2_iiiibPKi:
	.zero		424


//--------------------- .nv.constant0._ZN4vllm4gptq33gemm_half_q_half_gptq_8bit_kernelILb1ELi1EEEvPK6__halfPKjS6_S4_PS2_iiiibPKi --------------------------
	.section	.nv.constant0._ZN4vllm4gptq33gemm_half_q_half_gptq_8bit_kernelILb1ELi1EEEvPK6__halfPKjS6_S4_PS2_iiiibPKi,"a",@progbits
	.sectionflags	@""
	.align	4
.nv.constant0._ZN4vllm4gptq33gemm_half_q_half_gptq_8bit_kernelILb1ELi1EEEvPK6__halfPKjS6_S4_PS2_iiiibPKi:
	.zero		424


//--------------------- .nv.constant0._ZN4vllm4gptq33gemm_half_q_half_gptq_4bit_kernelILb1ELi1EEEvPK6__halfPKjS6_S4_PS2_iiiibPKi --------------------------
	.section	.nv.constant0._ZN4vllm4gptq33gemm_half_q_half_gptq_4bit_kernelILb1ELi1EEEvPK6__halfPKjS6_S4_PS2_iiiibPKi,"a",@progbits
	.sectionflags	@""
	.align	4
.nv.constant0._ZN4vllm4gptq33gemm_half_q_half_gptq_4bit_kernelILb1ELi1EEEvPK6__halfPKjS6_S4_PS2_iiiibPKi:
	.zero		424


//--------------------- .nv.constant0._ZN4vllm4gptq33gemm_half_q_half_gptq_3bit_kernelILb1ELi1EEEvPK6__halfPKjS6_S4_PS2_iiiibPKi --------------------------
	.section	.nv.constant0._ZN4vllm4gptq33gemm_half_q_half_gptq_3bit_kernelILb1ELi1EEEvPK6__halfPKjS6_S4_PS2_iiiibPKi,"a",@progbits
	.sectionflags	@""
	.align	4
.nv.constant0._ZN4vllm4gptq33gemm_half_q_half_gptq_3bit_kernelILb1ELi1EEEvPK6__halfPKjS6_S4_PS2_iiiibPKi:
	.zero		424


//--------------------- .nv.constant0._ZN4vllm4gptq33gemm_half_q_half_gptq_2bit_kernelILb1ELi1EEEvPK6__halfPKjS6_S4_PS2_iiiibPKi --------------------------
	.section	.nv.constant0._ZN4vllm4gptq33gemm_half_q_half_gptq_2bit_kernelILb1ELi1EEEvPK6__halfPKjS6_S4_PS2_iiiibPKi,"a",@progbits
	.sectionflags	@""
	.align	4
.nv.constant0._ZN4vllm4gptq33gemm_half_q_half_gptq_2bit_kernelILb1ELi1EEEvPK6__halfPKjS6_S4_PS2_iiiibPKi:
	.zero		424


//--------------------- .text._ZN4vllm4gptq27make_sequential_8bit_kernelEPKjPjPKii --------------------------
	.section	.text._ZN4vllm4gptq27make_sequential_8bit_kernelEPKjPjPKii,"ax",@progbits
	.sectioninfo	@"SHI_REGISTERS=22"
	.align	128
        .global         _ZN4vllm4gptq27make_sequential_8bit_kernelEPKjPjPKii
        .type           _ZN4vllm4gptq27make_sequential_8bit_kernelEPKjPjPKii,@function
        .size           _ZN4vllm4gptq27make_sequential_8bit_kernelEPKjPjPKii,(.L_x_1794 - _ZN4vllm4gptq27make_sequential_8bit_kernelEPKjPjPKii)
        .other          _ZN4vllm4gptq27make_sequential_8bit_kernelEPKjPjPKii,@"STO_CUDA_ENTRY STV_DEFAULT"
_ZN4vllm4gptq27make_sequential_8bit_kernelEPKjPjPKii:
.text._ZN4vllm4gptq27make_sequential_8bit_kernelEPKjPjPKii:
[----:B------:R-:W-:Y:S02]  /*0000*/  IMAD.MOV.U32 R1, RZ, RZ, c[0x0][0x28] ;  /* 0x00000a00ff017624 */ /* 0x000fe400078e00ff */
[----:B------:R-:W0:Y:S01]  /*0010*/  S2R R0, SR_CTAID.X ;  /* 0x0000000000007919 */ /* 0x000e220000002500 */
[----:B------:R-:W-:Y:S02]  /*0020*/  ULDC UR4, c[0x0][0x178] ;  /* 0x00005e0000047ab9 */ /* 0x000fe40000000800 */
[----:B------:R-:W-:Y:S01]  /*0030*/  USHF.R.S32.HI UR4, URZ, 0x1, UR4 ;  /* 0x000000013f047899 */ /* 0x000fe20008011404 */
[----:B------:R-:W0:Y:S02]  /*0040*/  S2R R3, SR_TID.X ;  /* 0x0000000000037919 */ /* 0x000e240000002100 */
[----:B0-----:R-:W-:-:S05]  /*0050*/  IMAD R0, R0, 0x20, R3 ;  /* 0x0000002000007824 */ /* 0x001fca00078e0203 */
[----:B------:R-:W-:-:S13]  /*0060*/  ISETP.GE.U32.AND P0, PT, R0, UR4, PT ;  /* 0x0000000400007c0c */ /* 0x000fda000bf06070 */
[----:B------:R-:W-:Y:S05]  /*0070*/  @P0 EXIT ;  /* 0x000000000000094d */ /* 0x000fea0003800000 */
[----:B------:R-:W0:Y:S01]  /*0080*/  S2R R7, SR_CTAID.Y ;  /* 0x0000000000077919 */ /* 0x000e220000002600 */
[----:B------:R-:W-:Y:S01]  /*0090*/  IMAD.MOV.U32 R5, RZ, RZ, 0x4 ;  /* 0x00000004ff057424 */ /* 0x000fe200078e00ff */
[----:B------:R-:W-:Y:S01]  /*00a0*/  ULDC.64 UR6, c[0x0][0x118] ;  /* 0x0000460000067ab9 */ /* 0x000fe20000000a00 */
[----:B0-----:R-:W-:-:S04]  /*00b0*/  IMAD.SHL.U32 R4, R7, 0x4, RZ ;  /* 0x0000000407047824 */ /* 0x001fc800078e00ff */
[----:B------:R-:W-:-:S05]  /*00c0*/  IMAD.WIDE R4, R4, R5, c[0x0][0x170] ;  /* 0x00005c0004047625 */ /* 0x000fca00078e0205 */
[----:B------:R-:W2:Y:S04]  /*00d0*/  LDG.E.CONSTANT R15, [R4.64+0x4] ;  /* 0x00000406040f7981 */ /* 0x000ea8000c1e9900 */
[----:B------:R-:W3:Y:S04]  /*00e0*/  LDG.E.CONSTANT R14, [R4.64] ;  /* 0x00000006040e7981 */ /* 0x000ee8000c1e9900 */
[----:B------:R-:W4:Y:S04]  /*00f0*/  LDG.E.CONSTANT R6, [R4.64+0x8] ;  /* 0x0000080604067981 */ /* 0x000f28000c1e9900 */
[----:B------:R-:W5:Y:S01]  /*0100*/  LDG.E.CONSTANT R9, [R4.64+0xc] ;  /* 0x00000c0604097981 */ /* 0x000f62000c1e9900 */
[----:B------:R-:W-:Y:S01]  /*0110*/  IMAD.MOV.U32 R8, RZ, RZ, 0x8 ;  /* 0x00000008ff087424 */ /* 0x000fe200078e00ff */
[----:B--2---:R-:W-:-:S02]  /*0120*/  SHF.R.S32.HI R3, RZ, 0x2, R15 ;  /* 0x00000002ff037819 */ /* 0x004fc4000001140f */
[----:B---3--:R-:W-:-:S03]  /*0130*/  SHF.R.S32.HI R11, RZ, 0x2, R14 ;  /* 0x00000002ff0b7819 */ /* 0x008fc6000001140e */
[----:B------:R-:W-:Y:S01]  /*0140*/  IMAD R3, R3, UR4, R0 ;  /* 0x0000000403037c24 */ /* 0x000fe2000f8e0200 */
[----:B----4-:R-:W-:-:S03]  /*0150*/  SHF.R.S32.HI R13, RZ, 0x2, R6 ;  /* 0x00000002ff0d7819 */ /* 0x010fc60000011406 */
[----:B------:R-:W-:-:S04]  /*0160*/  IMAD.WIDE.U32 R2, R3, R8, c[0x0][0x160] ;  /* 0x0000580003027625 */ /* 0x000fc800078e0008 */
[----:B------:R-:W-:Y:S02]  /*0170*/  IMAD R11, R11, UR4, R0 ;  /* 0x000000040b0b7c24 */ /* 0x000fe4000f8e0200 */
[----:B------:R-:W2:Y:S01]  /*0180*/  LDG.E.64.CONSTANT R2, [R2.64] ;  /* 0x0000000602027981 */ /* 0x000ea2000c1e9b00 */
[----:B-----5:R-:W-:Y:S01]  /*0190*/  SHF.R.S32.HI R19, RZ, 0x2, R9 ;  /* 0x00000002ff137819 */ /* 0x020fe20000011409 */
[----:B------:R-:W-:-:S04]  /*01a0*/  IMAD.WIDE.U32 R16, R11, R8, c[0x0][0x160] ;  /* 0x000058000b107625 */ /* 0x000fc800078e0008 */
[--C-:B------:R-:W-:Y:S01]  /*01b0*/  IMAD R11, R13, UR4, R0.reuse ;  /* 0x000000040d0b7c24 */ /* 0x100fe2000f8e0200 */
[----:B------:R-:W3:Y:S01]  /*01c0*/  LDG.E.64.CONSTANT R4, [R16.64] ;  /* 0x0000000610047981 */ /* 0x000ee2000c1e9b00 */
[----:B------:R-:W-:Y:S02]  /*01d0*/  IMAD R13, R19, UR4, R0 ;  /* 0x00000004130d7c24 */ /* 0x000fe4000f8e0200 */
[----:B------:R-:W-:-:S04]  /*01e0*/  IMAD.WIDE.U32 R10, R11, R8, c[0x0][0x160] ;  /* 0x000058000b0a7625 */ /* 0x000fc800078e0008 */
[----:B------:R-:W-:Y:S02]  /*01f0*/  IMAD.WIDE.U32 R12, R13, R8, c[0x0][0x160] ;  /* 0x000058000d0c7625 */ /* 0x000fe400078e0008 */
[----:B------:R-:W4:Y:S04]  /*0200*/  LDG.E.64.CONSTANT R10, [R10.64] ;  /* 0x000000060a0a7981 */ /* 0x000f28000c1e9b00 */
[----:B------:R-:W5:Y:S01]  /*0210*/  LDG.E.64.CONSTANT R12, [R12.64] ;  /* 0x000000060c0c7981 */ /* 0x000f62000c1e9b00 */
[----:B------:R-:W-:Y:S02]  /*0220*/  IMAD.SHL.U32 R15, R15, 0x8, RZ ;  /* 0x000000080f0f7824 */ /* 0x000fe400078e00ff */
[----:B------:R-:W-:Y:S02]  /*0230*/  IMAD.SHL.U32 R14, R14, 0x8, RZ ;  /* 0x000000080e0e7824 */ /* 0x000fe400078e00ff */
[----:B------:R-:W-:Y:S01]  /*0240*/  IMAD.SHL.U32 R6, R6, 0x8, RZ ;  /* 0x0000000806067824 */ /* 0x000fe200078e00ff */
[----:B------:R-:W-:Y:S01]  /*0250*/  LOP3.LUT R19, R15, 0x18, RZ, 0xc0, !PT ;  /* 0x000000180f137812 */ /* 0x000fe200078ec0ff */
[----:B------:R-:W-:Y:S01]  /*0260*/  IMAD.SHL.U32 R9, R9, 0x8, RZ ;  /* 0x0000000809097824 */ /* 0x000fe200078e00ff */
[----:B------:R-:W-:-:S04]  /*0270*/  LOP3.LUT R15, R14, 0x18, RZ, 0xc0, !PT ;  /* 0x000000180e0f7812 */ /* 0x000fc800078ec0ff */
[----:B------:R-:W-:Y:S02]  /*0280*/  LOP3.LUT R9, R9, 0x18, RZ, 0xc0, !PT ;  /* 0x0000001809097812 */ /* 0x000fe400078ec0ff */
[-CC-:B--2---:R-:W-:Y:S02]  /*0290*/  SHF.R.U64 R18, R2, R19.reuse, R3.reuse ;  /* 0x0000001302127219 */ /* 0x184fe40000001203 */
[----:B------:R-:W-:-:S03]  /*02a0*/  SHF.R.U32.HI R3, RZ, R19, R3 ;  /* 0x00000013ff037219 */ /* 0x000fc60000011603 */
[----:B------:R-:W-:Y:S01]  /*02b0*/  IMAD.SHL.U32 R2, R18, 0x100, RZ ;  /* 0x0000010012027824 */ /* 0x000fe200078e00ff */
[-CC-:B---3--:R-:W-:Y:S02]  /*02c0*/  SHF.R.U64 R17, R4, R15.reuse, R5.reuse ;  /* 0x0000000f04117219 */ /* 0x188fe40000001205 */
[----:B------:R-:W-:Y:S02]  /*02d0*/  SHF.R.U32.HI R14, RZ, R15, R5 ;  /* 0x0000000fff0e7219 */ /* 0x000fe40000011605 */
[----:B------:R-:W-:Y:S02]  /*02e0*/  SHF.L.U64.HI R5, R18, 0x8, R3 ;  /* 0x0000000812057819 */ /* 0x000fe40000010203 */
[----:B------:R-:W-:Y:S02]  /*02f0*/  LOP3.LUT R3, R6, 0x18, RZ, 0xc0, !PT ;  /* 0x0000001806037812 */ /* 0x000fe400078ec0ff */
[----:B------:R-:W-:Y:S02]  /*0300*/  LOP3.LUT R5, R5, 0xff00, RZ, 0xc0, !PT ;  /* 0x0000ff0005057812 */ /* 0x000fe400078ec0ff */
[----:B----4-:R-:W-:-:S02]  /*0310*/  SHF.R.U64 R4, R10, R3, R11 ;  /* 0x000000030a047219 */ /* 0x010fc4000000120b */
[----:B------:R-:W-:Y:S02]  /*0320*/  SHF.R.U32.HI R3, RZ, R3, R11 ;  /* 0x00000003ff037219 */ /* 0x000fe4000001160b */
[----:B------:R-:W-:Y:S02]  /*0330*/  LOP3.LUT R2, R2, 0xff00, RZ, 0xc0, !PT ;  /* 0x0000ff0002027812 */ /* 0x000fe400078ec0ff */
[----:B------:R-:W-:Y:S01]  /*0340*/  LOP3.LUT R11, R5, 0xff, R14, 0xf8, !PT ;  /* 0x000000ff050b7812 */ /* 0x000fe200078ef80e */
[C---:B------:R-:W-:Y:S01]  /*0350*/  IMAD.U32 R5, R4.reuse, 0x10000, RZ ;  /* 0x0001000004057824 */ /* 0x040fe200078e00ff */
[----:B------:R-:W-:Y:S02]  /*0360*/  SHF.L.U64.HI R4, R4, 0x10, R3 ;  /* 0x0000001004047819 */ /* 0x000fe40000010203 */
[----:B------:R-:W-:Y:S02]  /*0370*/  LOP3.LUT R2, R2, 0xff, R17, 0xf8, !PT ;  /* 0x000000ff02027812 */ /* 0x000fe400078ef811 */
[----:B-----5:R-:W-:-:S02]  /*0380*/  SHF.R.U64 R3, R12, R9, R13 ;  /* 0x000000090c037219 */ /* 0x020fc4000000120d */
[----:B------:R-:W-:Y:S01]  /*0390*/  SHF.R.U32.HI R12, RZ, R9, R13 ;  /* 0x00000009ff0c7219 */ /* 0x000fe2000001160d */
[----:B------:R-:W-:Y:S01]  /*03a0*/  IMAD R9, R7, UR4, R0 ;  /* 0x0000000407097c24 */ /* 0x000fe2000f8e0200 */
[----:B------:R-:W-:Y:S01]  /*03b0*/  LOP3.LUT R5, R2, 0xff0000, R5, 0xf8, !PT ;  /* 0x00ff000002057812 */ /* 0x000fe200078ef805 */
[----:B------:R-:W-:Y:S01]  /*03c0*/  IMAD.SHL.U32 R2, R3, 0x1000000, RZ ;  /* 0x0100000003027824 */ /* 0x000fe200078e00ff */
[----:B------:R-:W-:Y:S01]  /*03d0*/  LOP3.LUT R4, R11, 0xff0000, R4, 0xf8, !PT ;  /* 0x00ff00000b047812 */ /* 0x000fe200078ef804 */
[----:B------:R-:W-:Y:S01]  /*03e0*/  IMAD.WIDE.U32 R8, R9, R8, c[0x0][0x168] ;  /* 0x00005a0009087625 */ /* 0x000fe200078e0008 */
[----:B------:R-:W-:Y:S02]  /*03f0*/  SHF.L.U64.HI R3, R3, 0x18, R12 ;  /* 0x0000001803037819 */ /* 0x000fe4000001020c */
[----:B------:R-:W-:Y:S02]  /*0400*/  LOP3.LUT R2, R5, 0xff000000, R2, 0xf8, !PT ;  /* 0xff00000005027812 */ /* 0x000fe400078ef802 */
[----:B------:R-:W-:-:S05]  /*0410*/  LOP3.LUT R3, R4, 0xff000000, R3, 0xf8, !PT ;  /* 0xff00000004037812 */ /* 0x000fca00078ef803 */
[----:B------:R-:W-:Y:S01]  /*0420*/  STG.E.64 [R8.64], R2 ;  /* 0x0000000208007986 */ /* 0x000fe2000c101b06 */
[----:B------:R-:W-:Y:S05]  /*0430*/  EXIT ;  /* 0x000000000000794d */ /* 0x000fea0003800000 */
.L_x_0:
[----:B------:R-:W-:-:S00]  /*0440*/  BRA `(.L_x_0) ;  /* 0xfffffff000007947 */ /* 0x000fc0000383ffff */
[----:B------:R-:W-:-:S00]  /*0450*/  NOP ;  /* 0x0000000000007918 */ /* 0x000fc00000000000 */
        /* <DEDUP_REMOVED lines=10> */
.L_x_1794:


//--------------------- .text._ZN4vllm4gptq27make_sequential_3bit_kernelEPKjPjPKii --------------------------
	.section	.text._ZN4vllm4gptq27make_sequential_3bit_kernelEPKjPjPKii,"ax",@progbits
	.sectioninfo	@"SHI_REGISTERS=18"
	.align	128
        .global         _ZN4vllm4gptq27make_sequential_3bit_kernelEPKjPjPKii
        .type           _ZN4vllm4gptq27make_sequential_3bit_kernelEPKjPjPKii,@function
        .size           _ZN4vllm4gptq27make_sequential_3bit_kernelEPKjPjPKii,(.L_x_1795 - _ZN4vllm4gptq27make_sequential_3bit_kernelEPKjPjPKii)
        .other          _ZN4vllm4gptq27make_sequential_3bit_kernelEPKjPjPKii,@"STO_CUDA_ENTRY STV_DEFAULT"
_ZN4vllm4gptq27make_sequential_3bit_kernelEPKjPjPKii:
.text._ZN4vllm4gptq27make_sequential_3bit_kernelEPKjPjPKii:
[----:B------:R-:W-:Y:S02]  /*0000*/  IMAD.MOV.U32 R1, RZ, RZ, c[0x0][0x28] ;  /* 0x00000a00ff017624 */ /* 0x000fe400078e00ff */
[----:B------:R-:W0:Y:S04]  /*0010*/  S2R R5, SR_CTAID.X ;  /* 0x0000000000057919 */ /* 0x000e280000002500 */
[----:B------:R-:W0:Y:S02]  /*0020*/  S2R R0, SR_TID.X ;  /* 0x0000000000007919 */ /* 0x000e240000002100 */
[----:B0-----:R-:W-:-:S05]  /*0030*/  IMAD R5, R5, 0x20, R0 ;  /* 0x0000002005057824 */ /* 0x001fca00078e0200 */
[----:B------:R-:W-:-:S13]  /*0040*/  ISETP.GE.U32.AND P0, PT, R5, c[0x0][0x178], PT ;  /* 0x00005e0005007a0c */ /* 0x000fda0003f06070 */
[----:B------:R-:W-:Y:S05]  /*0050*/  @P0 EXIT ;  /* 0x000000000000094d */ /* 0x000fea0003800000 */
[----:B------:R-:W0:Y:S01]  /*0060*/  S2R R4, SR_CTAID.Y ;  /* 0x0000000000047919 */ /* 0x000e220000002600 */
[----:B------:R-:W-:Y:S01]  /*0070*/  IMAD.MOV.U32 R0, RZ, RZ, 0x4 ;  /* 0x00000004ff007424 */ /* 0x000fe200078e00ff */
[----:B------:R-:W-:Y:S01]  /*0080*/  ULDC.64 UR4, c[0x0][0x118] ;  /* 0x0000460000047ab9 */ /* 0x000fe20000000a00 */
[----:B0-----:R-:W-:-:S04]  /*0090*/  IMAD.SHL.U32 R3, R4, 0x20, RZ ;  /* 0x0000002004037824 */ /* 0x001fc800078e00ff */
[----:B------:R-:W-:-:S05]  /*00a0*/  IMAD.WIDE.U32 R2, R3, R0, c[0x0][0x170] ;  /* 0x00005c0003027625 */ /* 0x000fca00078e0000 */
[----:B------:R-:W2:Y:S02]  /*00b0*/  LDG.E.CONSTANT R6, [R2.64] ;  /* 0x0000000402067981 */ /* 0x000ea4000c1e9900 */
[----:B--2---:R-:W-:-:S04]  /*00c0*/  SHF.R.S32.HI R7, RZ, 0x1f, R6 ;  /* 0x0000001fff077819 */ /* 0x004fc80000011406 */
[----:B------:R-:W-:-:S04]  /*00d0*/  LEA.HI R7, R7, R6, RZ, 0x5 ;  /* 0x0000000607077211 */ /* 0x000fc800078f28ff */
[----:B------:R-:W-:Y:S02]  /*00e0*/  LOP3.LUT R9, R7, 0xffffffe0, RZ, 0xc0, !PT ;  /* 0xffffffe007097812 */ /* 0x000fe400078ec0ff */
[----:B------:R-:W-:-:S03]  /*00f0*/  SHF.R.S32.HI R7, RZ, 0x5, R7 ;  /* 0x00000005ff077819 */ /* 0x000fc60000011407 */
[----:B------:R-:W-:Y:S02]  /*0100*/  IMAD.IADD R9, R6, 0x1, -R9 ;  /* 0x0000000106097824 */ /* 0x000fe400078e0a09 */
[----:B------:R-:W-:-:S03]  /*0110*/  IMAD R6, R7, 0x3, RZ ;  /* 0x0000000307067824 */ /* 0x000fc600078e02ff */
[----:B------:R-:W-:-:S13]  /*0120*/  ISETP.NE.AND P0, PT, R9, 0xa, PT ;  /* 0x0000000a0900780c */ /* 0x000fda0003f05270 */
[----:B------:R-:W-:Y:S05]  /*0130*/  @!P0 BRA `(.L_x_1) ;  /* 0x000001b000008947 */ /* 0x000fea0003800000 */
[----:B------:R-:W-:-:S13]  /*0140*/  ISETP.NE.AND P0, PT, R9, 0x15, PT ;  /* 0x000000150900780c */ /* 0x000fda0003f05270 */
[----:B------:R-:W-:Y:S01]  /*0150*/  @!P0 IADD3 R8, R6, 0x1, RZ ;  /* 0x0000000106088810 */ /* 0x000fe20007ffe0ff */
[----:B------:R-:W-:Y:S05]  /*0160*/  @!P0 BRA `(.L_x_2) ;  /* 0x000000b000008947 */ /* 0x000fea0003800000 */
[----:B------:R-:W-:-:S13]  /*0170*/  ISETP.GT.AND P0, PT, R9, 0x15, PT ;  /* 0x000000150900780c */ /* 0x000fda0003f04270 */
[----:B------:R-:W-:Y:S05]  /*0180*/  @P0 BRA `(.L_x_3) ;  /* 0x0000006000000947 */ /* 0x000fea0003800000 */
[C---:B------:R-:W-:Y:S01]  /*0190*/  ISETP.GT.AND P0, PT, R9.reuse, 0xa, PT ;  /* 0x0000000a0900780c */ /* 0x040fe20003f04270 */
[----:B------:R-:W-:Y:S01]  /*01a0*/  IMAD R7, R9, 0x3, RZ ;  /* 0x0000000309077824 */ /* 0x000fe200078e02ff */
[----:B------:R-:W-:-:S04]  /*01b0*/  IADD3 R11, R6, 0x1, RZ ;  /* 0x00000001060b7810 */ /* 0x000fc80007ffe0ff */
[----:B------:R-:W-:-:S07]  /*01c0*/  SEL R8, R11, R6, P0 ;  /* 0x000000060b087207 */ /* 0x000fce0000000000 */
[----:B------:R-:W-:Y:S01]  /*01d0*/  @P0 IADD3 R7, R7, -0x20, RZ ;  /* 0xffffffe007070810 */ /* 0x000fe20007ffe0ff */
[----:B------:R-:W-:Y:S05]  /*01e0*/  BRA `(.L_x_2) ;  /* 0x0000003000007947 */ /* 0x000fea0003800000 */
.L_x_3:
[----:B------:R-:W-:Y:S01]  /*01f0*/  IMAD.MOV.U32 R10, RZ, RZ, 0x3 ;  /* 0x00000003ff0a7424 */ /* 0x000fe200078e00ff */
[----:B------:R-:W-:-:S03]  /*0200*/  IADD3 R8, R6, 0x2, RZ ;  /* 0x0000000206087810 */ /* 0x000fc60007ffe0ff */
[----:B------:R-:W-:Y:S02]  /*0210*/  IMAD R7, R9, R10, -0x40 ;  /* 0xffffffc009077424 */ /* 0x000fe400078e020a */
.L_x_2:
[----:B------:R-:W-:Y:S01]  /*0220*/  ISETP.NE.AND P0, PT, R9, 0x15, PT ;  /* 0x000000150900780c */ /* 0x000fe20003f05270 */
[----:B------:R-:W-:-:S12]  /*0230*/  IMAD R9, R8, c[0x0][0x178], R5 ;  /* 0x00005e0008097a24 */ /* 0x000fd800078e0205 */
[C---:B------:R-:W-:Y:S01]  /*0240*/  @!P0 IADD3 R11, R9.reuse, c[0x0][0x178], RZ ;  /* 0x00005e00090b8a10 */ /* 0x040fe20007ffe0ff */
[----:B------:R-:W-:-:S04]  /*0250*/  IMAD.WIDE.U32 R8, R9, R0, c[0x0][0x160] ;  /* 0x0000580009087625 */ /* 0x000fc800078e0000 */
[----:B------:R-:W-:Y:S02]  /*0260*/  @!P0 IMAD.WIDE.U32 R10, R11, R0, c[0x0][0x160] ;  /* 0x000058000b0a8625 */ /* 0x000fe400078e0000 */
[----:B------:R-:W2:Y:S04]  /*0270*/  LDG.E.CONSTANT R8, [R8.64] ;  /* 0x0000000408087981 */ /* 0x000ea8000c1e9900 */
[----:B------:R-:W3:Y:S01]  /*0280*/  @!P0 LDG.E.CONSTANT R10, [R10.64] ;  /* 0x000000040a0a8981 */ /* 0x000ee2000c1e9900 */
[----:B--2---:R-:W-:Y:S01]  /*0290*/  @P0 SHF.R.U64 R6, R8, R7, RZ ;  /* 0x0000000708060219 */ /* 0x004fe200000012ff */
[----:B---3--:R-:W-:-:S03]  /*02a0*/  @!P0 IMAD.SHL.U32 R7, R10, 0x2, RZ ;  /* 0x000000020a078824 */ /* 0x008fc600078e00ff */
[----:B------:R-:W-:Y:S02]  /*02b0*/  @P0 LOP3.LUT R6, R6, 0x7, RZ, 0xc0, !PT ;  /* 0x0000000706060812 */ /* 0x000fe400078ec0ff */
[----:B------:R-:W-:-:S04]  /*02c0*/  @!P0 LOP3.LUT R7, R7, 0x6, RZ, 0xc0, !PT ;  /* 0x0000000607078812 */ /* 0x000fc800078ec0ff */
[----:B------:R-:W-:Y:S01]  /*02d0*/  @!P0 LEA.HI R6, R8, R7, RZ, 0x1 ;  /* 0x0000000708068211 */ /* 0x000fe200078f08ff */
[----:B------:R-:W-:Y:S05]  /*02e0*/  BRA `(.L_x_4) ;  /* 0x0000009000007947 */ /* 0x000fea0003800000 */
.L_x_1:
[----:B------:R-:W-:-:S05]  /*02f0*/  IMAD R9, R6, c[0x0][0x178], R5 ;  /* 0x00005e0006097a24 */ /* 0x000fca00078e0205 */
[----:B------:R-:W-:-:S05]  /*0300*/  IADD3 R11, R9, c[0x0][0x178], RZ ;  /* 0x00005e00090b7a10 */ /* 0x000fca0007ffe0ff */
[----:B------:R-:W-:-:S06]  /*0310*/  IMAD.WIDE.U32 R10, R11, R0, c[0x0][0x160] ;  /* 0x000058000b0a7625 */ /* 0x000fcc00078e0000 */
[----:B------:R-:W2:Y:S01]  /*0320*/  LDG.E.CONSTANT R10, [R10.64] ;  /* 0x000000040a0a7981 */ /* 0x000ea2000c1e9900 */
[----:B------:R-:W-:-:S06]  /*0330*/  IMAD.WIDE.U32 R8, R9, R0, c[0x0][0x160] ;  /* 0x0000580009087625 */ /* 0x000fcc00078e0000 */
[----:B------:R-:W3:Y:S01]  /*0340*/  LDG.E.CONSTANT R8, [R8.64] ;  /* 0x0000000408087981 */ /* 0x000ee2000c1e9900 */
[----:B--2---:R-:W-:-:S05]  /*0350*/  IMAD.SHL.U32 R6, R10, 0x4, RZ ;  /* 0x000000040a067824 */ /* 0x004fca00078e00ff */
[----:B------:R-:W-:-:S04]  /*0360*/  LOP3.LUT R7, R6, 0x4, RZ, 0xc0, !PT ;  /* 0x0000000406077812 */ /* 0x000fc800078ec0ff */
[----:B---3--:R-:W-:Y:S02]  /*0370*/  LEA.HI R6, R8, R7, RZ, 0x2 ;  /* 0x0000000708067211 */ /* 0x008fe400078f10ff */
.L_x_4:
[----:B------:R-:W2:Y:S02]  /*0380*/  LDG.E.CONSTANT R7, [R2.64+0x4] ;  /* 0x0000040402077981 */ /* 0x000ea4000c1e9900 */
        /* <DEDUP_REMOVED lines=10> */
[----:B------:R-:W-:Y:S01]  /*0430*/  @!P0 IMAD.MOV.U32 R7, RZ, RZ, RZ ;  /* 0x000000ffff078224 */ /* 0x000fe200078e00ff */
        /* <DEDUP_REMOVED lines=9> */
.L_x_7:
[----:B------:R-:W-:Y:S01]  /*04d0*/  IMAD.MOV.U32 R7, RZ, RZ, 0x3 ;  /* 0x00000003ff077424 */ /* 0x000fe200078e00ff */
[----:B------:R-:W-:-:S03]  /*04e0*/  IADD3 R12, R8, 0x2, RZ ;  /* 0x00000002080c7810 */ /* 0x000fc60007ffe0ff */
[----:B------:R-:W-:Y:S02]  /*04f0*/  IMAD R7, R10, R7, -0x40 ;  /* 0xffffffc00a077424 */ /* 0x000fe400078e0207 */
.L_x_6:
        /* <DEDUP_REMOVED lines=13> */
.L_x_5:
        /* <DEDUP_REMOVED lines=9> */
.L_x_8:
        /* <DEDUP_REMOVED lines=11> */
[----:B------:R-:W-:Y:S01]  /*0710*/  @!P0 IMAD.MOV.U32 R12, RZ, RZ, 0x3 ;  /* 0x00000003ff0c8424 */ /* 0x000fe200078e00ff */
        /* <DEDUP_REMOVED lines=9> */
.L_x_11:
[----:B------:R-:W-:Y:S01]  /*07b0*/  IMAD.MOV.U32 R12, RZ, RZ, 0x3 ;  /* 0x00000003ff0c7424 */ /* 0x000fe200078e00ff */
[----:B------:R-:W-:-:S03]  /*07c0*/  IADD3 R10, R8, 0x2, RZ ;  /* 0x00000002080a7810 */ /* 0x000fc60007ffe0ff */
[----:B------:R-:W-:Y:S02]  /*07d0*/  IMAD R12, R11, R12, -0x40 ;  /* 0xffffffc00b0c7424 */ /* 0x000fe400078e020c */
.L_x_10:
        /* <DEDUP_REMOVED lines=13> */
.L_x_9:
        /* <DEDUP_REMOVED lines=8> */
[----:B---3--:R-:W-:-:S04]  /*0930*/  LEA.HI R13, R8, R13, RZ, 0x2 ;  /* 0x0000000d080d7211 */ /* 0x008fc800078f10ff */
.L_x_12:
[----:B------:R-:W2:Y:S01]  /*0940*/  LDG.E.CONSTANT R8, [R2.64+0xc] ;  /* 0x00000c0402087981 */ /* 0x000ea2000c1e9900 */
[----:B------:R-:W-:Y:S02]  /*0950*/  IMAD.SHL.U32 R13, R13, 0x40, RZ ;  /* 0x000000400d0d7824 */ /* 0x000fe400078e00ff */
[----:B------:R-:W-:-:S05]  /*0960*/  IMAD.SHL.U32 R7, R7, 0x8, RZ ;  /* 0x0000000807077824 */ /* 0x000fca00078e00ff */
[----:B------:R-:W-:Y:S02]  /*0970*/  LOP3.LUT R6, R13, R7, R6, 0xfe, !PT ;  /* 0x000000070d067212 */ /* 0x000fe400078efe06 */
        /* <DEDUP_REMOVED lines=20> */
.L_x_15:
[----:B------:R-:W-:Y:S01]  /*0ac0*/  IMAD.MOV.U32 R12, RZ, RZ, 0x3 ;  /* 0x00000003ff0c7424 */ /* 0x000fe200078e00ff */
[----:B------:R-:W-:-:S03]  /*0ad0*/  IADD3 R10, R8, 0x2, RZ ;  /* 0x00000002080a7810 */ /* 0x000fc60007ffe0ff */
[----:B------:R-:W-:Y:S02]  /*0ae0*/  IMAD R7, R11, R12, -0x40 ;  /* 0xffffffc00b077424 */ /* 0x000fe400078e020c */
.L_x_14:
        /* <DEDUP_REMOVED lines=13> */
.L_x_13:
        /* <DEDUP_REMOVED lines=9> */
.L_x_16:
[----:B------:R-:W2:Y:S01]  /*0c50*/  LDG.E.CONSTANT R8, [R2.64+0x10] ;  /* 0x0000100402087981 */ /* 0x000ea2000c1e9900 */
[----:B------:R-:W-:-:S05]  /*0c60*/  IMAD.SHL.U32 R7, R7, 0x200, RZ ;  /* 0x0000020007077824 */ /* 0x000fca00078e00ff */
[----:B------:R-:W-:Y:S02]  /*0c70*/  LOP3.LUT R6, R6, R7, RZ, 0xfc, !PT ;  /* 0x0000000706067212 */ /* 0x000fe400078efcff */
        /* <DEDUP_REMOVED lines=20> */
.L_x_19:
[----:B------:R-:W-:Y:S01]  /*0dc0*/  IMAD.MOV.U32 R12, RZ, RZ, 0x3 ;  /* 0x00000003ff0c7424 */ /* 0x000fe200078e00ff */
[----:B------:R-:W-:-:S03]  /*0dd0*/  IADD3 R10, R8, 0x2, RZ ;  /* 0x00000002080a7810 */ /* 0x000fc60007ffe0ff */
[----:B------:R-:W-:Y:S02]  /*0de0*/  IMAD R7, R11, R12, -0x40 ;  /* 0xffffffc00b077424 */ /* 0x000fe400078e020c */
.L_x_18:
        /* <DEDUP_REMOVED lines=13> */
.L_x_17:
        /* <DEDUP_REMOVED lines=9> */
.L_x_20:
        /* <DEDUP_REMOVED lines=23> */
.L_x_23:
[----:B------:R-:W-:Y:S01]  /*10c0*/  IMAD.MOV.U32 R12, RZ, RZ, 0x3 ;  /* 0x00000003ff0c7424 */ /* 0x000fe200078e00ff */
[----:B------:R-:W-:-:S03]  /*10d0*/  IADD3 R10, R8, 0x2, RZ ;  /* 0x00000002080a7810 */ /* 0x000fc60007ffe0ff */
[----:B------:R-:W-:Y:S02]  /*10e0*/  IMAD R7, R11, R12, -0x40 ;  /* 0xffffffc00b077424 */ /* 0x000fe400078e020c */
.L_x_22:
        /* <DEDUP_REMOVED lines=13> */
.L_x_21:
        /* <DEDUP_REMOVED lines=9> */
.L_x_24:
        /* <DEDUP_REMOVED lines=23> */
.L_x_27:
[----:B------:R-:W-:Y:S01]  /*13c0*/  IMAD.MOV.U32 R12, RZ, RZ, 0x3 ;  /* 0x00000003ff0c7424 */ /* 0x000fe200078e00ff */
[----:B------:R-:W-:-:S03]  /*13d0*/  IADD3 R10, R8, 0x2, RZ ;  /* 0x00000002080a7810 */ /* 0x000fc60007ffe0ff */
[----:B------:R-:W-:Y:S02]  /*13e0*/  IMAD R7, R11, R12, -0x40 ;  /* 0xffffffc00b077424 */ /* 0x000fe400078e020c */
.L_x_26:
        /* <DEDUP_REMOVED lines=13> */
.L_x_25:
        /* <DEDUP_REMOVED lines=9> */
.L_x_28:
        /* <DEDUP_REMOVED lines=23> */
.L_x_31:
[----:B------:R-:W-:Y:S01]  /*16c0*/  IMAD.MOV.U32 R12, RZ, RZ, 0x3 ;  /* 0x00000003ff0c7424 */ /* 0x000fe200078e00ff */
[----:B------:R-:W-:-:S03]  /*16d0*/  IADD3 R10, R8, 0x2, RZ ;  /* 0x00000002080a7810 */ /* 0x000fc60007ffe0ff */
[----:B------:R-:W-:Y:S02]  /*16e0*/  IMAD R7, R11, R12, -0x40 ;  /* 0xffffffc00b077424 */ /* 0x000fe400078e020c */
.L_x_30:
        /* <DEDUP_REMOVED lines=13> */
.L_x_29:
        /* <DEDUP_REMOVED lines=9> */
.L_x_32:
        /* <DEDUP_REMOVED lines=23> */
.L_x_35:
[----:B------:R-:W-:Y:S01]  /*19c0*/  IMAD.MOV.U32 R12, RZ, RZ, 0x3 ;  /* 0x00000003ff0c7424 */ /* 0x000fe200078e00ff */
[----:B------:R-:W-:-:S03]  /*19d0*/  IADD3 R10, R8, 0x2, RZ ;  /* 0x00000002080a7810 */ /* 0x000fc60007ffe0ff */
[----:B------:R-:W-:Y:S02]  /*19e0*/  IMAD R7, R11, R12, -0x40 ;  /* 0xffffffc00b077424 */ /* 0x000fe400078e020c */
.L_x_34:
        /* <DEDUP_REMOVED lines=13> */
.L_x_33:
        /* <DEDUP_REMOVED lines=9> */
.L_x_36:
        /* <DEDUP_REMOVED lines=23> */
.L_x_39:
[----:B------:R-:W-:Y:S01]  /*1cc0*/  IMAD.MOV.U32 R12, RZ, RZ, 0x3 ;  /* 0x00000003ff0c7424 */ /* 0x000fe200078e00ff */
[----:B------:R-:W-:-:S03]  /*1cd0*/  IADD3 R10, R8, 0x2, RZ ;  /* 0x00000002080a7810 */ /* 0x000fc60007ffe0ff */
[----:B------:R-:W-:Y:S02]  /*1ce0*/  IMAD R7, R11, R12, -0x40 ;  /* 0xffffffc00b077424 */ /* 0x000fe400078e020c */
.L_x_38:
        /* <DEDUP_REMOVED lines=13> */
.L_x_37:
        /* <DEDUP_REMOVED lines=9> */
.L_x_40:
        /* <DEDUP_REMOVED lines=23> */
.L_x_43:
[----:B------:R-:W-:Y:S01]  /*1fc0*/  IMAD.MOV.U32 R12, RZ, RZ, 0x3 ;  /* 0x00000003ff0c7424 */ /* 0x000fe200078e00ff */
[----:B------:R-:W-:-:S03]  /*1fd0*/  IADD3 R10, R8, 0x2, RZ ;  /* 0x00000002080a7810 */ /* 0x000fc60007ffe0ff */
[----:B------:R-:W-:Y:S02]  /*1fe0*/  IMAD R7, R11, R12, -0x40 ;  /* 0xffffffc00b077424 */ /* 0x000fe400078e020c */
.L_x_42:
        /* <DEDUP_REMOVED lines=13> */
.L_x_41:
[----:B------:R-:W-:-:S05]  /*20c0*/  IMAD R11, R8, c[0x0][0x178], R5 ;  /* 0x00005e00080b7a24 */ /* 0x000fca00078e0205 */
[----:B------:R-:W-:-:S05]  /*20d0*/  IADD3 R13, R11, c[0x0][0x178], RZ ;  /* 0x00005e000b0d7a10 */ /* 0x000fca0007ffe0ff */
[----:B------:R-:W-:-:S06]  /*20e0*/  IMAD.WIDE.U32 R12, R13, R0, c[0x0][0x160] ;  /* 0x000058000d0c7625 */ /* 0x000fcc00078e0000 */
[----:B------:R-:W2:Y:S01]  /*20f0*/  LDG.E.CONSTANT R12, [R12.64] ;  /* 0x000000040c0c7981 */ /* 0x000ea2000c1e9900 */
[----:B------:R-:W-:-:S06]  /*2100*/  IMAD.WIDE.U32 R10, R11, R0, c[0x0][0x160] ;  /* 0x000058000b0a7625 */ /* 0x000fcc00078e0000 */
[----:B------:R-:W3:Y:S01]  /*2110*/  LDG.E.CONSTANT R10, [R10.64] ;  /* 0x000000040a0a7981 */ /* 0x000ee2000c1e9900 */
[----:B--2---:R-:W-:-:S05]  /*2120*/  IMAD.SHL.U32 R7, R12, 0x4, RZ ;  /* 0x000000040c077824 */ /* 0x004fca00078e00ff */
[----:B------:R-:W-:Y:S01]  /*2130*/  LOP3.LUT R9, R7, 0x4, RZ, 0xc0, !PT ;  /* 0x0000000407097812 */ /* 0x000fe200078ec0ff */
[----:B------:R-:W-:-:S03]  /*2140*/  IMAD.MOV.U32 R7, RZ, RZ, 0x1b ;  /* 0x0000001bff077424 */ /* 0x000fc600078e00ff */
[----:B---3--:R-:W-:Y:S02]  /*2150*/  LEA.HI R8, R10, R9, RZ, 0x2 ;  /* 0x000000090a087211 */ /* 0x008fe400078f10ff */
.L_x_44:
        /* <DEDUP_REMOVED lines=20> */
.L_x_47:
[----:B------:R-:W-:Y:S01]  /*22a0*/  IMAD.MOV.U32 R7, RZ, RZ, 0x3 ;  /* 0x00000003ff077424 */ /* 0x000fe200078e00ff */
[----:B------:R-:W-:-:S03]  /*22b0*/  IADD3 R14, R10, 0x2, RZ ;  /* 0x000000020a0e7810 */ /* 0x000fc60007ffe0ff */
[----:B------:R-:W-:Y:S02]  /*22c0*/  IMAD R7, R12, R7, -0x40 ;  /* 0xffffffc00c077424 */ /* 0x000fe400078e0207 */
.L_x_46:
        /* <DEDUP_REMOVED lines=13> */
.L_x_45:
        /* <DEDUP_REMOVED lines=8> */
[----:B---3--:R-:W-:-:S03]  /*2420*/  LEA.HI R7, R10, R7, RZ, 0x2 ;  /* 0x000000070a077211 */ /* 0x008fc600078f10ff */
.L_x_48:
[----:B------:R-:W2:Y:S01]  /*2430*/  LDG.E.CONSTANT R9, [R2.64+0x30] ;  /* 0x0000300402097981 */ /* 0x000ea2000c1e9900 */
[----:B------:R-:W-:Y:S01]  /*2440*/  LOP3.LUT R11, R8, 0x4, RZ, 0xc0, !PT ;  /* 0x00000004080b7812 */ /* 0x000fe200078ec0ff */
[----:B------:R-:W-:Y:S01]  /*2450*/  IMAD.SHL.U32 R7, R7, 0x2, RZ ;  /* 0x0000000207077824 */ /* 0x000fe200078e00ff */
[----:B--2---:R-:W-:-:S04]  /*2460*/  SHF.R.S32.HI R10, RZ, 0x1f, R9 ;  /* 0x0000001fff0a7819 */ /* 0x004fc80000011409 */
[----:B------:R-:W-:-:S04]  /*2470*/  LEA.HI R10, R10, R9, RZ, 0x5 ;  /* 0x000000090a0a7211 */ /* 0x000fc800078f28ff */
[----:B------:R-:W-:Y:S02]  /*2480*/  LOP3.LUT R12, R10, 0xffffffe0, RZ, 0xc0, !PT ;  /* 0xffffffe00a0c7812 */ /* 0x000fe400078ec0ff */
[----:B------:R-:W-:-:S03]  /*2490*/  SHF.R.S32.HI R10, RZ, 0x5, R10 ;  /* 0x00000005ff0a7819 */ /* 0x000fc6000001140a */
[----:B------:R-:W-:Y:S02]  /*24a0*/  IMAD.IADD R12, R9, 0x1, -R12 ;  /* 0x00000001090c7824 */ /* 0x000fe400078e0a0c */
[----:B------:R-:W-:Y:S01]  /*24b0*/  IMAD.SHL.U32 R9, R8, 0x40000000, RZ ;  /* 0x4000000008097824 */ /* 0x000fe200078e00ff */
[----:B------:R-:W-:Y:S01]  /*24c0*/  SHF.R.U64 R8, R11, 0x2, RZ ;  /* 0x000000020b087819 */ /* 0x000fe200000012ff */
[----:B------:R-:W-:Y:S01]  /*24d0*/  IMAD R10, R10, 0x3, RZ ;  /* 0x000000030a0a7824 */ /* 0x000fe200078e02ff */
[----:B------:R-:W-:Y:S02]  /*24e0*/  ISETP.NE.AND P0, PT, R12, 0xa, PT ;  /* 0x0000000a0c00780c */ /* 0x000fe40003f05270 */
[----:B------:R-:W-:Y:S02]  /*24f0*/  LOP3.LUT R6, R6, R9, RZ, 0xfc, !PT ;  /* 0x0000000906067212 */ /* 0x000fe400078efcff */
[----:B------:R-:W-:-:S09]  /*2500*/  LOP3.LUT R7, R7, R8, RZ, 0xfc, !PT ;  /* 0x0000000807077212 */ /* 0x000fd200078efcff */
        /* <DEDUP_REMOVED lines=13> */
.L_x_51:
[----:B------:R-:W-:Y:S01]  /*25e0*/  IMAD.MOV.U32 R13, RZ, RZ, 0x3 ;  /* 0x00000003ff0d7424 */ /* 0x000fe200078e00ff */
[----:B------:R-:W-:-:S03]  /*25f0*/  IADD3 R8, R10, 0x2, RZ ;  /* 0x000000020a087810 */ /* 0x000fc60007ffe0ff */
[----:B------:R-:W-:Y:S02]  /*2600*/  IMAD R13, R12, R13, -0x40 ;  /* 0xffffffc00c0d7424 */ /* 0x000fe400078e020d */
.L_x_50:
        /* <DEDUP_REMOVED lines=13> */
.L_x_49:
        /* <DEDUP_REMOVED lines=9> */
.L_x_52:
[----:B------:R-:W2:Y:S02]  /*2770*/  LDG.E.CONSTANT R8, [R2.64+0x34] ;  /* 0x0000340402087981 */ /* 0x000ea4000c1e9900 */
[----:B--2---:R-:W-:-:S04]  /*2780*/  SHF.R.S32.HI R9, RZ, 0x1f, R8 ;  /* 0x0000001fff097819 */ /* 0x004fc80000011408 */
[----:B------:R-:W-:-:S04]  /*2790*/  LEA.HI R9, R9, R8, RZ, 0x5 ;  /* 0x0000000809097211 */ /* 0x000fc800078f28ff */
[----:B------:R-:W-:Y:S02]  /*27a0*/  LOP3.LUT R11, R9, 0xffffffe0, RZ, 0xc0, !PT ;  /* 0xffffffe0090b7812 */ /* 0x000fe400078ec0ff */
[----:B------:R-:W-:-:S03]  /*27b0*/  SHF.R.S32.HI R9, RZ, 0x5, R9 ;  /* 0x00000005ff097819 */ /* 0x000fc60000011409 */
[----:B------:R-:W-:Y:S02]  /*27c0*/  IMAD.IADD R11, R8, 0x1, -R11 ;  /* 0x00000001080b7824 */ /* 0x000fe400078e0a0b */
[----:B------:R-:W-:-:S03]  /*27d0*/  IMAD.SHL.U32 R8, R13, 0x10, RZ ;  /* 0x000000100d087824 */ /* 0x000fc600078e00ff */
[----:B------:R-:W-:Y:S02]  /*27e0*/  ISETP.NE.AND P0, PT, R11, 0xa, PT ;  /* 0x0000000a0b00780c */ /* 0x000fe40003f05270 */
[----:B------:R-:W-:Y:S01]  /*27f0*/  LOP3.LUT R7, R7, R8, RZ, 0xfc, !PT ;  /* 0x0000000807077212 */ /* 0x000fe200078efcff */
[----:B------:R-:W-:-:S10]  /*2800*/  IMAD R8, R9, 0x3, RZ ;  /* 0x0000000309087824 */ /* 0x000fd400078e02ff */
        /* <DEDUP_REMOVED lines=13> */
.L_x_55:
[----:B------:R-:W-:Y:S01]  /*28e0*/  IMAD.MOV.U32 R12, RZ, RZ, 0x3 ;  /* 0x00000003ff0c7424 */ /* 0x000fe200078e00ff */
[----:B------:R-:W-:-:S03]  /*28f0*/  IADD3 R10, R8, 0x2, RZ ;  /* 0x00000002080a7810 */ /* 0x000fc60007ffe0ff */
[----:B------:R-:W-:Y:S02]  /*2900*/  IMAD R12, R11, R12, -0x40 ;  /* 0xffffffc00b0c7424 */ /* 0x000fe400078e020c */
.L_x_54:
        /* <DEDUP_REMOVED lines=13> */
.L_x_53:
        /* <DEDUP_REMOVED lines=9> */
.L_x_56:
        /* <DEDUP_REMOVED lines=23> */
.L_x_59:
[----:B------:R-:W-:Y:S01]  /*2be0*/  IMAD.MOV.U32 R12, RZ, RZ, 0x3 ;  /* 0x00000003ff0c7424 */ /* 0x000fe200078e00ff */
[----:B------:R-:W-:-:S03]  /*2bf0*/  IADD3 R10, R8, 0x2, RZ ;  /* 0x00000002080a7810 */ /* 0x000fc60007ffe0ff */
[----:B------:R-:W-:Y:S02]  /*2c00*/  IMAD R12, R11, R12, -0x40 ;  /* 0xffffffc00b0c7424 */ /* 0x000fe400078e020c */
.L_x_58:
        /* <DEDUP_REMOVED lines=13> */
.L_x_57:
        /* <DEDUP_REMOVED lines=9> */
.L_x_60:
        /* <DEDUP_REMOVED lines=23> */
.L_x_63:
[----:B------:R-:W-:Y:S01]  /*2ee0*/  IMAD.MOV.U32 R12, RZ, RZ, 0x3 ;  /* 0x00000003ff0c7424 */ /* 0x000fe200078e00ff */
[----:B------:R-:W-:-:S03]  /*2ef0*/  IADD3 R10, R8, 0x2, RZ ;  /* 0x00000002080a7810 */ /* 0x000fc60007ffe0ff */
[----:B------:R-:W-:Y:S02]  /*2f00*/  IMAD R12, R11, R12, -0x40 ;  /* 0xffffffc00b0c7424 */ /* 0x000fe400078e020c */
.L_x_62:
        /* <DEDUP_REMOVED lines=13> */
.L_x_61:
        /* <DEDUP_REMOVED lines=9> */
.L_x_64:
        /* <DEDUP_REMOVED lines=23> */
.L_x_67:
[----:B------:R-:W-:Y:S01]  /*31e0*/  IMAD.MOV.U32 R12, RZ, RZ, 0x3 ;  /* 0x00000003ff0c7424 */ /* 0x000fe200078e00ff */
[----:B------:R-:W-:-:S03]  /*31f0*/  IADD3 R10, R8, 0x2, RZ ;  /* 0x00000002080a7810 */ /* 0x000fc60007ffe0ff */
[----:B------:R-:W-:Y:S02]  /*3200*/  IMAD R12, R11, R12, -0x40 ;  /* 0xffffffc00b0c7424 */ /* 0x000fe400078e020c */
.L_x_66:
        /* <DEDUP_REMOVED lines=13> */
.L_x_65:
        /* <DEDUP_REMOVED lines=9> */
.L_x_68:
[----:B------:R-:W2:Y:S02]  /*3370*/  LDG.E.CONSTANT R8, [R2.64+0x44] ;  /* 0x0000440402087981 */ /* 0x000ea4000c1e9900 */
[----:B--2---:R-:W-:-:S04]  /*3380*/  SHF.R.S32.HI R9, RZ, 0x1f, R8 ;  /* 0x0000001fff097819 */ /* 0x004fc80000011408 */
[----:B------:R-:W-:-:S04]  /*3390*/  LEA.HI R9, R9, R8, RZ, 0x5 ;  /* 0x0000000809097211 */ /* 0x000fc800078f28ff */
[----:B------:R-:W-:Y:S02]  /*33a0*/  LOP3.LUT R11, R9, 0xffffffe0, RZ, 0xc0, !PT ;  /* 0xffffffe0090b7812 */ /* 0x000fe400078ec0ff */
[----:B------:R-:W-:-:S03]  /*33b0*/  SHF.R.S32.HI R9, RZ, 0x5, R9 ;  /* 0x00000005ff097819 */ /* 0x000fc60000011409 */
[----:B------:R-:W-:Y:S02]  /*33c0*/  IMAD.IADD R11, R8, 0x1, -R11 ;  /* 0x00000001080b7824 */ /* 0x000fe400078e0a0b */
[----:B------:R-:W-:-:S03]  /*33d0*/  IMAD.U32 R8, R13, 0x10000, RZ ;  /* 0x000100000d087824 */ /* 0x000fc600078e00ff */
        /* <DEDUP_REMOVED lines=16> */
.L_x_71:
[----:B------:R-:W-:Y:S01]  /*34e0*/  IMAD.MOV.U32 R12, RZ, RZ, 0x3 ;  /* 0x00000003ff0c7424 */ /* 0x000fe200078e00ff */
[----:B------:R-:W-:-:S03]  /*34f0*/  IADD3 R10, R8, 0x2, RZ ;  /* 0x00000002080a7810 */ /* 0x000fc60007ffe0ff */
[----:B------:R-:W-:Y:S02]  /*3500*/  IMAD R12, R11, R12, -0x40 ;  /* 0xffffffc00b0c7424 */ /* 0x000fe400078e020c */
.L_x_70:
        /* <DEDUP_REMOVED lines=13> */
.L_x_69:
        /* <DEDUP_REMOVED lines=9> */
.L_x_72:
        /* <DEDUP_REMOVED lines=23> */
.L_x_75:
[----:B------:R-:W-:Y:S01]  /*37e0*/  IMAD.MOV.U32 R12, RZ, RZ, 0x3 ;  /* 0x00000003ff0c7424 */ /* 0x000fe200078e00ff */
[----:B------:R-:W-:-:S03]  /*37f0*/  IADD3 R10, R8, 0x2, RZ ;  /* 0x00000002080a7810 */ /* 0x000fc60007ffe0ff */
[----:B------:R-:W-:Y:S02]  /*3800*/  IMAD R12, R11, R12, -0x40 ;  /* 0xffffffc00b0c7424 */ /* 0x000fe400078e020c */
.L_x_74:
        /* <DEDUP_REMOVED lines=13> */
.L_x_73:
        /* <DEDUP_REMOVED lines=9> */
.L_x_76:
        /* <DEDUP_REMOVED lines=23> */
.L_x_79:
[----:B------:R-:W-:Y:S01]  /*3ae0*/  IMAD.MOV.U32 R12, RZ, RZ, 0x3 ;  /* 0x00000003ff0c7424 */ /* 0x000fe200078e00ff */
[----:B------:R-:W-:-:S03]  /*3af0*/  IADD3 R10, R8, 0x2, RZ ;  /* 0x00000002080a7810 */ /* 0x000fc60007ffe0ff */
[----:B------:R-:W-:Y:S02]  /*3b00*/  IMAD R12, R11, R12, -0x40 ;  /* 0xffffffc00b0c7424 */ /* 0x000fe400078e020c */
.L_x_78:
        /* <DEDUP_REMOVED lines=13> */
.L_x_77:
        /* <DEDUP_REMOVED lines=9> */
.L_x_80:
        /* <DEDUP_REMOVED lines=23> */
.L_x_83:
[----:B------:R-:W-:Y:S01]  /*3de0*/  IMAD.MOV.U32 R12, RZ, RZ, 0x3 ;  /* 0x00000003ff0c7424 */ /* 0x000fe200078e00ff */
[----:B------:R-:W-:-:S03]  /*3df0*/  IADD3 R10, R8, 0x2, RZ ;  /* 0x00000002080a7810 */ /* 0x000fc60007ffe0ff */
[----:B------:R-:W-:Y:S02]  /*3e00*/  IMAD R12, R11, R12, -0x40 ;  /* 0xffffffc00b0c7424 */ /* 0x000fe400078e020c */
.L_x_82:
        /* <DEDUP_REMOVED lines=13> */
.L_x_81:
        /* <DEDUP_REMOVED lines=9> */
.L_x_84:
[----:B------:R-:W2:Y:S02]  /*3f70*/  LDG.E.CONSTANT R8, [R2.64+0x54] ;  /* 0x0000540402087981 */ /* 0x000ea4000c1e9900 */
[----:B--2---:R-:W-:-:S04]  /*3f80*/  SHF.R.S32.HI R9, RZ, 0x1f, R8 ;  /* 0x0000001fff097819 */ /* 0x004fc80000011408 */
[----:B------:R-:W-:-:S04]  /*3f90*/  LEA.HI R9, R9, R8, RZ, 0x5 ;  /* 0x0000000809097211 */ /* 0x000fc800078f28ff */
[----:B------:R-:W-:Y:S02]  /*3fa0*/  LOP3.LUT R11, R9, 0xffffffe0, RZ, 0xc0, !PT ;  /* 0xffffffe0090b7812 */ /* 0x000fe400078ec0ff */
[----:B------:R-:W-:-:S03]  /*3fb0*/  SHF.R.S32.HI R9, RZ, 0x5, R9 ;  /* 0x00000005ff097819 */ /* 0x000fc60000011409 */
[----:B------:R-:W-:Y:S02]  /*3fc0*/  IMAD.IADD R11, R8, 0x1, -R11 ;  /* 0x00000001080b7824 */ /* 0x000fe400078e0a0b */
[----:B------:R-:W-:Y:S02]  /*3fd0*/  IMAD.SHL.U32 R8, R13, 0x10000000, RZ ;  /* 0x100000000d087824 */ /* 0x000fe400078e00ff */
[----:B------:R-:W-:Y:S01]  /*3fe0*/  IMAD R10, R9, 0x3, RZ ;  /* 0x00000003090a7824 */ /* 0x000fe200078e02ff */
[----:B------:R-:W-:Y:S02]  /*3ff0*/  ISETP.NE.AND P0, PT, R11, 0xa, PT ;  /* 0x0000000a0b00780c */ /* 0x000fe40003f05270 */
[----:B------:R-:W-:-:S11]  /*4000*/  LOP3.LUT R7, R7, R8, RZ, 0xfc, !PT ;  /* 0x0000000807077212 */ /* 0x000fd600078efcff */
        /* <DEDUP_REMOVED lines=13> */
.L_x_87:
[----:B------:R-:W-:Y:S01]  /*40e0*/  IMAD.MOV.U32 R8, RZ, RZ, 0x3 ;  /* 0x00000003ff087424 */ /* 0x000fe200078e00ff */
[----:B------:R-:W-:-:S03]  /*40f0*/  IADD3 R12, R10, 0x2, RZ ;  /* 0x000000020a0c7810 */ /* 0x000fc60007ffe0ff */
[----:B------:R-:W-:Y:S02]  /*4100*/  IMAD R8, R11, R8, -0x40 ;  /* 0xffffffc00b087424 */ /* 0x000fe400078e0208 */
.L_x_86:
        /* <DEDUP_REMOVED lines=13> */
.L_x_85:
        /* <DEDUP_REMOVED lines=10> */
.L_x_88:
        /* <DEDUP_REMOVED lines=20> */
.L_x_91:
[----:B------:R-:W-:Y:S01]  /*43c0*/  IMAD.MOV.U32 R8, RZ, RZ, 0x3 ;  /* 0x00000003ff087424 */ /* 0x000fe200078e00ff */
[----:B------:R-:W-:-:S03]  /*43d0*/  IADD3 R12, R10, 0x2, RZ ;  /* 0x000000020a0c7810 */ /* 0x000fc60007ffe0ff */
[----:B------:R-:W-:Y:S02]  /*43e0*/  IMAD R8, R13, R8, -0x40 ;  /* 0xffffffc00d087424 */ /* 0x000fe400078e0208 */
.L_x_90:
        /* <DEDUP_REMOVED lines=13> */
.L_x_89:
        /* <DEDUP_REMOVED lines=9> */
.L_x_92:
[----:B------:R-:W2:Y:S01]  /*4550*/  LDG.E.CONSTANT R8, [R2.64+0x5c] ;  /* 0x00005c0402087981 */ /* 0x000ea2000c1e9900 */
[C---:B------:R-:W-:Y:S01]  /*4560*/  LOP3.LUT R12, R9.reuse, 0x6, RZ, 0xc0, !PT ;  /* 0x00000006090c7812 */ /* 0x040fe200078ec0ff */
[----:B------:R-:W-:-:S03]  /*4570*/  IMAD.U32 R10, R9, -0x80000000, RZ ;  /* 0x80000000090a7824 */ /* 0x000fc600078e00ff */
[----:B------:R-:W-:Y:S02]  /*4580*/  SHF.R.U64 R9, R12, 0x1, RZ ;  /* 0x000000010c097819 */ /* 0x000fe400000012ff */
[----:B------:R-:W-:Y:S02]  /*4590*/  LOP3.LUT R7, R7, R10, RZ, 0xfc, !PT ;  /* 0x0000000a07077212 */ /* 0x000fe400078efcff */
        /* <DEDUP_REMOVED lines=22> */
.L_x_95:
[----:B------:R-:W-:Y:S01]  /*4700*/  IMAD.MOV.U32 R14, RZ, RZ, 0x3 ;  /* 0x00000003ff0e7424 */ /* 0x000fe200078e00ff */
[----:B------:R-:W-:-:S03]  /*4710*/  IADD3 R12, R10, 0x2, RZ ;  /* 0x000000020a0c7810 */ /* 0x000fc60007ffe0ff */
[----:B------:R-:W-:Y:S02]  /*4720*/  IMAD R9, R13, R14, -0x40 ;  /* 0xffffffc00d097424 */ /* 0x000fe400078e020e */
.L_x_94:
        /* <DEDUP_REMOVED lines=13> */
.L_x_93:
        /* <DEDUP_REMOVED lines=9> */
.L_x_96:
        /* <DEDUP_REMOVED lines=23> */
.L_x_99:
[----:B------:R-:W-:Y:S01]  /*4a00*/  IMAD.MOV.U32 R14, RZ, RZ, 0x3 ;  /* 0x00000003ff0e7424 */ /* 0x000fe200078e00ff */
[----:B------:R-:W-:-:S03]  /*4a10*/  IADD3 R12, R10, 0x2, RZ ;  /* 0x000000020a0c7810 */ /* 0x000fc60007ffe0ff */
[----:B------:R-:W-:Y:S02]  /*4a20*/  IMAD R9, R13, R14, -0x40 ;  /* 0xffffffc00d097424 */ /* 0x000fe400078e020e */
.L_x_98:
        /* <DEDUP_REMOVED lines=13> */
.L_x_97:
        /* <DEDUP_REMOVED lines=9> */
.L_x_100:
        /* <DEDUP_REMOVED lines=23> */
.L_x_103:
[----:B------:R-:W-:Y:S01]  /*4d00*/  IMAD.MOV.U32 R14, RZ, RZ, 0x3 ;  /* 0x00000003ff0e7424 */ /* 0x000fe200078e00ff */
[----:B------:R-:W-:-:S03]  /*4d10*/  IADD3 R12, R10, 0x2, RZ ;  /* 0x000000020a0c7810 */ /* 0x000fc60007ffe0ff */
[----:B------:R-:W-:Y:S02]  /*4d20*/  IMAD R9, R13, R14, -0x40 ;  /* 0xffffffc00d097424 */ /* 0x000fe400078e020e */
.L_x_102:
        /* <DEDUP_REMOVED lines=13> */
.L_x_101:
        /* <DEDUP_REMOVED lines=9> */
.L_x_104:
        /* <DEDUP_REMOVED lines=23> */
.L_x_107:
[----:B------:R-:W-:Y:S01]  /*5000*/  IMAD.MOV.U32 R14, RZ, RZ, 0x3 ;  /* 0x00000003ff0e7424 */ /* 0x000fe200078e00ff */
[----:B------:R-:W-:-:S03]  /*5010*/  IADD3 R12, R10, 0x2, RZ ;  /* 0x000000020a0c7810 */ /* 0x000fc60007ffe0ff */
[----:B------:R-:W-:Y:S02]  /*5020*/  IMAD R9, R13, R14, -0x40 ;  /* 0xffffffc00d097424 */ /* 0x000fe400078e020e */
.L_x_106:
        /* <DEDUP_REMOVED lines=13> */
.L_x_105:
        /* <DEDUP_REMOVED lines=9> */
.L_x_108:
        /* <DEDUP_REMOVED lines=23> */
.L_x_111:
[----:B------:R-:W-:Y:S01]  /*5300*/  IMAD.MOV.U32 R14, RZ, RZ, 0x3 ;  /* 0x00000003ff0e7424 */ /* 0x000fe200078e00ff */
[----:B------:R-:W-:-:S03]  /*5310*/  IADD3 R12, R10, 0x2, RZ ;  /* 0x000000020a0c7810 */ /* 0x000fc60007ffe0ff */
[----:B------:R-:W-:Y:S02]  /*5320*/  IMAD R9, R13, R14, -0x40 ;  /* 0xffffffc00d097424 */ /* 0x000fe400078e020e */
.L_x_110:
        /* <DEDUP_REMOVED lines=13> */
.L_x_109:
        /* <DEDUP_REMOVED lines=9> */
.L_x_112:
        /* <DEDUP_REMOVED lines=23> */
.L_x_115:
[----:B------:R-:W-:Y:S01]  /*5600*/  IMAD.MOV.U32 R14, RZ, RZ, 0x3 ;  /* 0x00000003ff0e7424 */ /* 0x000fe200078e00ff */
[----:B------:R-:W-:-:S03]  /*5610*/  IADD3 R12, R10, 0x2, RZ ;  /* 0x000000020a0c7810 */ /* 0x000fc60007ffe0ff */
[----:B------:R-:W-:Y:S02]  /*5620*/  IMAD R9, R13, R14, -0x40 ;  /* 0xffffffc00d097424 */ /* 0x000fe400078e020e */
.L_x_114:
        /* <DEDUP_REMOVED lines=13> */
.L_x_113:
        /* <DEDUP_REMOVED lines=9> */
.L_x_116:
        /* <DEDUP_REMOVED lines=23> */
.L_x_119:
[----:B------:R-:W-:Y:S01]  /*5900*/  IMAD.MOV.U32 R14, RZ, RZ, 0x3 ;  /* 0x00000003ff0e7424 */ /* 0x000fe200078e00ff */
[----:B------:R-:W-:-:S03]  /*5910*/  IADD3 R12, R10, 0x2, RZ ;  /* 0x000000020a0c7810 */ /* 0x000fc60007ffe0ff */
[----:B------:R-:W-:Y:S02]  /*5920*/  IMAD R9, R13, R14, -0x40 ;  /* 0xffffffc00d097424 */ /* 0x000fe400078e020e */
.L_x_118:
        /* <DEDUP_REMOVED lines=13> */
.L_x_117:
        /* <DEDUP_REMOVED lines=9> */
.L_x_120:
        /* <DEDUP_REMOVED lines=23> */
.L_x_123:
[----:B------:R-:W-:Y:S01]  /*5c00*/  IMAD.MOV.U32 R14, RZ, RZ, 0x3 ;  /* 0x00000003ff0e7424 */ /* 0x000fe200078e00ff */
[----:B------:R-:W-:-:S03]  /*5c10*/  IADD3 R12, R10, 0x2, RZ ;  /* 0x000000020a0c7810 */ /* 0x000fc60007ffe0ff */
[----:B------:R-:W-:Y:S02]  /*5c20*/  IMAD R9, R13, R14, -0x40 ;  /* 0xffffffc00d097424 */ /* 0x000fe400078e020e */
.L_x_122:
        /* <DEDUP_REMOVED lines=13> */
.L_x_121:
        /* <DEDUP_REMOVED lines=9> */
.L_x_124:
        /* <DEDUP_REMOVED lines=23> */
.L_x_127:
[----:B------:R-:W-:Y:S01]  /*5f00*/  IMAD.MOV.U32 R12, RZ, RZ, 0x3 ;  /* 0x00000003ff0c7424 */ /* 0x000fe200078e00ff */
[----:B------:R-:W-:-:S03]  /*5f10*/  IADD3 R2, R10, 0x2, RZ ;  /* 0x000000020a027810 */ /* 0x000fc60007ffe0ff */
[----:B------:R-:W-:Y:S02]  /*5f20*/  IMAD R9, R13, R12, -0x40 ;  /* 0xffffffc00d097424 */ /* 0x000fe400078e020c */
.L_x_126:
        /* <DEDUP_REMOVED lines=13> */
.L_x_125:
        /* <DEDUP_REMOVED lines=9> */
.L_x_128:
[----:B------:R-:W-:Y:S02]  /*6090*/  IMAD R4, R4, 0x3, RZ ;  /* 0x0000000304047824 */ /* 0x000fe400078e02ff */
[----:B------:R-:W-:Y:S02]  /*60a0*/  IMAD.SHL.U32 R9, R9, 0x20000000, RZ ;  /* 0x2000000009097824 */ /* 0x000fe400078e00ff */
[----:B------:R-:W-:-:S03]  /*60b0*/  IMAD R3, R4, c[0x0][0x178], R5 ;  /* 0x00005e0004037a24 */ /* 0x000fc600078e0205 */
[----:B------:R-:W-:Y:S02]  /*60c0*/  LOP3.LUT R11, R8, R9, RZ, 0xfc, !PT ;  /* 0x00000009080b7212 */ /* 0x000fe400078efcff */
[C---:B------:R-:W-:Y:S01]  /*60d0*/  IADD3 R5, R3.reuse, c[0x0][0x178], RZ ;  /* 0x00005e0003057a10 */ /* 0x040fe20007ffe0ff */
[----:B------:R-:W-:-:S03]  /*60e0*/  IMAD.WIDE.U32 R2, R3, R0, c[0x0][0x168] ;  /* 0x00005a0003027625 */ /* 0x000fc600078e0000 */
[C---:B------:R-:W-:Y:S01]  /*60f0*/  IADD3 R13, R5.reuse, c[0x0][0x178], RZ ;  /* 0x00005e00050d7a10 */ /* 0x040fe20007ffe0ff */
[-C--:B------:R-:W-:Y:S01]  /*6100*/  IMAD.WIDE.U32 R4, R5, R0.reuse, c[0x0][0x168] ;  /* 0x00005a0005047625 */ /* 0x080fe200078e0000 */
[----:B------:R-:W-:Y:S03]  /*6110*/  STG.E [R2.64], R6 ;  /* 0x0000000602007986 */ /* 0x000fe6000c101904 */
[----:B------:R-:W-:Y:S01]  /*6120*/  IMAD.WIDE.U32 R8, R13, R0, c[0x0][0x168] ;  /* 0x00005a000d087625 */ /* 0x000fe200078e0000 */
[----:B------:R-:W-:Y:S04]  /*6130*/  STG.E [R4.64], R7 ;  /* 0x0000000704007986 */ /* 0x000fe8000c101904 */
[----:B------:R-:W-:Y:S01]  /*6140*/  STG.E [R8.64], R11 ;  /* 0x0000000b08007986 */ /* 0x000fe2000c101904 */
[----:B------:R-:W-:Y:S05]  /*6150*/  EXIT ;  /* 0x000000000000794d */ /* 0x000fea0003800000 */
.L_x_129:
        /* <DEDUP_REMOVED lines=10> */
.L_x_1795:


//--------------------- .text._ZN4vllm4gptq27make_sequential_2bit_kernelEPKjPjPKii --------------------------
	.section	.text._ZN4vllm4gptq27make_sequential_2bit_kernelEPKjPjPKii,"ax",@progbits
	.sectioninfo	@"SHI_REGISTERS=32"
	.align	128
        .global         _ZN4vllm4gptq27make_sequential_2bit_kernelEPKjPjPKii
        .type           _ZN4vllm4gptq27make_sequential_2bit_kernelEPKjPjPKii,@function
        .size           _ZN4vllm4gptq27make_sequential_2bit_kernelEPKjPjPKii,(.L_x_1796 - _ZN4vllm4gptq27make_sequential_2bit_kernelEPKjPjPKii)
        .other          _ZN4vllm4gptq27make_sequential_2bit_kernelEPKjPjPKii,@"STO_CUDA_ENTRY STV_DEFAULT"
_ZN4vllm4gptq27make_sequential_2bit_kernelEPKjPjPKii:
.text._ZN4vllm4gptq27make_sequential_2bit_kernelEPKjPjPKii:
        /* <DEDUP_REMOVED lines=13> */
[----:B------:R-:W2:Y:S04]  /*00d0*/  LDG.E.CONSTANT R20, [R14.64] ;  /* 0x000000060e147981 */ /* 0x000ea8000c1e9900 */
[----:B------:R-:W3:Y:S04]  /*00e0*/  LDG.E.CONSTANT R8, [R14.64+0x4] ;  /* 0x000004060e087981 */ /* 0x000ee8000c1e9900 */
[----:B------:R-:W4:Y:S01]  /*00f0*/  LDG.E.CONSTANT R22, [R14.64+0x8] ;  /* 0x000008060e167981 */ /* 0x000f22000c1e9900 */
[----:B------:R-:W-:-:S03]  /*0100*/  IMAD.MOV.U32 R3, RZ, RZ, 0x8 ;  /* 0x00000008ff037424 */ /* 0x000fc600078e00ff */
[----:B------:R-:W5:Y:S04]  /*0110*/  LDG.E.CONSTANT R21, [R14.64+0xc] ;  /* 0x00000c060e157981 */ /* 0x000f68000c1e9900 */
[----:B------:R-:W5:Y:S04]  /*0120*/  LDG.E.CONSTANT R4, [R14.64+0x10] ;  /* 0x000010060e047981 */ /* 0x000f68000c1e9900 */
[----:B------:R-:W5:Y:S04]  /*0130*/  LDG.E.CONSTANT R2, [R14.64+0x18] ;  /* 0x000018060e027981 */ /* 0x000f68000c1e9900 */
[----:B------:R-:W5:Y:S01]  /*0140*/  LDG.E.CONSTANT R25, [R14.64+0x1c] ;  /* 0x00001c060e197981 */ /* 0x000f62000c1e9900 */
[----:B--2---:R-:W-:-:S02]  /*0150*/  SHF.R.S32.HI R7, RZ, 0x4, R20 ;  /* 0x00000004ff077819 */ /* 0x004fc40000011414 */
[----:B---3--:R-:W-:-:S03]  /*0160*/  SHF.R.S32.HI R9, RZ, 0x4, R8 ;  /* 0x00000004ff097819 */ /* 0x008fc60000011408 */
[----:B------:R-:W-:Y:S01]  /*0170*/  IMAD R18, R7, UR4, R0 ;  /* 0x0000000407127c24 */ /* 0x000fe2000f8e0200 */
[----:B----4-:R-:W-:Y:S01]  /*0180*/  SHF.R.S32.HI R7, RZ, 0x4, R22 ;  /* 0x00000004ff077819 */ /* 0x010fe20000011416 */
[--C-:B------:R-:W-:Y:S02]  /*0190*/  IMAD R16, R9, UR4, R0.reuse ;  /* 0x0000000409107c24 */ /* 0x100fe4000f8e0200 */
[-C--:B------:R-:W-:Y:S01]  /*01a0*/  IMAD.WIDE.U32 R18, R18, R3.reuse, c[0x0][0x160] ;  /* 0x0000580012127625 */ /* 0x080fe200078e0003 */
[----:B------:R-:W2:Y:S03]  /*01b0*/  LDG.E.CONSTANT R9, [R14.64+0x14] ;  /* 0x000014060e097981 */ /* 0x000ea6000c1e9900 */
[----:B------:R-:W-:Y:S02]  /*01c0*/  IMAD.WIDE.U32 R16, R16, R3, c[0x0][0x160] ;  /* 0x0000580010107625 */ /* 0x000fe400078e0003 */
[----:B------:R-:W3:Y:S02]  /*01d0*/  LDG.E.64.CONSTANT R18, [R18.64] ;  /* 0x0000000612127981 */ /* 0x000ee4000c1e9b00 */
[----:B------:R-:W-:-:S02]  /*01e0*/  IMAD R12, R7, UR4, R0 ;  /* 0x00000004070c7c24 */ /* 0x000fc4000f8e0200 */
[----:B------:R-:W4:Y:S02]  /*01f0*/  LDG.E.64.CONSTANT R16, [R16.64] ;  /* 0x0000000610107981 */ /* 0x000f24000c1e9b00 */
[----:B------:R-:W-:-:S06]  /*0200*/  IMAD.WIDE.U32 R12, R12, R3, c[0x0][0x160] ;  /* 0x000058000c0c7625 */ /* 0x000fcc00078e0003 */
[----:B------:R-:W4:Y:S01]  /*0210*/  LDG.E.64.CONSTANT R12, [R12.64] ;  /* 0x000000060c0c7981 */ /* 0x000f22000c1e9b00 */
[----:B-----5:R-:W-:Y:S01]  /*0220*/  SHF.R.S32.HI R7, RZ, 0x4, R21 ;  /* 0x00000004ff077819 */ /* 0x020fe20000011415 */
[----:B------:R-:W-:Y:S02]  /*0230*/  IMAD.SHL.U32 R20, R20, 0x2, RZ ;  /* 0x0000000214147824 */ /* 0x000fe400078e00ff */
[----:B------:R-:W-:Y:S02]  /*0240*/  IMAD.SHL.U32 R8, R8, 0x2, RZ ;  /* 0x0000000208087824 */ /* 0x000fe400078e00ff */
[----:B------:R-:W-:Y:S01]  /*0250*/  IMAD R10, R7, UR4, R0 ;  /* 0x00000004070a7c24 */ /* 0x000fe2000f8e0200 */
[----:B------:R-:W-:Y:S02]  /*0260*/  SHF.R.S32.HI R7, RZ, 0x4, R4 ;  /* 0x00000004ff077819 */ /* 0x000fe40000011404 */
[----:B------:R-:W-:Y:S01]  /*0270*/  LOP3.LUT R23, R20, 0x1e, RZ, 0xc0, !PT ;  /* 0x0000001e14177812 */ /* 0x000fe200078ec0ff */
[----:B------:R-:W-:Y:S01]  /*0280*/  IMAD.WIDE.U32 R10, R10, R3, c[0x0][0x160] ;  /* 0x000058000a0a7625 */ /* 0x000fe200078e0003 */
[----:B------:R-:W-:-:S03]  /*0290*/  LOP3.LUT R27, R8, 0x1e, RZ, 0xc0, !PT ;  /* 0x0000001e081b7812 */ /* 0x000fc600078ec0ff */
[----:B------:R-:W-:Y:S02]  /*02a0*/  IMAD R6, R7, UR4, R0 ;  /* 0x0000000407067c24 */ /* 0x000fe4000f8e0200 */
[----:B------:R-:W-:Y:S01]  /*02b0*/  IMAD.SHL.U32 R22, R22, 0x2, RZ ;  /* 0x0000000216167824 */ /* 0x000fe200078e00ff */
[----:B------:R-:W5:Y:S01]  /*02c0*/  LDG.E.64.CONSTANT R10, [R10.64] ;  /* 0x000000060a0a7981 */ /* 0x000f62000c1e9b00 */
[----:B------:R-:W-:-:S06]  /*02d0*/  IMAD.WIDE.U32 R6, R6, R3, c[0x0][0x160] ;  /* 0x0000580006067625 */ /* 0x000fcc00078e0003 */
[----:B------:R-:W5:Y:S01]  /*02e0*/  LDG.E.64.CONSTANT R6, [R6.64] ;  /* 0x0000000606067981 */ /* 0x000f62000c1e9b00 */
[----:B--2---:R-:W-:Y:S02]  /*02f0*/  SHF.R.S32.HI R29, RZ, 0x4, R9 ;  /* 0x00000004ff1d7819 */ /* 0x004fe40000011409 */
[----:B---3--:R-:W-:-:S03]  /*0300*/  SHF.R.U64 R24, R18, R23, R19 ;  /* 0x0000001712187219 */ /* 0x008fc60000001213 */
[----:B------:R-:W-:Y:S01]  /*0310*/  IMAD R26, R29, UR4, R0 ;  /* 0x000000041d1a7c24 */ /* 0x000fe2000f8e0200 */
[----:B------:R-:W-:Y:S02]  /*0320*/  SHF.R.U32.HI R20, RZ, R23, R19 ;  /* 0x00000017ff147219 */ /* 0x000fe40000011613 */
[----:B------:R-:W-:Y:S02]  /*0330*/  SHF.R.S32.HI R23, RZ, 0x4, R2 ;  /* 0x00000004ff177819 */ /* 0x000fe40000011402 */
[-CC-:B----4-:R-:W-:Y:S02]  /*0340*/  SHF.R.U64 R19, R16, R27.reuse, R17.reuse ;  /* 0x0000001b10137219 */ /* 0x190fe40000001211 */
[----:B------:R-:W-:Y:S01]  /*0350*/  SHF.R.U32.HI R8, RZ, R27, R17 ;  /* 0x0000001bff087219 */ /* 0x000fe20000011611 */
[----:B------:R-:W-:Y:S01]  /*0360*/  IMAD.WIDE.U32 R26, R26, R3, c[0x0][0x160] ;  /* 0x000058001a1a7625 */ /* 0x000fe200078e0003 */
[----:B------:R-:W-:Y:S02]  /*0370*/  LOP3.LUT R17, R22, 0x1e, RZ, 0xc0, !PT ;  /* 0x0000001e16117812 */ /* 0x000fe400078ec0ff */
[----:B------:R-:W2:Y:S01]  /*0380*/  LDG.E.CONSTANT R22, [R14.64+0x20] ;  /* 0x000020060e167981 */ /* 0x000ea2000c1e9900 */
[----:B------:R-:W-:Y:S01]  /*0390*/  IMAD R16, R23, UR4, R0 ;  /* 0x0000000417107c24 */ /* 0x000fe2000f8e0200 */
[----:B------:R-:W-:-:S02]  /*03a0*/  SHF.R.U64 R23, R12, R17, R13 ;  /* 0x000000110c177219 */ /* 0x000fc4000000120d */
[----:B------:R-:W-:Y:S01]  /*03b0*/  SHF.R.U32.HI R18, RZ, R17, R13 ;  /* 0x00000011ff127219 */ /* 0x000fe2000001160d */
[----:B------:R-:W-:Y:S01]  /*03c0*/  IMAD.WIDE.U32 R16, R16, R3, c[0x0][0x160] ;  /* 0x0000580010107625 */ /* 0x000fe200078e0003 */
[----:B------:R-:W3:Y:S01]  /*03d0*/  LDG.E.64.CONSTANT R26, [R26.64] ;  /* 0x000000061a1a7981 */ /* 0x000ee2000c1e9b00 */
[----:B------:R-:W-:-:S04]  /*03e0*/  SHF.R.S32.HI R13, RZ, 0x4, R25 ;  /* 0x00000004ff0d7819 */ /* 0x000fc80000011419 */
[----:B------:R-:W4:Y:S01]  /*03f0*/  LDG.E.64.CONSTANT R16, [R16.64] ;  /* 0x0000000610107981 */ /* 0x000f22000c1e9b00 */
[----:B------:R-:W-:-:S04]  /*0400*/  IMAD R12, R13, UR4, R0 ;  /* 0x000000040d0c7c24 */ /* 0x000fc8000f8e0200 */
[----:B------:R-:W-:-:S06]  /*0410*/  IMAD.WIDE.U32 R12, R12, R3, c[0x0][0x160] ;  /* 0x000058000c0c7625 */ /* 0x000fcc00078e0003 */
[----:B------:R-:W4:Y:S01]  /*0420*/  LDG.E.64.CONSTANT R12, [R12.64] ;  /* 0x000000060c0c7981 */ /* 0x000f22000c1e9b00 */
[----:B------:R-:W-:Y:S02]  /*0430*/  IMAD.SHL.U32 R21, R21, 0x2, RZ ;  /* 0x0000000215157824 */ /* 0x000fe400078e00ff */
[----:B------:R-:W-:-:S03]  /*0440*/  IMAD.SHL.U32 R4, R4, 0x2, RZ ;  /* 0x0000000204047824 */ /* 0x000fc600078e00ff */
[----:B------:R-:W-:Y:S01]  /*0450*/  LOP3.LUT R21, R21, 0x1e, RZ, 0xc0, !PT ;  /* 0x0000001e15157812 */ /* 0x000fe200078ec0ff */
[----:B------:R-:W-:-:S03]  /*0460*/  IMAD.SHL.U32 R9, R9, 0x2, RZ ;  /* 0x0000000209097824 */ /* 0x000fc600078e00ff */
[-CC-:B-----5:R-:W-:Y:S02]  /*0470*/  SHF.R.U64 R10, R10, R21.reuse, R11.reuse ;  /* 0x000000150a0a7219 */ /* 0x1a0fe4000000120b */
[----:B------:R-:W-:Y:S02]  /*0480*/  SHF.R.U32.HI R21, RZ, R21, R11 ;  /* 0x00000015ff157219 */ /* 0x000fe4000001160b */
[----:B------:R-:W-:Y:S01]  /*0490*/  LOP3.LUT R11, R4, 0x1e, RZ, 0xc0, !PT ;  /* 0x0000001e040b7812 */ /* 0x000fe200078ec0ff */
[----:B------:R-:W-:Y:S01]  /*04a0*/  IMAD.SHL.U32 R2, R2, 0x2, RZ ;  /* 0x0000000202027824 */ /* 0x000fe200078e00ff */
[----:B------:R-:W-:Y:S02]  /*04b0*/  LOP3.LUT R9, R9, 0x1e, RZ, 0xc0, !PT ;  /* 0x0000001e09097812 */ /* 0x000fe400078ec0ff */
[-CC-:B------:R-:W-:Y:S02]  /*04c0*/  SHF.R.U64 R4, R6, R11.reuse, R7.reuse ;  /* 0x0000000b06047219 */ /* 0x180fe40000001207 */
[----:B------:R-:W-:Y:S01]  /*04d0*/  SHF.R.U32.HI R7, RZ, R11, R7 ;  /* 0x0000000bff077219 */ /* 0x000fe20000011607 */
[----:B------:R-:W-:-:S05]  /*04e0*/  IMAD.SHL.U32 R25, R25, 0x2, RZ ;  /* 0x0000000219197824 */ /* 0x000fca00078e00ff */
[----:B------:R-:W-:Y:S02]  /*04f0*/  LOP3.LUT R25, R25, 0x1e, RZ, 0xc0, !PT ;  /* 0x0000001e19197812 */ /* 0x000fe400078ec0ff */
[----:B--2---:R-:W-:Y:S02]  /*0500*/  SHF.R.S32.HI R29, RZ, 0x4, R22 ;  /* 0x00000004ff1d7819 */ /* 0x004fe40000011416 */
[-CC-:B---3--:R-:W-:Y:S02]  /*0510*/  SHF.R.U64 R11, R26, R9.reuse, R27.reuse ;  /* 0x000000091a0b7219 */ /* 0x188fe4000000121b */
[----:B------:R-:W-:Y:S02]  /*0520*/  SHF.R.U32.HI R6, RZ, R9, R27 ;  /* 0x00000009ff067219 */ /* 0x000fe4000001161b */
[----:B------:R-:W-:-:S04]  /*0530*/  LOP3.LUT R27, R2, 0x1e, RZ, 0xc0, !PT ;  /* 0x0000001e021b7812 */ /* 0x000fc800078ec0ff */
[-CC-:B----4-:R-:W-:Y:S01]  /*0540*/  SHF.R.U64 R9, R16, R27.reuse, R17.reuse ;  /* 0x0000001b10097219 */ /* 0x190fe20000001211 */
[----:B------:R-:W-:Y:S01]  /*0550*/  IMAD R16, R29, UR4, R0 ;  /* 0x000000041d107c24 */ /* 0x000fe2000f8e0200 */
[----:B------:R-:W-:-:S03]  /*0560*/  SHF.R.U32.HI R2, RZ, R27, R17 ;  /* 0x0000001bff027219 */ /* 0x000fc60000011611 */
[----:B------:R-:W-:-:S06]  /*0570*/  IMAD.WIDE.U32 R16, R16, R3, c[0x0][0x160] ;  /* 0x0000580010107625 */ /* 0x000fcc00078e0003 */
[----:B------:R-:W2:Y:S01]  /*0580*/  LDG.E.64.CONSTANT R16, [R16.64] ;  /* 0x0000000610107981 */ /* 0x000ea2000c1e9b00 */
[-CC-:B------:R-:W-:Y:S02]  /*0590*/  SHF.R.U64 R12, R12, R25.reuse, R13.reuse ;  /* 0x000000190c0c7219 */ /* 0x180fe4000000120d */
[----:B------:R-:W-:Y:S02]  /*05a0*/  SHF.R.U32.HI R27, RZ, R25, R13 ;  /* 0x00000019ff1b7219 */ /* 0x000fe4000001160d */
[----:B------:R-:W3:Y:S04]  /*05b0*/  LDG.E.CONSTANT R13, [R14.64+0x24] ;  /* 0x000024060e0d7981 */ /* 0x000ee8000c1e9900 */
[----:B------:R-:W4:Y:S01]  /*05c0*/  LDG.E.CONSTANT R25, [R14.64+0x28] ;  /* 0x000028060e197981 */ /* 0x000f22000c1e9900 */
[----:B------:R-:W-:Y:S01]  /*05d0*/  IMAD.SHL.U32 R22, R22, 0x2, RZ ;  /* 0x0000000216167824 */ /* 0x000fe200078e00ff */
[C---:B------:R-:W-:Y:S01]  /*05e0*/  SHF.L.U64.HI R8, R19.reuse, 0x2, R8 ;  /* 0x0000000213087819 */ /* 0x040fe20000010208 */
[----:B------:R-:W-:-:S03]  /*05f0*/  IMAD.SHL.U32 R19, R19, 0x4, RZ ;  /* 0x0000000413137824 */ /* 0x000fc600078e00ff */
[----:B------:R-:W-:Y:S02]  /*0600*/  LOP3.LUT R29, R22, 0x1e, RZ, 0xc0, !PT ;  /* 0x0000001e161d7812 */ /* 0x000fe400078ec0ff */
[----:B------:R-:W-:Y:S02]  /*0610*/  LOP3.LUT R19, R19, 0xc, RZ, 0xc0, !PT ;  /* 0x0000000c13137812 */ /* 0x000fe400078ec0ff */
[----:B------:R-:W-:Y:S02]  /*0620*/  SHF.L.U64.HI R18, R23, 0x4, R18 ;  /* 0x0000000417127819 */ /* 0x000fe40000010212 */
[----:B------:R-:W-:Y:S02]  /*0630*/  LOP3.LUT R19, R19, 0x3, R24, 0xf8, !PT ;  /* 0x0000000313137812 */ /* 0x000fe400078ef818 */
[----:B------:R-:W-:Y:S02]  /*0640*/  SHF.L.U64.HI R21, R10, 0x6, R21 ;  /* 0x000000060a157819 */ /* 0x000fe40000010215 */
[C---:B------:R-:W-:Y:S01]  /*0650*/  SHF.L.U64.HI R24, R4.reuse, 0x8, R7 ;  /* 0x0000000804187819 */ /* 0x040fe20000010207 */
[----:B------:R-:W-:Y:S01]  /*0660*/  IMAD.SHL.U32 R4, R4, 0x100, RZ ;  /* 0x0000010004047824 */ /* 0x000fe200078e00ff */
[----:B------:R0:W5:Y:S01]  /*0670*/  LDG.E.CONSTANT R7, [R14.64+0x3c] ;  /* 0x00003c060e077981 */ /* 0x000162000c1e9900 */
[----:B--2---:R-:W-:-:S02]  /*0680*/  SHF.R.U64 R22, R16, R29, R17 ;  /* 0x0000001d10167219 */ /* 0x004fc40000001211 */
[----:B------:R-:W-:Y:S02]  /*0690*/  SHF.R.U32.HI R29, RZ, R29, R17 ;  /* 0x0000001dff1d7219 */ /* 0x000fe40000011611 */
[----:B------:R-:W-:Y:S01]  /*06a0*/  LOP3.LUT R17, R8, 0xc, RZ, 0xc0, !PT ;  /* 0x0000000c08117812 */ /* 0x000fe200078ec0ff */
[----:B------:R-:W-:-:S03]  /*06b0*/  IMAD.SHL.U32 R8, R23, 0x10, RZ ;  /* 0x0000001017087824 */ /* 0x000fc600078e00ff */
[----:B------:R-:W-:Y:S02]  /*06c0*/  LOP3.LUT R20, R17, 0x3, R20, 0xf8, !PT ;  /* 0x0000000311147812 */ /* 0x000fe400078ef814 */
[----:B---3--:R-:W-:Y:S02]  /*06d0*/  SHF.R.S32.HI R17, RZ, 0x4, R13 ;  /* 0x00000004ff117819 */ /* 0x008fe4000001140d */
[----:B------:R-:W-:Y:S01]  /*06e0*/  LOP3.LUT R23, R19, 0x30, R8, 0xf8, !PT ;  /* 0x0000003013177812 */ /* 0x000fe200078ef808 */
[----:B------:R-:W-:Y:S01]  /*06f0*/  IMAD.SHL.U32 R8, R10, 0x40, RZ ;  /* 0x000000400a087824 */ /* 0x000fe200078e00ff */
[----:B----4-:R-:W-:Y:S01]  /*0700*/  SHF.R.S32.HI R19, RZ, 0x4, R25 ;  /* 0x00000004ff137819 */ /* 0x010fe20000011419 */
[----:B------:R0:W2:Y:S01]  /*0710*/  LDG.E.CONSTANT R10, [R14.64+0x30] ;  /* 0x000030060e0a7981 */ /* 0x0000a2000c1e9900 */
[----:B------:R-:W-:Y:S01]  /*0720*/  LOP3.LUT R20, R20, 0x30, R18, 0xf8, !PT ;  /* 0x0000003014147812 */ /* 0x000fe200078ef812 */
[----:B------:R-:W-:Y:S01]  /*0730*/  IMAD R18, R17, UR4, R0 ;  /* 0x0000000411127c24 */ /* 0x000fe2000f8e0200 */
[----:B------:R-:W-:Y:S01]  /*0740*/  LOP3.LUT R23, R23, 0xc0, R8, 0xf8, !PT ;  /* 0x000000c017177812 */ /* 0x000fe200078ef808 */
[----:B------:R-:W-:Y:S01]  /*0750*/  IMAD R16, R19, UR4, R0 ;  /* 0x0000000413107c24 */ /* 0x000fe2000f8e0200 */
[----:B------:R-:W3:Y:S01]  /*0760*/  LDG.E.CONSTANT R8, [R14.64+0x2c] ;  /* 0x00002c060e087981 */ /* 0x000ee2000c1e9900 */
[----:B------:R-:W-:-:S04]  /*0770*/  IMAD.WIDE.U32 R18, R18, R3, c[0x0][0x160] ;  /* 0x0000580012127625 */ /* 0x000fc800078e0003 */
[----:B------:R-:W-:Y:S02]  /*0780*/  IMAD.WIDE.U32 R16, R16, R3, c[0x0][0x160] ;  /* 0x0000580010107625 */ /* 0x000fe400078e0003 */
[----:B------:R-:W4:Y:S01]  /*0790*/  LDG.E.64.CONSTANT R18, [R18.64] ;  /* 0x0000000612127981 */ /* 0x000f22000c1e9b00 */
[----:B------:R-:W-:-:S03]  /*07a0*/  LOP3.LUT R21, R20, 0xc0, R21, 0xf8, !PT ;  /* 0x000000c014157812 */ /* 0x000fc600078ef815 */
[----:B------:R-:W5:Y:S04]  /*07b0*/  LDG.E.64.CONSTANT R16, [R16.64] ;  /* 0x0000000610107981 */ /* 0x000f68000c1e9b00 */
[----:B------:R0:W5:Y:S01]  /*07c0*/  LDG.E.CONSTANT R20, [R14.64+0x34] ;  /* 0x000034060e147981 */ /* 0x000162000c1e9900 */
[----:B------:R-:W-:-:S03]  /*07d0*/  LOP3.LUT R23, R23, 0x300, R4, 0xf8, !PT ;  /* 0x0000030017177812 */ /* 0x000fc600078ef804 */
[----:B------:R0:W5:Y:S01]  /*07e0*/  LDG.E.CONSTANT R4, [R14.64+0x38] ;  /* 0x000038060e047981 */ /* 0x000162000c1e9900 */
[----:B------:R-:W-:Y:S01]  /*07f0*/  LOP3.LUT R21, R21, 0x300, R24, 0xf8, !PT ;  /* 0x0000030015157812 */ /* 0x000fe200078ef818 */
[C---:B------:R-:W-:Y:S01]  /*0800*/  IMAD.SHL.U32 R24, R11.reuse, 0x400, RZ ;  /* 0x000004000b187824 */ /* 0x040fe200078e00ff */
[----:B------:R-:W-:Y:S01]  /*0810*/  SHF.L.U64.HI R6, R11, 0xa, R6 ;  /* 0x0000000a0b067819 */ /* 0x000fe20000010206 */
[----:B------:R-:W-:-:S03]  /*0820*/  IMAD.SHL.U32 R11, R13, 0x2, RZ ;  /* 0x000000020d0b7824 */ /* 0x000fc600078e00ff */
[----:B------:R-:W-:Y:S01]  /*0830*/  LOP3.LUT R13, R23, 0xc00, R24, 0xf8, !PT ;  /* 0x00000c00170d7812 */ /* 0x000fe200078ef818 */
[----:B------:R-:W-:Y:S01]  /*0840*/  IMAD.SHL.U32 R25, R25, 0x2, RZ ;  /* 0x0000000219197824 */ /* 0x000fe200078e00ff */
[----:B------:R-:W-:Y:S02]  /*0850*/  LOP3.LUT R11, R11, 0x1e, RZ, 0xc0, !PT ;  /* 0x0000001e0b0b7812 */ /* 0x000fe400078ec0ff */
[----:B------:R-:W-:Y:S02]  /*0860*/  LOP3.LUT R23, R21, 0xc00, R6, 0xf8, !PT ;  /* 0x00000c0015177812 */ /* 0x000fe400078ef806 */
[----:B------:R-:W-:Y:S02]  /*0870*/  LOP3.LUT R25, R25, 0x1e, RZ, 0xc0, !PT ;  /* 0x0000001e19197812 */ /* 0x000fe400078ec0ff */
[----:B------:R-:W-:Y:S02]  /*0880*/  SHF.L.U64.HI R2, R9, 0xc, R2 ;  /* 0x0000000c09027819 */ /* 0x000fe40000010202 */
[C---:B------:R-:W-:Y:S01]  /*0890*/  SHF.L.U64.HI R27, R12.reuse, 0xe, R27 ;  /* 0x0000000e0c1b7819 */ /* 0x040fe2000001021b */
[----:B------:R-:W-:Y:S01]  /*08a0*/  IMAD.SHL.U32 R12, R12, 0x4000, RZ ;  /* 0x000040000c0c7824 */ /* 0x000fe200078e00ff */
[----:B---3--:R-:W-:-:S05]  /*08b0*/  SHF.R.S32.HI R24, RZ, 0x4, R8 ;  /* 0x00000004ff187819 */ /* 0x008fca0000011408 */
[----:B0-----:R-:W-:Y:S01]  /*08c0*/  IMAD R14, R24, UR4, R0 ;  /* 0x00000004180e7c24 */ /* 0x001fe2000f8e0200 */
[--C-:B----4-:R-:W-:Y:S02]  /*08d0*/  SHF.R.U64 R6, R18, R11, R19.reuse ;  /* 0x0000000b12067219 */ /* 0x110fe40000001213 */
[----:B--2---:R-:W-:Y:S01]  /*08e0*/  SHF.R.S32.HI R18, RZ, 0x4, R10 ;  /* 0x00000004ff127819 */ /* 0x004fe2000001140a */
[----:B------:R-:W-:Y:S01]  /*08f0*/  IMAD.WIDE.U32 R14, R14, R3, c[0x0][0x160] ;  /* 0x000058000e0e7625 */ /* 0x000fe200078e0003 */
[----:B------:R-:W-:Y:S02]  /*0900*/  SHF.R.U32.HI R21, RZ, R11, R19 ;  /* 0x0000000bff157219 */ /* 0x000fe40000011613 */
[-CC-:B-----5:R-:W-:Y:S01]  /*0910*/  SHF.R.U64 R11, R16, R25.reuse, R17.reuse ;  /* 0x00000019100b7219 */ /* 0x1a0fe20000001211 */
[----:B------:R-:W-:Y:S01]  /*0920*/  IMAD R16, R18, UR4, R0 ;  /* 0x0000000412107c24 */ /* 0x000fe2000f8e0200 */
[----:B------:R-:W-:Y:S01]  /*0930*/  SHF.R.S32.HI R19, RZ, 0x4, R20 ;  /* 0x00000004ff137819 */ /* 0x000fe20000011414 */
[----:B------:R-:W2:Y:S01]  /*0940*/  LDG.E.64.CONSTANT R14, [R14.64] ;  /* 0x000000060e0e7981 */ /* 0x000ea2000c1e9b00 */
[----:B------:R-:W-:Y:S01]  /*0950*/  SHF.R.U32.HI R26, RZ, R25, R17 ;  /* 0x00000019ff1a7219 */ /* 0x000fe20000011611 */
[----:B------:R-:W-:-:S04]  /*0960*/  IMAD.WIDE.U32 R16, R16, R3, c[0x0][0x160] ;  /* 0x0000580010107625 */ /* 0x000fc800078e0003 */
[----:B------:R-:W-:Y:S02]  /*0970*/  IMAD.SHL.U32 R18, R9, 0x1000, RZ ;  /* 0x0000100009127824 */ /* 0x000fe400078e00ff */
[----:B------:R-:W-:Y:S01]  /*0980*/  IMAD R24, R19, UR4, R0 ;  /* 0x0000000413187c24 */ /* 0x000fe2000f8e0200 */
[----:B------:R-:W3:Y:S02]  /*0990*/  LDG.E.64.CONSTANT R16, [R16.64] ;  /* 0x0000000610107981 */ /* 0x000ee4000c1e9b00 */
[----:B------:R-:W-:Y:S01]  /*09a0*/  LOP3.LUT R9, R13, 0x3000, R18, 0xf8, !PT ;  /* 0x000030000d097812 */ /* 0x000fe200078ef812 */
[----:B------:R-:W-:Y:S01]  /*09b0*/  IMAD.WIDE.U32 R24, R24, R3, c[0x0][0x160] ;  /* 0x0000580018187625 */ /* 0x000fe200078e0003 */
[----:B------:R-:W-:Y:S02]  /*09c0*/  SHF.R.S32.HI R13, RZ, 0x4, R4 ;  /* 0x00000004ff0d7819 */ /* 0x000fe40000011404 */
[----:B------:R-:W-:-:S03]  /*09d0*/  LOP3.LUT R9, R9, 0xc000, R12, 0xf8, !PT ;  /* 0x0000c00009097812 */ /* 0x000fc600078ef80c */
[----:B------:R-:W4:Y:S01]  /*09e0*/  LDG.E.64.CONSTANT R24, [R24.64] ;  /* 0x0000000618187981 */ /* 0x000f22000c1e9b00 */
[----:B------:R-:W-:Y:S01]  /*09f0*/  IMAD R12, R13, UR4, R0 ;  /* 0x000000040d0c7c24 */ /* 0x000fe2000f8e0200 */
[----:B------:R-:W-:-:S03]  /*0a00*/  SHF.R.S32.HI R19, RZ, 0x4, R7 ;  /* 0x00000004ff137819 */ /* 0x000fc60000011407 */
[----:B------:R-:W-:-:S04]  /*0a10*/  IMAD.WIDE.U32 R12, R12, R3, c[0x0][0x160] ;  /* 0x000058000c0c7625 */ /* 0x000fc800078e0003 */
[----:B------:R-:W-:Y:S02]  /*0a20*/  IMAD R18, R19, UR4, R0 ;  /* 0x0000000413127c24 */ /* 0x000fe4000f8e0200 */
[----:B------:R-:W5:Y:S02]  /*0a30*/  LDG.E.64.CONSTANT R12, [R12.64] ;  /* 0x000000060c0c7981 */ /* 0x000f64000c1e9b00 */
[----:B------:R-:W-:-:S06]  /*0a40*/  IMAD.WIDE.U32 R18, R18, R3, c[0x0][0x160] ;  /* 0x0000580012127625 */ /* 0x000fcc00078e0003 */
[----:B------:R-:W5:Y:S01]  /*0a50*/  LDG.E.64.CONSTANT R18, [R18.64] ;  /* 0x0000000612127981 */ /* 0x000f62000c1e9b00 */
[----:B------:R-:W-:Y:S02]  /*0a60*/  LOP3.LUT R2, R23, 0x3000, R2, 0xf8, !PT ;  /* 0x0000300017027812 */ /* 0x000fe400078ef802 */
[C---:B------:R-:W-:Y:S01]  /*0a70*/  SHF.L.U64.HI R29, R22.reuse, 0x10, R29 ;  /* 0x00000010161d7819 */ /* 0x040fe2000001021d */
[----:B------:R-:W-:Y:S01]  /*0a80*/  IMAD.U32 R22, R22, 0x10000, RZ ;  /* 0x0001000016167824 */ /* 0x000fe200078e00ff */
[----:B------:R-:W-:Y:S01]  /*0a90*/  LOP3.LUT R2, R2, 0xc000, R27, 0xf8, !PT ;  /* 0x0000c00002027812 */ /* 0x000fe200078ef81b */
[----:B------:R-:W-:-:S03]  /*0aa0*/  IMAD.SHL.U32 R8, R8, 0x2, RZ ;  /* 0x0000000208087824 */ /* 0x000fc600078e00ff */
[----:B------:R-:W-:Y:S02]  /*0ab0*/  LOP3.LUT R22, R9, 0x30000, R22, 0xf8, !PT ;  /* 0x0003000009167812 */ /* 0x000fe400078ef816 */
[----:B------:R-:W-:Y:S02]  /*0ac0*/  LOP3.LUT R9, R2, 0x30000, R29, 0xf8, !PT ;  /* 0x0003000002097812 */ /* 0x000fe400078ef81d */
[C---:B------:R-:W-:Y:S01]  /*0ad0*/  SHF.L.U64.HI R2, R6.reuse, 0x12, R21 ;  /* 0x0000001206027819 */ /* 0x040fe20000010215 */
[----:B------:R-:W-:-:S03]  /*0ae0*/  IMAD.SHL.U32 R23, R6, 0x40000, RZ ;  /* 0x0004000006177824 */ /* 0x000fc600078e00ff */
[----:B------:R-:W-:Y:S02]  /*0af0*/  LOP3.LUT R2, R9, 0xc0000, R2, 0xf8, !PT ;  /* 0x000c000009027812 */ /* 0x000fe400078ef802 */
[----:B------:R-:W-:Y:S01]  /*0b00*/  LOP3.LUT R9, R8, 0x1e, RZ, 0xc0, !PT ;  /* 0x0000001e08097812 */ /* 0x000fe200078ec0ff */
[----:B------:R-:W-:Y:S01]  /*0b10*/  IMAD.SHL.U32 R10, R10, 0x2, RZ ;  /* 0x000000020a0a7824 */ /* 0x000fe200078e00ff */
[C---:B------:R-:W-:Y:S01]  /*0b20*/  SHF.L.U64.HI R21, R11.reuse, 0x14, R26 ;  /* 0x000000140b157819 */ /* 0x040fe2000001021a */
[----:B------:R-:W-:Y:S01]  /*0b30*/  IMAD.SHL.U32 R6, R11, 0x100000, RZ ;  /* 0x001000000b067824 */ /* 0x000fe200078e00ff */
[----:B------:R-:W-:Y:S01]  /*0b40*/  LOP3.LUT R23, R22, 0xc0000, R23, 0xf8, !PT ;  /* 0x000c000016177812 */ /* 0x000fe200078ef817 */
[----:B------:R-:W-:Y:S01]  /*0b50*/  IMAD.SHL.U32 R20, R20, 0x2, RZ ;  /* 0x0000000214147824 */ /* 0x000fe200078e00ff */
[----:B------:R-:W-:Y:S02]  /*0b60*/  LOP3.LUT R21, R2, 0x300000, R21, 0xf8, !PT ;  /* 0x0030000002157812 */ /* 0x000fe400078ef815 */
[----:B------:R-:W-:Y:S01]  /*0b70*/  LOP3.LUT R11, R23, 0x300000, R6, 0xf8, !PT ;  /* 0x00300000170b7812 */ /* 0x000fe200078ef806 */
[----:B------:R-:W-:-:S02]  /*0b80*/  IMAD.SHL.U32 R4, R4, 0x2, RZ ;  /* 0x0000000204047824 */ /* 0x000fc400078e00ff */
[----:B------:R-:W-:-:S05]  /*0b90*/  IMAD.SHL.U32 R7, R7, 0x2, RZ ;  /* 0x0000000207077824 */ /* 0x000fca00078e00ff */
[----:B------:R-:W-:Y:S02]  /*0ba0*/  LOP3.LUT R7, R7, 0x1e, RZ, 0xc0, !PT ;  /* 0x0000001e07077812 */ /* 0x000fe400078ec0ff */
[-CC-:B--2---:R-:W-:Y:S02]  /*0bb0*/  SHF.R.U64 R8, R14, R9.reuse, R15.reuse ;  /* 0x000000090e087219 */ /* 0x184fe4000000120f */
[----:B------:R-:W-:Y:S02]  /*0bc0*/  SHF.R.U32.HI R15, RZ, R9, R15 ;  /* 0x00000009ff0f7219 */ /* 0x000fe4000001160f */
[----:B------:R-:W-:Y:S01]  /*0bd0*/  LOP3.LUT R9, R10, 0x1e, RZ, 0xc0, !PT ;  /* 0x0000001e0a097812 */ /* 0x000fe200078ec0ff */
[C---:B------:R-:W-:Y:S01]  /*0be0*/  IMAD.SHL.U32 R2, R8.reuse, 0x400000, RZ ;  /* 0x0040000008027824 */ /* 0x040fe200078e00ff */
[----:B------:R-:W-:Y:S02]  /*0bf0*/  SHF.L.U64.HI R8, R8, 0x16, R15 ;  /* 0x0000001608087819 */ /* 0x000fe4000001020f */
[----:B---3--:R-:W-:-:S02]  /*0c00*/  SHF.R.U64 R15, R16, R9, R17 ;  /* 0x00000009100f7219 */ /* 0x008fc40000001211 */
[----:B------:R-:W-:Y:S02]  /*0c10*/  SHF.R.U32.HI R16, RZ, R9, R17 ;  /* 0x00000009ff107219 */ /* 0x000fe40000011611 */
[----:B------:R-:W-:Y:S02]  /*0c20*/  LOP3.LUT R9, R20, 0x1e, RZ, 0xc0, !PT ;  /* 0x0000001e14097812 */ /* 0x000fe400078ec0ff */
[----:B------:R-:W-:Y:S01]  /*0c30*/  LOP3.LUT R2, R11, 0xc00000, R2, 0xf8, !PT ;  /* 0x00c000000b027812 */ /* 0x000fe200078ef802 */
[----:B------:R-:W-:Y:S01]  /*0c40*/  IMAD.SHL.U32 R11, R15, 0x1000000, RZ ;  /* 0x010000000f0b7824 */ /* 0x000fe200078e00ff */
[----:B----4-:R-:W-:-:S04]  /*0c50*/  SHF.R.U64 R6, R24, R9, R25 ;  /* 0x0000000918067219 */ /* 0x010fc80000001219 */
[----:B------:R-:W-:Y:S01]  /*0c60*/  LOP3.LUT R11, R2, 0x3000000, R11, 0xf8, !PT ;  /* 0x03000000020b7812 */ /* 0x000fe200078ef80b */
[----:B------:R-:W-:Y:S01]  /*0c70*/  IMAD.SHL.U32 R2, R6, 0x4000000, RZ ;  /* 0x0400000006027824 */ /* 0x000fe200078e00ff */
[----:B------:R-:W-:Y:S02]  /*0c80*/  SHF.R.U32.HI R25, RZ, R9, R25 ;  /* 0x00000009ff197219 */ /* 0x000fe40000011619 */
[----:B------:R-:W-:Y:S02]  /*0c90*/  LOP3.LUT R9, R4, 0x1e, RZ, 0xc0, !PT ;  /* 0x0000001e04097812 */ /* 0x000fe400078ec0ff */
[----:B------:R-:W-:Y:S02]  /*0ca0*/  LOP3.LUT R8, R21, 0xc00000, R8, 0xf8, !PT ;  /* 0x00c0000015087812 */ /* 0x000fe400078ef808 */
[----:B------:R-:W-:Y:S02]  /*0cb0*/  SHF.L.U64.HI R15, R15, 0x18, R16 ;  /* 0x000000180f0f7819 */ /* 0x000fe40000010210 */
[----:B------:R-:W-:-:S02]  /*0cc0*/  LOP3.LUT R2, R11, 0xc000000, R2, 0xf8, !PT ;  /* 0x0c0000000b027812 */ /* 0x000fc400078ef802 */
[-C--:B-----5:R-:W-:Y:S02]  /*0cd0*/  SHF.R.U64 R11, R12, R9.reuse, R13 ;  /* 0x000000090c0b7219 */ /* 0x0a0fe4000000120d */
[----:B------:R-:W-:Y:S02]  /*0ce0*/  LOP3.LUT R15, R8, 0x3000000, R15, 0xf8, !PT ;  /* 0x03000000080f7812 */ /* 0x000fe400078ef80f */
[----:B------:R-:W-:Y:S02]  /*0cf0*/  SHF.L.U64.HI R4, R6, 0x1a, R25 ;  /* 0x0000001a06047819 */ /* 0x000fe40000010219 */
[----:B------:R-:W-:Y:S01]  /*0d00*/  SHF.R.U32.HI R12, RZ, R9, R13 ;  /* 0x00000009ff0c7219 */ /* 0x000fe2000001160d */
[----:B------:R-:W-:Y:S01]  /*0d10*/  IMAD.SHL.U32 R9, R11, 0x10000000, RZ ;  /* 0x100000000b097824 */ /* 0x000fe200078e00ff */
[----:B------:R-:W-:Y:S02]  /*0d20*/  LOP3.LUT R4, R15, 0xc000000, R4, 0xf8, !PT ;  /* 0x0c0000000f047812 */ /* 0x000fe400078ef804 */
[----:B------:R-:W-:-:S02]  /*0d30*/  SHF.L.U64.HI R11, R11, 0x1c, R12 ;  /* 0x0000001c0b0b7819 */ /* 0x000fc4000001020c */
[-CC-:B------:R-:W-:Y:S02]  /*0d40*/  SHF.R.U64 R6, R18, R7.reuse, R19.reuse ;  /* 0x0000000712067219 */ /* 0x180fe40000001213 */
[----:B------:R-:W-:Y:S02]  /*0d50*/  SHF.R.U32.HI R7, RZ, R7, R19 ;  /* 0x00000007ff077219 */ /* 0x000fe40000011613 */
[----:B------:R-:W-:Y:S01]  /*0d60*/  LOP3.LUT R11, R4, 0x30000000, R11, 0xf8, !PT ;  /* 0x30000000040b7812 */ /* 0x000fe200078ef80b */
[----:B------:R-:W-:Y:S01]  /*0d70*/  IMAD.SHL.U32 R4, R6, 0x40000000, RZ ;  /* 0x4000000006047824 */ /* 0x000fe200078e00ff */
[----:B------:R-:W-:Y:S01]  /*0d80*/  LOP3.LUT R9, R2, 0x30000000, R9, 0xf8, !PT ;  /* 0x3000000002097812 */ /* 0x000fe200078ef809 */
[----:B------:R-:W-:Y:S01]  /*0d90*/  IMAD R2, R5, UR4, R0 ;  /* 0x0000000405027c24 */ /* 0x000fe2000f8e0200 */
[----:B------:R-:W-:Y:S02]  /*0da0*/  SHF.L.U64.HI R6, R6, 0x1e, R7 ;  /* 0x0000001e06067819 */ /* 0x000fe40000010207 */
[----:B------:R-:W-:Y:S01]  /*0db0*/  LOP3.LUT R4, R9, 0xc0000000, R4, 0xf8, !PT ;  /* 0xc000000009047812 */ /* 0x000fe200078ef804 */
[----:B------:R-:W-:Y:S01]  /*0dc0*/  IMAD.WIDE.U32 R2, R2, R3, c[0x0][0x168] ;  /* 0x00005a0002027625 */ /* 0x000fe200078e0003 */
[----:B------:R-:W-:-:S05]  /*0dd0*/  LOP3.LUT R5, R11, 0xc0000000, R6, 0xf8, !PT ;  /* 0xc00000000b057812 */ /* 0x000fca00078ef806 */
[----:B------:R-:W-:Y:S01]  /*0de0*/  STG.E.64 [R2.64], R4 ;  /* 0x0000000402007986 */ /* 0x000fe2000c101b06 */
[----:B------:R-:W-:Y:S05]  /*0df0*/  EXIT ;  /* 0x000000000000794d */ /* 0x000fea0003800000 */
.L_x_130:
        /* <DEDUP_REMOVED lines=16> */
.L_x_1796:


//--------------------- .text._ZN4vllm4gptq27make_sequential_4bit_kernelEPKjPjPKii --------------------------
	.section	.text._ZN4vllm4gptq27make_sequential_4bit_kernelEPKjPjPKii,"ax",@progbits
	.sectioninfo	@"SHI_REGISTERS=30"
	.align	128
        .global         _ZN4vllm4gptq27make_sequential_4bit_kernelEPKjPjPKii
        .type           _ZN4vllm4gptq27make_sequential_4bit_kernelEPKjPjPKii,@function
        .size           _ZN4vllm4gptq27make_sequential_4bit_kernelEPKjPjPKii,(.L_x_1797 - _ZN4vllm4gptq27make_sequential_4bit_kernelEPKjPjPKii)
        .other          _ZN4vllm4gptq27make_sequential_4bit_kernelEPKjPjPKii,@"STO_CUDA_ENTRY STV_DEFAULT"
_ZN4vllm4gptq27make_sequential_4bit_kernelEPKjPjPKii:
.text._ZN4vllm4gptq27make_sequential_4bit_kernelEPKjPjPKii:
        /* <DEDUP_REMOVED lines=15> */
[----:B------:R-:W4:Y:S04]  /*00f0*/  LDG.E.CONSTANT R5, [R16.64+0x8] ;  /* 0x0000080610057981 */ /* 0x000f28000c1e9900 */
[----:B------:R-:W5:Y:S04]  /*0100*/  LDG.E.CONSTANT R2, [R16.64+0xc] ;  /* 0x00000c0610027981 */ /* 0x000f68000c1e9900 */
[----:B------:R-:W4:Y:S01]  /*0110*/  LDG.E.CONSTANT R8, [R16.64+0x10] ;  /* 0x0000100610087981 */ /* 0x000f22000c1e9900 */
[----:B------:R-:W-:-:S03]  /*0120*/  IMAD.MOV.U32 R3, RZ, RZ, 0x8 ;  /* 0x00000008ff037424 */ /* 0x000fc600078e00ff */
[----:B------:R-:W4:Y:S04]  /*0130*/  LDG.E.CONSTANT R9, [R16.64+0x14] ;  /* 0x0000140610097981 */ /* 0x000f28000c1e9900 */
[----:B------:R0:W4:Y:S04]  /*0140*/  LDG.E.CONSTANT R6, [R16.64+0x18] ;  /* 0x0000180610067981 */ /* 0x000128000c1e9900 */
[----:B------:R0:W5:Y:S01]  /*0150*/  LDG.E.CONSTANT R4, [R16.64+0x1c] ;  /* 0x00001c0610047981 */ /* 0x000162000c1e9900 */
[----:B--2---:R-:W-:-:S05]  /*0160*/  SHF.R.S32.HI R11, RZ, 0x3, R15 ;  /* 0x00000003ff0b7819 */ /* 0x004fca000001140f */
[----:B------:R-:W-:Y:S01]  /*0170*/  IMAD R20, R11, UR4, R0 ;  /* 0x000000040b147c24 */ /* 0x000fe2000f8e0200 */
[----:B---3--:R-:W-:-:S03]  /*0180*/  SHF.R.S32.HI R11, RZ, 0x3, R14 ;  /* 0x00000003ff0b7819 */ /* 0x008fc6000001140e */
[----:B------:R-:W-:-:S04]  /*0190*/  IMAD.WIDE.U32 R20, R20, R3, c[0x0][0x160] ;  /* 0x0000580014147625 */ /* 0x000fc800078e0003 */
[----:B------:R-:W-:Y:S02]  /*01a0*/  IMAD R12, R11, UR4, R0 ;  /* 0x000000040b0c7c24 */ /* 0x000fe4000f8e0200 */
[----:B------:R-:W2:Y:S02]  /*01b0*/  LDG.E.64.CONSTANT R20, [R20.64] ;  /* 0x0000000614147981 */ /* 0x000ea4000c1e9b00 */
[----:B------:R-:W-:-:S06]  /*01c0*/  IMAD.WIDE.U32 R12, R12, R3, c[0x0][0x160] ;  /* 0x000058000c0c7625 */ /* 0x000fcc00078e0003 */
[----:B------:R-:W3:Y:S01]  /*01d0*/  LDG.E.64.CONSTANT R12, [R12.64] ;  /* 0x000000060c0c7981 */ /* 0x000ee2000c1e9b00 */
[----:B----4-:R-:W-:-:S05]  /*01e0*/  SHF.R.S32.HI R11, RZ, 0x3, R5 ;  /* 0x00000003ff0b7819 */ /* 0x010fca0000011405 */
[----:B------:R-:W-:-:S04]  /*01f0*/  IMAD R18, R11, UR4, R0 ;  /* 0x000000040b127c24 */ /* 0x000fc8000f8e0200 */
[----:B------:R-:W-:Y:S01]  /*0200*/  IMAD.WIDE.U32 R18, R18, R3, c[0x0][0x160] ;  /* 0x0000580012127625 */ /* 0x000fe200078e0003 */
[----:B-----5:R-:W-:-:S05]  /*0210*/  SHF.R.S32.HI R11, RZ, 0x3, R2 ;  /* 0x00000003ff0b7819 */ /* 0x020fca0000011402 */
[----:B------:R-:W4:Y:S01]  /*0220*/  LDG.E.64.CONSTANT R18, [R18.64] ;  /* 0x0000000612127981 */ /* 0x000f22000c1e9b00 */
[----:B------:R-:W-:Y:S01]  /*0230*/  IMAD R10, R11, UR4, R0 ;  /* 0x000000040b0a7c24 */ /* 0x000fe2000f8e0200 */
[----:B------:R-:W-:-:S03]  /*0240*/  SHF.R.S32.HI R23, RZ, 0x3, R8 ;  /* 0x00000003ff177819 */ /* 0x000fc60000011408 */
[----:B------:R-:W-:-:S04]  /*0250*/  IMAD.WIDE.U32 R10, R10, R3, c[0x0][0x160] ;  /* 0x000058000a0a7625 */ /* 0x000fc800078e0003 */
[----:B------:R-:W-:Y:S01]  /*0260*/  IMAD R22, R23, UR4, R0 ;  /* 0x0000000417167c24 */ /* 0x000fe2000f8e0200 */
[----:B------:R-:W-:Y:S01]  /*0270*/  SHF.R.S32.HI R23, RZ, 0x3, R9 ;  /* 0x00000003ff177819 */ /* 0x000fe20000011409 */
[----:B------:R-:W-:Y:S01]  /*0280*/  IMAD.SHL.U32 R15, R15, 0x4, RZ ;  /* 0x000000040f0f7824 */ /* 0x000fe200078e00ff */
[----:B------:R-:W5:Y:S01]  /*0290*/  LDG.E.64.CONSTANT R10, [R10.64] ;  /* 0x000000060a0a7981 */ /* 0x000f62000c1e9b00 */
[----:B0-----:R-:W-:Y:S01]  /*02a0*/  IMAD.WIDE.U32 R16, R22, R3, c[0x0][0x160] ;  /* 0x0000580016107625 */ /* 0x001fe200078e0003 */
[----:B------:R-:W-:-:S03]  /*02b0*/  SHF.R.S32.HI R27, RZ, 0x3, R6 ;  /* 0x00000003ff1b7819 */ /* 0x000fc60000011406 */
[----:B------:R-:W-:Y:S02]  /*02c0*/  IMAD.SHL.U32 R24, R14, 0x4, RZ ;  /* 0x000000040e187824 */ /* 0x000fe400078e00ff */
[----:B------:R-:W-:Y:S01]  /*02d0*/  IMAD R22, R23, UR4, R0 ;  /* 0x0000000417167c24 */ /* 0x000fe2000f8e0200 */
[----:B------:R-:W-:Y:S01]  /*02e0*/  LOP3.LUT R23, R15, 0x1c, RZ, 0xc0, !PT ;  /* 0x0000001c0f177812 */ /* 0x000fe200078ec0ff */
[----:B------:R-:W5:Y:S01]  /*02f0*/  LDG.E.64.CONSTANT R16, [R16.64] ;  /* 0x0000000610107981 */ /* 0x000f62000c1e9b00 */
[----:B------:R-:W-:Y:S01]  /*0300*/  LOP3.LUT R25, R24, 0x1c, RZ, 0xc0, !PT ;  /* 0x0000001c18197812 */ /* 0x000fe200078ec0ff */
[----:B------:R-:W-:-:S06]  /*0310*/  IMAD.WIDE.U32 R14, R22, R3, c[0x0][0x160] ;  /* 0x00005800160e7625 */ /* 0x000fcc00078e0003 */
[----:B------:R-:W5:Y:S01]  /*0320*/  LDG.E.64.CONSTANT R14, [R14.64] ;  /* 0x000000060e0e7981 */ /* 0x000f62000c1e9b00 */
[-CC-:B--2---:R-:W-:Y:S01]  /*0330*/  SHF.R.U64 R22, R20, R23.reuse, R21.reuse ;  /* 0x0000001714167219 */ /* 0x184fe20000001215 */
[----:B------:R-:W-:Y:S01]  /*0340*/  IMAD R20, R27, UR4, R0 ;  /* 0x000000041b147c24 */ /* 0x000fe2000f8e0200 */
[----:B------:R-:W-:Y:S02]  /*0350*/  SHF.R.U32.HI R23, RZ, R23, R21 ;  /* 0x00000017ff177219 */ /* 0x000fe40000011615 */
[----:B------:R-:W-:Y:S02]  /*0360*/  SHF.R.S32.HI R21, RZ, 0x3, R4 ;  /* 0x00000003ff157819 */ /* 0x000fe40000011404 */
[-CC-:B---3--:R-:W-:Y:S02]  /*0370*/  SHF.R.U64 R24, R12, R25.reuse, R13.reuse ;  /* 0x000000190c187219 */ /* 0x188fe4000000120d */
[----:B------:R-:W-:Y:S01]  /*0380*/  SHF.R.U32.HI R25, RZ, R25, R13 ;  /* 0x00000019ff197219 */ /* 0x000fe2000001160d */
[----:B------:R-:W-:-:S04]  /*0390*/  IMAD.WIDE.U32 R12, R20, R3, c[0x0][0x160] ;  /* 0x00005800140c7625 */ /* 0x000fc800078e0003 */
[----:B------:R-:W-:Y:S02]  /*03a0*/  IMAD R20, R21, UR4, R0 ;  /* 0x0000000415147c24 */ /* 0x000fe4000f8e0200 */
[----:B------:R-:W2:Y:S02]  /*03b0*/  LDG.E.64.CONSTANT R12, [R12.64] ;  /* 0x000000060c0c7981 */ /* 0x000ea4000c1e9b00 */
[----:B------:R-:W-:-:S06]  /*03c0*/  IMAD.WIDE.U32 R20, R20, R3, c[0x0][0x160] ;  /* 0x0000580014147625 */ /* 0x000fcc00078e0003 */
[----:B------:R-:W3:Y:S01]  /*03d0*/  LDG.E.64.CONSTANT R20, [R20.64] ;  /* 0x0000000614147981 */ /* 0x000ee2000c1e9b00 */
[----:B------:R-:W-:-:S05]  /*03e0*/  IMAD.SHL.U32 R5, R5, 0x4, RZ ;  /* 0x0000000405057824 */ /* 0x000fca00078e00ff */
[----:B------:R-:W-:-:S04]  /*03f0*/  LOP3.LUT R27, R5, 0x1c, RZ, 0xc0, !PT ;  /* 0x0000001c051b7812 */ /* 0x000fc800078ec0ff */
[-CC-:B----4-:R-:W-:Y:S02]  /*0400*/  SHF.R.U64 R5, R18, R27.reuse, R19.reuse ;  /* 0x0000001b12057219 */ /* 0x190fe40000001213 */
[----:B------:R-:W-:Y:S01]  /*0410*/  SHF.R.U32.HI R18, RZ, R27, R19 ;  /* 0x0000001bff127219 */ /* 0x000fe20000011613 */
[----:B------:R-:W-:Y:S02]  /*0420*/  IMAD.SHL.U32 R19, R24, 0x10, RZ ;  /* 0x0000001018137824 */ /* 0x000fe400078e00ff */
[----:B------:R-:W-:-:S03]  /*0430*/  IMAD.SHL.U32 R2, R2, 0x4, RZ ;  /* 0x0000000402027824 */ /* 0x000fc600078e00ff */
[----:B------:R-:W-:Y:S01]  /*0440*/  LOP3.LUT R19, R19, 0xf0, RZ, 0xc0, !PT ;  /* 0x000000f013137812 */ /* 0x000fe200078ec0ff */
[----:B------:R-:W-:Y:S01]  /*0450*/  IMAD.SHL.U32 R8, R8, 0x4, RZ ;  /* 0x0000000408087824 */ /* 0x000fe200078e00ff */
[----:B------:R-:W-:Y:S02]  /*0460*/  SHF.L.U64.HI R25, R24, 0x4, R25 ;  /* 0x0000000418197819 */ /* 0x000fe40000010219 */
[----:B------:R-:W-:Y:S02]  /*0470*/  LOP3.LUT R22, R19, 0xf, R22, 0xf8, !PT ;  /* 0x0000000f13167812 */ /* 0x000fe400078ef816 */
[----:B------:R-:W-:Y:S02]  /*0480*/  LOP3.LUT R19, R2, 0x1c, RZ, 0xc0, !PT ;  /* 0x0000001c02137812 */ /* 0x000fe400078ec0ff */
[----:B------:R-:W-:Y:S01]  /*0490*/  LOP3.LUT R24, R25, 0xf0, RZ, 0xc0, !PT ;  /* 0x000000f019187812 */ /* 0x000fe200078ec0ff */
[----:B------:R-:W-:Y:S01]  /*04a0*/  IMAD.SHL.U32 R25, R5, 0x100, RZ ;  /* 0x0000010005197824 */ /* 0x000fe200078e00ff */
[----:B-----5:R-:W-:-:S02]  /*04b0*/  SHF.R.U64 R2, R10, R19, R11 ;  /* 0x000000130a027219 */ /* 0x020fc4000000120b */
[----:B------:R-:W-:Y:S02]  /*04c0*/  SHF.L.U64.HI R18, R5, 0x8, R18 ;  /* 0x0000000805127819 */ /* 0x000fe40000010212 */
[----:B------:R-:W-:Y:S01]  /*04d0*/  SHF.R.U32.HI R19, RZ, R19, R11 ;  /* 0x00000013ff137219 */ /* 0x000fe2000001160b */
[----:B------:R-:W-:Y:S01]  /*04e0*/  IMAD.SHL.U32 R9, R9, 0x4, RZ ;  /* 0x0000000409097824 */ /* 0x000fe200078e00ff */
[----:B------:R-:W-:Y:S01]  /*04f0*/  LOP3.LUT R5, R8, 0x1c, RZ, 0xc0, !PT ;  /* 0x0000001c08057812 */ /* 0x000fe200078ec0ff */
[C---:B------:R-:W-:Y:S01]  /*0500*/  IMAD.SHL.U32 R8, R2.reuse, 0x1000, RZ ;  /* 0x0000100002087824 */ /* 0x040fe200078e00ff */
[----:B------:R-:W-:Y:S02]  /*0510*/  SHF.L.U64.HI R19, R2, 0xc, R19 ;  /* 0x0000000c02137819 */ /* 0x000fe40000010213 */
[----:B------:R-:W-:Y:S02]  /*0520*/  LOP3.LUT R23, R24, 0xf, R23, 0xf8, !PT ;  /* 0x0000000f18177812 */ /* 0x000fe400078ef817 */
[----:B------:R-:W-:Y:S01]  /*0530*/  SHF.R.U64 R2, R16, R5, R17 ;  /* 0x0000000510027219 */ /* 0x000fe20000001211 */
[----:B------:R-:W-:Y:S01]  /*0540*/  IMAD.SHL.U32 R6, R6, 0x4, RZ ;  /* 0x0000000406067824 */ /* 0x000fe200078e00ff */
[----:B------:R-:W-:-:S02]  /*0550*/  LOP3.LUT R25, R22, 0xf00, R25, 0xf8, !PT ;  /* 0x00000f0016197812 */ /* 0x000fc400078ef819 */
[----:B------:R-:W-:Y:S02]  /*0560*/  SHF.R.U32.HI R5, RZ, R5, R17 ;  /* 0x00000005ff057219 */ /* 0x000fe40000011611 */
[----:B------:R-:W-:Y:S01]  /*0570*/  LOP3.LUT R9, R9, 0x1c, RZ, 0xc0, !PT ;  /* 0x0000001c09097812 */ /* 0x000fe200078ec0ff */
[C---:B------:R-:W-:Y:S01]  /*0580*/  IMAD.U32 R17, R2.reuse, 0x10000, RZ ;  /* 0x0001000002117824 */ /* 0x040fe200078e00ff */
[----:B------:R-:W-:Y:S02]  /*0590*/  LOP3.LUT R10, R23, 0xf00, R18, 0xf8, !PT ;  /* 0x00000f00170a7812 */ /* 0x000fe400078ef812 */
[----:B------:R-:W-:Y:S02]  /*05a0*/  LOP3.LUT R8, R25, 0xf000, R8, 0xf8, !PT ;  /* 0x0000f00019087812 */ /* 0x000fe400078ef808 */
[----:B------:R-:W-:Y:S02]  /*05b0*/  SHF.L.U64.HI R2, R2, 0x10, R5 ;  /* 0x0000001002027819 */ /* 0x000fe40000010205 */
[----:B------:R-:W-:Y:S01]  /*05c0*/  SHF.R.U64 R11, R14, R9, R15 ;  /* 0x000000090e0b7219 */ /* 0x000fe2000000120f */
[----:B------:R-:W-:Y:S01]  /*05d0*/  IMAD.SHL.U32 R4, R4, 0x4, RZ ;  /* 0x0000000404047824 */ /* 0x000fe200078e00ff */
[----:B------:R-:W-:-:S02]  /*05e0*/  LOP3.LUT R5, R6, 0x1c, RZ, 0xc0, !PT ;  /* 0x0000001c06057812 */ /* 0x000fc400078ec0ff */
[----:B------:R-:W-:Y:S02]  /*05f0*/  LOP3.LUT R19, R10, 0xf000, R19, 0xf8, !PT ;  /* 0x0000f0000a137812 */ /* 0x000fe400078ef813 */
[----:B------:R-:W-:Y:S02]  /*0600*/  SHF.R.U32.HI R14, RZ, R9, R15 ;  /* 0x00000009ff0e7219 */ /* 0x000fe4000001160f */
[----:B------:R-:W-:Y:S01]  /*0610*/  LOP3.LUT R17, R8, 0xf0000, R17, 0xf8, !PT ;  /* 0x000f000008117812 */ /* 0x000fe200078ef811 */
[----:B------:R-:W-:Y:S01]  /*0620*/  IMAD.SHL.U32 R8, R11, 0x100000, RZ ;  /* 0x001000000b087824 */ /* 0x000fe200078e00ff */
[----:B------:R-:W-:Y:S02]  /*0630*/  LOP3.LUT R2, R19, 0xf0000, R2, 0xf8, !PT ;  /* 0x000f000013027812 */ /* 0x000fe400078ef802 */
[----:B------:R-:W-:-:S04]  /*0640*/  SHF.L.U64.HI R11, R11, 0x14, R14 ;  /* 0x000000140b0b7819 */ /* 0x000fc8000001020e */
[----:B------:R-:W-:Y:S02]  /*0650*/  LOP3.LUT R11, R2, 0xf00000, R11, 0xf8, !PT ;  /* 0x00f00000020b7812 */ /* 0x000fe400078ef80b */
[----:B------:R-:W-:Y:S02]  /*0660*/  LOP3.LUT R8, R17, 0xf00000, R8, 0xf8, !PT ;  /* 0x00f0000011087812 */ /* 0x000fe400078ef808 */
[-CC-:B--2---:R-:W-:Y:S02]  /*0670*/  SHF.R.U64 R6, R12, R5.reuse, R13.reuse ;  /* 0x000000050c067219 */ /* 0x184fe4000000120d */
[----:B------:R-:W-:Y:S02]  /*0680*/  SHF.R.U32.HI R13, RZ, R5, R13 ;  /* 0x00000005ff0d7219 */ /* 0x000fe4000001160d */
[----:B------:R-:W-:Y:S01]  /*0690*/  LOP3.LUT R5, R4, 0x1c, RZ, 0xc0, !PT ;  /* 0x0000001c04057812 */ /* 0x000fe200078ec0ff */
[C---:B------:R-:W-:Y:S01]  /*06a0*/  IMAD.SHL.U32 R9, R6.reuse, 0x1000000, RZ ;  /* 0x0100000006097824 */ /* 0x040fe200078e00ff */
[----:B------:R-:W-:-:S02]  /*06b0*/  SHF.L.U64.HI R6, R6, 0x18, R13 ;  /* 0x0000001806067819 */ /* 0x000fc4000001020d */
[-CC-:B---3--:R-:W-:Y:S02]  /*06c0*/  SHF.R.U64 R2, R20, R5.reuse, R21.reuse ;  /* 0x0000000514027219 */ /* 0x188fe40000001215 */
[----:B------:R-:W-:Y:S02]  /*06d0*/  SHF.R.U32.HI R5, RZ, R5, R21 ;  /* 0x00000005ff057219 */ /* 0x000fe40000011615 */
[----:B------:R-:W-:Y:S01]  /*06e0*/  LOP3.LUT R9, R8, 0xf000000, R9, 0xf8, !PT ;  /* 0x0f00000008097812 */ /* 0x000fe200078ef809 */
[C---:B------:R-:W-:Y:S01]  /*06f0*/  IMAD.SHL.U32 R4, R2.reuse, 0x10000000, RZ ;  /* 0x1000000002047824 */ /* 0x040fe200078e00ff */
[----:B------:R-:W-:Y:S01]  /*0700*/  SHF.L.U64.HI R5, R2, 0x1c, R5 ;  /* 0x0000001c02057819 */ /* 0x000fe20000010205 */
[----:B------:R-:W-:Y:S01]  /*0710*/  IMAD R2, R7, UR4, R0 ;  /* 0x0000000407027c24 */ /* 0x000fe2000f8e0200 */
[----:B------:R-:W-:Y:S02]  /*0720*/  LOP3.LUT R6, R11, 0xf000000, R6, 0xf8, !PT ;  /* 0x0f0000000b067812 */ /* 0x000fe400078ef806 */
[----:B------:R-:W-:Y:S01]  /*0730*/  LOP3.LUT R4, R9, 0xf0000000, R4, 0xf8, !PT ;  /* 0xf000000009047812 */ /* 0x000fe200078ef804 */
[----:B------:R-:W-:Y:S01]  /*0740*/  IMAD.WIDE.U32 R2, R2, R3, c[0x0][0x168] ;  /* 0x00005a0002027625 */ /* 0x000fe200078e0003 */
[----:B------:R-:W-:-:S05]  /*0750*/  LOP3.LUT R5, R6, 0xf0000000, R5, 0xf8, !PT ;  /* 0xf000000006057812 */ /* 0x000fca00078ef805 */
[----:B------:R-:W-:Y:S01]  /*0760*/  STG.E.64 [R2.64], R4 ;  /* 0x0000000402007986 */ /* 0x000fe2000c101b06 */
[----:B------:R-:W-:Y:S05]  /*0770*/  EXIT ;  /* 0x000000000000794d */ /* 0x000fea0003800000 */
.L_x_131:
        /* <DEDUP_REMOVED lines=16> */
.L_x_1797:


//--------------------- .text._ZN4vllm4gptq19shuffle_3bit_kernelEPjii --------------------------
	.section	.text._ZN4vllm4gptq19shuffle_3bit_kernelEPjii,"ax",@progbits
	.sectioninfo	@"SHI_REGISTERS=25"
	.align	128
        .global         _ZN4vllm4gptq19shuffle_3bit_kernelEPjii
        .type           _ZN4vllm4gptq19shuffle_3bit_kernelEPjii,@function
        .size           _ZN4vllm4gptq19shuffle_3bit_kernelEPjii,(.L_x_1798 - _ZN4vllm4gptq19shuffle_3bit_kernelEPjii)
        .other          _ZN4vllm4gptq19shuffle_3bit_kernelEPjii,@"STO_CUDA_ENTRY STV_DEFAULT"
_ZN4vllm4gptq19shuffle_3bit_kernelEPjii:
.text._ZN4vllm4gptq19shuffle_3bit_kernelEPjii:
[----:B------:R-:W-:Y:S02]  /*0000*/  IMAD.MOV.U32 R1, RZ, RZ, c[0x0][0x28] ;  /* 0x00000a00ff017624 */ /* 0x000fe400078e00ff */
[----:B------:R-:W0:Y:S04]  /*0010*/  S2R R2, SR_CTAID.X ;  /* 0x0000000000027919 */ /* 0x000e280000002500 */
[----:B------:R-:W0:Y:S02]  /*0020*/  S2R R3, SR_TID.X ;  /* 0x0000000000037919 */ /* 0x000e240000002100 */
[----:B0-----:R-:W-:-:S05]  /*0030*/  IMAD R2, R2, 0x20, R3 ;  /* 0x0000002002027824 */ /* 0x001fca00078e0203 */
[----:B------:R-:W-:-:S13]  /*0040*/  ISETP.GE.U32.AND P0, PT, R2, c[0x0][0x16c], PT ;  /* 0x00005b0002007a0c */ /* 0x000fda0003f06070 */
[----:B------:R-:W-:Y:S05]  /*0050*/  @P0 EXIT ;  /* 0x000000000000094d */ /* 0x000fea0003800000 */
[----:B------:R-:W-:-:S05]  /*0060*/  IMAD.MOV.U32 R0, RZ, RZ, c[0x0][0x168] ;  /* 0x00005a00ff007624 */ /* 0x000fca00078e00ff */
[----:B------:R-:W-:-:S13]  /*0070*/  ISETP.GE.AND P0, PT, R0, 0x1, PT ;  /* 0x000000010000780c */ /* 0x000fda0003f06270 */
[----:B------:R-:W-:Y:S05]  /*0080*/  @!P0 EXIT ;  /* 0x000000000000894d */ /* 0x000fea0003800000 */
[----:B------:R-:W-:Y:S01]  /*0090*/  IMAD.MOV.U32 R9, RZ, RZ, 0x4 ;  /* 0x00000004ff097424 */ /* 0x000fe200078e00ff */
[----:B------:R-:W-:Y:S01]  /*00a0*/  ULDC.64 UR4, c[0x0][0x118] ;  /* 0x0000460000047ab9 */ /* 0x000fe20000000a00 */
[----:B------:R-:W-:Y:S02]  /*00b0*/  IMAD.MOV.U32 R0, RZ, RZ, RZ ;  /* 0x000000ffff007224 */ /* 0x000fe400078e00ff */
[----:B------:R-:W-:-:S05]  /*00c0*/  IMAD.WIDE.U32 R2, R2, R9, c[0x0][0x160] ;  /* 0x0000580002027625 */ /* 0x000fca00078e0009 */
.L_x_132:
[----:B------:R-:W2:Y:S01]  /*00d0*/  LDG.E R10, [R2.64] ;  /* 0x00000004020a7981 */ /* 0x000ea2000c1e1900 */
[----:B------:R-:W-:Y:S02]  /*00e0*/  IMAD.MOV.U32 R11, RZ, RZ, c[0x0][0x16c] ;  /* 0x00005b00ff0b7624 */ /* 0x000fe400078e00ff */
[----:B-1----:R-:W-:-:S04]  /*00f0*/  IMAD.WIDE R6, R9, c[0x0][0x16c], R2 ;  /* 0x00005b0009067a25 */ /* 0x002fc800078e0202 */
[----:B------:R-:W-:Y:S01]  /*0100*/  IMAD.WIDE R4, R11, 0x8, R2 ;  /* 0x000000080b047825 */ /* 0x000fe200078e0202 */
[----:B------:R-:W3:Y:S04]  /*0110*/  LDG.E R13, [R6.64] ;  /* 0x00000004060d7981 */ /* 0x000ee8000c1e1900 */
[----:B------:R-:W4:Y:S01]  /*0120*/  LDG.E R8, [R4.64] ;  /* 0x0000000404087981 */ /* 0x000f22000c1e1900 */
[----:B------:R-:W-:-:S04]  /*0130*/  IADD3 R0, R0, 0x20, RZ ;  /* 0x0000002000007810 */ /* 0x000fc80007ffe0ff */
[----:B------:R-:W-:Y:S02]  /*0140*/  ISETP.GE.AND P0, PT, R0, c[0x0][0x168], PT ;  /* 0x00005a0000007a0c */ /* 0x000fe40003f06270 */
[C---:B--2---:R-:W-:Y:S02]  /*0150*/  LOP3.LUT R14, R10.reuse, 0x38, RZ, 0xc0, !PT ;  /* 0x000000380a0e7812 */ /* 0x044fe400078ec0ff */
[----:B------:R-:W-:-:S03]  /*0160*/  LOP3.LUT R12, R10, 0x7, RZ, 0xc0, !PT ;  /* 0x000000070a0c7812 */ /* 0x000fc600078ec0ff */
[----:B------:R-:W-:Y:S02]  /*0170*/  IMAD.SHL.U32 R15, R14, 0x2000, RZ ;  /* 0x000020000e0f7824 */ /* 0x000fe400078e00ff */
[C---:B---3--:R-:W-:Y:S01]  /*0180*/  IMAD.SHL.U32 R14, R13.reuse, 0x4, RZ ;  /* 0x000000040d0e7824 */ /* 0x048fe200078e00ff */
[----:B------:R-:W-:Y:S01]  /*0190*/  SHF.R.U32.HI R18, RZ, 0x1, R13 ;  /* 0x00000001ff127819 */ /* 0x000fe2000001160d */
[----:B------:R-:W-:Y:S01]  /*01a0*/  IMAD.SHL.U32 R16, R13, 0x8000, RZ ;  /* 0x000080000d107824 */ /* 0x000fe200078e00ff */
[----:B------:R-:W-:Y:S01]  /*01b0*/  LOP3.LUT R12, R15, 0xffffe000, R12, 0xe2, !PT ;  /* 0xffffe0000f0c7812 */ /* 0x000fe200078ee20c */
[----:B----4-:R-:W-:Y:S01]  /*01c0*/  IMAD.SHL.U32 R21, R8, 0x800, RZ ;  /* 0x0000080008157824 */ /* 0x010fe200078e00ff */
[----:B------:R-:W-:Y:S02]  /*01d0*/  SHF.R.U32.HI R15, RZ, 0x3, R10 ;  /* 0x00000003ff0f7819 */ /* 0x000fe4000001160a */
[----:B------:R-:W-:Y:S02]  /*01e0*/  SHF.L.U32.HI R20, R13, 0x4, R8 ;  /* 0x000000040d147819 */ /* 0x000fe40000010608 */
[----:B------:R-:W-:Y:S01]  /*01f0*/  LOP3.LUT R12, R12, 0x38, R15, 0xf8, !PT ;  /* 0x000000380c0c7812 */ /* 0x000fe200078ef80f */
[----:B------:R-:W-:Y:S01]  /*0200*/  IMAD.SHL.U32 R15, R10, 0x400, RZ ;  /* 0x000004000a0f7824 */ /* 0x000fe200078e00ff */
[----:B------:R-:W-:-:S02]  /*0210*/  LOP3.LUT R17, R14, 0x4, RZ, 0xc0, !PT ;  /* 0x000000040e117812 */ /* 0x000fc400078ec0ff */
[----:B------:R-:W-:Y:S02]  /*0220*/  LOP3.LUT R20, R20, 0x38, RZ, 0xc0, !PT ;  /* 0x0000003814147812 */ /* 0x000fe400078ec0ff */
[----:B------:R-:W-:Y:S02]  /*0230*/  LOP3.LUT R12, R12, 0x380000, R15, 0xf8, !PT ;  /* 0x003800000c0c7812 */ /* 0x000fe400078ef80f */
[----:B------:R-:W-:Y:S02]  /*0240*/  SHF.R.U32.HI R15, RZ, 0x6, R10 ;  /* 0x00000006ff0f7819 */ /* 0x000fe4000001160a */
[----:B------:R-:W-:Y:S02]  /*0250*/  LOP3.LUT R19, R16, 0x70000, RZ, 0xc0, !PT ;  /* 0x0007000010137812 */ /* 0x000fe400078ec0ff */
[----:B------:R-:W-:Y:S01]  /*0260*/  LOP3.LUT R12, R12, 0x1c0, R15, 0xf8, !PT ;  /* 0x000001c00c0c7812 */ /* 0x000fe200078ef80f */
[C---:B------:R-:W-:Y:S01]  /*0270*/  IMAD.SHL.U32 R15, R10.reuse, 0x80, RZ ;  /* 0x000000800a0f7824 */ /* 0x040fe200078e00ff */
[----:B------:R-:W-:Y:S01]  /*0280*/  LEA.HI R14, R10, R17, RZ, 0x2 ;  /* 0x000000110a0e7211 */ /* 0x000fe200078f10ff */
[----:B------:R-:W-:Y:S01]  /*0290*/  IMAD.SHL.U32 R17, R20, 0x2000, RZ ;  /* 0x0000200014117824 */ /* 0x000fe200078e00ff */
[----:B------:R-:W-:Y:S01]  /*02a0*/  LOP3.LUT R18, R18, 0x38, RZ, 0xc0, !PT ;  /* 0x0000003812127812 */ /* 0x000fe200078ec0ff */
[----:B------:R-:W-:Y:S01]  /*02b0*/  IMAD.SHL.U32 R20, R8, 0x4000, RZ ;  /* 0x0000400008147824 */ /* 0x000fe200078e00ff */
[----:B------:R-:W-:-:S02]  /*02c0*/  LOP3.LUT R12, R12, 0x1c00000, R15, 0xf8, !PT ;  /* 0x01c000000c0c7812 */ /* 0x000fc400078ef80f */
[----:B------:R-:W-:Y:S02]  /*02d0*/  SHF.R.U32.HI R15, RZ, 0x9, R10 ;  /* 0x00000009ff0f7819 */ /* 0x000fe4000001160a */
[----:B------:R-:W-:Y:S02]  /*02e0*/  IADD3 R14, R18, R14, R19 ;  /* 0x0000000e120e7210 */ /* 0x000fe40007ffe013 */
[----:B------:R-:W-:Y:S01]  /*02f0*/  LOP3.LUT R12, R12, 0xe00, R15, 0xf8, !PT ;  /* 0x00000e000c0c7812 */ /* 0x000fe200078ef80f */
[----:B------:R-:W-:-:S05]  /*0300*/  IMAD.SHL.U32 R15, R10, 0x10, RZ ;  /* 0x000000100a0f7824 */ /* 0x000fca00078e00ff */
[----:B------:R-:W-:Y:S02]  /*0310*/  LOP3.LUT R15, R12, 0xe000000, R15, 0xf8, !PT ;  /* 0x0e0000000c0f7812 */ /* 0x000fe400078ef80f */
[----:B------:R-:W-:-:S04]  /*0320*/  SHF.R.U32.HI R12, RZ, 0x1c, R13 ;  /* 0x0000001cff0c7819 */ /* 0x000fc8000001160d */
[----:B------:R-:W-:Y:S02]  /*0330*/  LOP3.LUT R16, R12, 0x7, RZ, 0xc0, !PT ;  /* 0x000000070c107812 */ /* 0x000fe400078ec0ff */
[----:B------:R-:W-:Y:S02]  /*0340*/  SHF.R.U32.HI R12, RZ, 0xc, R10 ;  /* 0x0000000cff0c7819 */ /* 0x000fe4000001160a */
[----:B------:R-:W-:Y:S01]  /*0350*/  LOP3.LUT R19, R17, 0xffffe000, R16, 0xe2, !PT ;  /* 0xffffe00011137812 */ /* 0x000fe200078ee210 */
[----:B------:R-:W-:Y:S01]  /*0360*/  IMAD.SHL.U32 R17, R13, 0x1000, RZ ;  /* 0x000010000d117824 */ /* 0x000fe200078e00ff */
[----:B------:R-:W-:Y:S01]  /*0370*/  LOP3.LUT R12, R15, 0x7000, R12, 0xf8, !PT ;  /* 0x000070000f0c7812 */ /* 0x000fe200078ef80c */
[----:B------:R-:W-:Y:S01]  /*0380*/  IMAD.SHL.U32 R15, R10, 0x2, RZ ;  /* 0x000000020a0f7824 */ /* 0x000fe200078e00ff */
[----:B------:R-:W-:Y:S01]  /*0390*/  SHF.R.U32.HI R16, RZ, 0x4, R13 ;  /* 0x00000004ff107819 */ /* 0x000fe2000001160d */
[----:B------:R-:W-:Y:S01]  /*03a0*/  IMAD.SHL.U32 R10, R8, 0x2, RZ ;  /* 0x00000002080a7824 */ /* 0x000fe200078e00ff */
[----:B------:R-:W-:-:S02]  /*03b0*/  LOP3.LUT R17, R17, 0x380000, RZ, 0xc0, !PT ;  /* 0x0038000011117812 */ /* 0x000fc400078ec0ff */
[----:B------:R-:W-:Y:S02]  /*03c0*/  LOP3.LUT R18, R16, 0x1c0, RZ, 0xc0, !PT ;  /* 0x000001c010127812 */ /* 0x000fe400078ec0ff */
[----:B------:R-:W-:Y:S02]  /*03d0*/  LOP3.LUT R19, R19, 0x38, R10, 0xf8, !PT ;  /* 0x0000003813137812 */ /* 0x000fe400078ef80a */
[----:B------:R-:W-:Y:S01]  /*03e0*/  LOP3.LUT R12, R12, 0x70000000, R15, 0xf8, !PT ;  /* 0x700000000c0c7812 */ /* 0x000fe200078ef80f */
[----:B------:R-:W-:Y:S01]  /*03f0*/  IMAD.SHL.U32 R15, R13, 0x200, RZ ;  /* 0x000002000d0f7824 */ /* 0x000fe200078e00ff */
[----:B------:R-:W-:Y:S02]  /*0400*/  LOP3.LUT R19, R19, 0x380000, R20, 0xf8, !PT ;  /* 0x0038000013137812 */ /* 0x000fe400078ef814 */
[----:B------:R-:W-:Y:S02]  /*0410*/  SHF.R.U32.HI R20, RZ, 0x2, R8 ;  /* 0x00000002ff147819 */ /* 0x000fe40000011608 */
[----:B------:R-:W-:-:S02]  /*0420*/  IADD3 R17, R18, R14, R17 ;  /* 0x0000000e12117210 */ /* 0x000fc40007ffe011 */
[----:B------:R-:W-:Y:S02]  /*0430*/  LOP3.LUT R16, R16, 0x3ffffc0, RZ, 0xc0, !PT ;  /* 0x03ffffc010107812 */ /* 0x000fe400078ec0ff */
[----:B------:R-:W-:Y:S02]  /*0440*/  LOP3.LUT R18, R19, 0x1c0, R20, 0xf8, !PT ;  /* 0x000001c013127812 */ /* 0x000fe400078ef814 */
[--C-:B------:R-:W-:Y:S02]  /*0450*/  SHF.R.U32.HI R19, RZ, 0x3, R16.reuse ;  /* 0x00000003ff137819 */ /* 0x100fe40000011610 */
[----:B------:R-:W-:Y:S02]  /*0460*/  LOP3.LUT R21, R18, 0x1c00000, R21, 0xf8, !PT ;  /* 0x01c0000012157812 */ /* 0x000fe400078ef815 */
[----:B------:R-:W-:Y:S02]  /*0470*/  LOP3.LUT R14, R20, 0x3ffffc0, RZ, 0xc0, !PT ;  /* 0x03ffffc0140e7812 */ /* 0x000fe400078ec0ff */
[----:B------:R-:W-:Y:S01]  /*0480*/  LOP3.LUT R18, R15, 0x1c00000, RZ, 0xc0, !PT ;  /* 0x01c000000f127812 */ /* 0x000fe200078ec0ff */
[----:B------:R-:W-:Y:S01]  /*0490*/  IMAD.SHL.U32 R15, R13, 0x40, RZ ;  /* 0x000000400d0f7824 */ /* 0x000fe200078e00ff */
[----:B------:R-:W-:Y:S01]  /*04a0*/  LOP3.LUT R19, R19, 0xe00, RZ, 0xc0, !PT ;  /* 0x00000e0013137812 */ /* 0x000fe200078ec0ff */
[----:B------:R-:W-:Y:S01]  /*04b0*/  IMAD.SHL.U32 R13, R13, 0x8, RZ ;  /* 0x000000080d0d7824 */ /* 0x000fe200078e00ff */
[----:B------:R-:W-:-:S02]  /*04c0*/  SHF.R.U32.HI R20, RZ, 0x6, R16 ;  /* 0x00000006ff147819 */ /* 0x000fc40000011610 */
[----:B------:R-:W-:Y:S02]  /*04d0*/  SHF.R.U32.HI R22, RZ, 0x3, R14 ;  /* 0x00000003ff167819 */ /* 0x000fe4000001160e */
[----:B------:R-:W-:Y:S01]  /*04e0*/  IADD3 R17, R19, R17, R18 ;  /* 0x0000001113117210 */ /* 0x000fe20007ffe012 */
[----:B------:R-:W-:Y:S01]  /*04f0*/  IMAD.SHL.U32 R18, R8, 0x100, RZ ;  /* 0x0000010008127824 */ /* 0x000fe200078e00ff */
[----:B------:R-:W-:Y:S02]  /*0500*/  LOP3.LUT R16, R15, 0xe000000, RZ, 0xc0, !PT ;  /* 0x0e0000000f107812 */ /* 0x000fe400078ec0ff */
[----:B------:R-:W-:Y:S02]  /*0510*/  LOP3.LUT R20, R20, 0x7000, RZ, 0xc0, !PT ;  /* 0x0000700014147812 */ /* 0x000fe400078ec0ff */
[----:B------:R-:W-:Y:S02]  /*0520*/  LOP3.LUT R21, R21, 0xe00, R22, 0xf8, !PT ;  /* 0x00000e0015157812 */ /* 0x000fe400078ef816 */
[----:B------:R-:W-:-:S02]  /*0530*/  LOP3.LUT R22, R10, 0x80000000, RZ, 0xc0, !PT ;  /* 0x800000000a167812 */ /* 0x000fc400078ec0ff */
[----:B------:R-:W-:Y:S01]  /*0540*/  IADD3 R10, R20, R17, R16 ;  /* 0x00000011140a7210 */ /* 0x000fe20007ffe010 */
[----:B------:R-:W-:Y:S01]  /*0550*/  IMAD.SHL.U32 R17, R8, 0x4, RZ ;  /* 0x0000000408117824 */ /* 0x000fe200078e00ff */
[----:B------:R-:W-:Y:S02]  /*0560*/  SHF.R.U32.HI R19, RZ, 0xc, R8 ;  /* 0x0000000cff137819 */ /* 0x000fe40000011608 */
[----:B------:R-:W-:Y:S02]  /*0570*/  SHF.R.U32.HI R15, RZ, 0x6, R14 ;  /* 0x00000006ff0f7819 */ /* 0x000fe4000001160e */
[----:B------:R-:W-:Y:S02]  /*0580*/  SHF.R.U32.HI R14, RZ, 0xd, R8 ;  /* 0x0000000dff0e7819 */ /* 0x000fe40000011608 */
[----:B------:R-:W-:Y:S02]  /*0590*/  LOP3.LUT R18, R21, 0xe000000, R18, 0xf8, !PT ;  /* 0x0e00000015127812 */ /* 0x000fe400078ef812 */
[----:B------:R-:W-:-:S02]  /*05a0*/  LOP3.LUT R22, R22, 0x8000, R19, 0xf8, !PT ;  /* 0x0000800016167812 */ /* 0x000fc400078ef813 */
[----:B------:R-:W-:Y:S02]  /*05b0*/  LOP3.LUT R19, R17, 0x80000000, RZ, 0xc0, !PT ;  /* 0x8000000011137812 */ /* 0x000fe400078ec0ff */
[----:B------:R-:W-:Y:S02]  /*05c0*/  SHF.R.U32.HI R16, RZ, 0xb, R8 ;  /* 0x0000000bff107819 */ /* 0x000fe40000011608 */
[----:B------:R-:W-:Y:S01]  /*05d0*/  LOP3.LUT R17, R14, 0x8000, RZ, 0xc0, !PT ;  /* 0x000080000e117812 */ /* 0x000fe200078ec0ff */
[----:B------:R-:W-:Y:S01]  /*05e0*/  IMAD.SHL.U32 R14, R8, 0x20, RZ ;  /* 0x00000020080e7824 */ /* 0x000fe200078e00ff */
[----:B------:R-:W-:Y:S02]  /*05f0*/  LOP3.LUT R15, R18, 0x7000, R15, 0xf8, !PT ;  /* 0x00007000120f7812 */ /* 0x000fe400078ef80f */
[----:B------:R-:W-:Y:S02]  /*0600*/  LOP3.LUT R19, R19, 0x8000, R16, 0xf8, !PT ;  /* 0x0000800013137812 */ /* 0x000fe400078ef810 */
[----:B------:R-:W-:-:S02]  /*0610*/  LOP3.LUT R13, R13, 0x70000000, RZ, 0xc0, !PT ;  /* 0x700000000d0d7812 */ /* 0x000fc400078ec0ff */
[----:B------:R-:W-:Y:S02]  /*0620*/  LOP3.LUT R17, R17, 0x80000000, R8, 0xf8, !PT ;  /* 0x8000000011117812 */ /* 0x000fe400078ef808 */
[----:B------:R-:W-:Y:S02]  /*0630*/  LOP3.LUT R14, R15, 0x70000000, R14, 0xf8, !PT ;  /* 0x700000000f0e7812 */ /* 0x000fe400078ef80e */
[----:B------:R-:W-:Y:S02]  /*0640*/  LOP3.LUT R19, R19, R12, RZ, 0xfc, !PT ;  /* 0x0000000c13137212 */ /* 0x000fe400078efcff */
[----:B------:R-:W-:Y:S02]  /*0650*/  IADD3 R13, R22, R10, R13 ;  /* 0x0000000a160d7210 */ /* 0x000fe40007ffe00d */
[----:B------:R-:W-:Y:S01]  /*0660*/  LOP3.LUT R17, R17, R14, RZ, 0xfc, !PT ;  /* 0x0000000e11117212 */ /* 0x000fe200078efcff */
[----:B------:R0:W-:Y:S04]  /*0670*/  STG.E [R2.64], R19 ;  /* 0x0000001302007986 */ /* 0x0001e8000c101904 */
[----:B------:R1:W-:Y:S04]  /*0680*/  STG.E [R6.64], R13 ;  /* 0x0000000d06007986 */ /* 0x0003e8000c101904 */
[----:B------:R1:W-:Y:S01]  /*0690*/  STG.E [R4.64], R17 ;  /* 0x0000001104007986 */ /* 0x0003e2000c101904 */
[----:B0-----:R-:W-:Y:S01]  /*06a0*/  IMAD.WIDE R2, R11, 0xc, R2 ;  /* 0x0000000c0b027825 */ /* 0x001fe200078e0202 */
[----:B------:R-:W-:Y:S05]  /*06b0*/  @!P0 BRA `(.L_x_132) ;  /* 0xfffffa1000008947 */ /* 0x000fea000383ffff */
[----:B------:R-:W-:Y:S05]  /*06c0*/  EXIT ;  /* 0x000000000000794d */ /* 0x000fea0003800000 */
.L_x_133:
        /* <DEDUP_REMOVED lines=11> */
.L_x_1798:


//--------------------- .text._ZN4vllm4gptq19shuffle_2bit_kernelEPjii --------------------------
	.section	.text._ZN4vllm4gptq19shuffle_2bit_kernelEPjii,"ax",@progbits
	.sectioninfo	@"SHI_REGISTERS=16"
	.align	128
        .global         _ZN4vllm4gptq19shuffle_2bit_kernelEPjii
        .type           _ZN4vllm4gptq19shuffle_2bit_kernelEPjii,@function
        .size           _ZN4vllm4gptq19shuffle_2bit_kernelEPjii,(.L_x_1799 - _ZN4vllm4gptq19shuffle_2bit_kernelEPjii)
        .other          _ZN4vllm4gptq19shuffle_2bit_kernelEPjii,@"STO_CUDA_ENTRY STV_DEFAULT"
_ZN4vllm4gptq19shuffle_2bit_kernelEPjii:
.text._ZN4vllm4gptq19shuffle_2bit_kernelEPjii:
        /* <DEDUP_REMOVED lines=9> */
[----:B------:R-:W-:Y:S01]  /*0090*/  IADD3 R0, R0, -0x1, RZ ;  /* 0xffffffff00007810 */ /* 0x000fe20007ffe0ff */
[----:B------:R-:W-:Y:S01]  /*00a0*/  IMAD.MOV.U32 R5, RZ, RZ, 0x4 ;  /* 0x00000004ff057424 */ /* 0x000fe200078e00ff */
[----:B------:R-:W-:Y:S02]  /*00b0*/  ULDC.64 UR4, c[0x0][0x118] ;  /* 0x0000460000047ab9 */ /* 0x000fe40000000a00 */
[----:B------:R-:W-:-:S04]  /*00c0*/  SHF.R.U32.HI R0, RZ, 0x4, R0 ;  /* 0x00000004ff007819 */ /* 0x000fc80000011600 */
[C---:B------:R-:W-:Y:S02]  /*00d0*/  ISETP.NE.AND P1, PT, R0.reuse, RZ, PT ;  /* 0x000000ff0000720c */ /* 0x040fe40003f25270 */
[----:B------:R-:W-:-:S04]  /*00e0*/  IADD3 R3, R0, 0x1, RZ ;  /* 0x0000000100037810 */ /* 0x000fc80007ffe0ff */
[----:B------:R-:W-:Y:S01]  /*00f0*/  LOP3.LUT R7, R3, 0x1, RZ, 0xc0, !PT ;  /* 0x0000000103077812 */ /* 0x000fe200078ec0ff */
[----:B------:R-:W-:-:S03]  /*0100*/  IMAD.WIDE.U32 R2, R2, R5, c[0x0][0x160] ;  /* 0x0000580002027625 */ /* 0x000fc600078e0005 */
[----:B------:R-:W-:-:S03]  /*0110*/  ISETP.NE.AND P0, PT, R7, RZ, PT ;  /* 0x000000ff0700720c */ /* 0x000fc60003f05270 */
[----:B------:R-:W-:Y:S10]  /*0120*/  @!P1 BRA `(.L_x_134) ;  /* 0x0000049000009947 */ /* 0x000ff40003800000 */
[----:B------:R-:W-:Y:S02]  /*0130*/  IMAD.IADD R0, R0, 0x1, -R7 ;  /* 0x0000000100007824 */ /* 0x000fe400078e0a07 */
.L_x_135:
[----:B------:R-:W2:Y:S02]  /*0140*/  LDG.E R4, [R2.64] ;  /* 0x0000000402047981 */ /* 0x000ea4000c1e1900 */
[C---:B0-2---:R-:W-:Y:S02]  /*0150*/  LOP3.LUT R7, R4.reuse, 0xc, RZ, 0xc0, !PT ;  /* 0x0000000c04077812 */ /* 0x045fe400078ec0ff */
[----:B------:R-:W-:Y:S02]  /*0160*/  LOP3.LUT R6, R4, 0x3, RZ, 0xc0, !PT ;  /* 0x0000000304067812 */ /* 0x000fe400078ec0ff */
[----:B------:R-:W-:Y:S01]  /*0170*/  SHF.R.U32.HI R9, RZ, 0x2, R4 ;  /* 0x00000002ff097819 */ /* 0x000fe20000011604 */
[----:B------:R-:W-:-:S05]  /*0180*/  IMAD.SHL.U32 R7, R7, 0x4000, RZ ;  /* 0x0000400007077824 */ /* 0x000fca00078e00ff */
[----:B------:R-:W-:Y:S01]  /*0190*/  LOP3.LUT R6, R7, 0xffffc000, R6, 0xe2, !PT ;  /* 0xffffc00007067812 */ /* 0x000fe200078ee206 */
[----:B------:R-:W-:-:S03]  /*01a0*/  IMAD.SHL.U32 R7, R4, 0x1000, RZ ;  /* 0x0000100004077824 */ /* 0x000fc600078e00ff */
[----:B------:R-:W-:Y:S02]  /*01b0*/  LOP3.LUT R6, R6, 0xc, R9, 0xf8, !PT ;  /* 0x0000000c06067812 */ /* 0x000fe400078ef809 */
[----:B------:R-:W-:Y:S02]  /*01c0*/  SHF.R.U32.HI R9, RZ, 0x4, R4 ;  /* 0x00000004ff097819 */ /* 0x000fe40000011604 */
        /* <DEDUP_REMOVED lines=20> */
[----:B------:R-:W-:-:S04]  /*0310*/  LOP3.LUT R6, R6, 0x30000000, R7, 0xf8, !PT ;  /* 0x3000000006067812 */ /* 0x000fc800078ef807 */
[----:B------:R-:W-:Y:S01]  /*0320*/  LOP3.LUT R9, R6, 0xc000, R9, 0xf8, !PT ;  /* 0x0000c00006097812 */ /* 0x000fe200078ef809 */
[----:B------:R-:W-:-:S03]  /*0330*/  IMAD.WIDE R6, R5, c[0x0][0x16c], R2 ;  /* 0x00005b0005067a25 */ /* 0x000fc600078e0202 */
[----:B------:R-:W-:-:S05]  /*0340*/  LOP3.LUT R9, R9, 0xc0000000, R4, 0xf8, !PT ;  /* 0xc000000009097812 */ /* 0x000fca00078ef804 */
[----:B------:R0:W-:Y:S04]  /*0350*/  STG.E [R2.64], R9 ;  /* 0x0000000902007986 */ /* 0x0001e8000c101904 */
[----:B------:R-:W2:Y:S01]  /*0360*/  LDG.E R4, [R6.64] ;  /* 0x0000000406047981 */ /* 0x000ea2000c1e1900 */
[----:B------:R-:W-:-:S04]  /*0370*/  IADD3 R0, R0, -0x2, RZ ;  /* 0xfffffffe00007810 */ /* 0x000fc80007ffe0ff */
[----:B------:R-:W-:Y:S02]  /*0380*/  ISETP.NE.AND P1, PT, R0, -0x1, PT ;  /* 0xffffffff0000780c */ /* 0x000fe40003f25270 */
[C---:B--2---:R-:W-:Y:S01]  /*0390*/  LOP3.LUT R10, R4.reuse, 0xc, RZ, 0xc0, !PT ;  /* 0x0000000c040a7812 */ /* 0x044fe200078ec0ff */
[C---:B0-----:R-:W-:Y:S01]  /*03a0*/  IMAD.SHL.U32 R9, R4.reuse, 0x100, RZ ;  /* 0x0000010004097824 */ /* 0x041fe200078e00ff */
[----:B------:R-:W-:Y:S02]  /*03b0*/  LOP3.LUT R8, R4, 0x3, RZ, 0xc0, !PT ;  /* 0x0000000304087812 */ /* 0x000fe400078ec0ff */
[----:B------:R-:W-:Y:S01]  /*03c0*/  SHF.R.U32.HI R11, RZ, 0x2, R4 ;  /* 0x00000002ff0b7819 */ /* 0x000fe20000011604 */
[----:B------:R-:W-:Y:S02]  /*03d0*/  IMAD.SHL.U32 R13, R10, 0x4000, RZ ;  /* 0x000040000a0d7824 */ /* 0x000fe400078e00ff */
        /* <DEDUP_REMOVED lines=8> */
[----:B------:R-:W-:-:S04]  /*0460*/  LOP3.LUT R8, R13, 0x300000, R8, 0xf8, !PT ;  /* 0x003000000d087812 */ /* 0x000fc800078ef808 */
        /* <DEDUP_REMOVED lines=15> */
[----:B------:R-:W-:-:S03]  /*0560*/  IMAD.MOV.U32 R9, RZ, RZ, c[0x0][0x16c] ;  /* 0x00005b00ff097624 */ /* 0x000fc600078e00ff */
[----:B------:R-:W-:Y:S01]  /*0570*/  LOP3.LUT R11, R8, 0xc000, R11, 0xf8, !PT ;  /* 0x0000c000080b7812 */ /* 0x000fe200078ef80b */
[----:B------:R-:W-:-:S03]  /*0580*/  IMAD.WIDE R2, R9, 0x8, R2 ;  /* 0x0000000809027825 */ /* 0x000fc600078e0202 */
[----:B------:R-:W-:-:S05]  /*0590*/  LOP3.LUT R11, R11, 0xc0000000, R4, 0xf8, !PT ;  /* 0xc00000000b0b7812 */ /* 0x000fca00078ef804 */
[----:B------:R0:W-:Y:S01]  /*05a0*/  STG.E [R6.64], R11 ;  /* 0x0000000b06007986 */ /* 0x0001e2000c101904 */
[----:B------:R-:W-:Y:S05]  /*05b0*/  @P1 BRA `(.L_x_135) ;  /* 0xfffffb8000001947 */ /* 0x000fea000383ffff */
.L_x_134:
[----:B------:R-:W-:Y:S05]  /*05c0*/  @!P0 EXIT ;  /* 0x000000000000894d */ /* 0x000fea0003800000 */
[----:B------:R-:W2:Y:S02]  /*05d0*/  LDG.E R0, [R2.64] ;  /* 0x0000000402007981 */ /* 0x000ea4000c1e1900 */
[C---:B--2---:R-:W-:Y:S02]  /*05e0*/  LOP3.LUT R5, R0.reuse, 0xc, RZ, 0xc0, !PT ;  /* 0x0000000c00057812 */ /* 0x044fe400078ec0ff */
[----:B------:R-:W-:Y:S02]  /*05f0*/  LOP3.LUT R4, R0, 0x3, RZ, 0xc0, !PT ;  /* 0x0000000300047812 */ /* 0x000fe400078ec0ff */
[----:B0-----:R-:W-:Y:S01]  /*0600*/  SHF.R.U32.HI R7, RZ, 0x2, R0 ;  /* 0x00000002ff077819 */ /* 0x001fe20000011600 */
        /* <DEDUP_REMOVED lines=27> */
[----:B------:R-:W-:-:S05]  /*07c0*/  LOP3.LUT R7, R7, 0xc0000000, R0, 0xf8, !PT ;  /* 0xc000000007077812 */ /* 0x000fca00078ef800 */
[----:B------:R-:W-:Y:S01]  /*07d0*/  STG.E [R2.64], R7 ;  /* 0x0000000702007986 */ /* 0x000fe2000c101904 */
[----:B------:R-:W-:Y:S05]  /*07e0*/  EXIT ;  /* 0x000000000000794d */ /* 0x000fea0003800000 */
.L_x_136:
        /* <DEDUP_REMOVED lines=9> */
.L_x_1799:


//--------------------- .text._ZN4vllm4gptq19shuffle_8bit_kernelEPjii --------------------------
	.section	.text._ZN4vllm4gptq19shuffle_8bit_kernelEPjii,"ax",@progbits
	.sectioninfo	@"SHI_REGISTERS=4"
	.align	128
        .global         _ZN4vllm4gptq19shuffle_8bit_kernelEPjii
        .type           _ZN4vllm4gptq19shuffle_8bit_kernelEPjii,@function
        .size           _ZN4vllm4gptq19shuffle_8bit_kernelEPjii,(.L_x_1800 - _ZN4vllm4gptq19shuffle_8bit_kernelEPjii)
        .other          _ZN4vllm4gptq19shuffle_8bit_kernelEPjii,@"STO_CUDA_ENTRY STV_DEFAULT"
_ZN4vllm4gptq19shuffle_8bit_kernelEPjii:
.text._ZN4vllm4gptq19shuffle_8bit_kernelEPjii:
[----:B------:R-:W-:Y:S02]  /*0000*/  MOV R1, c[0x0][0x28] ;  /* 0x00000a0000017a02 */ /* 0x000fe40000000f00 */
[----:B------:R-:W-:Y:S05]  /*0010*/  EXIT ;  /* 0x000000000000794d */ /* 0x000fea0003800000 */
.L_x_137:
        /* <DEDUP_REMOVED lines=14> */
.L_x_1800:


//--------------------- .text._ZN4vllm4gptq19shuffle_4bit_kernelEPjii --------------------------
	.section	.text._ZN4vllm4gptq19shuffle_4bit_kernelEPjii,"ax",@progbits
	.sectioninfo	@"SHI_REGISTERS=22"
	.align	128
        .global         _ZN4vllm4gptq19shuffle_4bit_kernelEPjii
        .type           _ZN4vllm4gptq19shuffle_4bit_kernelEPjii,@function
        .size           _ZN4vllm4gptq19shuffle_4bit_kernelEPjii,(.L_x_1801 - _ZN4vllm4gptq19shuffle_4bit_kernelEPjii)
        .other          _ZN4vllm4gptq19shuffle_4bit_kernelEPjii,@"STO_CUDA_ENTRY STV_DEFAULT"
_ZN4vllm4gptq19shuffle_4bit_kernelEPjii:
.text._ZN4vllm4gptq19shuffle_4bit_kernelEPjii:
        /* <DEDUP_REMOVED lines=10> */
[----:B------:R-:W-:Y:S01]  /*00a0*/  IMAD.MOV.U32 R0, RZ, RZ, c[0x0][0x16c] ;  /* 0x00005b00ff007624 */ /* 0x000fe200078e00ff */
[----:B------:R-:W-:Y:S01]  /*00b0*/  ULDC.64 UR4, c[0x0][0x118] ;  /* 0x0000460000047ab9 */ /* 0x000fe20000000a00 */
[----:B------:R-:W-:Y:S01]  /*00c0*/  IMAD.MOV.U32 R3, RZ, RZ, 0x4 ;  /* 0x00000004ff037424 */ /* 0x000fe200078e00ff */
[C---:B------:R-:W-:Y:S02]  /*00d0*/  ISETP.GE.U32.AND P0, PT, R9.reuse, 0x18, PT ;  /* 0x000000180900780c */ /* 0x040fe40003f06070 */
[----:B------:R-:W-:Y:S01]  /*00e0*/  LEA.HI R4, R9, 0x1, RZ, 0x1d ;  /* 0x0000000109047811 */ /* 0x000fe200078fe8ff */
[----:B------:R-:W-:Y:S01]  /*00f0*/  IMAD.WIDE.U32 R2, R2, R3, c[0x0][0x160] ;  /* 0x0000580002027625 */ /* 0x000fe200078e0003 */
[----:B------:R-:W-:Y:S02]  /*0100*/  SHF.R.S32.HI R5, RZ, 0x1f, R0 ;  /* 0x0000001fff057819 */ /* 0x000fe40000011400 */
[----:B------:R-:W-:-:S07]  /*0110*/  LOP3.LUT R4, R4, 0x3, RZ, 0xc0, !PT ;  /* 0x0000000304047812 */ /* 0x000fce00078ec0ff */
[----:B------:R-:W-:Y:S05]  /*0120*/  @!P0 BRA `(.L_x_138) ;  /* 0x0000059000008947 */ /* 0x000fea0003800000 */
[----:B------:R-:W-:Y:S01]  /*0130*/  LEA.HI R9, R9, -R4, RZ, 0x1d ;  /* 0x8000000409097211 */ /* 0x000fe200078fe8ff */
[C---:B------:R-:W-:Y:S01]  /*0140*/  IMAD.SHL.U32 R7, R0.reuse, 0x4, RZ ;  /* 0x0000000400077824 */ /* 0x040fe200078e00ff */
[C-C-:B------:R-:W-:Y:S02]  /*0150*/  SHF.L.U64.HI R6, R0.reuse, 0x4, R5.reuse ;  /* 0x0000000400067819 */ /* 0x140fe40000010205 */
[----:B------:R-:W-:Y:S02]  /*0160*/  SHF.L.U64.HI R8, R0, 0x2, R5 ;  /* 0x0000000200087819 */ /* 0x000fe40000010205 */
.L_x_139:
[----:B------:R-:W2:Y:S02]  /*0170*/  LDG.E R12, [R2.64] ;  /* 0x00000004020c7981 */ /* 0x000ea4000c1e1900 */
[C---:B0-2---:R-:W-:Y:S02]  /*0180*/  LOP3.LUT R11, R12.reuse, 0xf0, RZ, 0xc0, !PT ;  /* 0x000000f00c0b7812 */ /* 0x045fe400078ec0ff */
[----:B------:R-:W-:Y:S02]  /*0190*/  LOP3.LUT R10, R12, 0xf, RZ, 0xc0, !PT ;  /* 0x0000000f0c0a7812 */ /* 0x000fe400078ec0ff */
[--C-:B------:R-:W-:Y:S01]  /*01a0*/  SHF.R.U32.HI R13, RZ, 0x4, R12.reuse ;  /* 0x00000004ff0d7819 */ /* 0x100fe2000001160c */
[----:B------:R-:W-:Y:S01]  /*01b0*/  IMAD.SHL.U32 R11, R11, 0x1000, RZ ;  /* 0x000010000b0b7824 */ /* 0x000fe200078e00ff */
[----:B------:R-:W-:-:S04]  /*01c0*/  SHF.R.U32.HI R14, RZ, 0xc, R12 ;  /* 0x0000000cff0e7819 */ /* 0x000fc8000001160c */
[----:B------:R-:W-:Y:S01]  /*01d0*/  LOP3.LUT R10, R11, 0xfffff000, R10, 0xe2, !PT ;  /* 0xfffff0000b0a7812 */ /* 0x000fe200078ee20a */
[----:B------:R-:W-:-:S03]  /*01e0*/  IMAD.SHL.U32 R11, R12, 0x100, RZ ;  /* 0x000001000c0b7824 */ /* 0x000fc600078e00ff */
[----:B------:R-:W-:Y:S02]  /*01f0*/  LOP3.LUT R10, R10, 0xf0, R13, 0xf8, !PT ;  /* 0x000000f00a0a7812 */ /* 0x000fe400078ef80d */
[----:B------:R-:W-:Y:S02]  /*0200*/  SHF.R.U32.HI R13, RZ, 0x8, R12 ;  /* 0x00000008ff0d7819 */ /* 0x000fe4000001160c */
[----:B------:R-:W-:Y:S01]  /*0210*/  LOP3.LUT R10, R10, 0xf00000, R11, 0xf8, !PT ;  /* 0x00f000000a0a7812 */ /* 0x000fe200078ef80b */
[----:B------:R-:W-:-:S03]  /*0220*/  IMAD.SHL.U32 R11, R12, 0x10, RZ ;  /* 0x000000100c0b7824 */ /* 0x000fc600078e00ff */
[----:B------:R-:W-:-:S04]  /*0230*/  LOP3.LUT R10, R10, 0xf00, R13, 0xf8, !PT ;  /* 0x00000f000a0a7812 */ /* 0x000fc800078ef80d */
[----:B------:R-:W-:Y:S02]  /*0240*/  LOP3.LUT R11, R10, 0xf000000, R11, 0xf8, !PT ;  /* 0x0f0000000a0b7812 */ /* 0x000fe400078ef80b */
[----:B------:R-:W-:Y:S02]  /*0250*/  IADD3 R10, P0, R2, R7, RZ ;  /* 0x00000007020a7210 */ /* 0x000fe40007f1e0ff */
[----:B------:R-:W-:-:S03]  /*0260*/  LOP3.LUT R13, R11, 0xf000, R14, 0xf8, !PT ;  /* 0x0000f0000b0d7812 */ /* 0x000fc600078ef80e */
[----:B------:R-:W-:Y:S01]  /*0270*/  IMAD.X R11, R3, 0x1, R8, P0 ;  /* 0x00000001030b7824 */ /* 0x000fe200000e0608 */
[----:B------:R-:W-:-:S05]  /*0280*/  LOP3.LUT R13, R13, 0xf0000000, R12, 0xf8, !PT ;  /* 0xf00000000d0d7812 */ /* 0x000fca00078ef80c */
[----:B------:R0:W-:Y:S04]  /*0290*/  STG.E [R2.64], R13 ;  /* 0x0000000d02007986 */ /* 0x0001e8000c101904 */
[----:B------:R-:W2:Y:S02]  /*02a0*/  LDG.E R14, [R10.64] ;  /* 0x000000040a0e7981 */ /* 0x000ea4000c1e1900 */
[C---:B--2---:R-:W-:Y:S01]  /*02b0*/  LOP3.LUT R15, R14.reuse, 0xf0, RZ, 0xc0, !PT ;  /* 0x000000f00e0f7812 */ /* 0x044fe200078ec0ff */
[C---:B0-----:R-:W-:Y:S01]  /*02c0*/  IMAD.SHL.U32 R13, R14.reuse, 0x10, RZ ;  /* 0x000000100e0d7824 */ /* 0x041fe200078e00ff */
        /* <DEDUP_REMOVED lines=8> */
[----:B------:R-:W-:-:S04]  /*0350*/  LOP3.LUT R12, R12, 0xf00000, R15, 0xf8, !PT ;  /* 0x00f000000c0c7812 */ /* 0x000fc800078ef80f */
        /* <DEDUP_REMOVED lines=11> */
[----:B------:R-:W-:Y:S01]  /*0410*/  SHF.R.U32.HI R19, RZ, 0x4, R14 ;  /* 0x00000004ff137819 */ /* 0x000fe2000001160e */
[----:B------:R-:W-:-:S05]  /*0420*/  IMAD.SHL.U32 R17, R17, 0x1000, RZ ;  /* 0x0000100011117824 */ /* 0x000fca00078e00ff */
[----:B------:R-:W-:Y:S01]  /*0430*/  LOP3.LUT R16, R17, 0xfffff000, R16, 0xe2, !PT ;  /* 0xfffff00011107812 */ /* 0x000fe200078ee210 */
[----:B------:R-:W-:-:S03]  /*0440*/  IMAD.SHL.U32 R17, R14, 0x100, RZ ;  /* 0x000001000e117824 */ /* 0x000fc600078e00ff */
[----:B------:R-:W-:Y:S02]  /*0450*/  LOP3.LUT R16, R16, 0xf0, R19, 0xf8, !PT ;  /* 0x000000f010107812 */ /* 0x000fe400078ef813 */
[----:B------:R-:W-:Y:S02]  /*0460*/  SHF.R.U32.HI R19, RZ, 0x8, R14 ;  /* 0x00000008ff137819 */ /* 0x000fe4000001160e */
[----:B------:R-:W-:-:S04]  /*0470*/  LOP3.LUT R16, R16, 0xf00000, R17, 0xf8, !PT ;  /* 0x00f0000010107812 */ /* 0x000fc800078ef811 */
[----:B------:R-:W-:Y:S02]  /*0480*/  LOP3.LUT R19, R16, 0xf00, R19, 0xf8, !PT ;  /* 0x00000f0010137812 */ /* 0x000fe400078ef813 */
[----:B------:R-:W-:Y:S02]  /*0490*/  SHF.R.U32.HI R16, RZ, 0xc, R14 ;  /* 0x0000000cff107819 */ /* 0x000fe4000001160e */
[----:B------:R-:W-:Y:S02]  /*04a0*/  LOP3.LUT R19, R19, 0xf000000, R10, 0xf8, !PT ;  /* 0x0f00000013137812 */ /* 0x000fe400078ef80a */
[----:B------:R-:W-:Y:S02]  /*04b0*/  IADD3 R10, P0, R12, R7, RZ ;  /* 0x000000070c0a7210 */ /* 0x000fe40007f1e0ff */
[----:B------:R-:W-:-:S03]  /*04c0*/  LOP3.LUT R19, R19, 0xf000, R16, 0xf8, !PT ;  /* 0x0000f00013137812 */ /* 0x000fc600078ef810 */
[----:B------:R-:W-:Y:S01]  /*04d0*/  IMAD.X R11, R13, 0x1, R8, P0 ;  /* 0x000000010d0b7824 */ /* 0x000fe200000e0608 */
        /* <DEDUP_REMOVED lines=19> */
[----:B------:R-:W-:Y:S02]  /*0610*/  LOP3.LUT R13, R12, 0xf000, R13, 0xf8, !PT ;  /* 0x0000f0000c0d7812 */ /* 0x000fe400078ef80d */
[----:B------:R-:W-:Y:S01]  /*0620*/  LEA R12, P2, R0, R2, 0x4 ;  /* 0x00000002000c7211 */ /* 0x000fe200078420ff */
[----:B------:R-:W-:Y:S01]  /*0630*/  IMAD.X R16, R11, 0x1, R8, P1 ;  /* 0x000000010b107824 */ /* 0x000fe200008e0608 */
[----:B------:R-:W-:Y:S01]  /*0640*/  LOP3.LUT R13, R13, 0xf0000000, R14, 0xf8, !PT ;  /* 0xf00000000d0d7812 */ /* 0x000fe200078ef80e */
[----:B------:R-:W-:Y:S02]  /*0650*/  IMAD.MOV.U32 R2, RZ, RZ, R15 ;  /* 0x000000ffff027224 */ /* 0x000fe400078e000f */
[----:B------:R-:W-:-:S02]  /*0660*/  IMAD.X R14, R3, 0x1, R6, P2 ;  /* 0x00000001030e7824 */ /* 0x000fc400010e0606 */
[----:B------:R0:W-:Y:S01]  /*0670*/  STG.E [R10.64], R13 ;  /* 0x0000000d0a007986 */ /* 0x0001e2000c101904 */
[----:B------:R-:W-:Y:S01]  /*0680*/  IMAD.MOV.U32 R3, RZ, RZ, R16 ;  /* 0x000000ffff037224 */ /* 0x000fe200078e0010 */
[----:B------:R-:W-:Y:S05]  /*0690*/  @P0 BRA `(.L_x_139) ;  /* 0xfffffad000000947 */ /* 0x000fea000383ffff */
[----:B------:R-:W-:Y:S02]  /*06a0*/  IMAD.MOV.U32 R2, RZ, RZ, R12 ;  /* 0x000000ffff027224 */ /* 0x000fe400078e000c */
[----:B------:R-:W-:Y:S02]  /*06b0*/  IMAD.MOV.U32 R3, RZ, RZ, R14 ;  /* 0x000000ffff037224 */ /* 0x000fe400078e000e */
.L_x_138:
[----:B------:R-:W-:-:S13]  /*06c0*/  ISETP.NE.AND P0, PT, R4, RZ, PT ;  /* 0x000000ff0400720c */ /* 0x000fda0003f05270 */
[----:B------:R-:W-:Y:S05]  /*06d0*/  @!P0 EXIT ;  /* 0x000000000000894d */ /* 0x000fea0003800000 */
[----:B0-----:R-:W-:Y:S02]  /*06e0*/  SHF.L.U64.HI R11, R0, 0x2, R5 ;  /* 0x00000002000b7819 */ /* 0x001fe40000010205 */
.L_x_140:
[----:B------:R-:W2:Y:S01]  /*06f0*/  LDG.E R5, [R2.64] ;  /* 0x0000000402057981 */ /* 0x000ea2000c1e1900 */
[----:B------:R-:W-:-:S04]  /*0700*/  IADD3 R4, R4, -0x1, RZ ;  /* 0xffffffff04047810 */ /* 0x000fc80007ffe0ff */
[----:B------:R-:W-:Y:S02]  /*0710*/  ISETP.NE.AND P0, PT, R4, RZ, PT ;  /* 0x000000ff0400720c */ /* 0x000fe40003f05270 */
[C---:B--2---:R-:W-:Y:S02]  /*0720*/  LOP3.LUT R7, R5.reuse, 0xf0, RZ, 0xc0, !PT ;  /* 0x000000f005077812 */ /* 0x044fe400078ec0ff */
        /* <DEDUP_REMOVED lines=14> */
[----:B------:R0:W-:Y:S02]  /*0810*/  STG.E [R2.64], R5 ;  /* 0x0000000502007986 */ /* 0x0001e4000c101904 */
[----:B0-----:R-:W-:-:S05]  /*0820*/  LEA R2, P1, R0, R2, 0x2 ;  /* 0x0000000200027211 */ /* 0x001fca00078210ff */
[----:B------:R-:W-:Y:S01]  /*0830*/  IMAD.X R3, R3, 0x1, R11, P1 ;  /* 0x0000000103037824 */ /* 0x000fe200008e060b */
[----:B------:R-:W-:Y:S05]  /*0840*/  @P0 BRA `(.L_x_140) ;  /* 0xfffffea000000947 */ /* 0x000fea000383ffff */
[----:B------:R-:W-:Y:S05]  /*0850*/  EXIT ;  /* 0x000000000000794d */ /* 0x000fea0003800000 */
.L_x_141:
        /* <DEDUP_REMOVED lines=10> */
.L_x_1801:


//--------------------- .text._ZN4vllm4gptq23reconstruct_gptq_kernelINS0_17MatrixView_q8_rowELi8EEEvPKjPK6__halfS4_PKiiiibPS5_ --------------------------
	.section	.text._ZN4vllm4gptq23reconstruct_gptq_kernelINS0_17MatrixView_q8_rowELi8EEEvPKjPK6__halfS4_PKiiiibPS5_,"ax",@progbits
	.sectioninfo	@"SHI_REGISTERS=26"
	.align	128
        .global         _ZN4vllm4gptq23reconstruct_gptq_kernelINS0_17MatrixView_q8_rowELi8EEEvPKjPK6__halfS4_PKiiiibPS5_
        .type           _ZN4vllm4gptq23reconstruct_gptq_kernelINS0_17MatrixView_q8_rowELi8EEEvPKjPK6__halfS4_PKiiiibPS5_,@function
        .size           _ZN4vllm4gptq23reconstruct_gptq_kernelINS0_17MatrixView_q8_rowELi8EEEvPKjPK6__halfS4_PKiiiibPS5_,(.L_x_1802 - _ZN4vllm4gptq23reconstruct_gptq_kernelINS0_17MatrixView_q8_rowELi8EEEvPKjPK6__halfS4_PKiiiibPS5_)
        .other          _ZN4vllm4gptq23reconstruct_gptq_kernelINS0_17MatrixView_q8_rowELi8EEEvPKjPK6__halfS4_PKiiiibPS5_,@"STO_CUDA_ENTRY STV_DEFAULT"
_ZN4vllm4gptq23reconstruct_gptq_kernelINS0_17MatrixView_q8_rowELi8EEEvPKjPK6__halfS4_PKiiiibPS5_:
.text._ZN4vllm4gptq23reconstruct_gptq_kernelINS0_17MatrixView_q8_rowELi8EEEvPKjPK6__halfS4_PKiiiibPS5_:
[----:B------:R-:W-:Y:S02]  /*0000*/  IMAD.MOV.U32 R1, RZ, RZ, c[0x0][0x28] ;  /* 0x00000a00ff017624 */ /* 0x000fe400078e00ff */
[----:B------:R-:W0:Y:S04]  /*0010*/  S2R R3, SR_CTAID.X ;  /* 0x0000000000037919 */ /* 0x000e280000002500 */
[----:B------:R-:W0:Y:S02]  /*0020*/  S2R R0, SR_TID.X ;  /* 0x0000000000007919 */ /* 0x000e240000002100 */
[----:B0-----:R-:W-:-:S05]  /*0030*/  IMAD R3, R3, 0x80, R0 ;  /* 0x0000008003037824 */ /* 0x001fca00078e0200 */
[----:B------:R-:W-:-:S13]  /*0040*/  ISETP.GE.U32.AND P0, PT, R3, c[0x0][0x184], PT ;  /* 0x0000610003007a0c */ /* 0x000fda0003f06070 */
[----:B------:R-:W-:Y:S05]  /*0050*/  @P0 EXIT ;  /* 0x000000000000094d */ /* 0x000fea0003800000 */
[----:B------:R-:W0:Y:S01]  /*0060*/  S2R R2, SR_CTAID.Y ;  /* 0x0000000000027919 */ /* 0x000e220000002600 */
[----:B------:R-:W-:Y:S01]  /*0070*/  ULDC.64 UR6, c[0x0][0x118] ;  /* 0x0000460000067ab9 */ /* 0x000fe20000000a00 */
[----:B0-----:R-:W-:-:S05]  /*0080*/  IMAD.SHL.U32 R0, R2, 0x10, RZ ;  /* 0x0000001002007824 */ /* 0x001fca00078e00ff */
[----:B------:R-:W-:-:S04]  /*0090*/  LOP3.LUT R0, R0, 0x7ffffff0, RZ, 0xc0, !PT ;  /* 0x7ffffff000007812 */ /* 0x000fc800078ec0ff */
[----:B------:R-:W-:-:S05]  /*00a0*/  IADD3 R6, P0, R0, c[0x0][0x178], RZ ;  /* 0x00005e0000067a10 */ /* 0x000fca0007f1e0ff */
[----:B------:R-:W-:-:S05]  /*00b0*/  IMAD.X R7, RZ, RZ, c[0x0][0x17c], P0 ;  /* 0x00005f00ff077624 */ /* 0x000fca00000e06ff */
[----:B------:R-:W2:Y:S04]  /*00c0*/  LDG.E.CONSTANT R12, [R6.64] ;  /* 0x00000006060c7981 */ /* 0x000ea8000c1e9900 */
[----:B------:R-:W3:Y:S04]  /*00d0*/  LDG.E.CONSTANT R4, [R6.64+0x4] ;  /* 0x0000040606047981 */ /* 0x000ee8000c1e9900 */
[----:B------:R-:W4:Y:S04]  /*00e0*/  LDG.E.CONSTANT R14, [R6.64+0x8] ;  /* 0x00000806060e7981 */ /* 0x000f28000c1e9900 */
[----:B------:R-:W5:Y:S01]  /*00f0*/  LDG.E.CONSTANT R18, [R6.64+0xc] ;  /* 0x00000c0606127981 */ /* 0x000f62000c1e9900 */
[--C-:B------:R-:W-:Y:S01]  /*0100*/  SHF.R.S32.HI R0, RZ, 0x1f, R3.reuse ;  /* 0x0000001fff007819 */ /* 0x100fe20000011403 */
[----:B------:R-:W-:-:S03]  /*0110*/  IMAD R17, R2, c[0x0][0x184], R3 ;  /* 0x0000610002117a24 */ /* 0x000fc600078e0203 */
[----:B------:R-:W-:-:S04]  /*0120*/  LEA.HI R0, R0, R3, RZ, 0x2 ;  /* 0x0000000300007211 */ /* 0x000fc800078f10ff */
[----:B------:R-:W-:Y:S01]  /*0130*/  SHF.R.S32.HI R5, RZ, 0x2, R0 ;  /* 0x00000002ff057819 */ /* 0x000fe20000011400 */
[----:B------:R-:W-:-:S04]  /*0140*/  IMAD.MOV.U32 R0, RZ, RZ, 0x4 ;  /* 0x00000004ff007424 */ /* 0x000fc800078e00ff */
[----:B------:R-:W-:-:S04]  /*0150*/  IMAD.WIDE.U32 R16, R17, R0, c[0x0][0x160] ;  /* 0x0000580011107625 */ /* 0x000fc800078e0000 */
[----:B--2---:R-:W-:Y:S02]  /*0160*/  IMAD R12, R12, c[0x0][0x184], RZ ;  /* 0x000061000c0c7a24 */ /* 0x004fe400078e02ff */
[----:B---3--:R-:W-:-:S03]  /*0170*/  IMAD R4, R4, c[0x0][0x184], RZ ;  /* 0x0000610004047a24 */ /* 0x008fc600078e02ff */
[----:B------:R-:W-:Y:S01]  /*0180*/  SHF.R.S32.HI R9, RZ, 0x1f, R12 ;  /* 0x0000001fff097819 */ /* 0x000fe2000001140c */
[----:B----4-:R-:W-:-:S03]  /*0190*/  IMAD R14, R14, c[0x0][0x184], RZ ;  /* 0x000061000e0e7a24 */ /* 0x010fc600078e02ff */
[----:B------:R-:W-:Y:S02]  /*01a0*/  LEA.HI R8, R9, R12, RZ, 0x2 ;  /* 0x0000000c09087211 */ /* 0x000fe400078f10ff */
[----:B------:R-:W-:Y:S01]  /*01b0*/  SHF.R.S32.HI R9, RZ, 0x1f, R4 ;  /* 0x0000001fff097819 */ /* 0x000fe20000011404 */
[----:B-----5:R-:W-:Y:S01]  /*01c0*/  IMAD R18, R18, c[0x0][0x184], RZ ;  /* 0x0000610012127a24 */ /* 0x020fe200078e02ff */
[----:B------:R-:W-:Y:S02]  /*01d0*/  SHF.R.S32.HI R7, RZ, 0x1f, R14 ;  /* 0x0000001fff077819 */ /* 0x000fe4000001140e */
[----:B------:R-:W-:Y:S02]  /*01e0*/  LEA.HI R6, R9, R4, RZ, 0x2 ;  /* 0x0000000409067211 */ /* 0x000fe400078f10ff */
[----:B------:R-:W-:Y:S02]  /*01f0*/  LEA.HI.SX32 R21, R8, R5, 0x1e ;  /* 0x0000000508157211 */ /* 0x000fe400078ff2ff */
[----:B------:R-:W-:-:S02]  /*0200*/  LEA.HI R10, R7, R14, RZ, 0x2 ;  /* 0x0000000e070a7211 */ /* 0x000fc400078f10ff */
[----:B------:R-:W-:Y:S01]  /*0210*/  SHF.R.S32.HI R11, RZ, 0x1f, R18 ;  /* 0x0000001fff0b7819 */ /* 0x000fe20000011412 */
[----:B------:R-:W-:Y:S01]  /*0220*/  IMAD.WIDE R20, R21, R0, c[0x0][0x170] ;  /* 0x00005c0015147625 */ /* 0x000fe200078e0200 */
[-C--:B------:R-:W-:Y:S01]  /*0230*/  LEA.HI.SX32 R9, R6, R5.reuse, 0x1e ;  /* 0x0000000506097211 */ /* 0x080fe200078ff2ff */
[----:B------:R0:W2:Y:S01]  /*0240*/  LDG.E.CONSTANT R7, [R16.64] ;  /* 0x0000000610077981 */ /* 0x0000a2000c1e9900 */
[-C--:B------:R-:W-:Y:S02]  /*0250*/  LEA.HI.SX32 R23, R10, R5.reuse, 0x1e ;  /* 0x000000050a177211 */ /* 0x080fe400078ff2ff */
[----:B------:R-:W-:Y:S01]  /*0260*/  LEA.HI R10, R11, R18, RZ, 0x2 ;  /* 0x000000120b0a7211 */ /* 0x000fe200078f10ff */
[-C--:B------:R-:W-:Y:S01]  /*0270*/  IMAD.WIDE R8, R9, R0.reuse, c[0x0][0x170] ;  /* 0x00005c0009087625 */ /* 0x080fe200078e0200 */
[----:B------:R1:W3:Y:S02]  /*0280*/  LDG.E.CONSTANT R6, [R20.64] ;  /* 0x0000000614067981 */ /* 0x0002e4000c1e9900 */
[----:B------:R-:W-:Y:S01]  /*0290*/  LEA.HI.SX32 R5, R10, R5, 0x1e ;  /* 0x000000050a057211 */ /* 0x000fe200078ff2ff */
[----:B------:R-:W-:-:S02]  /*02a0*/  IMAD.WIDE R22, R23, R0, c[0x0][0x170] ;  /* 0x00005c0017167625 */ /* 0x000fc400078e0200 */
[----:B------:R4:W5:Y:S04]  /*02b0*/  LDG.E.CONSTANT R8, [R8.64] ;  /* 0x0000000608087981 */ /* 0x000968000c1e9900 */
[----:B------:R-:W5:Y:S01]  /*02c0*/  LDG.E.CONSTANT R10, [R22.64] ;  /* 0x00000006160a7981 */ /* 0x000f62000c1e9900 */
[----:B-1----:R-:W-:-:S05]  /*02d0*/  IMAD.WIDE R20, R5, R0, c[0x0][0x170] ;  /* 0x00005c0005147625 */ /* 0x002fca00078e0200 */
[----:B------:R1:W5:Y:S01]  /*02e0*/  LDG.E.CONSTANT R11, [R20.64] ;  /* 0x00000006140b7981 */ /* 0x000362000c1e9900 */
[----:B------:R-:W-:Y:S02]  /*02f0*/  IMAD.MOV.U32 R0, RZ, RZ, 0x2 ;  /* 0x00000002ff007424 */ /* 0x000fe400078e00ff */
[C---:B------:R-:W-:Y:S02]  /*0300*/  IMAD.IADD R15, R3.reuse, 0x1, R12 ;  /* 0x00000001030f7824 */ /* 0x040fe400078e020c */
[C---:B0-----:R-:W-:Y:S02]  /*0310*/  IMAD.IADD R17, R3.reuse, 0x1, R4 ;  /* 0x0000000103117824 */ /* 0x041fe400078e0204 */
[C---:B------:R-:W-:Y:S02]  /*0320*/  IMAD.IADD R5, R3.reuse, 0x1, R18 ;  /* 0x0000000103057824 */ /* 0x040fe400078e0212 */
[----:B------:R-:W-:Y:S02]  /*0330*/  IMAD.IADD R19, R3, 0x1, R14 ;  /* 0x0000000103137824 */ /* 0x000fe400078e020e */
[----:B------:R-:W-:-:S04]  /*0340*/  IMAD.WIDE R14, R15, R0, c[0x0][0x168] ;  /* 0x00005a000f0e7625 */ /* 0x000fc800078e0200 */
[-C--:B------:R-:W-:Y:S01]  /*0350*/  IMAD.WIDE R16, R17, R0.reuse, c[0x0][0x168] ;  /* 0x00005a0011107625 */ /* 0x080fe200078e0200 */
[----:B----4-:R2:W4:Y:S03]  /*0360*/  LDG.E.U16.CONSTANT R9, [R14.64] ;  /* 0x000000060e097981 */ /* 0x010526000c1e9500 */
[-C--:B------:R-:W-:Y:S01]  /*0370*/  IMAD.WIDE R4, R5, R0.reuse, c[0x0][0x168] ;  /* 0x00005a0005047625 */ /* 0x080fe200078e0200 */
[----:B------:R-:W4:Y:S03]  /*0380*/  LDG.E.U16.CONSTANT R12, [R16.64] ;  /* 0x00000006100c7981 */ /* 0x000f26000c1e9500 */
[----:B------:R-:W-:Y:S02]  /*0390*/  IMAD.WIDE R18, R19, R0, c[0x0][0x168] ;  /* 0x00005a0013127625 */ /* 0x000fe400078e0200 */
[----:B------:R0:W4:Y:S04]  /*03a0*/  LDG.E.U16.CONSTANT R4, [R4.64] ;  /* 0x0000000604047981 */ /* 0x000128000c1e9500 */
[----:B------:R-:W4:Y:S01]  /*03b0*/  LDG.E.U16.CONSTANT R13, [R18.64] ;  /* 0x00000006120d7981 */ /* 0x000f22000c1e9500 */
[----:B-1----:R-:W-:Y:S01]  /*03c0*/  IMAD.SHL.U32 R20, R3, 0x8, RZ ;  /* 0x0000000803147824 */ /* 0x002fe200078e00ff */
[----:B------:R-:W-:-:S02]  /*03d0*/  ULDC.S8 UR4, c[0x0][0x18c] ;  /* 0x0000630000047ab9 */ /* 0x000fc40000000200 */
[----:B------:R-:W-:Y:S02]  /*03e0*/  UISETP.NE.AND UP0, UPT, UR4, URZ, UPT ;  /* 0x0000003f0400728c */ /* 0x000fe4000bf05270 */
[----:B------:R-:W-:Y:S02]  /*03f0*/  LOP3.LUT R21, R20, 0x18, RZ, 0xc0, !PT ;  /* 0x0000001814157812 */ /* 0x000fe400078ec0ff */
[----:B------:R-:W-:Y:S01]  /*0400*/  USEL UR4, URZ, 0xffffffff, UP0 ;  /* 0xffffffff3f047887 */ /* 0x000fe20008000000 */
[----:B------:R-:W-:-:S05]  /*0410*/  IMAD.SHL.U32 R2, R2, 0x4, RZ ;  /* 0x0000000402027824 */ /* 0x000fca00078e00ff */
[----:B------:R-:W-:-:S05]  /*0420*/  LOP3.LUT R2, R2, 0x1ffffffc, RZ, 0xc0, !PT ;  /* 0x1ffffffc02027812 */ /* 0x000fca00078ec0ff */
[----:B------:R-:W-:-:S04]  /*0430*/  IMAD R3, R2, c[0x0][0x184], R3 ;  /* 0x0000610002037a24 */ /* 0x000fc800078e0203 */
[----:B------:R-:W-:Y:S01]  /*0440*/  IMAD.WIDE R2, R3, R0, c[0x0][0x190] ;  /* 0x0000640003027625 */ /* 0x000fe200078e0200 */
[----:B--2---:R-:W-:Y:S02]  /*0450*/  SHF.R.U32.HI R14, RZ, 0x8, R7 ;  /* 0x00000008ff0e7819 */ /* 0x004fe40000011607 */
[-C--:B---3--:R-:W-:Y:S02]  /*0460*/  SHF.R.U32.HI R6, RZ, R21.reuse, R6 ;  /* 0x00000015ff067219 */ /* 0x088fe40000011606 */
[----:B------:R-:W-:Y:S02]  /*0470*/  LOP3.LUT R15, R7, 0xff, RZ, 0xc0, !PT ;  /* 0x000000ff070f7812 */ /* 0x000fe400078ec0ff */
[----:B------:R-:W-:Y:S02]  /*0480*/  LOP3.LUT R6, R6, 0xff, RZ, 0xc0, !PT ;  /* 0x000000ff06067812 */ /* 0x000fe400078ec0ff */
[----:B-----5:R-:W-:Y:S02]  /*0490*/  SHF.R.U32.HI R8, RZ, R21, R8 ;  /* 0x00000015ff087219 */ /* 0x020fe40000011608 */
[----:B0-----:R-:W-:-:S02]  /*04a0*/  LOP3.LUT R5, R14, 0xff, RZ, 0xc0, !PT ;  /* 0x000000ff0e057812 */ /* 0x001fc400078ec0ff */
[----:B------:R-:W-:Y:S02]  /*04b0*/  SHF.R.U32.HI R14, RZ, 0x10, R7 ;  /* 0x00000010ff0e7819 */ /* 0x000fe40000011607 */
[----:B------:R-:W-:Y:S02]  /*04c0*/  SHF.R.U32.HI R10, RZ, R21, R10 ;  /* 0x00000015ff0a7219 */ /* 0x000fe4000001160a */
[----:B------:R-:W-:Y:S02]  /*04d0*/  IADD3 R6, -R6, UR4, R15 ;  /* 0x0000000406067c10 */ /* 0x000fe4000fffe10f */
[----:B------:R-:W-:Y:S02]  /*04e0*/  LOP3.LUT R8, R8, 0xff, RZ, 0xc0, !PT ;  /* 0x000000ff08087812 */ /* 0x000fe400078ec0ff */
[----:B------:R-:W-:Y:S02]  /*04f0*/  LOP3.LUT R15, R14, 0xff, RZ, 0xc0, !PT ;  /* 0x000000ff0e0f7812 */ /* 0x000fe400078ec0ff */
[----:B------:R-:W-:-:S02]  /*0500*/  LOP3.LUT R10, R10, 0xff, RZ, 0xc0, !PT ;  /* 0x000000ff0a0a7812 */ /* 0x000fc400078ec0ff */
[----:B------:R-:W-:Y:S02]  /*0510*/  SHF.R.U32.HI R11, RZ, R21, R11 ;  /* 0x00000015ff0b7219 */ /* 0x000fe4000001160b */
[----:B------:R-:W-:Y:S02]  /*0520*/  IADD3 R5, -R8, UR4, R5 ;  /* 0x0000000408057c10 */ /* 0x000fe4000fffe105 */
[----:B------:R-:W-:Y:S02]  /*0530*/  IADD3 R8, -R10, UR4, R15 ;  /* 0x000000040a087c10 */ /* 0x000fe4000fffe10f */
[----:B------:R-:W-:Y:S02]  /*0540*/  LEA.HI R10, R7, UR4, RZ, 0x8 ;  /* 0x00000004070a7c11 */ /* 0x000fe4000f8f40ff */
[----:B------:R-:W-:Y:S01]  /*0550*/  LOP3.LUT R11, R11, 0xff, RZ, 0xc0, !PT ;  /* 0x000000ff0b0b7812 */ /* 0x000fe200078ec0ff */
[----:B------:R-:W4:Y:S04]  /*0560*/  I2F.F16 R6, R6 ;  /* 0x0000000600067306 */ /* 0x000f280000200c00 */
[----:B------:R-:W-:-:S04]  /*0570*/  IMAD.IADD R7, R10, 0x1, -R11 ;  /* 0x000000010a077824 */ /* 0x000fc800078e0a0b */
[----:B------:R-:W0:Y:S01]  /*0580*/  I2F.F16 R5, R5 ;  /* 0x0000000500057306 */ /* 0x000e220000200c00 */
[----:B------:R-:W-:-:S07]  /*0590*/  IMAD.WIDE R14, R0, c[0x0][0x184], R2 ;  /* 0x00006100000e7a25 */ /* 0x000fce00078e0202 */
[----:B------:R-:W1:Y:S08]  /*05a0*/  I2F.F16 R8, R8 ;  /* 0x0000000800087306 */ /* 0x000e700000200c00 */
[----:B------:R-:W2:Y:S01]  /*05b0*/  I2F.F16 R7, R7 ;  /* 0x0000000700077306 */ /* 0x000ea20000200c00 */
[----:B------:R-:W-:Y:S01]  /*05c0*/  IMAD.WIDE R10, R0, c[0x0][0x184], R14 ;  /* 0x00006100000a7a25 */ /* 0x000fe200078e020e */
[----:B----4-:R-:W-:-:S02]  /*05d0*/  HMUL2 R6, R6.H0_H0, R9.H0_H0 ;  /* 0x2000000906067232 */ /* 0x010fc40000000800 */
[----:B0-----:R-:W-:Y:S02]  /*05e0*/  HMUL2 R12, R5.H0_H0, R12.H0_H0 ;  /* 0x2000000c050c7232 */ /* 0x001fe40000000800 */
[----:B-1----:R-:W-:Y:S01]  /*05f0*/  HMUL2 R13, R8.H0_H0, R13.H0_H0 ;  /* 0x2000000d080d7232 */ /* 0x002fe20000000800 */
[----:B------:R-:W-:Y:S01]  /*0600*/  STG.E.U16 [R2.64], R6 ;  /* 0x0000000602007986 */ /* 0x000fe2000c101506 */
[----:B--2---:R-:W-:Y:S01]  /*0610*/  HMUL2 R9, R7.H0_H0, R4.H0_H0 ;  /* 0x2000000407097232 */ /* 0x004fe20000000800 */
[----:B------:R-:W-:Y:S02]  /*0620*/  IMAD.WIDE R4, R0, c[0x0][0x184], R10 ;  /* 0x0000610000047a25 */ /* 0x000fe400078e020a */
[----:B------:R-:W-:Y:S04]  /*0630*/  STG.E.U16 [R14.64], R12 ;  /* 0x0000000c0e007986 */ /* 0x000fe8000c101506 */
[----:B------:R-:W-:Y:S04]  /*0640*/  STG.E.U16 [R10.64], R13 ;  /* 0x0000000d0a007986 */ /* 0x000fe8000c101506 */
[----:B------:R-:W-:Y:S01]  /*0650*/  STG.E.U16 [R4.64], R9 ;  /* 0x0000000904007986 */ /* 0x000fe2000c101506 */
[----:B------:R-:W-:Y:S05]  /*0660*/  EXIT ;  /* 0x000000000000794d */ /* 0x000fea0003800000 */
.L_x_142:
        /* <DEDUP_REMOVED lines=9> */
.L_x_1802:


//--------------------- .text._ZN4vllm4gptq23reconstruct_gptq_kernelINS0_17MatrixView_q2_rowELi2EEEvPKjPK6__halfS4_PKiiiibPS5_ --------------------------
	.section	.text._ZN4vllm4gptq23reconstruct_gptq_kernelINS0_17MatrixView_q2_rowELi2EEEvPKjPK6__halfS4_PKiiiibPS5_,"ax",@progbits
	.sectioninfo	@"SHI_REGISTERS=32"
	.align	128
        .global         _ZN4vllm4gptq23reconstruct_gptq_kernelINS0_17MatrixView_q2_rowELi2EEEvPKjPK6__halfS4_PKiiiibPS5_
        .type           _ZN4vllm4gptq23reconstruct_gptq_kernelINS0_17MatrixView_q2_rowELi2EEEvPKjPK6__halfS4_PKiiiibPS5_,@function
        .size           _ZN4vllm4gptq23reconstruct_gptq_kernelINS0_17MatrixView_q2_rowELi2EEEvPKjPK6__halfS4_PKiiiibPS5_,(.L_x_1803 - _ZN4vllm4gptq23reconstruct_gptq_kernelINS0_17MatrixView_q2_rowELi2EEEvPKjPK6__halfS4_PKiiiibPS5_)
        .other          _ZN4vllm4gptq23reconstruct_gptq_kernelINS0_17MatrixView_q2_rowELi2EEEvPKjPK6__halfS4_PKiiiibPS5_,@"STO_CUDA_ENTRY STV_DEFAULT"
_ZN4vllm4gptq23reconstruct_gptq_kernelINS0_17MatrixView_q2_rowELi2EEEvPKjPK6__halfS4_PKiiiibPS5_:
.text._ZN4vllm4gptq23reconstruct_gptq_kernelINS0_17MatrixView_q2_rowELi2EEEvPKjPK6__halfS4_PKiiiibPS5_:
        /* <DEDUP_REMOVED lines=8> */
[----:B0-----:R-:W-:-:S04]  /*0080*/  IMAD.SHL.U32 R18, R9, 0x10, RZ ;  /* 0x0000001009127824 */ /* 0x001fc800078e00ff */
[----:B------:R-:W-:Y:S01]  /*0090*/  IMAD.SHL.U32 R2, R18, 0x4, RZ ;  /* 0x0000000412027824 */ /* 0x000fe200078e00ff */
[----:B------:R-:W-:-:S04]  /*00a0*/  SHF.R.U32.HI R3, RZ, 0x1e, R18 ;  /* 0x0000001eff037819 */ /* 0x000fc80000011612 */
[----:B------:R-:W-:Y:S02]  /*00b0*/  LOP3.LUT R2, R2, 0xffffffc0, RZ, 0xc0, !PT ;  /* 0xffffffc002027812 */ /* 0x000fe400078ec0ff */
[----:B------:R-:W-:Y:S02]  /*00c0*/  LOP3.LUT R3, R3, 0x1, RZ, 0xc0, !PT ;  /* 0x0000000103037812 */ /* 0x000fe400078ec0ff */
[----:B------:R-:W-:-:S04]  /*00d0*/  IADD3 R12, P0, R2, c[0x0][0x178], RZ ;  /* 0x00005e00020c7a10 */ /* 0x000fc80007f1e0ff */
[----:B------:R-:W-:-:S05]  /*00e0*/  IADD3.X R13, R3, c[0x0][0x17c], RZ, P0, !PT ;  /* 0x00005f00030d7a10 */ /* 0x000fca00007fe4ff */
[----:B------:R-:W2:Y:S04]  /*00f0*/  LDG.E.CONSTANT R5, [R12.64] ;  /* 0x000000060c057981 */ /* 0x000ea8000c1e9900 */
[----:B------:R-:W3:Y:S01]  /*0100*/  LDG.E.CONSTANT R7, [R12.64+0x4] ;  /* 0x000004060c077981 */ /* 0x000ee2000c1e9900 */
[--C-:B------:R-:W-:Y:S01]  /*0110*/  SHF.R.S32.HI R3, RZ, 0x1f, R0.reuse ;  /* 0x0000001fff037819 */ /* 0x100fe20000011400 */
[----:B------:R-:W-:Y:S02]  /*0120*/  IMAD.MOV.U32 R19, RZ, RZ, 0x4 ;  /* 0x00000004ff137424 */ /* 0x000fe400078e00ff */
[----:B------:R-:W-:Y:S01]  /*0130*/  IMAD R14, R9, c[0x0][0x184], R0 ;  /* 0x00006100090e7a24 */ /* 0x000fe200078e0200 */
[----:B------:R-:W-:Y:S01]  /*0140*/  LEA.HI R3, R3, R0, RZ, 0x4 ;  /* 0x0000000003037211 */ /* 0x000fe200078f20ff */
[----:B------:R-:W4:Y:S02]  /*0150*/  LDG.E.CONSTANT R6, [R12.64+0x8] ;  /* 0x000008060c067981 */ /* 0x000f24000c1e9900 */
[----:B------:R-:W-:Y:S01]  /*0160*/  IMAD.WIDE.U32 R14, R14, R19, c[0x0][0x160] ;  /* 0x000058000e0e7625 */ /* 0x000fe200078e0013 */
[----:B------:R-:W-:Y:S01]  /*0170*/  SHF.R.S32.HI R24, RZ, 0x4, R3 ;  /* 0x00000004ff187819 */ /* 0x000fe20000011403 */
[----:B------:R-:W5:Y:S04]  /*0180*/  LDG.E.CONSTANT R9, [R12.64+0xc] ;  /* 0x00000c060c097981 */ /* 0x000f68000c1e9900 */
[----:B------:R4:W4:Y:S04]  /*0190*/  LDG.E.CONSTANT R23, [R14.64] ;  /* 0x000000060e177981 */ /* 0x000928000c1e9900 */
[----:B------:R-:W4:Y:S04]  /*01a0*/  LDG.E.CONSTANT R17, [R12.64+0x14] ;  /* 0x000014060c117981 */ /* 0x000f28000c1e9900 */
[----:B------:R-:W4:Y:S01]  /*01b0*/  LDG.E.CONSTANT R10, [R12.64+0x18] ;  /* 0x000018060c0a7981 */ /* 0x000f22000c1e9900 */
[----:B--2---:R-:W-:-:S02]  /*01c0*/  IMAD R5, R5, c[0x0][0x184], RZ ;  /* 0x0000610005057a24 */ /* 0x004fc400078e02ff */
[----:B---3--:R-:W-:-:S03]  /*01d0*/  IMAD R7, R7, c[0x0][0x184], RZ ;  /* 0x0000610007077a24 */ /* 0x008fc600078e02ff */
[----:B------:R-:W-:-:S04]  /*01e0*/  SHF.R.S32.HI R2, RZ, 0x1f, R5 ;  /* 0x0000001fff027819 */ /* 0x000fc80000011405 */
[----:B------:R-:W-:Y:S02]  /*01f0*/  LEA.HI R3, R2, R5, RZ, 0x4 ;  /* 0x0000000502037211 */ /* 0x000fe400078f20ff */
[----:B------:R-:W-:Y:S02]  /*0200*/  SHF.R.S32.HI R2, RZ, 0x1f, R7 ;  /* 0x0000001fff027819 */ /* 0x000fe40000011407 */
[-C--:B------:R-:W-:Y:S02]  /*0210*/  LEA.HI.SX32 R20, R3, R24.reuse, 0x1c ;  /* 0x0000001803147211 */ /* 0x080fe400078fe2ff */
[----:B------:R-:W-:Y:S02]  /*0220*/  LEA.HI R3, R2, R7, RZ, 0x4 ;  /* 0x0000000702037211 */ /* 0x000fe400078f20ff */
[----:B------:R-:W2:Y:S01]  /*0230*/  LDG.E.CONSTANT R2, [R12.64+0x10] ;  /* 0x000010060c027981 */ /* 0x000ea2000c1e9900 */
[----:B------:R-:W-:Y:S01]  /*0240*/  IMAD.WIDE R20, R20, R19, c[0x0][0x170] ;  /* 0x00005c0014147625 */ /* 0x000fe200078e0213 */
[----:B------:R-:W-:-:S05]  /*0250*/  LEA.HI.SX32 R26, R3, R24, 0x1c ;  /* 0x00000018031a7211 */ /* 0x000fca00078fe2ff */
[----:B------:R0:W3:Y:S01]  /*0260*/  LDG.E.CONSTANT R20, [R20.64] ;  /* 0x0000000614147981 */ /* 0x0000e2000c1e9900 */
[----:B------:R-:W-:-:S05]  /*0270*/  IMAD.WIDE R26, R26, R19, c[0x0][0x170] ;  /* 0x00005c001a1a7625 */ /* 0x000fca00078e0213 */
[----:B------:R1:W2:Y:S01]  /*0280*/  LDG.E.CONSTANT R8, [R26.64] ;  /* 0x000000061a087981 */ /* 0x0002a2000c1e9900 */
[----:B------:R-:W-:Y:S01]  /*0290*/  IMAD.SHL.U32 R11, R0, 0x2, RZ ;  /* 0x00000002000b7824 */ /* 0x000fe200078e00ff */
[----:B------:R-:W-:Y:S01]  /*02a0*/  ULDC.S8 UR4, c[0x0][0x18c] ;  /* 0x0000630000047ab9 */ /* 0x000fe20000000200 */
[----:B----4-:R-:W-:Y:S01]  /*02b0*/  IMAD R15, R6, c[0x0][0x184], RZ ;  /* 0x00006100060f7a24 */ /* 0x010fe200078e02ff */
[----:B------:R-:W-:Y:S02]  /*02c0*/  UISETP.NE.AND UP0, UPT, UR4, URZ, UPT ;  /* 0x0000003f0400728c */ /* 0x000fe4000bf05270 */
[----:B------:R-:W-:Y:S02]  /*02d0*/  LOP3.LUT R11, R11, 0x1e, RZ, 0xc0, !PT ;  /* 0x0000001e0b0b7812 */ /* 0x000fe400078ec0ff */
[----:B------:R-:W-:Y:S01]  /*02e0*/  USEL UR4, URZ, 0xffffffff, UP0 ;  /* 0xffffffff3f047887 */ /* 0x000fe20008000000 */
[----:B------:R-:W-:Y:S02]  /*02f0*/  SHF.R.S32.HI R16, RZ, 0x1f, R15 ;  /* 0x0000001fff107819 */ /* 0x000fe4000001140f */
[----:B0-----:R-:W-:Y:S01]  /*0300*/  LOP3.LUT R21, R23, 0x3, RZ, 0xc0, !PT ;  /* 0x0000000317157812 */ /* 0x001fe200078ec0ff */
[----:B-----5:R-:W-:Y:S01]  /*0310*/  IMAD R9, R9, c[0x0][0x184], RZ ;  /* 0x0000610009097a24 */ /* 0x020fe200078e02ff */
[----:B------:R-:W-:-:S02]  /*0320*/  SHF.R.U32.HI R14, RZ, 0x2, R23 ;  /* 0x00000002ff0e7819 */ /* 0x000fc40000011617 */
[----:B------:R-:W-:Y:S01]  /*0330*/  LEA.HI R25, R16, R15, RZ, 0x4 ;  /* 0x0000000f10197211 */ /* 0x000fe200078f20ff */
[C---:B-1----:R-:W-:Y:S02]  /*0340*/  IMAD.IADD R26, R0.reuse, 0x1, R15 ;  /* 0x00000001001a7824 */ /* 0x042fe400078e020f */
[----:B------:R-:W-:Y:S02]  /*0350*/  IMAD.MOV.U32 R3, RZ, RZ, 0x2 ;  /* 0x00000002ff037424 */ /* 0x000fe400078e00ff */
[C---:B------:R-:W-:Y:S02]  /*0360*/  IMAD.IADD R4, R0.reuse, 0x1, R5 ;  /* 0x0000000100047824 */ /* 0x040fe400078e0205 */
[----:B------:R-:W-:Y:S02]  /*0370*/  IMAD.IADD R6, R0, 0x1, R7 ;  /* 0x0000000100067824 */ /* 0x000fe400078e0207 */
[----:B------:R-:W-:-:S04]  /*0380*/  IMAD.WIDE R4, R4, R3, c[0x0][0x168] ;  /* 0x00005a0004047625 */ /* 0x000fc800078e0203 */
[-C--:B------:R-:W-:Y:S02]  /*0390*/  IMAD.WIDE R6, R6, R3.reuse, c[0x0][0x168] ;  /* 0x00005a0006067625 */ /* 0x080fe400078e0203 */
[----:B------:R0:W4:Y:S02]  /*03a0*/  LDG.E.U16.CONSTANT R5, [R4.64] ;  /* 0x0000000604057981 */ /* 0x000124000c1e9500 */
[----:B------:R-:W-:-:S04]  /*03b0*/  IMAD.WIDE R26, R26, R3, c[0x0][0x168] ;  /* 0x00005a001a1a7625 */ /* 0x000fc800078e0203 */
[----:B------:R-:W-:Y:S01]  /*03c0*/  IMAD R17, R17, c[0x0][0x184], RZ ;  /* 0x0000610011117a24 */ /* 0x000fe200078e02ff */
[----:B------:R1:W5:Y:S04]  /*03d0*/  LDG.E.U16.CONSTANT R28, [R26.64] ;  /* 0x000000061a1c7981 */ /* 0x000368000c1e9500 */
[----:B0-----:R0:W4:Y:S01]  /*03e0*/  LDG.E.U16.CONSTANT R4, [R6.64] ;  /* 0x0000000606047981 */ /* 0x001122000c1e9500 */
[----:B---3--:R-:W-:-:S04]  /*03f0*/  SHF.R.U32.HI R20, RZ, R11, R20 ;  /* 0x0000000bff147219 */ /* 0x008fc80000011614 */
[----:B------:R-:W-:Y:S02]  /*0400*/  LOP3.LUT R20, R20, 0x3, RZ, 0xc0, !PT ;  /* 0x0000000314147812 */ /* 0x000fe400078ec0ff */
[----:B--2---:R-:W-:Y:S02]  /*0410*/  SHF.R.U32.HI R8, RZ, R11, R8 ;  /* 0x0000000bff087219 */ /* 0x004fe40000011608 */
[----:B------:R-:W-:Y:S02]  /*0420*/  IADD3 R21, -R20, UR4, R21 ;  /* 0x0000000414157c10 */ /* 0x000fe4000fffe115 */
[----:B------:R-:W-:Y:S02]  /*0430*/  LOP3.LUT R20, R14, 0x3, RZ, 0xc0, !PT ;  /* 0x000000030e147812 */ /* 0x000fe400078ec0ff */
[----:B------:R-:W-:Y:S02]  /*0440*/  LEA.HI.SX32 R14, R25, R24, 0x1c ;  /* 0x00000018190e7211 */ /* 0x000fe400078fe2ff */
[----:B------:R-:W-:-:S02]  /*0450*/  LOP3.LUT R15, R8, 0x3, RZ, 0xc0, !PT ;  /* 0x00000003080f7812 */ /* 0x000fc400078ec0ff */
[----:B------:R-:W-:Y:S02]  /*0460*/  SHF.R.S32.HI R8, RZ, 0x1f, R9 ;  /* 0x0000001fff087819 */ /* 0x000fe40000011409 */
[----:B------:R-:W-:Y:S01]  /*0470*/  IADD3 R20, -R15, UR4, R20 ;  /* 0x000000040f147c10 */ /* 0x000fe2000fffe114 */
[----:B------:R-:W-:Y:S01]  /*0480*/  IMAD.WIDE R14, R14, R19, c[0x0][0x170] ;  /* 0x00005c000e0e7625 */ /* 0x000fe200078e0213 */
[----:B------:R-:W-:-:S03]  /*0490*/  LEA.HI R29, R8, R9, RZ, 0x4 ;  /* 0x00000009081d7211 */ /* 0x000fc600078f20ff */
[----:B------:R-:W-:Y:S01]  /*04a0*/  IMAD R25, R2, c[0x0][0x184], RZ ;  /* 0x0000610002197a24 */ /* 0x000fe200078e02ff */
[----:B------:R-:W-:Y:S01]  /*04b0*/  LEA.HI.SX32 R16, R29, R24, 0x1c ;  /* 0x000000181d107211 */ /* 0x000fe200078fe2ff */
[C---:B------:R-:W-:Y:S01]  /*04c0*/  IMAD.IADD R8, R0.reuse, 0x1, R9 ;  /* 0x0000000100087824 */ /* 0x040fe200078e0209 */
[----:B------:R2:W3:Y:S01]  /*04d0*/  LDG.E.CONSTANT R2, [R14.64] ;  /* 0x000000060e027981 */ /* 0x0004e2000c1e9900 */
[----:B------:R-:W-:Y:S02]  /*04e0*/  IMAD.IADD R22, R0, 0x1, R25 ;  /* 0x0000000100167824 */ /* 0x000fe400078e0219 */
[----:B0-----:R-:W-:-:S04]  /*04f0*/  IMAD.WIDE R6, R8, R3, c[0x0][0x168] ;  /* 0x00005a0008067625 */ /* 0x001fc800078e0203 */
[----:B------:R-:W-:Y:S01]  /*0500*/  IMAD.WIDE R8, R16, R19, c[0x0][0x170] ;  /* 0x00005c0010087625 */ /* 0x000fe200078e0213 */
[----:B--2---:R-:W-:-:S03]  /*0510*/  SHF.R.S32.HI R14, RZ, 0x1f, R25 ;  /* 0x0000001fff0e7819 */ /* 0x004fc60000011419 */
[----:B-1----:R-:W-:Y:S01]  /*0520*/  IMAD.WIDE R26, R22, R3, c[0x0][0x168] ;  /* 0x00005a00161a7625 */ /* 0x002fe200078e0203 */
[----:B------:R-:W-:Y:S01]  /*0530*/  SHF.R.S32.HI R16, RZ, 0x1f, R17 ;  /* 0x0000001fff107819 */ /* 0x000fe20000011411 */
[----:B------:R0:W2:Y:S01]  /*0540*/  LDG.E.U16.CONSTANT R29, [R6.64] ;  /* 0x00000006061d7981 */ /* 0x0000a2000c1e9500 */
[----:B------:R-:W-:Y:S01]  /*0550*/  LEA.HI R25, R14, R25, RZ, 0x4 ;  /* 0x000000190e197211 */ /* 0x000fe200078f20ff */
[----:B------:R-:W-:Y:S02]  /*0560*/  IMAD R15, R10, c[0x0][0x184], RZ ;  /* 0x000061000a0f7a24 */ /* 0x000fe400078e02ff */
[----:B------:R1:W2:Y:S01]  /*0570*/  LDG.E.CONSTANT R14, [R8.64] ;  /* 0x00000006080e7981 */ /* 0x0002a2000c1e9900 */
[-C--:B------:R-:W-:Y:S02]  /*0580*/  LEA.HI.SX32 R22, R25, R24.reuse, 0x1c ;  /* 0x0000001819167211 */ /* 0x080fe400078fe2ff */
[----:B------:R-:W-:Y:S01]  /*0590*/  LEA.HI R25, R16, R17, RZ, 0x4 ;  /* 0x0000001110197211 */ /* 0x000fe200078f20ff */
[----:B------:R1:W5:Y:S02]  /*05a0*/  LDG.E.U16.CONSTANT R27, [R26.64] ;  /* 0x000000061a1b7981 */ /* 0x000364000c1e9500 */
[----:B0-----:R-:W-:Y:S01]  /*05b0*/  IMAD.WIDE R6, R22, R19, c[0x0][0x170] ;  /* 0x00005c0016067625 */ /* 0x001fe200078e0213 */
[----:B------:R-:W-:Y:S01]  /*05c0*/  LEA.HI.SX32 R22, R25, R24, 0x1c ;  /* 0x0000001819167211 */ /* 0x000fe200078fe2ff */
[----:B------:R-:W5:Y:S01]  /*05d0*/  LDG.E.CONSTANT R16, [R12.64+0x1c] ;  /* 0x00001c060c107981 */ /* 0x000f62000c1e9900 */
[----:B------:R-:W-:-:S03]  /*05e0*/  SHF.R.S32.HI R25, RZ, 0x1f, R15 ;  /* 0x0000001fff197819 */ /* 0x000fc6000001140f */
[----:B------:R0:W5:Y:S01]  /*05f0*/  LDG.E.CONSTANT R10, [R6.64] ;  /* 0x00000006060a7981 */ /* 0x000162000c1e9900 */
[----:B------:R-:W-:-:S04]  /*0600*/  LEA.HI R25, R25, R15, RZ, 0x4 ;  /* 0x0000000f19197211 */ /* 0x000fc800078f20ff */
[----:B0-----:R-:W-:Y:S01]  /*0610*/  LEA.HI.SX32 R6, R25, R24, 0x1c ;  /* 0x0000001819067211 */ /* 0x001fe200078fe2ff */
[----:B------:R-:W5:Y:S04]  /*0620*/  LDG.E.CONSTANT R7, [R12.64+0x24] ;  /* 0x000024060c077981 */ /* 0x000f68000c1e9900 */
[----:B------:R-:W5:Y:S01]  /*0630*/  LDG.E.CONSTANT R25, [R12.64+0x20] ;  /* 0x000020060c197981 */ /* 0x000f62000c1e9900 */
[----:B-1----:R-:W-:-:S05]  /*0640*/  IMAD.WIDE R8, R22, R19, c[0x0][0x170] ;  /* 0x00005c0016087625 */ /* 0x002fca00078e0213 */
[----:B------:R0:W5:Y:S02]  /*0650*/  LDG.E.CONSTANT R22, [R8.64] ;  /* 0x0000000608167981 */ /* 0x000164000c1e9900 */
[----:B0-----:R-:W-:-:S05]  /*0660*/  IMAD.WIDE R8, R6, R19, c[0x0][0x170] ;  /* 0x00005c0006087625 */ /* 0x001fca00078e0213 */
[----:B------:R0:W5:Y:S01]  /*0670*/  LDG.E.CONSTANT R6, [R8.64] ;  /* 0x0000000608067981 */ /* 0x000162000c1e9900 */
[----:B------:R-:W4:Y:S08]  /*0680*/  I2F.F16 R26, R21 ;  /* 0x00000015001a7306 */ /* 0x000f300000200c00 */
[----:B------:R-:W1:Y:S01]  /*0690*/  I2F.F16 R20, R20 ;  /* 0x0000001400147306 */ /* 0x000e620000200c00 */
[--C-:B0-----:R-:W-:Y:S01]  /*06a0*/  SHF.R.U32.HI R8, RZ, 0x6, R23.reuse ;  /* 0x00000006ff087819 */ /* 0x101fe20000011617 */
[----:B----4-:R-:W-:Y:S01]  /*06b0*/  HMUL2 R5, R26.H0_H0, R5.H0_H0 ;  /* 0x200000051a057232 */ /* 0x010fe20000000800 */
[----:B------:R-:W-:-:S04]  /*06c0*/  SHF.R.U32.HI R26, RZ, 0x4, R23 ;  /* 0x00000004ff1a7819 */ /* 0x000fc80000011617 */
[----:B------:R-:W-:Y:S02]  /*06d0*/  LOP3.LUT R26, R26, 0x3, RZ, 0xc0, !PT ;  /* 0x000000031a1a7812 */ /* 0x000fe400078ec0ff */
[----:B------:R-:W-:Y:S01]  /*06e0*/  LOP3.LUT R8, R8, 0x3, RZ, 0xc0, !PT ;  /* 0x0000000308087812 */ /* 0x000fe200078ec0ff */
[----:B-1----:R-:W-:Y:S01]  /*06f0*/  HMUL2 R4, R20.H0_H0, R4.H0_H0 ;  /* 0x2000000414047232 */ /* 0x002fe20000000800 */
[----:B---3--:R-:W-:-:S04]  /*0700*/  SHF.R.U32.HI R2, RZ, R11, R2 ;  /* 0x0000000bff027219 */ /* 0x008fc80000011602 */
[----:B------:R-:W-:-:S04]  /*0710*/  LOP3.LUT R2, R2, 0x3, RZ, 0xc0, !PT ;  /* 0x0000000302027812 */ /* 0x000fc800078ec0ff */
[----:B------:R-:W-:Y:S02]  /*0720*/  IADD3 R2, -R2, UR4, R26 ;  /* 0x0000000402027c10 */ /* 0x000fe4000fffe11a */
[----:B--2---:R-:W-:-:S04]  /*0730*/  SHF.R.U32.HI R14, RZ, R11, R14 ;  /* 0x0000000bff0e7219 */ /* 0x004fc8000001160e */
[----:B------:R-:W-:Y:S01]  /*0740*/  LOP3.LUT R14, R14, 0x3, RZ, 0xc0, !PT ;  /* 0x000000030e0e7812 */ /* 0x000fe200078ec0ff */
[----:B------:R0:W1:Y:S03]  /*0750*/  I2F.F16 R21, R2 ;  /* 0x0000000200157306 */ /* 0x0000660000200c00 */
[----:B------:R-:W-:Y:S01]  /*0760*/  IADD3 R20, -R14, UR4, R8 ;  /* 0x000000040e147c10 */ /* 0x000fe2000fffe108 */
[----:B------:R-:W-:Y:S02]  /*0770*/  IMAD.IADD R26, R0, 0x1, R17 ;  /* 0x00000001001a7824 */ /* 0x000fe400078e0211 */
[----:B-----5:R-:W-:Y:S02]  /*0780*/  IMAD R9, R16, c[0x0][0x184], RZ ;  /* 0x0000610010097a24 */ /* 0x020fe400078e02ff */
[----:B------:R-:W-:Y:S01]  /*0790*/  IMAD.WIDE R16, R26, R3, c[0x0][0x168] ;  /* 0x00005a001a107625 */ /* 0x000fe200078e0203 */
[----:B------:R-:W2:Y:S02]  /*07a0*/  I2F.F16 R20, R20 ;  /* 0x0000001400147306 */ /* 0x000ea40000200c00 */
[----:B------:R-:W-:Y:S01]  /*07b0*/  SHF.R.S32.HI R26, RZ, 0x1f, R9 ;  /* 0x0000001fff1a7819 */ /* 0x000fe20000011409 */
[----:B------:R-:W-:Y:S01]  /*07c0*/  IMAD.IADD R14, R0, 0x1, R15 ;  /* 0x00000001000e7824 */ /* 0x000fe200078e020f */
[----:B------:R3:W4:Y:S02]  /*07d0*/  LDG.E.U16.CONSTANT R8, [R16.64] ;  /* 0x0000000610087981 */ /* 0x000724000c1e9500 */
[----:B------:R-:W-:Y:S01]  /*07e0*/  LEA.HI R15, R26, R9, RZ, 0x4 ;  /* 0x000000091a0f7211 */ /* 0x000fe200078f20ff */
[----:B------:R-:W-:-:S02]  /*07f0*/  IMAD R25, R25, c[0x0][0x184], RZ ;  /* 0x0000610019197a24 */ /* 0x000fc400078e02ff */
[----:B---3--:R-:W-:Y:S01]  /*0800*/  IMAD.WIDE R16, R14, R3, c[0x0][0x168] ;  /* 0x00005a000e107625 */ /* 0x008fe200078e0203 */
[----:B------:R-:W-:Y:S02]  /*0810*/  LEA.HI.SX32 R14, R15, R24, 0x1c ;  /* 0x000000180f0e7211 */ /* 0x000fe400078fe2ff */
[----:B0-----:R-:W-:Y:S01]  /*0820*/  SHF.R.S32.HI R2, RZ, 0x1f, R25 ;  /* 0x0000001fff027819 */ /* 0x001fe20000011419 */
[----:B-1----:R-:W-:Y:S01]  /*0830*/  HMUL2 R28, R21.H0_H0, R28.H0_H0 ;  /* 0x2000001c151c7232 */ /* 0x002fe20000000800 */
[----:B------:R-:W-:Y:S01]  /*0840*/  IMAD R7, R7, c[0x0][0x184], RZ ;  /* 0x0000610007077a24 */ /* 0x000fe200078e02ff */
[----:B------:R0:W3:Y:S01]  /*0850*/  LDG.E.U16.CONSTANT R26, [R16.64] ;  /* 0x00000006101a7981 */ /* 0x0000e2000c1e9500 */
[----:B------:R-:W-:Y:S01]  /*0860*/  LEA.HI R21, R2, R25, RZ, 0x4 ;  /* 0x0000001902157211 */ /* 0x000fe200078f20ff */
[----:B------:R-:W-:Y:S01]  /*0870*/  IMAD.WIDE R14, R14, R19, c[0x0][0x170] ;  /* 0x00005c000e0e7625 */ /* 0x000fe200078e0213 */
[----:B--2---:R-:W-:Y:S01]  /*0880*/  HMUL2 R29, R20.H0_H0, R29.H0_H0 ;  /* 0x2000001d141d7232 */ /* 0x004fe20000000800 */
[----:B------:R-:W-:-:S03]  /*0890*/  SHF.R.S32.HI R20, RZ, 0x1f, R7 ;  /* 0x0000001fff147819 */ /* 0x000fc60000011407 */
[----:B------:R1:W2:Y:S01]  /*08a0*/  LDG.E.CONSTANT R2, [R14.64] ;  /* 0x000000060e027981 */ /* 0x0002a2000c1e9900 */
[-C--:B0-----:R-:W-:Y:S02]  /*08b0*/  LEA.HI.SX32 R16, R21, R24.reuse, 0x1c ;  /* 0x0000001815107211 */ /* 0x081fe400078fe2ff */
[----:B------:R-:W-:Y:S02]  /*08c0*/  LOP3.LUT R21, R18, 0x7ffffff0, RZ, 0xc0, !PT ;  /* 0x7ffffff012157812 */ /* 0x000fe400078ec0ff */
[----:B------:R-:W-:Y:S01]  /*08d0*/  SHF.R.U32.HI R18, RZ, R11, R10 ;  /* 0x0000000bff127219 */ /* 0x000fe2000001160a */
[----:B------:R-:W-:Y:S01]  /*08e0*/  IMAD.WIDE R16, R16, R19, c[0x0][0x170] ;  /* 0x00005c0010107625 */ /* 0x000fe200078e0213 */
[----:B------:R-:W-:Y:S02]  /*08f0*/  LEA.HI R20, R20, R7, RZ, 0x4 ;  /* 0x0000000714147211 */ /* 0x000fe400078f20ff */
[----:B-1----:R-:W-:Y:S02]  /*0900*/  SHF.R.U32.HI R14, RZ, 0x8, R23 ;  /* 0x00000008ff0e7819 */ /* 0x002fe40000011617 */
[----:B------:R-:W-:-:S02]  /*0910*/  LEA.HI.SX32 R20, R20, R24, 0x1c ;  /* 0x0000001814147211 */ /* 0x000fc400078fe2ff */
[----:B------:R-:W-:Y:S02]  /*0920*/  LOP3.LUT R10, R14, 0x3, RZ, 0xc0, !PT ;  /* 0x000000030e0a7812 */ /* 0x000fe400078ec0ff */
[----:B------:R-:W-:Y:S02]  /*0930*/  LOP3.LUT R15, R18, 0x3, RZ, 0xc0, !PT ;  /* 0x00000003120f7812 */ /* 0x000fe400078ec0ff */
[----:B------:R0:W5:Y:S02]  /*0940*/  LDG.E.CONSTANT R18, [R16.64] ;  /* 0x0000000610127981 */ /* 0x000164000c1e9900 */
[----:B------:R-:W-:Y:S01]  /*0950*/  IADD3 R10, -R15, UR4, R10 ;  /* 0x000000040f0a7c10 */ /* 0x000fe2000fffe10a */
[----:B------:R-:W-:-:S06]  /*0960*/  IMAD.WIDE R14, R20, R19, c[0x0][0x170] ;  /* 0x00005c00140e7625 */ /* 0x000fcc00078e0213 */
[----:B------:R1:W5:Y:S01]  /*0970*/  LDG.E.CONSTANT R14, [R14.64] ;  /* 0x000000060e0e7981 */ /* 0x000362000c1e9900 */
[----:B0-----:R-:W-:Y:S01]  /*0980*/  IMAD R16, R21, c[0x0][0x184], R0 ;  /* 0x0000610015107a24 */ /* 0x001fe200078e0200 */
[----:B------:R-:W-:Y:S02]  /*0990*/  PRMT R21, R5, 0x7610, R21 ;  /* 0x0000761005157816 */ /* 0x000fe40000000015 */
[----:B------:R0:W5:Y:S01]  /*09a0*/  LDG.E.CONSTANT R5, [R12.64+0x28] ;  /* 0x000028060c057981 */ /* 0x000162000c1e9900 */
[----:B------:R-:W-:-:S05]  /*09b0*/  IMAD.WIDE R16, R16, R3, c[0x0][0x190] ;  /* 0x0000640010107625 */ /* 0x000fca00078e0203 */
[----:B------:R0:W-:Y:S01]  /*09c0*/  STG.E.U16 [R16.64], R21 ;  /* 0x0000001510007986 */ /* 0x0001e2000c101506 */
[----:B-1----:R1:W0:Y:S03]  /*09d0*/  I2F.F16 R15, R10 ;  /* 0x0000000a000f7306 */ /* 0x0022260000200c00 */
[----:B-1----:R1:W5:Y:S01]  /*09e0*/  LDG.E.CONSTANT R10, [R12.64+0x2c] ;  /* 0x00002c060c0a7981 */ /* 0x002362000c1e9900 */
[----:B0-----:R-:W-:Y:S01]  /*09f0*/  IMAD.WIDE R20, R3, c[0x0][0x184], R16 ;  /* 0x0000610003147a25 */ /* 0x001fe200078e0210 */
[----:B------:R-:W-:-:S04]  /*0a00*/  SHF.R.U32.HI R16, RZ, 0xa, R23 ;  /* 0x0000000aff107819 */ /* 0x000fc80000011617 */
[----:B------:R0:W-:Y:S01]  /*0a10*/  STG.E.U16 [R20.64], R4 ;  /* 0x0000000414007986 */ /* 0x0001e2000c101506 */
[----:B------:R-:W-:Y:S02]  /*0a20*/  SHF.R.U32.HI R22, RZ, R11, R22 ;  /* 0x0000000bff167219 */ /* 0x000fe40000011616 */
[----:B------:R-:W-:Y:S02]  /*0a30*/  LOP3.LUT R17, R16, 0x3, RZ, 0xc0, !PT ;  /* 0x0000000310117812 */ /* 0x000fe400078ec0ff */
[----:B------:R1:W5:Y:S04]  /*0a40*/  LDG.E.CONSTANT R16, [R12.64+0x34] ;  /* 0x000034060c107981 */ /* 0x000368000c1e9900 */
[----:B0-----:R1:W5:Y:S01]  /*0a50*/  LDG.E.CONSTANT R4, [R12.64+0x30] ;  /* 0x000030060c047981 */ /* 0x001362000c1e9900 */
[----:B------:R-:W-:-:S02]  /*0a60*/  LOP3.LUT R22, R22, 0x3, RZ, 0xc0, !PT ;  /* 0x0000000316167812 */ /* 0x000fc400078ec0ff */
[----:B------:R-:W-:Y:S02]  /*0a70*/  SHF.R.U32.HI R6, RZ, R11, R6 ;  /* 0x0000000bff067219 */ /* 0x000fe40000011606 */
[----:B------:R-:W-:Y:S02]  /*0a80*/  IADD3 R22, -R22, UR4, R17 ;  /* 0x0000000416167c10 */ /* 0x000fe4000fffe111 */
[----:B------:R-:W-:Y:S02]  /*0a90*/  SHF.R.U32.HI R17, RZ, 0xc, R23 ;  /* 0x0000000cff117819 */ /* 0x000fe40000011617 */
[----:B------:R-:W-:Y:S02]  /*0aa0*/  LOP3.LUT R6, R6, 0x3, RZ, 0xc0, !PT ;  /* 0x0000000306067812 */ /* 0x000fe400078ec0ff */
[----:B------:R-:W-:Y:S01]  /*0ab0*/  LOP3.LUT R17, R17, 0x3, RZ, 0xc0, !PT ;  /* 0x0000000311117812 */ /* 0x000fe200078ec0ff */
[----:B------:R-:W-:-:S03]  /*0ac0*/  HMUL2 R15, R15.H0_H0, R27.H0_H0 ;  /* 0x2000001b0f0f7232 */ /* 0x000fc60000000800 */
[----:B------:R-:W-:Y:S02]  /*0ad0*/  IADD3 R27, -R6, UR4, R17 ;  /* 0x00000004061b7c10 */ /* 0x000fe4000fffe111 */
[----:B------:R1:W5:Y:S04]  /*0ae0*/  LDG.E.CONSTANT R6, [R12.64+0x38] ;  /* 0x000038060c067981 */ /* 0x000368000c1e9900 */
[----:B------:R1:W5:Y:S01]  /*0af0*/  LDG.E.CONSTANT R17, [R12.64+0x3c] ;  /* 0x00003c060c117981 */ /* 0x000362000c1e9900 */
[C---:B------:R-:W-:Y:S01]  /*0b00*/  IMAD.WIDE R20, R3.reuse, c[0x0][0x184], R20 ;  /* 0x0000610003147a25 */ /* 0x040fe200078e0214 */
[----:B------:R-:W4:Y:S04]  /*0b10*/  I2F.F16 R22, R22 ;  /* 0x0000001600167306 */ /* 0x000f280000200c00 */
[----:B------:R0:W-:Y:S04]  /*0b20*/  STG.E.U16 [R20.64], R28 ;  /* 0x0000001c14007986 */ /* 0x0001e8000c101506 */
[----:B------:R-:W3:Y:S01]  /*0b30*/  I2F.F16 R27, R27 ;  /* 0x0000001b001b7306 */ /* 0x000ee20000200c00 */
[----:B0-----:R-:W-:-:S05]  /*0b40*/  IMAD.WIDE R20, R3, c[0x0][0x184], R20 ;  /* 0x0000610003147a25 */ /* 0x001fca00078e0214 */
[----:B------:R0:W-:Y:S01]  /*0b50*/  STG.E.U16 [R20.64], R29 ;  /* 0x0000001d14007986 */ /* 0x0001e2000c101506 */
[----:B-1----:R-:W-:Y:S01]  /*0b60*/  PRMT R13, R15, 0x7610, R13 ;  /* 0x000076100f0d7816 */ /* 0x002fe2000000000d */
[----:B0-----:R-:W-:-:S06]  /*0b70*/  IMAD.WIDE R28, R3, c[0x0][0x184], R20 ;  /* 0x00006100031c7a25 */ /* 0x001fcc00078e0214 */
[----:B------:R-:W-:-:S04]  /*0b80*/  IMAD.WIDE R20, R3, c[0x0][0x184], R28 ;  /* 0x0000610003147a25 */ /* 0x000fc800078e021c */
[----:B------:R-:W-:Y:S01]  /*0b90*/  IMAD.IADD R12, R0, 0x1, R9 ;  /* 0x00000001000c7824 */ /* 0x000fe200078e0209 */
[----:B------:R0:W-:Y:S01]  /*0ba0*/  STG.E.U16 [R28.64], R13 ;  /* 0x0000000d1c007986 */ /* 0x0001e2000c101506 */
[----:B------:R-:W-:-:S04]  /*0bb0*/  SHF.R.U32.HI R15, RZ, 0xe, R23 ;  /* 0x0000000eff0f7819 */ /* 0x000fc80000011617 */
[----:B------:R-:W-:Y:S01]  /*0bc0*/  LOP3.LUT R15, R15, 0x3, RZ, 0xc0, !PT ;  /* 0x000000030f0f7812 */ /* 0x000fe200078ec0ff */
[----:B0-----:R-:W-:Y:S02]  /*0bd0*/  IMAD.IADD R28, R0, 0x1, R7 ;  /* 0x00000001001c7824 */ /* 0x001fe400078e0207 */
[----:B------:R-:W-:-:S06]  /*0be0*/  IMAD.WIDE R12, R12, R3, c[0x0][0x168] ;  /* 0x00005a000c0c7625 */ /* 0x000fcc00078e0203 */
[----:B------:R0:W5:Y:S01]  /*0bf0*/  LDG.E.U16.CONSTANT R12, [R12.64] ;  /* 0x000000060c0c7981 */ /* 0x000162000c1e9500 */
[----:B----4-:R-:W-:Y:S02]  /*0c00*/  HMUL2 R8, R22.H0_H0, R8.H0_H0 ;  /* 0x2000000816087232 */ /* 0x010fe40000000800 */
[----:B---3--:R-:W-:-:S03]  /*0c10*/  HMUL2 R26, R27.H0_H0, R26.H0_H0 ;  /* 0x2000001a1b1a7232 */ /* 0x008fc60000000800 */
[----:B------:R-:W-:Y:S01]  /*0c20*/  PRMT R27, R8, 0x7610, R27 ;  /* 0x00007610081b7816 */ /* 0x000fe2000000001b */
[----:B------:R-:W-:Y:S01]  /*0c30*/  IMAD.WIDE R8, R3, c[0x0][0x184], R20 ;  /* 0x0000610003087a25 */ /* 0x000fe200078e0214 */
[----:B------:R-:W-:-:S03]  /*0c40*/  PRMT R22, R26, 0x7610, R22 ;  /* 0x000076101a167816 */ /* 0x000fc60000000016 */
[----:B------:R-:W-:Y:S01]  /*0c50*/  STG.E.U16 [R20.64], R27 ;  /* 0x0000001b14007986 */ /* 0x000fe2000c101506 */
[----:B--2---:R-:W-:-:S03]  /*0c60*/  SHF.R.U32.HI R2, RZ, R11, R2 ;  /* 0x0000000bff027219 */ /* 0x004fc60000011602 */
[----:B------:R1:W-:Y:S01]  /*0c70*/  STG.E.U16 [R8.64], R22 ;  /* 0x0000001608007986 */ /* 0x0003e2000c101506 */
[----:B------:R-:W-:Y:S02]  /*0c80*/  LOP3.LUT R2, R2, 0x3, RZ, 0xc0, !PT ;  /* 0x0000000302027812 */ /* 0x000fe400078ec0ff */
[----:B-1----:R-:W-:Y:S02]  /*0c90*/  SHF.R.U32.HI R22, RZ, 0x10, R23 ;  /* 0x00000010ff167819 */ /* 0x002fe40000011617 */
[----:B-----5:R-:W-:Y:S02]  /*0ca0*/  SHF.R.U32.HI R18, RZ, R11, R18 ;  /* 0x0000000bff127219 */ /* 0x020fe40000011612 */
[----:B------:R-:W-:Y:S02]  /*0cb0*/  LOP3.LUT R7, R22, 0x3, RZ, 0xc0, !PT ;  /* 0x0000000316077812 */ /* 0x000fe400078ec0ff */
[----:B------:R-:W-:Y:S01]  /*0cc0*/  LOP3.LUT R22, R18, 0x3, RZ, 0xc0, !PT ;  /* 0x0000000312167812 */ /* 0x000fe200078ec0ff */
[----:B------:R-:W-:Y:S01]  /*0cd0*/  IMAD.WIDE R20, R28, R3, c[0x0][0x168] ;  /* 0x00005a001c147625 */ /* 0x000fe200078e0203 */
[----:B------:R-:W-:-:S02]  /*0ce0*/  IADD3 R2, -R2, UR4, R15 ;  /* 0x0000000402027c10 */ /* 0x000fc4000fffe10f */
[----:B------:R-:W-:Y:S01]  /*0cf0*/  SHF.R.U32.HI R14, RZ, R11, R14 ;  /* 0x0000000bff0e7219 */ /* 0x000fe2000001160e */
[----:B------:R-:W-:Y:S01]  /*0d00*/  IMAD R5, R5, c[0x0][0x184], RZ ;  /* 0x0000610005057a24 */ /* 0x000fe200078e02ff */
[----:B------:R-:W-:Y:S01]  /*0d10*/  IADD3 R7, -R22, UR4, R7 ;  /* 0x0000000416077c10 */ /* 0x000fe2000fffe107 */
[----:B------:R-:W-:Y:S01]  /*0d20*/  IMAD.IADD R26, R0, 0x1, R25 ;  /* 0x00000001001a7824 */ /* 0x000fe200078e0219 */
[----:B------:R-:W-:Y:S01]  /*0d30*/  SHF.R.U32.HI R22, RZ, 0x12, R23 ;  /* 0x00000012ff167819 */ /* 0x000fe20000011617 */
[----:B0-----:R0:W2:Y:S01]  /*0d40*/  LDG.E.U16.CONSTANT R13, [R20.64] ;  /* 0x00000006140d7981 */ /* 0x0010a2000c1e9500 */
[----:B------:R-:W-:Y:S01]  /*0d50*/  SHF.R.S32.HI R28, RZ, 0x1f, R5 ;  /* 0x0000001fff1c7819 */ /* 0x000fe20000011405 */
[----:B------:R-:W-:Y:S01]  /*0d60*/  IMAD.WIDE R26, R26, R3, c[0x0][0x168] ;  /* 0x00005a001a1a7625 */ /* 0x000fe200078e0203 */
[----:B------:R-:W-:Y:S02]  /*0d70*/  LOP3.LUT R25, R22, 0x3, RZ, 0xc0, !PT ;  /* 0x0000000316197812 */ /* 0x000fe400078ec0ff */
[----:B------:R-:W-:-:S02]  /*0d80*/  LEA.HI R29, R28, R5, RZ, 0x4 ;  /* 0x000000051c1d7211 */ /* 0x000fc400078f20ff */
[----:B------:R1:W3:Y:S01]  /*0d90*/  LDG.E.U16.CONSTANT R18, [R26.64] ;  /* 0x000000061a127981 */ /* 0x0002e2000c1e9500 */
[----:B------:R-:W-:Y:S01]  /*0da0*/  IMAD R15, R10, c[0x0][0x184], RZ ;  /* 0x000061000a0f7a24 */ /* 0x000fe200078e02ff */
[----:B------:R-:W-:Y:S01]  /*0db0*/  LOP3.LUT R10, R14, 0x3, RZ, 0xc0, !PT ;  /* 0x000000030e0a7812 */ /* 0x000fe200078ec0ff */
[----:B------:R-:W-:-:S03]  /*0dc0*/  IMAD.IADD R14, R0, 0x1, R5 ;  /* 0x00000001000e7824 */ /* 0x000fc600078e0205 */
[--C-:B------:R-:W-:Y:S01]  /*0dd0*/  SHF.R.S32.HI R22, RZ, 0x1f, R15.reuse ;  /* 0x0000001fff167819 */ /* 0x100fe2000001140f */
[----:B0-----:R-:W-:Y:S01]  /*0de0*/  IMAD.IADD R20, R0, 0x1, R15 ;  /* 0x0000000100147824 */ /* 0x001fe200078e020f */
[----:B------:R-:W-:Y:S02]  /*0df0*/  IADD3 R10, -R10, UR4, R25 ;  /* 0x000000040a0a7c10 */ /* 0x000fe4000fffe119 */
[----:B------:R-:W-:Y:S02]  /*0e00*/  LEA.HI R25, R22, R15, RZ, 0x4 ;  /* 0x0000000f16197211 */ /* 0x000fe400078f20ff */
[----:B-1----:R-:W-:Y:S01]  /*0e10*/  LEA.HI.SX32 R26, R29, R24, 0x1c ;  /* 0x000000181d1a7211 */ /* 0x002fe200078fe2ff */
[----:B------:R-:W-:Y:S02]  /*0e20*/  IMAD R21, R4, c[0x0][0x184], RZ ;  /* 0x0000610004157a24 */ /* 0x000fe400078e02ff */
[----:B------:R-:W-:-:S03]  /*0e30*/  IMAD.WIDE R4, R14, R3, c[0x0][0x168] ;  /* 0x00005a000e047625 */ /* 0x000fc600078e0203 */
[----:B------:R-:W-:Y:S02]  /*0e40*/  SHF.R.S32.HI R28, RZ, 0x1f, R21 ;  /* 0x0000001fff1c7819 */ /* 0x000fe40000011415 */
[----:B------:R0:W4:Y:S01]  /*0e50*/  LDG.E.U16.CONSTANT R22, [R4.64] ;  /* 0x0000000604167981 */ /* 0x000122000c1e9500 */
[----:B------:R-:W-:Y:S01]  /*0e60*/  IMAD R29, R16, c[0x0][0x184], RZ ;  /* 0x00006100101d7a24 */ /* 0x000fe200078e02ff */
[----:B------:R-:W-:Y:S01]  /*0e70*/  LEA.HI R28, R28, R21, RZ, 0x4 ;  /* 0x000000151c1c7211 */ /* 0x000fe200078f20ff */
[----:B------:R-:W-:Y:S01]  /*0e80*/  IMAD.WIDE R26, R26, R19, c[0x0][0x170] ;  /* 0x00005c001a1a7625 */ /* 0x000fe200078e0213 */
[----:B------:R-:W-:-:S03]  /*0e90*/  LEA.HI.SX32 R14, R25, R24, 0x1c ;  /* 0x00000018190e7211 */ /* 0x000fc600078fe2ff */
[----:B0-----:R-:W-:Y:S01]  /*0ea0*/  IMAD.WIDE R4, R20, R3, c[0x0][0x168] ;  /* 0x00005a0014047625 */ /* 0x001fe200078e0203 */
[----:B------:R-:W-:Y:S01]  /*0eb0*/  LEA.HI.SX32 R28, R28, R24, 0x1c ;  /* 0x000000181c1c7211 */ /* 0x000fe200078fe2ff */
[----:B------:R0:W5:Y:S04]  /*0ec0*/  LDG.E.CONSTANT R25, [R26.64] ;  /* 0x000000061a197981 */ /* 0x000168000c1e9900 */
[----:B------:R1:W4:Y:S01]  /*0ed0*/  LDG.E.U16.CONSTANT R16, [R4.64] ;  /* 0x0000000604107981 */ /* 0x000322000c1e9500 */
[----:B------:R-:W-:-:S04]  /*0ee0*/  IMAD.WIDE R14, R14, R19, c[0x0][0x170] ;  /* 0x00005c000e0e7625 */ /* 0x000fc800078e0213 */
[----:B0-----:R-:W-:Y:S02]  /*0ef0*/  IMAD.WIDE R26, R28, R19, c[0x0][0x170] ;  /* 0x00005c001c1a7625 */ /* 0x001fe400078e0213 */
[----:B------:R0:W4:Y:S01]  /*0f00*/  LDG.E.CONSTANT R14, [R14.64] ;  /* 0x000000060e0e7981 */ /* 0x000122000c1e9900 */
[--C-:B-1----:R-:W-:Y:S01]  /*0f10*/  SHF.R.S32.HI R4, RZ, 0x1f, R29.reuse ;  /* 0x0000001fff047819 */ /* 0x102fe2000001141d */
[----:B------:R-:W-:Y:S02]  /*0f20*/  IMAD.IADD R28, R0, 0x1, R29 ;  /* 0x00000001001c7824 */ /* 0x000fe400078e021d */
[----:B------:R1:W4:Y:S01]  /*0f30*/  LDG.E.CONSTANT R26, [R26.64] ;  /* 0x000000061a1a7981 */ /* 0x000322000c1e9900 */
[----:B------:R-:W-:Y:S01]  /*0f40*/  LEA.HI R5, R4, R29, RZ, 0x4 ;  /* 0x0000001d04057211 */ /* 0x000fe200078f20ff */
[----:B------:R-:W-:Y:S02]  /*0f50*/  IMAD.IADD R20, R0, 0x1, R21 ;  /* 0x0000000100147824 */ /* 0x000fe400078e0215 */
[----:B------:R-:W-:Y:S01]  /*0f60*/  IMAD.WIDE R28, R28, R3, c[0x0][0x168] ;  /* 0x00005a001c1c7625 */ /* 0x000fe200078e0203 */
[----:B------:R-:W-:-:S03]  /*0f70*/  LEA.HI.SX32 R4, R5, R24, 0x1c ;  /* 0x0000001805047211 */ /* 0x000fc600078fe2ff */
[----:B------:R-:W-:-:S04]  /*0f80*/  IMAD.WIDE R20, R20, R3, c[0x0][0x168] ;  /* 0x00005a0014147625 */ /* 0x000fc800078e0203 */
[----:B0-----:R-:W-:Y:S02]  /*0f90*/  IMAD R15, R6, c[0x0][0x184], RZ ;  /* 0x00006100060f7a24 */ /* 0x001fe400078e02ff */
[----:B------:R-:W-:Y:S01]  /*0fa0*/  IMAD.WIDE R4, R4, R19, c[0x0][0x170] ;  /* 0x00005c0004047625 */ /* 0x000fe200078e0213 */
[----:B------:R0:W4:Y:S04]  /*0fb0*/  LDG.E.U16.CONSTANT R6, [R28.64] ;  /* 0x000000061c067981 */ /* 0x000128000c1e9500 */
[----:B------:R1:W4:Y:S01]  /*0fc0*/  LDG.E.U16.CONSTANT R20, [R20.64] ;  /* 0x0000000614147981 */ /* 0x000322000c1e9500 */
[----:B------:R-:W-:Y:S02]  /*0fd0*/  IMAD R17, R17, c[0x0][0x184], RZ ;  /* 0x0000610011117a24 */ /* 0x000fe400078e02ff */
[--C-:B0-----:R-:W-:Y:S01]  /*0fe0*/  IMAD.IADD R28, R0, 0x1, R15.reuse ;  /* 0x00000001001c7824 */ /* 0x101fe200078e020f */
[----:B-1----:R0:W4:Y:S03]  /*0ff0*/  LDG.E.CONSTANT R21, [R4.64] ;  /* 0x0000000604157981 */ /* 0x002126000c1e9900 */
[----:B0-----:R-:W-:Y:S01]  /*1000*/  IMAD.WIDE R4, R28, R3, c[0x0][0x168] ;  /* 0x00005a001c047625 */ /* 0x001fe200078e0203 */
[----:B------:R-:W-:-:S04]  /*1010*/  SHF.R.S32.HI R28, RZ, 0x1f, R15 ;  /* 0x0000001fff1c7819 */ /* 0x000fc8000001140f */
[----:B------:R-:W-:Y:S01]  /*1020*/  LEA.HI R15, R28, R15, RZ, 0x4 ;  /* 0x0000000f1c0f7211 */ /* 0x000fe200078f20ff */
[----:B------:R0:W4:Y:S01]  /*1030*/  LDG.E.U16.CONSTANT R27, [R4.64] ;  /* 0x00000006041b7981 */ /* 0x000122000c1e9500 */
[----:B------:R-:W-:-:S04]  /*1040*/  SHF.R.S32.HI R28, RZ, 0x1f, R17 ;  /* 0x0000001fff1c7819 */ /* 0x000fc80000011411 */
[----:B------:R-:W-:Y:S02]  /*1050*/  LEA.HI R29, R28, R17, RZ, 0x4 ;  /* 0x000000111c1d7211 */ /* 0x000fe400078f20ff */
[-C--:B------:R-:W-:Y:S02]  /*1060*/  LEA.HI.SX32 R28, R15, R24.reuse, 0x1c ;  /* 0x000000180f1c7211 */ /* 0x080fe400078fe2ff */
[----:B------:R-:W-:-:S03]  /*1070*/  LEA.HI.SX32 R24, R29, R24, 0x1c ;  /* 0x000000181d187211 */ /* 0x000fc600078fe2ff */
[----:B------:R-:W-:-:S04]  /*1080*/  IMAD.WIDE R28, R28, R19, c[0x0][0x170] ;  /* 0x00005c001c1c7625 */ /* 0x000fc800078e0213 */
[----:B0-----:R-:W-:Y:S02]  /*1090*/  IMAD.WIDE R4, R24, R19, c[0x0][0x170] ;  /* 0x00005c0018047625 */ /* 0x001fe400078e0213 */
[----:B------:R-:W4:Y:S04]  /*10a0*/  LDG.E.CONSTANT R28, [R28.64] ;  /* 0x000000061c1c7981 */ /* 0x000f28000c1e9900 */
[----:B------:R0:W4:Y:S01]  /*10b0*/  LDG.E.CONSTANT R24, [R4.64] ;  /* 0x0000000604187981 */ /* 0x000122000c1e9900 */
[----:B------:R-:W-:-:S04]  /*10c0*/  IMAD.IADD R0, R0, 0x1, R17 ;  /* 0x0000000100007824 */ /* 0x000fc800078e0211 */
[----:B0-----:R-:W-:-:S05]  /*10d0*/  IMAD.WIDE R4, R0, R3, c[0x0][0x168] ;  /* 0x00005a0000047625 */ /* 0x001fca00078e0203 */
[----:B------:R0:W4:Y:S01]  /*10e0*/  LDG.E.U16.CONSTANT R0, [R4.64] ;  /* 0x0000000604007981 */ /* 0x000122000c1e9500 */
[----:B------:R-:W1:Y:S01]  /*10f0*/  I2F.F16 R15, R2 ;  /* 0x00000002000f7306 */ /* 0x000e620000200c00 */
[----:B------:R-:W-:Y:S01]  /*1100*/  IMAD.WIDE R8, R3, c[0x0][0x184], R8 ;  /* 0x0000610003087a25 */ /* 0x000fe200078e0208 */
[--C-:B0-----:R-:W-:Y:S01]  /*1110*/  SHF.R.U32.HI R4, RZ, 0x16, R23.reuse ;  /* 0x00000016ff047819 */ /* 0x101fe20000011617 */
[----:B-1----:R-:W-:Y:S01]  /*1120*/  HMUL2 R12, R15.H0_H0, R12.H0_H0 ;  /* 0x2000000c0f0c7232 */ /* 0x002fe20000000800 */
[----:B------:R-:W-:-:S04]  /*1130*/  SHF.R.U32.HI R15, RZ, 0x14, R23 ;  /* 0x00000014ff0f7819 */ /* 0x000fc80000011617 */
[----:B------:R-:W-:Y:S02]  /*1140*/  PRMT R17, R12, 0x7610, R17 ;  /* 0x000076100c117816 */ /* 0x000fe40000000011 */
[----:B------:R-:W-:Y:S02]  /*1150*/  LOP3.LUT R12, R15, 0x3, RZ, 0xc0, !PT ;  /* 0x000000030f0c7812 */ /* 0x000fe400078ec0ff */
[----:B------:R-:W-:Y:S01]  /*1160*/  SHF.R.U32.HI R15, RZ, 0x18, R23 ;  /* 0x00000018ff0f7819 */ /* 0x000fe20000011617 */
[----:B------:R-:W3:Y:S01]  /*1170*/  I2F.F16 R7, R7 ;  /* 0x0000000700077306 */ /* 0x000ee20000200c00 */
[----:B------:R0:W-:Y:S01]  /*1180*/  STG.E.U16 [R8.64], R17 ;  /* 0x0000001108007986 */ /* 0x0001e2000c101506 */
[----:B------:R-:W-:Y:S02]  /*1190*/  LOP3.LUT R5, R4, 0x3, RZ, 0xc0, !PT ;  /* 0x0000000304057812 */ /* 0x000fe400078ec0ff */
[----:B------:R-:W-:Y:S01]  /*11a0*/  LOP3.LUT R4, R15, 0x3, RZ, 0xc0, !PT ;  /* 0x000000030f047812 */ /* 0x000fe200078ec0ff */
[----:B0-----:R-:W-:-:S03]  /*11b0*/  IMAD.WIDE R8, R3, c[0x0][0x184], R8 ;  /* 0x0000610003087a25 */ /* 0x001fc600078e0208 */
[----:B------:R0:W2:Y:S02]  /*11c0*/  I2F.F16 R2, R10 ;  /* 0x0000000a00027306 */ /* 0x0000a40000200c00 */
[----:B0-----:R-:W-:Y:S01]  /*11d0*/  SHF.R.U32.HI R10, RZ, 0x1c, R23 ;  /* 0x0000001cff0a7819 */ /* 0x001fe20000011617 */
[----:B---3--:R-:W-:-:S05]  /*11e0*/  HMUL2 R18, R7.H0_H0, R18.H0_H0 ;  /* 0x2000001207127232 */ /* 0x008fca0000000800 */
[----:B------:R0:W-:Y:S01]  /*11f0*/  STG.E.U16 [R8.64], R18 ;  /* 0x0000001208007986 */ /* 0x0001e2000c101506 */
[----:B--2---:R-:W-:Y:S01]  /*1200*/  HMUL2 R2, R2.H0_H0, R13.H0_H0 ;  /* 0x2000000d02027232 */ /* 0x004fe20000000800 */
[----:B-----5:R-:W-:-:S04]  /*1210*/  SHF.R.U32.HI R25, RZ, R11, R25 ;  /* 0x0000000bff197219 */ /* 0x020fc80000011619 */
[----:B------:R-:W-:-:S04]  /*1220*/  LOP3.LUT R25, R25, 0x3, RZ, 0xc0, !PT ;  /* 0x0000000319197812 */ /* 0x000fc800078ec0ff */
[----:B------:R-:W-:Y:S02]  /*1230*/  IADD3 R12, -R25, UR4, R12 ;  /* 0x00000004190c7c10 */ /* 0x000fe4000fffe10c */
[-C--:B----4-:R-:W-:Y:S02]  /*1240*/  SHF.R.U32.HI R14, RZ, R11.reuse, R14 ;  /* 0x0000000bff0e7219 */ /* 0x090fe4000001160e */
[----:B------:R-:W-:-:S04]  /*1250*/  SHF.R.U32.HI R26, RZ, R11, R26 ;  /* 0x0000000bff1a7219 */ /* 0x000fc8000001161a */
[----:B------:R-:W-:Y:S02]  /*1260*/  LOP3.LUT R17, R26, 0x3, RZ, 0xc0, !PT ;  /* 0x000000031a117812 */ /* 0x000fe400078ec0ff */
[----:B------:R-:W-:Y:S02]  /*1270*/  LOP3.LUT R14, R14, 0x3, RZ, 0xc0, !PT ;  /* 0x000000030e0e7812 */ /* 0x000fe400078ec0ff */
[----:B------:R-:W-:Y:S02]  /*1280*/  IADD3 R17, -R17, UR4, R4 ;  /* 0x0000000411117c10 */ /* 0x000fe4000fffe104 */
[----:B------:R-:W-:Y:S01]  /*1290*/  SHF.R.U32.HI R4, RZ, 0x1a, R23 ;  /* 0x0000001aff047819 */ /* 0x000fe20000011617 */
[----:B------:R1:W2:Y:S01]  /*12a0*/  I2F.F16 R19, R12 ;  /* 0x0000000c00137306 */ /* 0x0002a20000200c00 */
[----:B------:R-:W-:Y:S02]  /*12b0*/  IADD3 R14, -R14, UR4, R5 ;  /* 0x000000040e0e7c10 */ /* 0x000fe4000fffe105 */
[----:B-1----:R-:W-:Y:S01]  /*12c0*/  LOP3.LUT R12, R4, 0x3, RZ, 0xc0, !PT ;  /* 0x00000003040c7812 */ /* 0x002fe200078ec0ff */
[----:B------:R-:W-:Y:S01]  /*12d0*/  IMAD.WIDE R4, R3, c[0x0][0x184], R8 ;  /* 0x0000610003047a25 */ /* 0x000fe200078e0208 */
[----:B------:R-:W-:-:S04]  /*12e0*/  SHF.R.U32.HI R21, RZ, R11, R21 ;  /* 0x0000000bff157219 */ /* 0x000fc80000011615 */
[----:B------:R-:W-:Y:S01]  /*12f0*/  LOP3.LUT R21, R21, 0x3, RZ, 0xc0, !PT ;  /* 0x0000000315157812 */ /* 0x000fe200078ec0ff */
[----:B------:R1:W3:Y:S03]  /*1300*/  I2F.F16 R7, R14 ;  /* 0x0000000e00077306 */ /* 0x0002e60000200c00 */
[----:B------:R-:W-:Y:S02]  /*1310*/  IADD3 R21, -R21, UR4, R12 ;  /* 0x0000000415157c10 */ /* 0x000fe4000fffe10c */
[----:B------:R-:W-:Y:S01]  /*1320*/  LOP3.LUT R25, R10, 0x3, RZ, 0xc0, !PT ;  /* 0x000000030a197812 */ /* 0x000fe200078ec0ff */
[----:B-1----:R-:W-:Y:S01]  /*1330*/  IMAD.WIDE R14, R3, c[0x0][0x184], R4 ;  /* 0x00006100030e7a25 */ /* 0x002fe200078e0204 */
[----:B------:R-:W-:Y:S01]  /*1340*/  LEA.HI R23, R23, UR4, RZ, 0x2 ;  /* 0x0000000417177c11 */ /* 0x000fe2000f8f10ff */
[----:B------:R-:W1:Y:S01]  /*1350*/  I2F.F16 R17, R17 ;  /* 0x0000001100117306 */ /* 0x000e620000200c00 */
[----:B------:R-:W-:-:S02]  /*1360*/  SHF.R.U32.HI R28, RZ, R11, R28 ;  /* 0x0000000bff1c7219 */ /* 0x000fc4000001161c */
[----:B------:R-:W-:Y:S02]  /*1370*/  SHF.R.U32.HI R12, RZ, R11, R24 ;  /* 0x0000000bff0c7219 */ /* 0x000fe40000011618 */
[----:B------:R-:W-:Y:S02]  /*1380*/  LOP3.LUT R28, R28, 0x3, RZ, 0xc0, !PT ;  /* 0x000000031c1c7812 */ /* 0x000fe400078ec0ff */
[----:B------:R-:W-:Y:S01]  /*1390*/  LOP3.LUT R12, R12, 0x3, RZ, 0xc0, !PT ;  /* 0x000000030c0c7812 */ /* 0x000fe200078ec0ff */
[----:B------:R-:W-:Y:S01]  /*13a0*/  IMAD.WIDE R10, R3, c[0x0][0x184], R14 ;  /* 0x00006100030a7a25 */ /* 0x000fe200078e020e */
[----:B------:R-:W-:-:S03]  /*13b0*/  IADD3 R24, -R28, UR4, R25 ;  /* 0x000000041c187c10 */ /* 0x000fc6000fffe119 */
[----:B------:R-:W-:Y:S01]  /*13c0*/  IMAD.IADD R23, R23, 0x1, -R12 ;  /* 0x0000000117177824 */ /* 0x000fe200078e0a0c */
[----:B------:R-:W4:Y:S01]  /*13d0*/  I2F.F16 R21, R21 ;  /* 0x0000001500157306 */ /* 0x000f220000200c00 */
[----:B0-----:R-:W-:Y:S01]  /*13e0*/  IMAD.WIDE R8, R3, c[0x0][0x184], R10 ;  /* 0x0000610003087a25 */ /* 0x001fe200078e020a */
[----:B--2---:R-:W-:-:S06]  /*13f0*/  HMUL2 R19, R19.H0_H0, R22.H0_H0 ;  /* 0x2000001613137232 */ /* 0x004fcc0000000800 */
[----:B------:R-:W0:Y:S01]  /*1400*/  I2F.F16 R24, R24 ;  /* 0x0000001800187306 */ /* 0x000e220000200c00 */
[----:B------:R-:W-:-:S07]  /*1410*/  IMAD.WIDE R12, R3, c[0x0][0x184], R8 ;  /* 0x00006100030c7a25 */ /* 0x000fce00078e0208 */
[----:B------:R-:W2:Y:S01]  /*1420*/  I2F.F16 R23, R23 ;  /* 0x0000001700177306 */ /* 0x000ea20000200c00 */
[----:B------:R-:W-:Y:S01]  /*1430*/  STG.E.U16 [R4.64], R2 ;  /* 0x0000000204007986 */ /* 0x000fe2000c101506 */
[----:B---3--:R-:W-:-:S03]  /*1440*/  HMUL2 R7, R7.H0_H0, R16.H0_H0 ;  /* 0x2000001007077232 */ /* 0x008fc60000000800 */
[----:B------:R3:W-:Y:S01]  /*1450*/  STG.E.U16 [R14.64], R19 ;  /* 0x000000130e007986 */ /* 0x0007e2000c101506 */
[----:B-1----:R-:W-:Y:S02]  /*1460*/  HMUL2 R17, R17.H0_H0, R20.H0_H0 ;  /* 0x2000001411117232 */ /* 0x002fe40000000800 */
[----:B----4-:R-:W-:Y:S02]  /*1470*/  HMUL2 R6, R21.H0_H0, R6.H0_H0 ;  /* 0x2000000615067232 */ /* 0x010fe40000000800 */
[----:B0-----:R-:W-:Y:S01]  /*1480*/  HMUL2 R24, R24.H0_H0, R27.H0_H0 ;  /* 0x2000001b18187232 */ /* 0x001fe20000000800 */
[C---:B---3--:R-:W-:Y:S01]  /*1490*/  IMAD.WIDE R18, R3.reuse, c[0x0][0x184], R12 ;  /* 0x0000610003127a25 */ /* 0x048fe200078e020c */
[----:B--2---:R-:W-:Y:S01]  /*14a0*/  HMUL2 R0, R23.H0_H0, R0.H0_H0 ;  /* 0x2000000017007232 */ /* 0x004fe20000000800 */
[----:B------:R-:W-:Y:S04]  /*14b0*/  STG.E.U16 [R10.64], R7 ;  /* 0x000000070a007986 */ /* 0x000fe8000c101506 */
[----:B------:R-:W-:Y:S01]  /*14c0*/  IMAD.WIDE R2, R3, c[0x0][0x184], R18 ;  /* 0x0000610003027a25 */ /* 0x000fe200078e0212 */
[----:B------:R-:W-:Y:S04]  /*14d0*/  STG.E.U16 [R8.64], R17 ;  /* 0x0000001108007986 */ /* 0x000fe8000c101506 */
[----:B------:R-:W-:Y:S04]  /*14e0*/  STG.E.U16 [R12.64], R6 ;  /* 0x000000060c007986 */ /* 0x000fe8000c101506 */
[----:B------:R-:W-:Y:S04]  /*14f0*/  STG.E.U16 [R18.64], R24 ;  /* 0x0000001812007986 */ /* 0x000fe8000c101506 */
[----:B------:R-:W-:Y:S01]  /*1500*/  STG.E.U16 [R2.64], R0 ;  /* 0x0000000002007986 */ /* 0x000fe2000c101506 */
[----:B------:R-:W-:Y:S05]  /*1510*/  EXIT ;  /* 0x000000000000794d */ /* 0x000fea0003800000 */
.L_x_143:
        /* <DEDUP_REMOVED lines=14> */
.L_x_1803:


//--------------------- .text._ZN4vllm4gptq23reconstruct_gptq_kernelINS0_17MatrixView_q4_rowELi4EEEvPKjPK6__halfS4_PKiiiibPS5_ --------------------------
	.section	.text._ZN4vllm4gptq23reconstruct_gptq_kernelINS0_17MatrixView_q4_rowELi4EEEvPKjPK6__halfS4_PKiiiibPS5_,"ax",@progbits
	.sectioninfo	@"SHI_REGISTERS=32"
	.align	128
        .global         _ZN4vllm4gptq23reconstruct_gptq_kernelINS0_17MatrixView_q4_rowELi4EEEvPKjPK6__halfS4_PKiiiibPS5_
        .type           _ZN4vllm4gptq23reconstruct_gptq_kernelINS0_17MatrixView_q4_rowELi4EEEvPKjPK6__halfS4_PKiiiibPS5_,@function
        .size           _ZN4vllm4gptq23reconstruct_gptq_kernelINS0_17MatrixView_q4_rowELi4EEEvPKjPK6__halfS4_PKiiiibPS5_,(.L_x_1804 - _ZN4vllm4gptq23reconstruct_gptq_kernelINS0_17MatrixView_q4_rowELi4EEEvPKjPK6__halfS4_PKiiiibPS5_)
        .other          _ZN4vllm4gptq23reconstruct_gptq_kernelINS0_17MatrixView_q4_rowELi4EEEvPKjPK6__halfS4_PKiiiibPS5_,@"STO_CUDA_ENTRY STV_DEFAULT"
_ZN4vllm4gptq23reconstruct_gptq_kernelINS0_17MatrixView_q4_rowELi4EEEvPKjPK6__halfS4_PKiiiibPS5_:
.text._ZN4vllm4gptq23reconstruct_gptq_kernelINS0_17MatrixView_q4_rowELi4EEEvPKjPK6__halfS4_PKiiiibPS5_:
        /* <DEDUP_REMOVED lines=8> */
[----:B0-----:R-:W-:-:S05]  /*0080*/  LEA R8, P0, R7, c[0x0][0x178], 0x5 ;  /* 0x00005e0007087a11 */ /* 0x001fca00078028ff */
[----:B------:R-:W-:-:S05]  /*0090*/  IMAD.X R9, RZ, RZ, c[0x0][0x17c], P0 ;  /* 0x00005f00ff097624 */ /* 0x000fca00000e06ff */
[----:B------:R-:W2:Y:S04]  /*00a0*/  LDG.E.CONSTANT R11, [R8.64] ;  /* 0x00000006080b7981 */ /* 0x000ea8000c1e9900 */
[----:B------:R-:W3:Y:S04]  /*00b0*/  LDG.E.CONSTANT R21, [R8.64+0x4] ;  /* 0x0000040608157981 */ /* 0x000ee8000c1e9900 */
[----:B------:R-:W4:Y:S04]  /*00c0*/  LDG.E.CONSTANT R22, [R8.64+0x8] ;  /* 0x0000080608167981 */ /* 0x000f28000c1e9900 */
[----:B------:R-:W5:Y:S04]  /*00d0*/  LDG.E.CONSTANT R23, [R8.64+0xc] ;  /* 0x00000c0608177981 */ /* 0x000f68000c1e9900 */
[----:B------:R0:W5:Y:S04]  /*00e0*/  LDG.E.CONSTANT R13, [R8.64+0x10] ;  /* 0x00001006080d7981 */ /* 0x000168000c1e9900 */
[----:B------:R0:W5:Y:S04]  /*00f0*/  LDG.E.CONSTANT R25, [R8.64+0x14] ;  /* 0x0000140608197981 */ /* 0x000168000c1e9900 */
[----:B------:R0:W5:Y:S04]  /*0100*/  LDG.E.CONSTANT R29, [R8.64+0x18] ;  /* 0x00001806081d7981 */ /* 0x000168000c1e9900 */
[----:B------:R0:W5:Y:S01]  /*0110*/  LDG.E.CONSTANT R12, [R8.64+0x1c] ;  /* 0x00001c06080c7981 */ /* 0x000162000c1e9900 */
[----:B------:R-:W-:Y:S01]  /*0120*/  SHF.R.S32.HI R3, RZ, 0x1f, R2 ;  /* 0x0000001fff037819 */ /* 0x000fe20000011402 */
[----:B------:R-:W-:-:S02]  /*0130*/  IMAD.MOV.U32 R24, RZ, RZ, 0x4 ;  /* 0x00000004ff187424 */ /* 0x000fc400078e00ff */
[----:B------:R-:W-:Y:S01]  /*0140*/  IMAD R15, R7, c[0x0][0x184], R2 ;  /* 0x00006100070f7a24 */ /* 0x000fe200078e0202 */
[----:B------:R-:W-:-:S03]  /*0150*/  LEA.HI R3, R3, R2, RZ, 0x3 ;  /* 0x0000000203037211 */ /* 0x000fc600078f18ff */
[----:B------:R-:W-:Y:S01]  /*0160*/  IMAD.WIDE.U32 R14, R15, R24, c[0x0][0x160] ;  /* 0x000058000f0e7625 */ /* 0x000fe200078e0018 */
[----:B------:R-:W-:-:S04]  /*0170*/  SHF.R.S32.HI R4, RZ, 0x3, R3 ;  /* 0x00000003ff047819 */ /* 0x000fc80000011403 */
[----:B------:R1:W5:Y:S01]  /*0180*/  LDG.E.CONSTANT R10, [R14.64] ;  /* 0x000000060e0a7981 */ /* 0x000362000c1e9900 */
[----:B--2---:R-:W-:Y:S02]  /*0190*/  IMAD R11, R11, c[0x0][0x184], RZ ;  /* 0x000061000b0b7a24 */ /* 0x004fe400078e02ff */
[----:B---3--:R-:W-:-:S03]  /*01a0*/  IMAD R21, R21, c[0x0][0x184], RZ ;  /* 0x0000610015157a24 */ /* 0x008fc600078e02ff */
[----:B------:R-:W-:Y:S01]  /*01b0*/  SHF.R.S32.HI R0, RZ, 0x1f, R11 ;  /* 0x0000001fff007819 */ /* 0x000fe2000001140b */
[----:B----4-:R-:W-:-:S03]  /*01c0*/  IMAD R22, R22, c[0x0][0x184], RZ ;  /* 0x0000610016167a24 */ /* 0x010fc600078e02ff */
[----:B------:R-:W-:Y:S02]  /*01d0*/  LEA.HI R3, R0, R11, RZ, 0x3 ;  /* 0x0000000b00037211 */ /* 0x000fe400078f18ff */
[----:B------:R-:W-:Y:S01]  /*01e0*/  SHF.R.S32.HI R0, RZ, 0x1f, R21 ;  /* 0x0000001fff007819 */ /* 0x000fe20000011415 */
[----:B-----5:R-:W-:Y:S01]  /*01f0*/  IMAD R23, R23, c[0x0][0x184], RZ ;  /* 0x0000610017177a24 */ /* 0x020fe200078e02ff */
[----:B------:R-:W-:Y:S02]  /*0200*/  LEA.HI.SX32 R3, R3, R4, 0x1d ;  /* 0x0000000403037211 */ /* 0x000fe400078feaff */
[----:B------:R-:W-:Y:S02]  /*0210*/  LEA.HI R5, R0, R21, RZ, 0x3 ;  /* 0x0000001500057211 */ /* 0x000fe400078f18ff */
[----:B------:R-:W-:Y:S01]  /*0220*/  SHF.R.S32.HI R17, RZ, 0x1f, R22 ;  /* 0x0000001fff117819 */ /* 0x000fe20000011416 */
[----:B0-----:R-:W-:Y:S01]  /*0230*/  IMAD.WIDE R8, R3, R24, c[0x0][0x170] ;  /* 0x00005c0003087625 */ /* 0x001fe200078e0218 */
[----:B------:R-:W-:-:S02]  /*0240*/  LEA.HI.SX32 R27, R5, R4, 0x1d ;  /* 0x00000004051b7211 */ /* 0x000fc400078feaff */
[----:B------:R-:W-:Y:S01]  /*0250*/  SHF.R.S32.HI R0, RZ, 0x1f, R23 ;  /* 0x0000001fff007819 */ /* 0x000fe20000011417 */
[----:B------:R-:W-:Y:S01]  /*0260*/  IMAD R13, R13, c[0x0][0x184], RZ ;  /* 0x000061000d0d7a24 */ /* 0x000fe200078e02ff */
[----:B------:R-:W-:Y:S01]  /*0270*/  LEA.HI R17, R17, R22, RZ, 0x3 ;  /* 0x0000001611117211 */ /* 0x000fe200078f18ff */
[----:B------:R0:W2:Y:S01]  /*0280*/  LDG.E.CONSTANT R5, [R8.64] ;  /* 0x0000000608057981 */ /* 0x0000a2000c1e9900 */
[----:B------:R-:W-:Y:S01]  /*0290*/  IMAD.WIDE R26, R27, R24, c[0x0][0x170] ;  /* 0x00005c001b1a7625 */ /* 0x000fe200078e0218 */
[----:B------:R-:W-:Y:S02]  /*02a0*/  LEA.HI R19, R0, R23, RZ, 0x3 ;  /* 0x0000001700137211 */ /* 0x000fe400078f18ff */
[-C--:B------:R-:W-:Y:S02]  /*02b0*/  LEA.HI.SX32 R17, R17, R4.reuse, 0x1d ;  /* 0x0000000411117211 */ /* 0x080fe400078feaff */
[----:B------:R-:W-:Y:S01]  /*02c0*/  SHF.R.S32.HI R0, RZ, 0x1f, R13 ;  /* 0x0000001fff007819 */ /* 0x000fe2000001140d */
[----:B------:R3:W4:Y:S01]  /*02d0*/  LDG.E.CONSTANT R3, [R26.64] ;  /* 0x000000061a037981 */ /* 0x000722000c1e9900 */
[----:B------:R-:W-:Y:S01]  /*02e0*/  LEA.HI.SX32 R19, R19, R4, 0x1d ;  /* 0x0000000413137211 */ /* 0x000fe200078feaff */
[----:B------:R-:W-:Y:S01]  /*02f0*/  IMAD.WIDE R16, R17, R24, c[0x0][0x170] ;  /* 0x00005c0011107625 */ /* 0x000fe200078e0218 */
[----:B0-----:R-:W-:-:S03]  /*0300*/  LEA.HI R9, R0, R13, RZ, 0x3 ;  /* 0x0000000d00097211 */ /* 0x001fc600078f18ff */
[----:B------:R-:W-:Y:S01]  /*0310*/  IMAD R25, R25, c[0x0][0x184], RZ ;  /* 0x0000610019197a24 */ /* 0x000fe200078e02ff */
[----:B------:R0:W5:Y:S01]  /*0320*/  LDG.E.CONSTANT R20, [R16.64] ;  /* 0x0000000610147981 */ /* 0x000162000c1e9900 */
[----:B-1----:R-:W-:Y:S01]  /*0330*/  IMAD.WIDE R14, R19, R24, c[0x0][0x170] ;  /* 0x00005c00130e7625 */ /* 0x002fe200078e0218 */
[----:B------:R-:W-:Y:S02]  /*0340*/  LEA.HI.SX32 R19, R9, R4, 0x1d ;  /* 0x0000000409137211 */ /* 0x000fe400078feaff */
[----:B------:R-:W-:Y:S01]  /*0350*/  SHF.R.S32.HI R6, RZ, 0x1f, R25 ;  /* 0x0000001fff067819 */ /* 0x000fe20000011419 */
[----:B------:R-:W-:Y:S01]  /*0360*/  IMAD R29, R29, c[0x0][0x184], RZ ;  /* 0x000061001d1d7a24 */ /* 0x000fe200078e02ff */
[----:B------:R1:W5:Y:S01]  /*0370*/  LDG.E.CONSTANT R9, [R14.64] ;  /* 0x000000060e097981 */ /* 0x000362000c1e9900 */
[----:B------:R-:W-:Y:S01]  /*0380*/  IMAD.WIDE R18, R19, R24, c[0x0][0x170] ;  /* 0x00005c0013127625 */ /* 0x000fe200078e0218 */
[----:B0-----:R-:W-:-:S03]  /*0390*/  LEA.HI R17, R6, R25, RZ, 0x3 ;  /* 0x0000001906117211 */ /* 0x001fc600078f18ff */
[----:B------:R-:W-:Y:S01]  /*03a0*/  IMAD.MOV.U32 R0, RZ, RZ, 0x2 ;  /* 0x00000002ff007424 */ /* 0x000fe200078e00ff */
[----:B------:R0:W5:Y:S01]  /*03b0*/  LDG.E.CONSTANT R8, [R18.64] ;  /* 0x0000000612087981 */ /* 0x000162000c1e9900 */
[----:B------:R-:W-:Y:S02]  /*03c0*/  IMAD.IADD R11, R2, 0x1, R11 ;  /* 0x00000001020b7824 */ /* 0x000fe400078e020b */
[----:B------:R-:W-:Y:S01]  /*03d0*/  IMAD R12, R12, c[0x0][0x184], RZ ;  /* 0x000061000c0c7a24 */ /* 0x000fe200078e02ff */
[----:B------:R-:W-:Y:S02]  /*03e0*/  SHF.R.S32.HI R6, RZ, 0x1f, R29 ;  /* 0x0000001fff067819 */ /* 0x000fe4000001141d */
[----:B---3--:R-:W-:Y:S01]  /*03f0*/  LEA.HI.SX32 R27, R17, R4, 0x1d ;  /* 0x00000004111b7211 */ /* 0x008fe200078feaff */
[----:B------:R-:W-:Y:S01]  /*0400*/  IMAD.WIDE R16, R11, R0, c[0x0][0x168] ;  /* 0x00005a000b107625 */ /* 0x000fe200078e0200 */
[----:B------:R-:W-:Y:S02]  /*0410*/  SHF.R.S32.HI R26, RZ, 0x1f, R12 ;  /* 0x0000001fff1a7819 */ /* 0x000fe4000001140c */
[----:B------:R-:W-:Y:S01]  /*0420*/  LEA.HI R11, R6, R29, RZ, 0x3 ;  /* 0x0000001d060b7211 */ /* 0x000fe200078f18ff */
[----:B-1----:R-:W-:Y:S01]  /*0430*/  IMAD.WIDE R14, R27, R24, c[0x0][0x170] ;  /* 0x00005c001b0e7625 */ /* 0x002fe200078e0218 */
[----:B------:R1:W3:Y:S01]  /*0440*/  LDG.E.U16.CONSTANT R6, [R16.64] ;  /* 0x0000000610067981 */ /* 0x0002e2000c1e9500 */
[----:B0-----:R-:W-:-:S02]  /*0450*/  LEA.HI R19, R26, R12, RZ, 0x3 ;  /* 0x0000000c1a137211 */ /* 0x001fc400078f18ff */
[-C--:B------:R-:W-:Y:S02]  /*0460*/  LEA.HI.SX32 R27, R11, R4.reuse, 0x1d ;  /* 0x000000040b1b7211 */ /* 0x080fe400078feaff */
[----:B------:R0:W3:Y:S01]  /*0470*/  LDG.E.CONSTANT R11, [R14.64] ;  /* 0x000000060e0b7981 */ /* 0x0000e2000c1e9900 */
[----:B------:R-:W-:Y:S02]  /*0480*/  LEA.HI.SX32 R19, R19, R4, 0x1d ;  /* 0x0000000413137211 */ /* 0x000fe400078feaff */
[----:B------:R-:W-:-:S05]  /*0490*/  IMAD.WIDE R26, R27, R24, c[0x0][0x170] ;  /* 0x00005c001b1a7625 */ /* 0x000fca00078e0218 */
[----:B------:R1:W3:Y:S01]  /*04a0*/  LDG.E.CONSTANT R4, [R26.64] ;  /* 0x000000061a047981 */ /* 0x0002e2000c1e9900 */
[----:B0-----:R-:W-:-:S04]  /*04b0*/  IMAD.WIDE R14, R19, R24, c[0x0][0x170] ;  /* 0x00005c00130e7625 */ /* 0x001fc800078e0218 */
[----:B------:R-:W-:Y:S02]  /*04c0*/  IMAD.IADD R19, R2, 0x1, R21 ;  /* 0x0000000102137824 */ /* 0x000fe400078e0215 */
[----:B------:R0:W3:Y:S02]  /*04d0*/  LDG.E.CONSTANT R21, [R14.64] ;  /* 0x000000060e157981 */ /* 0x0000e4000c1e9900 */
[----:B-1----:R-:W-:-:S05]  /*04e0*/  IMAD.WIDE R16, R19, R0, c[0x0][0x168] ;  /* 0x00005a0013107625 */ /* 0x002fca00078e0200 */
[----:B------:R1:W3:Y:S01]  /*04f0*/  LDG.E.U16.CONSTANT R24, [R16.64] ;  /* 0x0000000610187981 */ /* 0x0002e2000c1e9500 */
[C---:B------:R-:W-:Y:S02]  /*0500*/  IMAD.IADD R18, R2.reuse, 0x1, R22 ;  /* 0x0000000102127824 */ /* 0x040fe400078e0216 */
[C---:B------:R-:W-:Y:S02]  /*0510*/  IMAD.IADD R23, R2.reuse, 0x1, R23 ;  /* 0x0000000102177824 */ /* 0x040fe400078e0217 */
[----:B------:R-:W-:Y:S02]  /*0520*/  IMAD.IADD R13, R2, 0x1, R13 ;  /* 0x00000001020d7824 */ /* 0x000fe400078e020d */
[----:B------:R-:W-:-:S04]  /*0530*/  IMAD.WIDE R18, R18, R0, c[0x0][0x168] ;  /* 0x00005a0012127625 */ /* 0x000fc800078e0200 */
[C---:B------:R-:W-:Y:S01]  /*0540*/  IMAD.IADD R25, R2.reuse, 0x1, R25 ;  /* 0x0000000102197824 */ /* 0x040fe200078e0219 */
[----:B------:R0:W3:Y:S01]  /*0550*/  LDG.E.U16.CONSTANT R28, [R18.64] ;  /* 0x00000006121c7981 */ /* 0x0000e2000c1e9500 */
[----:B------:R-:W-:Y:S02]  /*0560*/  IMAD.IADD R29, R2, 0x1, R29 ;  /* 0x00000001021d7824 */ /* 0x000fe400078e021d */
[----:B------:R-:W-:-:S04]  /*0570*/  IMAD.WIDE R22, R23, R0, c[0x0][0x168] ;  /* 0x00005a0017167625 */ /* 0x000fc800078e0200 */
[----:B------:R-:W-:Y:S02]  /*0580*/  IMAD.IADD R27, R2, 0x1, R12 ;  /* 0x00000001021b7824 */ /* 0x000fe400078e020c */
[-C--:B------:R-:W-:Y:S01]  /*0590*/  IMAD.WIDE R12, R13, R0.reuse, c[0x0][0x168] ;  /* 0x00005a000d0c7625 */ /* 0x080fe200078e0200 */
[----:B------:R2:W3:Y:S03]  /*05a0*/  LDG.E.U16.CONSTANT R22, [R22.64] ;  /* 0x0000000616167981 */ /* 0x0004e6000c1e9500 */
[-C--:B0-----:R-:W-:Y:S02]  /*05b0*/  IMAD.WIDE R14, R25, R0.reuse, c[0x0][0x168] ;  /* 0x00005a00190e7625 */ /* 0x081fe400078e0200 */
[----:B------:R0:W3:Y:S02]  /*05c0*/  LDG.E.U16.CONSTANT R12, [R12.64] ;  /* 0x000000060c0c7981 */ /* 0x0000e4000c1e9500 */
[----:B-1----:R-:W-:-:S02]  /*05d0*/  IMAD.WIDE R16, R29, R0, c[0x0][0x168] ;  /* 0x00005a001d107625 */ /* 0x002fc400078e0200 */
[----:B------:R1:W3:Y:S02]  /*05e0*/  LDG.E.U16.CONSTANT R14, [R14.64] ;  /* 0x000000060e0e7981 */ /* 0x0002e4000c1e9500 */
[----:B------:R-:W-:Y:S02]  /*05f0*/  IMAD.WIDE R18, R27, R0, c[0x0][0x168] ;  /* 0x00005a001b127625 */ /* 0x000fe400078e0200 */
[----:B------:R0:W3:Y:S04]  /*0600*/  LDG.E.U16.CONSTANT R16, [R16.64] ;  /* 0x0000000610107981 */ /* 0x0000e8000c1e9500 */
[----:B------:R1:W3:Y:S01]  /*0610*/  LDG.E.U16.CONSTANT R18, [R18.64] ;  /* 0x0000000612127981 */ /* 0x0002e2000c1e9500 */
[----:B------:R-:W-:Y:S01]  /*0620*/  IMAD.SHL.U32 R26, R2, 0x4, RZ ;  /* 0x00000004021a7824 */ /* 0x000fe200078e00ff */
[----:B------:R-:W-:-:S02]  /*0630*/  ULDC.S8 UR4, c[0x0][0x18c] ;  /* 0x0000630000047ab9 */ /* 0x000fc40000000200 */
[----:B------:R-:W-:Y:S02]  /*0640*/  UISETP.NE.AND UP0, UPT, UR4, URZ, UPT ;  /* 0x0000003f0400728c */ /* 0x000fe4000bf05270 */
[----:B------:R-:W-:Y:S02]  /*0650*/  LOP3.LUT R26, R26, 0x1c, RZ, 0xc0, !PT ;  /* 0x0000001c1a1a7812 */ /* 0x000fe400078ec0ff */
[----:B------:R-:W-:Y:S01]  /*0660*/  USEL UR4, URZ, 0xffffffff, UP0 ;  /* 0xffffffff3f047887 */ /* 0x000fe20008000000 */
[----:B0-----:R-:W-:Y:S02]  /*0670*/  LOP3.LUT R13, R10, 0xf, RZ, 0xc0, !PT ;  /* 0x0000000f0a0d7812 */ /* 0x001fe400078ec0ff */
[----:B------:R-:W-:-:S04]  /*0680*/  SHF.R.U32.HI R17, RZ, 0x4, R10 ;  /* 0x00000004ff117819 */ /* 0x000fc8000001160a */
[----:B------:R-:W-:Y:S02]  /*0690*/  LOP3.LUT R17, R17, 0xf, RZ, 0xc0, !PT ;  /* 0x0000000f11117812 */ /* 0x000fe400078ec0ff */
[----:B--2---:R-:W-:-:S04]  /*06a0*/  SHF.R.U32.HI R5, RZ, R26, R5 ;  /* 0x0000001aff057219 */ /* 0x004fc80000011605 */
[----:B------:R-:W-:Y:S02]  /*06b0*/  LOP3.LUT R5, R5, 0xf, RZ, 0xc0, !PT ;  /* 0x0000000f05057812 */ /* 0x000fe400078ec0ff */
[-C--:B----4-:R-:W-:Y:S02]  /*06c0*/  SHF.R.U32.HI R3, RZ, R26.reuse, R3 ;  /* 0x0000001aff037219 */ /* 0x090fe40000011603 */
[----:B-1----:R-:W-:Y:S02]  /*06d0*/  IADD3 R15, -R5, UR4, R13 ;  /* 0x00000004050f7c10 */ /* 0x002fe4000fffe10d */
[----:B------:R-:W-:Y:S02]  /*06e0*/  SHF.R.U32.HI R13, RZ, 0x8, R10 ;  /* 0x00000008ff0d7819 */ /* 0x000fe4000001160a */
[----:B------:R-:W-:Y:S02]  /*06f0*/  LOP3.LUT R5, R3, 0xf, RZ, 0xc0, !PT ;  /* 0x0000000f03057812 */ /* 0x000fe400078ec0ff */
[----:B-----5:R-:W-:Y:S01]  /*0700*/  SHF.R.U32.HI R20, RZ, R26, R20 ;  /* 0x0000001aff147219 */ /* 0x020fe20000011614 */
[----:B------:R-:W3:Y:S01]  /*0710*/  I2F.F16 R3, R15 ;  /* 0x0000000f00037306 */ /* 0x000ee20000200c00 */
[----:B------:R-:W-:-:S02]  /*0720*/  LOP3.LUT R19, R13, 0xf, RZ, 0xc0, !PT ;  /* 0x0000000f0d137812 */ /* 0x000fc400078ec0ff */
[----:B------:R-:W-:Y:S01]  /*0730*/  IADD3 R13, -R5, UR4, R17 ;  /* 0x00000004050d7c10 */ /* 0x000fe2000fffe111 */
[----:B------:R-:W-:Y:S01]  /*0740*/  IMAD.SHL.U32 R5, R7, 0x8, RZ ;  /* 0x0000000807057824 */ /* 0x000fe200078e00ff */
[----:B------:R-:W-:-:S04]  /*0750*/  LOP3.LUT R20, R20, 0xf, RZ, 0xc0, !PT ;  /* 0x0000000f14147812 */ /* 0x000fc800078ec0ff */
[----:B------:R-:W-:Y:S02]  /*0760*/  IADD3 R17, -R20, UR4, R19 ;  /* 0x0000000414117c10 */ /* 0x000fe4000fffe113 */
[----:B------:R-:W-:Y:S02]  /*0770*/  LOP3.LUT R5, R5, 0x3ffffff8, RZ, 0xc0, !PT ;  /* 0x3ffffff805057812 */ /* 0x000fe400078ec0ff */
[----:B------:R-:W-:Y:S02]  /*0780*/  SHF.R.U32.HI R19, RZ, 0x10, R10 ;  /* 0x00000010ff137819 */ /* 0x000fe4000001160a */
[-C--:B------:R-:W-:Y:S01]  /*0790*/  SHF.R.U32.HI R8, RZ, R26.reuse, R8 ;  /* 0x0000001aff087219 */ /* 0x080fe20000011608 */
[----:B------:R-:W-:Y:S01]  /*07a0*/  IMAD R5, R5, c[0x0][0x184], R2 ;  /* 0x0000610005057a24 */ /* 0x000fe200078e0202 */
[----:B------:R-:W-:Y:S02]  /*07b0*/  SHF.R.U32.HI R7, RZ, 0xc, R10 ;  /* 0x0000000cff077819 */ /* 0x000fe4000001160a */
[----:B------:R-:W-:-:S02]  /*07c0*/  SHF.R.U32.HI R9, RZ, R26, R9 ;  /* 0x0000001aff097219 */ /* 0x000fc40000011609 */
[----:B------:R-:W-:Y:S02]  /*07d0*/  LOP3.LUT R19, R19, 0xf, RZ, 0xc0, !PT ;  /* 0x0000000f13137812 */ /* 0x000fe400078ec0ff */
[----:B------:R-:W-:Y:S01]  /*07e0*/  LOP3.LUT R8, R8, 0xf, RZ, 0xc0, !PT ;  /* 0x0000000f08087812 */ /* 0x000fe200078ec0ff */
[----:B---3--:R-:W-:Y:S01]  /*07f0*/  HMUL2 R6, R3.H0_H0, R6.H0_H0 ;  /* 0x2000000603067232 */ /* 0x008fe20000000800 */
[----:B------:R-:W-:Y:S01]  /*0800*/  LOP3.LUT R20, R7, 0xf, RZ, 0xc0, !PT ;  /* 0x0000000f07147812 */ /* 0x000fe200078ec0ff */
[----:B------:R-:W-:Y:S01]  /*0810*/  IMAD.WIDE R2, R5, R0, c[0x0][0x190] ;  /* 0x0000640005027625 */ /* 0x000fe200078e0200 */
[----:B------:R-:W-:Y:S02]  /*0820*/  LOP3.LUT R9, R9, 0xf, RZ, 0xc0, !PT ;  /* 0x0000000f09097812 */ /* 0x000fe400078ec0ff */
[----:B------:R-:W-:Y:S02]  /*0830*/  IADD3 R8, -R8, UR4, R19 ;  /* 0x0000000408087c10 */ /* 0x000fe4000fffe113 */
[----:B------:R-:W-:Y:S01]  /*0840*/  SHF.R.U32.HI R19, RZ, 0x14, R10 ;  /* 0x00000014ff137819 */ /* 0x000fe2000001160a */
[----:B------:R-:W0:Y:S01]  /*0850*/  I2F.F16 R13, R13 ;  /* 0x0000000d000d7306 */ /* 0x000e220000200c00 */
[----:B------:R-:W-:-:S02]  /*0860*/  SHF.R.U32.HI R11, RZ, R26, R11 ;  /* 0x0000001aff0b7219 */ /* 0x000fc4000001160b */
[----:B------:R-:W-:Y:S02]  /*0870*/  IADD3 R9, -R9, UR4, R20 ;  /* 0x0000000409097c10 */ /* 0x000fe4000fffe114 */
[----:B------:R-:W-:Y:S01]  /*0880*/  PRMT R25, R6, 0x7610, R25 ;  /* 0x0000761006197816 */ /* 0x000fe20000000019 */
[----:B------:R-:W-:Y:S01]  /*0890*/  IMAD.WIDE R6, R0, c[0x0][0x184], R2 ;  /* 0x0000610000067a25 */ /* 0x000fe200078e0202 */
[----:B------:R-:W-:Y:S02]  /*08a0*/  LOP3.LUT R20, R19, 0xf, RZ, 0xc0, !PT ;  /* 0x0000000f13147812 */ /* 0x000fe400078ec0ff */
[----:B------:R-:W-:Y:S02]  /*08b0*/  LOP3.LUT R19, R11, 0xf, RZ, 0xc0, !PT ;  /* 0x0000000f0b137812 */ /* 0x000fe400078ec0ff */
[----:B------:R-:W-:Y:S02]  /*08c0*/  SHF.R.U32.HI R5, RZ, 0x18, R10 ;  /* 0x00000018ff057819 */ /* 0x000fe4000001160a */
[----:B------:R-:W-:-:S02]  /*08d0*/  IADD3 R19, -R19, UR4, R20 ;  /* 0x0000000413137c10 */ /* 0x000fc4000fffe114 */
[-C--:B------:R-:W-:Y:S02]  /*08e0*/  SHF.R.U32.HI R23, RZ, R26.reuse, R4 ;  /* 0x0000001aff177219 */ /* 0x080fe40000011604 */
[----:B------:R-:W-:Y:S01]  /*08f0*/  LOP3.LUT R20, R5, 0xf, RZ, 0xc0, !PT ;  /* 0x0000000f05147812 */ /* 0x000fe200078ec0ff */
[----:B------:R-:W-:Y:S01]  /*0900*/  IMAD.WIDE R4, R0, c[0x0][0x184], R6 ;  /* 0x0000610000047a25 */ /* 0x000fe200078e0206 */
[----:B------:R-:W-:Y:S02]  /*0910*/  SHF.R.U32.HI R21, RZ, R26, R21 ;  /* 0x0000001aff157219 */ /* 0x000fe40000011615 */
[----:B------:R-:W-:Y:S01]  /*0920*/  LOP3.LUT R23, R23, 0xf, RZ, 0xc0, !PT ;  /* 0x0000000f17177812 */ /* 0x000fe200078ec0ff */
[----:B------:R-:W-:Y:S01]  /*0930*/  I2F.F16 R15, R9 ;  /* 0x00000009000f7306 */ /* 0x000fe20000200c00 */
[----:B------:R-:W-:Y:S02]  /*0940*/  LEA.HI R10, R10, UR4, RZ, 0x4 ;  /* 0x000000040a0a7c11 */ /* 0x000fe4000f8f20ff */
[----:B------:R-:W-:Y:S01]  /*0950*/  LOP3.LUT R21, R21, 0xf, RZ, 0xc0, !PT ;  /* 0x0000000f15157812 */ /* 0x000fe200078ec0ff */
[----:B0-----:R-:W-:Y:S01]  /*0960*/  HMUL2 R13, R13.H0_H0, R24.H0_H0 ;  /* 0x200000180d0d7232 */ /* 0x001fe20000000800 */
[----:B------:R-:W-:-:S03]  /*0970*/  IADD3 R23, -R23, UR4, R20 ;  /* 0x0000000417177c10 */ /* 0x000fc6000fffe114 */
[----:B------:R0:W-:Y:S01]  /*0980*/  I2F.F16 R11, R8 ;  /* 0x00000008000b7306 */ /* 0x0001e20000200c00 */
[--C-:B------:R-:W-:Y:S01]  /*0990*/  IMAD.IADD R10, R10, 0x1, -R21.reuse ;  /* 0x000000010a0a7824 */ /* 0x100fe200078e0a15 */
[----:B------:R1:W-:Y:S01]  /*09a0*/  STG.E.U16 [R2.64], R25 ;  /* 0x0000001902007986 */ /* 0x0003e2000c101506 */
[----:B------:R-:W-:Y:S01]  /*09b0*/  PRMT R21, R13, 0x7610, R21 ;  /* 0x000076100d157816 */ /* 0x000fe20000000015 */
[----:B0-----:R-:W-:-:S04]  /*09c0*/  IMAD.WIDE R8, R0, c[0x0][0x184], R4 ;  /* 0x0000610000087a25 */ /* 0x001fc800078e0204 */
[----:B------:R-:W0:Y:S02]  /*09d0*/  I2F.F16 R17, R17 ;  /* 0x0000001100117306 */ /* 0x000e240000200c00 */
[----:B-1----:R-:W-:-:S06]  /*09e0*/  IMAD.WIDE R2, R0, c[0x0][0x184], R8 ;  /* 0x0000610000027a25 */ /* 0x002fcc00078e0208 */
[----:B------:R-:W1:Y:S01]  /*09f0*/  I2F.F16 R19, R19 ;  /* 0x0000001300137306 */ /* 0x000e620000200c00 */
[----:B------:R2:W-:Y:S07]  /*0a00*/  STG.E.U16 [R6.64], R21 ;  /* 0x0000001506007986 */ /* 0x0005ee000c101506 */
[----:B------:R-:W3:Y:S08]  /*0a10*/  I2F.F16 R23, R23 ;  /* 0x0000001700177306 */ /* 0x000ef00000200c00 */
[----:B------:R4:W5:Y:S01]  /*0a20*/  I2F.F16 R13, R10 ;  /* 0x0000000a000d7306 */ /* 0x0009620000200c00 */
[----:B--2---:R-:W-:Y:S01]  /*0a30*/  IMAD.WIDE R20, R0, c[0x0][0x184], R2 ;  /* 0x0000610000147a25 */ /* 0x004fe200078e0202 */
[----:B0-----:R-:W-:-:S02]  /*0a40*/  HMUL2 R17, R17.H0_H0, R28.H0_H0 ;  /* 0x2000001c11117232 */ /* 0x001fc40000000800 */
[----:B------:R-:W-:-:S03]  /*0a50*/  HMUL2 R15, R15.H0_H0, R22.H0_H0 ;  /* 0x200000160f0f7232 */ /* 0x000fc60000000800 */
[C---:B------:R-:W-:Y:S01]  /*0a60*/  IMAD.WIDE R24, R0.reuse, c[0x0][0x184], R20 ;  /* 0x0000610000187a25 */ /* 0x040fe200078e0214 */
[----:B------:R-:W-:Y:S02]  /*0a70*/  HMUL2 R12, R11.H0_H0, R12.H0_H0 ;  /* 0x2000000c0b0c7232 */ /* 0x000fe40000000800 */
[----:B-1----:R-:W-:Y:S01]  /*0a80*/  HMUL2 R14, R19.H0_H0, R14.H0_H0 ;  /* 0x2000000e130e7232 */ /* 0x002fe20000000800 */
[----:B------:R-:W-:Y:S01]  /*0a90*/  STG.E.U16 [R4.64], R17 ;  /* 0x0000001104007986 */ /* 0x000fe2000c101506 */
[----:B---3--:R-:W-:Y:S01]  /*0aa0*/  HMUL2 R16, R23.H0_H0, R16.H0_H0 ;  /* 0x2000001017107232 */ /* 0x008fe20000000800 */
[----:B----4-:R-:W-:Y:S02]  /*0ab0*/  IMAD.WIDE R10, R0, c[0x0][0x184], R24 ;  /* 0x00006100000a7a25 */ /* 0x010fe400078e0218 */
[----:B------:R-:W-:Y:S01]  /*0ac0*/  STG.E.U16 [R8.64], R15 ;  /* 0x0000000f08007986 */ /* 0x000fe2000c101506 */
[----:B-----5:R-:W-:-:S03]  /*0ad0*/  HMUL2 R13, R13.H0_H0, R18.H0_H0 ;  /* 0x200000120d0d7232 */ /* 0x020fc60000000800 */
[----:B------:R-:W-:Y:S04]  /*0ae0*/  STG.E.U16 [R2.64], R12 ;  /* 0x0000000c02007986 */ /* 0x000fe8000c101506 */
[----:B------:R-:W-:Y:S04]  /*0af0*/  STG.E.U16 [R20.64], R14 ;  /* 0x0000000e14007986 */ /* 0x000fe8000c101506 */
[----:B------:R-:W-:Y:S04]  /*0b00*/  STG.E.U16 [R24.64], R16 ;  /* 0x0000001018007986 */ /* 0x000fe8000c101506 */
[----:B------:R-:W-:Y:S01]  /*0b10*/  STG.E.U16 [R10.64], R13 ;  /* 0x0000000d0a007986 */ /* 0x000fe2000c101506 */
[----:B------:R-:W-:Y:S05]  /*0b20*/  EXIT ;  /* 0x000000000000794d */ /* 0x000fea0003800000 */
.L_x_144:
        /* <DEDUP_REMOVED lines=13> */
.L_x_1804:


//--------------------- .text._ZN4vllm4gptq28reconstruct_gptq_3bit_kernelEPKjPK6__halfS2_PKiiiibPS3_ --------------------------
	.section	.text._ZN4vllm4gptq28reconstruct_gptq_3bit_kernelEPKjPK6__halfS2_PKiiiibPS3_,"ax",@progbits
	.sectioninfo	@"SHI_REGISTERS=25"
	.align	128
        .global         _ZN4vllm4gptq28reconstruct_gptq_3bit_kernelEPKjPK6__halfS2_PKiiiibPS3_
        .type           _ZN4vllm4gptq28reconstruct_gptq_3bit_kernelEPKjPK6__halfS2_PKiiiibPS3_,@function
        .size           _ZN4vllm4gptq28reconstruct_gptq_3bit_kernelEPKjPK6__halfS2_PKiiiibPS3_,(.L_x_1805 - _ZN4vllm4gptq28reconstruct_gptq_3bit_kernelEPKjPK6__halfS2_PKiiiibPS3_)
        .other          _ZN4vllm4gptq28reconstruct_gptq_3bit_kernelEPKjPK6__halfS2_PKiiiibPS3_,@"STO_CUDA_ENTRY STV_DEFAULT"
_ZN4vllm4gptq28reconstruct_gptq_3bit_kernelEPKjPK6__halfS2_PKiiiibPS3_:
.text._ZN4vllm4gptq28reconstruct_gptq_3bit_kernelEPKjPK6__halfS2_PKiiiibPS3_:
        /* <DEDUP_REMOVED lines=11> */
[----:B------:R-:W2:Y:S01]  /*00b0*/  LDG.E.CONSTANT R0, [R2.64] ;  /* 0x0000000602007981 */ /* 0x000ea2000c1e9900 */
[----:B------:R-:W-:Y:S02]  /*00c0*/  IMAD R4, R10, 0x3, RZ ;  /* 0x000000030a047824 */ /* 0x000fe400078e02ff */
[----:B------:R-:W-:-:S03]  /*00d0*/  IMAD R5, R5, 0x3, RZ ;  /* 0x0000000305057824 */ /* 0x000fc600078e02ff */
[----:B------:R-:W-:Y:S01]  /*00e0*/  SHF.R.S32.HI R7, RZ, 0x1f, R4 ;  /* 0x0000001fff077819 */ /* 0x000fe20000011404 */
[----:B------:R-:W-:-:S03]  /*00f0*/  IMAD R14, R5, c[0x0][0x184], R10 ;  /* 0x00006100050e7a24 */ /* 0x000fc600078e020a */
[----:B------:R-:W-:Y:S02]  /*0100*/  LEA.HI R7, R7, R4, RZ, 0x5 ;  /* 0x0000000407077211 */ /* 0x000fe400078f28ff */
[C---:B------:R-:W-:Y:S01]  /*0110*/  IADD3 R16, R14.reuse, c[0x0][0x184], RZ ;  /* 0x000061000e107a10 */ /* 0x040fe20007ffe0ff */
[-C--:B------:R-:W-:Y:S01]  /*0120*/  IMAD.WIDE.U32 R14, R14, R9.reuse, c[0x0][0x160] ;  /* 0x000058000e0e7625 */ /* 0x080fe200078e0009 */
[----:B------:R-:W-:Y:S02]  /*0130*/  SHF.R.S32.HI R8, RZ, 0x5, R7 ;  /* 0x00000005ff087819 */ /* 0x000fe40000011407 */
[C---:B------:R-:W-:Y:S01]  /*0140*/  IADD3 R18, R16.reuse, c[0x0][0x184], RZ ;  /* 0x0000610010127a10 */ /* 0x040fe20007ffe0ff */
[----:B------:R-:W-:Y:S01]  /*0150*/  IMAD.MOV.U32 R7, RZ, RZ, 0x2 ;  /* 0x00000002ff077424 */ /* 0x000fe200078e00ff */
[----:B------:R0:W5:Y:S01]  /*0160*/  LDG.E.CONSTANT R6, [R14.64] ;  /* 0x000000060e067981 */ /* 0x000162000c1e9900 */
[----:B------:R-:W-:-:S04]  /*0170*/  IMAD.WIDE.U32 R16, R16, R9, c[0x0][0x160] ;  /* 0x0000580010107625 */ /* 0x000fc800078e0009 */
[----:B------:R-:W-:-:S05]  /*0180*/  IMAD.WIDE.U32 R18, R18, R9, c[0x0][0x160] ;  /* 0x0000580012127625 */ /* 0x000fca00078e0009 */
[----:B------:R0:W5:Y:S01]  /*0190*/  LDG.E.CONSTANT R4, [R18.64] ;  /* 0x0000000612047981 */ /* 0x000162000c1e9900 */
[----:B--2---:R-:W-:-:S04]  /*01a0*/  IMAD R13, R0, c[0x0][0x184], RZ ;  /* 0x00006100000d7a24 */ /* 0x004fc800078e02ff */
[----:B------:R-:W-:Y:S02]  /*01b0*/  IMAD R0, R13, 0x3, RZ ;  /* 0x000000030d007824 */ /* 0x000fe400078e02ff */
[----:B------:R-:W-:-:S03]  /*01c0*/  IMAD.IADD R20, R10, 0x1, R13 ;  /* 0x000000010a147824 */ /* 0x000fc600078e020d */
[----:B------:R-:W-:Y:S01]  /*01d0*/  SHF.R.S32.HI R5, RZ, 0x1f, R0 ;  /* 0x0000001fff057819 */ /* 0x000fe20000011400 */
[----:B------:R-:W-:-:S03]  /*01e0*/  IMAD.WIDE R20, R20, R7, c[0x0][0x168] ;  /* 0x00005a0014147625 */ /* 0x000fc600078e0207 */
[----:B------:R-:W-:-:S03]  /*01f0*/  LEA.HI R5, R5, R0, RZ, 0x5 ;  /* 0x0000000005057211 */ /* 0x000fc600078f28ff */
[----:B------:R0:W5:Y:S01]  /*0200*/  LDG.E.U16.CONSTANT R20, [R20.64] ;  /* 0x0000000614147981 */ /* 0x000162000c1e9500 */
[----:B------:R-:W-:-:S03]  /*0210*/  LEA.HI.SX32 R12, R5, R8, 0x1b ;  /* 0x00000008050c7211 */ /* 0x000fc600078fdaff */
[----:B------:R0:W5:Y:S02]  /*0220*/  LDG.E.CONSTANT R5, [R16.64] ;  /* 0x0000000610057981 */ /* 0x000164000c1e9900 */
[----:B------:R-:W-:-:S05]  /*0230*/  IMAD.WIDE R12, R12, R9, c[0x0][0x170] ;  /* 0x00005c000c0c7625 */ /* 0x000fca00078e0209 */
[----:B------:R0:W5:Y:S01]  /*0240*/  LDG.E.CONSTANT R22, [R12.64] ;  /* 0x000000060c167981 */ /* 0x000162000c1e9900 */
[----:B------:R-:W-:-:S04]  /*0250*/  LOP3.LUT R0, R10, 0x1f, RZ, 0xc0, !PT ;  /* 0x0000001f0a007812 */ /* 0x000fc800078ec0ff */
[----:B------:R-:W-:Y:S01]  /*0260*/  ISETP.NE.AND P0, PT, R0, 0xa, PT ;  /* 0x0000000a0000780c */ /* 0x000fe20003f05270 */
[----:B------:R-:W-:-:S12]  /*0270*/  BSSY B0, `(.L_x_145) ;  /* 0x000001b000007945 */ /* 0x000fd80003800000 */
[----:B------:R-:W-:Y:S05]  /*0280*/  @!P0 BRA `(.L_x_146) ;  /* 0x0000015000008947 */ /* 0x000fea0003800000 */
[----:B0-----:R-:W-:-:S13]  /*0290*/  ISETP.NE.AND P1, PT, R0, 0x15, PT ;  /* 0x000000150000780c */ /* 0x001fda0003f25270 */
[----:B------:R-:W-:Y:S05]  /*02a0*/  @!P1 BRA `(.L_x_147) ;  /* 0x000000e000009947 */ /* 0x000fea0003800000 */
[C---:B------:R-:W-:Y:S01]  /*02b0*/  ISETP.GE.U32.AND P1, PT, R0.reuse, 0xa, PT ;  /* 0x0000000a0000780c */ /* 0x040fe20003f26070 */
[----:B------:R-:W-:-:S12]  /*02c0*/  IMAD R13, R0, 0x3, RZ ;  /* 0x00000003000d7824 */ /* 0x000fd800078e02ff */
[----:B------:R-:W-:Y:S05]  /*02d0*/  @!P1 BRA `(.L_x_148) ;  /* 0x0000008000009947 */ /* 0x000fea0003800000 */
[----:B------:R-:W-:-:S13]  /*02e0*/  ISETP.GE.U32.AND P1, PT, R0, 0x15, PT ;  /* 0x000000150000780c */ /* 0x000fda0003f26070 */
[C---:B------:R-:W-:Y:S02]  /*02f0*/  @P1 IADD3 R15, R13.reuse, -0x40, RZ ;  /* 0xffffffc00d0f1810 */ /* 0x040fe40007ffe0ff */
[----:B------:R-:W-:Y:S02]  /*0300*/  @!P1 IADD3 R13, R13, -0x20, RZ ;  /* 0xffffffe00d0d9810 */ /* 0x000fe40007ffe0ff */
[--C-:B-----5:R-:W-:Y:S02]  /*0310*/  @P1 SHF.R.U32.HI R15, RZ, R15, R22.reuse ;  /* 0x0000000fff0f1219 */ /* 0x120fe40000011616 */
[----:B------:R-:W-:Y:S02]  /*0320*/  @!P1 SHF.R.U32.HI R13, RZ, R13, R22 ;  /* 0x0000000dff0d9219 */ /* 0x000fe40000011616 */
[----:B------:R-:W-:Y:S02]  /*0330*/  @P1 LOP3.LUT R22, R15, 0x7, RZ, 0xc0, !PT ;  /* 0x000000070f161812 */ /* 0x000fe400078ec0ff */
[----:B------:R-:W-:Y:S01]  /*0340*/  @!P1 LOP3.LUT R22, R13, 0x7, RZ, 0xc0, !PT ;  /* 0x000000070d169812 */ /* 0x000fe200078ec0ff */
[----:B------:R-:W-:Y:S05]  /*0350*/  BRA `(.L_x_149) ;  /* 0x000000c000007947 */ /* 0x000fea0003800000 */
.L_x_148:
[----:B-----5:R-:W-:-:S04]  /*0360*/  SHF.R.U32.HI R22, RZ, R13, R22 ;  /* 0x0000000dff167219 */ /* 0x020fc80000011616 */
[----:B------:R-:W-:Y:S01]  /*0370*/  LOP3.LUT R22, R22, 0x7, RZ, 0xc0, !PT ;  /* 0x0000000716167812 */ /* 0x000fe200078ec0ff */
[----:B------:R-:W-:Y:S05]  /*0380*/  BRA `(.L_x_149) ;  /* 0x0000009000007947 */ /* 0x000fea0003800000 */
.L_x_147:
[----:B------:R-:W2:Y:S02]  /*0390*/  LDG.E.CONSTANT R12, [R12.64+0x4] ;  /* 0x000004060c0c7981 */ /* 0x000ea4000c1e9900 */
[----:B--2---:R-:W-:-:S05]  /*03a0*/  IMAD.SHL.U32 R14, R12, 0x2, RZ ;  /* 0x000000020c0e7824 */ /* 0x004fca00078e00ff */
[----:B------:R-:W-:-:S04]  /*03b0*/  LOP3.LUT R15, R14, 0x6, RZ, 0xc0, !PT ;  /* 0x000000060e0f7812 */ /* 0x000fc800078ec0ff */
[----:B-----5:R-:W-:Y:S01]  /*03c0*/  LEA.HI R22, R22, R15, RZ, 0x1 ;  /* 0x0000000f16167211 */ /* 0x020fe200078f08ff */
[----:B------:R-:W-:Y:S05]  /*03d0*/  BRA `(.L_x_149) ;  /* 0x0000004000007947 */ /* 0x000fea0003800000 */
.L_x_146:
[----:B0-----:R-:W2:Y:S02]  /*03e0*/  LDG.E.CONSTANT R14, [R12.64+0x4] ;  /* 0x000004060c0e7981 */ /* 0x001ea4000c1e9900 */
[----:B--2---:R-:W-:-:S05]  /*03f0*/  IMAD.SHL.U32 R14, R14, 0x4, RZ ;  /* 0x000000040e0e7824 */ /* 0x004fca00078e00ff */
[----:B------:R-:W-:-:S04]  /*0400*/  LOP3.LUT R15, R14, 0x4, RZ, 0xc0, !PT ;  /* 0x000000040e0f7812 */ /* 0x000fc800078ec0ff */
[----:B-----5:R-:W-:Y:S02]  /*0410*/  LEA.HI R22, R22, R15, RZ, 0x2 ;  /* 0x0000000f16167211 */ /* 0x020fe400078f10ff */
.L_x_149:
[----:B------:R-:W-:Y:S05]  /*0420*/  BSYNC B0 ;  /* 0x0000000000007941 */ /* 0x000fea0003800000 */
.L_x_145:
[----:B------:R-:W2:Y:S01]  /*0430*/  LDG.E.CONSTANT R12, [R2.64+0x4] ;  /* 0x00000406020c7981 */ /* 0x000ea2000c1e9900 */
[----:B------:R-:W-:Y:S02]  /*0440*/  ULDC.S8 UR4, c[0x0][0x18c] ;  /* 0x0000630000047ab9 */ /* 0x000fe40000000200 */
[----:B------:R-:W-:-:S04]  /*0450*/  UISETP.NE.AND UP0, UPT, UR4, URZ, UPT ;  /* 0x0000003f0400728c */ /* 0x000fc8000bf05270 */
[----:B------:R-:W-:Y:S01]  /*0460*/  USEL UR4, URZ, 0xffffffff, UP0 ;  /* 0xffffffff3f047887 */ /* 0x000fe20008000000 */
[----:B--2---:R-:W-:-:S04]  /*0470*/  IMAD R13, R12, c[0x0][0x184], RZ ;  /* 0x000061000c0d7a24 */ /* 0x004fc800078e02ff */
[----:B------:R-:W-:Y:S02]  /*0480*/  IMAD R12, R13, 0x3, RZ ;  /* 0x000000030d0c7824 */ /* 0x000fe400078e02ff */
[----:B------:R-:W-:-:S03]  /*0490*/  IMAD.IADD R16, R10, 0x1, R13 ;  /* 0x000000010a107824 */ /* 0x000fc600078e020d */
[----:B------:R-:W-:Y:S01]  /*04a0*/  SHF.R.S32.HI R15, RZ, 0x1f, R12 ;  /* 0x0000001fff0f7819 */ /* 0x000fe2000001140c */
[----:B------:R-:W-:-:S03]  /*04b0*/  IMAD.WIDE R16, R16, R7, c[0x0][0x168] ;  /* 0x00005a0010107625 */ /* 0x000fc600078e0207 */
[----:B------:R-:W-:-:S03]  /*04c0*/  LEA.HI R15, R15, R12, RZ, 0x5 ;  /* 0x0000000c0f0f7211 */ /* 0x000fc600078f28ff */
[----:B------:R0:W5:Y:S01]  /*04d0*/  LDG.E.U16.CONSTANT R16, [R16.64] ;  /* 0x0000000610107981 */ /* 0x000162000c1e9500 */
[----:B------:R-:W-:-:S05]  /*04e0*/  LEA.HI.SX32 R12, R15, R8, 0x1b ;  /* 0x000000080f0c7211 */ /* 0x000fca00078fdaff */
[----:B------:R-:W-:-:S05]  /*04f0*/  IMAD.WIDE R12, R12, R9, c[0x0][0x170] ;  /* 0x00005c000c0c7625 */ /* 0x000fca00078e0209 */
[----:B------:R0:W5:Y:S01]  /*0500*/  LDG.E.CONSTANT R18, [R12.64] ;  /* 0x000000060c127981 */ /* 0x000162000c1e9900 */
[----:B------:R-:W-:-:S04]  /*0510*/  LOP3.LUT R15, R6, 0x7, RZ, 0xc0, !PT ;  /* 0x00000007060f7812 */ /* 0x000fc800078ec0ff */
[----:B------:R-:W-:-:S04]  /*0520*/  IADD3 R22, R15, UR4, -R22 ;  /* 0x000000040f167c10 */ /* 0x000fc8000fffe816 */
[----:B------:R-:W1:Y:S01]  /*0530*/  I2F.F16 R15, R22 ;  /* 0x00000016000f7306 */ /* 0x000e620000200c00 */
[----:B------:R-:W-:Y:S01]  /*0540*/  IMAD R14, R11, c[0x0][0x184], R10 ;  /* 0x000061000b0e7a24 */ /* 0x000fe200078e020a */
[----:B-1----:R-:W-:-:S03]  /*0550*/  HMUL2 R20, R15.H0_H0, R20.H0_H0 ;  /* 0x200000140f147232 */ /* 0x002fc60000000800 */
[----:B------:R-:W-:-:S05]  /*0560*/  IMAD.WIDE R14, R14, R7, c[0x0][0x190] ;  /* 0x000064000e0e7625 */ /* 0x000fca00078e0207 */
[----:B------:R0:W-:Y:S01]  /*0570*/  STG.E.U16 [R14.64], R20 ;  /* 0x000000140e007986 */ /* 0x0001e2000c101506 */
[----:B------:R-:W-:Y:S01]  /*0580*/  BSSY B0, `(.L_x_150) ;  /* 0x000001b000007945 */ /* 0x000fe20003800000 */
[----:B------:R-:W-:Y:S05]  /*0590*/  @!P0 BRA `(.L_x_151) ;  /* 0x0000015000008947 */ /* 0x000fea0003800000 */
[----:B------:R-:W-:-:S13]  /*05a0*/  ISETP.NE.AND P1, PT, R0, 0x15, PT ;  /* 0x000000150000780c */ /* 0x000fda0003f25270 */
[----:B------:R-:W-:Y:S05]  /*05b0*/  @!P1 BRA `(.L_x_152) ;  /* 0x000000e000009947 */ /* 0x000fea0003800000 */
[C---:B------:R-:W-:Y:S01]  /*05c0*/  ISETP.GE.U32.AND P1, PT, R0.reuse, 0xa, PT ;  /* 0x0000000a0000780c */ /* 0x040fe20003f26070 */
[----:B------:R-:W-:-:S12]  /*05d0*/  IMAD R11, R0, 0x3, RZ ;  /* 0x00000003000b7824 */ /* 0x000fd800078e02ff */
[----:B------:R-:W-:Y:S05]  /*05e0*/  @!P1 BRA `(.L_x_153) ;  /* 0x0000008000009947 */ /* 0x000fea0003800000 */
[----:B------:R-:W-:-:S13]  /*05f0*/  ISETP.GE.U32.AND P1, PT, R0, 0x15, PT ;  /* 0x000000150000780c */ /* 0x000fda0003f26070 */
[C---:B0-----:R-:W-:Y:S02]  /*0600*/  @P1 IADD3 R13, R11.reuse, -0x40, RZ ;  /* 0xffffffc00b0d1810 */ /* 0x041fe40007ffe0ff */
[----:B------:R-:W-:Y:S02]  /*0610*/  @!P1 IADD3 R11, R11, -0x20, RZ ;  /* 0xffffffe00b0b9810 */ /* 0x000fe40007ffe0ff */
[--C-:B-----5:R-:W-:Y:S02]  /*0620*/  @P1 SHF.R.U32.HI R12, RZ, R13, R18.reuse ;  /* 0x0000000dff0c1219 */ /* 0x120fe40000011612 */
[----:B------:R-:W-:Y:S02]  /*0630*/  @!P1 SHF.R.U32.HI R11, RZ, R11, R18 ;  /* 0x0000000bff0b9219 */ /* 0x000fe40000011612 */
[----:B------:R-:W-:Y:S02]  /*0640*/  @P1 LOP3.LUT R18, R12, 0x7, RZ, 0xc0, !PT ;  /* 0x000000070c121812 */ /* 0x000fe400078ec0ff */
[----:B------:R-:W-:Y:S01]  /*0650*/  @!P1 LOP3.LUT R18, R11, 0x7, RZ, 0xc0, !PT ;  /* 0x000000070b129812 */ /* 0x000fe200078ec0ff */
[----:B------:R-:W-:Y:S05]  /*0660*/  BRA `(.L_x_154) ;  /* 0x000000c000007947 */ /* 0x000fea0003800000 */
.L_x_153:
[----:B-----5:R-:W-:-:S04]  /*0670*/  SHF.R.U32.HI R18, RZ, R11, R18 ;  /* 0x0000000bff127219 */ /* 0x020fc80000011612 */
[----:B------:R-:W-:Y:S01]  /*0680*/  LOP3.LUT R18, R18, 0x7, RZ, 0xc0, !PT ;  /* 0x0000000712127812 */ /* 0x000fe200078ec0ff */
[----:B------:R-:W-:Y:S05]  /*0690*/  BRA `(.L_x_154) ;  /* 0x0000009000007947 */ /* 0x000fea0003800000 */
.L_x_152:
[----:B0-----:R-:W2:Y:S02]  /*06a0*/  LDG.E.CONSTANT R12, [R12.64+0x4] ;  /* 0x000004060c0c7981 */ /* 0x001ea4000c1e9900 */
[----:B--2---:R-:W-:-:S05]  /*06b0*/  IMAD.SHL.U32 R11, R12, 0x2, RZ ;  /* 0x000000020c0b7824 */ /* 0x004fca00078e00ff */
[----:B------:R-:W-:-:S04]  /*06c0*/  LOP3.LUT R11, R11, 0x6, RZ, 0xc0, !PT ;  /* 0x000000060b0b7812 */ /* 0x000fc800078ec0ff */
[----:B-----5:R-:W-:Y:S01]  /*06d0*/  LEA.HI R18, R18, R11, RZ, 0x1 ;  /* 0x0000000b12127211 */ /* 0x020fe200078f08ff */
[----:B------:R-:W-:Y:S05]  /*06e0*/  BRA `(.L_x_154) ;  /* 0x0000004000007947 */ /* 0x000fea0003800000 */
.L_x_151:
[----:B------:R-:W2:Y:S02]  /*06f0*/  LDG.E.CONSTANT R11, [R12.64+0x4] ;  /* 0x000004060c0b7981 */ /* 0x000ea4000c1e9900 */
[----:B--2---:R-:W-:-:S05]  /*0700*/  IMAD.SHL.U32 R11, R11, 0x4, RZ ;  /* 0x000000040b0b7824 */ /* 0x004fca00078e00ff */
[----:B------:R-:W-:-:S04]  /*0710*/  LOP3.LUT R11, R11, 0x4, RZ, 0xc0, !PT ;  /* 0x000000040b0b7812 */ /* 0x000fc800078ec0ff */
[----:B-----5:R-:W-:Y:S02]  /*0720*/  LEA.HI R18, R18, R11, RZ, 0x2 ;  /* 0x0000000b12127211 */ /* 0x020fe400078f10ff */
.L_x_154:
[----:B------:R-:W-:Y:S05]  /*0730*/  BSYNC B0 ;  /* 0x0000000000007941 */ /* 0x000fea0003800000 */
.L_x_150:
[----:B------:R-:W2:Y:S01]  /*0740*/  LDG.E.CONSTANT R11, [R2.64+0x8] ;  /* 0x00000806020b7981 */ /* 0x000ea2000c1e9900 */
[----:B------:R-:W-:-:S04]  /*0750*/  SHF.R.U32.HI R19, RZ, 0x3, R6 ;  /* 0x00000003ff137819 */ /* 0x000fc80000011606 */
[----:B------:R-:W-:-:S04]  /*0760*/  LOP3.LUT R19, R19, 0x7, RZ, 0xc0, !PT ;  /* 0x0000000713137812 */ /* 0x000fc800078ec0ff */
[----:B------:R-:W-:-:S04]  /*0770*/  IADD3 R18, R19, UR4, -R18 ;  /* 0x0000000413127c10 */ /* 0x000fc8000fffe812 */
[----:B------:R-:W1:Y:S01]  /*0780*/  I2F.F16 R19, R18 ;  /* 0x0000001200137306 */ /* 0x000e620000200c00 */
[----:B--2---:R-:W-:-:S04]  /*0790*/  IMAD R11, R11, c[0x0][0x184], RZ ;  /* 0x000061000b0b7a24 */ /* 0x004fc800078e02ff */
[----:B0-----:R-:W-:Y:S02]  /*07a0*/  IMAD R12, R11, 0x3, RZ ;  /* 0x000000030b0c7824 */ /* 0x001fe400078e02ff */
[----:B------:R-:W-:-:S03]  /*07b0*/  IMAD.IADD R20, R10, 0x1, R11 ;  /* 0x000000010a147824 */ /* 0x000fc600078e020b */
[----:B------:R-:W-:Y:S01]  /*07c0*/  SHF.R.S32.HI R13, RZ, 0x1f, R12 ;  /* 0x0000001fff0d7819 */ /* 0x000fe2000001140c */
[----:B------:R-:W-:-:S03]  /*07d0*/  IMAD.WIDE R20, R20, R7, c[0x0][0x168] ;  /* 0x00005a0014147625 */ /* 0x000fc600078e0207 */
[----:B------:R-:W-:Y:S02]  /*07e0*/  LEA.HI R13, R13, R12, RZ, 0x5 ;  /* 0x0000000c0d0d7211 */ /* 0x000fe400078f28ff */
[----:B------:R0:W5:Y:S02]  /*07f0*/  LDG.E.U16.CONSTANT R11, [R20.64] ;  /* 0x00000006140b7981 */ /* 0x000164000c1e9500 */
[----:B------:R-:W-:-:S05]  /*0800*/  LEA.HI.SX32 R12, R13, R8, 0x1b ;  /* 0x000000080d0c7211 */ /* 0x000fca00078fdaff */
[----:B------:R-:W-:-:S05]  /*0810*/  IMAD.WIDE R12, R12, R9, c[0x0][0x170] ;  /* 0x00005c000c0c7625 */ /* 0x000fca00078e0209 */
[----:B------:R0:W5:Y:S01]  /*0820*/  LDG.E.CONSTANT R17, [R12.64] ;  /* 0x000000060c117981 */ /* 0x000162000c1e9900 */
[----:B-1----:R-:W-:Y:S01]  /*0830*/  HMUL2 R16, R19.H0_H0, R16.H0_H0 ;  /* 0x2000001013107232 */ /* 0x002fe20000000800 */
[----:B------:R-:W-:-:S05]  /*0840*/  IMAD.WIDE R14, R7, c[0x0][0x184], R14 ;  /* 0x00006100070e7a25 */ /* 0x000fca00078e020e */
[----:B------:R0:W-:Y:S01]  /*0850*/  STG.E.U16 [R14.64], R16 ;  /* 0x000000100e007986 */ /* 0x0001e2000c101506 */
[----:B------:R-:W-:Y:S01]  /*0860*/  BSSY B0, `(.L_x_155) ;  /* 0x000001b000007945 */ /* 0x000fe20003800000 */
[----:B------:R-:W-:Y:S05]  /*0870*/  @!P0 BRA `(.L_x_156) ;  /* 0x0000015000008947 */ /* 0x000fea0003800000 */
[----:B------:R-:W-:-:S13]  /*0880*/  ISETP.NE.AND P1, PT, R0, 0x15, PT ;  /* 0x000000150000780c */ /* 0x000fda0003f25270 */
[----:B------:R-:W-:Y:S05]  /*0890*/  @!P1 BRA `(.L_x_157) ;  /* 0x000000e000009947 */ /* 0x000fea0003800000 */
[C---:B------:R-:W-:Y:S01]  /*08a0*/  ISETP.GE.U32.AND P1, PT, R0.reuse, 0xa, PT ;  /* 0x0000000a0000780c */ /* 0x040fe20003f26070 */
[----:B0-----:R-:W-:-:S12]  /*08b0*/  IMAD R12, R0, 0x3, RZ ;  /* 0x00000003000c7824 */ /* 0x001fd800078e02ff */
        /* <DEDUP_REMOVED lines=9> */
.L_x_158:
[----:B-----5:R-:W-:-:S04]  /*0950*/  SHF.R.U32.HI R17, RZ, R12, R17 ;  /* 0x0000000cff117219 */ /* 0x020fc80000011611 */
[----:B------:R-:W-:Y:S01]  /*0960*/  LOP3.LUT R17, R17, 0x7, RZ, 0xc0, !PT ;  /* 0x0000000711117812 */ /* 0x000fe200078ec0ff */
[----:B------:R-:W-:Y:S05]  /*0970*/  BRA `(.L_x_159) ;  /* 0x0000009000007947 */ /* 0x000fea0003800000 */
.L_x_157:
[----:B0-----:R-:W2:Y:S02]  /*0980*/  LDG.E.CONSTANT R12, [R12.64+0x4] ;  /* 0x000004060c0c7981 */ /* 0x001ea4000c1e9900 */
[----:B--2---:R-:W-:-:S05]  /*0990*/  IMAD.SHL.U32 R16, R12, 0x2, RZ ;  /* 0x000000020c107824 */ /* 0x004fca00078e00ff */
[----:B------:R-:W-:-:S04]  /*09a0*/  LOP3.LUT R16, R16, 0x6, RZ, 0xc0, !PT ;  /* 0x0000000610107812 */ /* 0x000fc800078ec0ff */
[----:B-----5:R-:W-:Y:S01]  /*09b0*/  LEA.HI R17, R17, R16, RZ, 0x1 ;  /* 0x0000001011117211 */ /* 0x020fe200078f08ff */
[----:B------:R-:W-:Y:S05]  /*09c0*/  BRA `(.L_x_159) ;  /* 0x0000004000007947 */ /* 0x000fea0003800000 */
.L_x_156:
[----:B0-----:R-:W2:Y:S02]  /*09d0*/  LDG.E.CONSTANT R16, [R12.64+0x4] ;  /* 0x000004060c107981 */ /* 0x001ea4000c1e9900 */
[----:B--2---:R-:W-:-:S05]  /*09e0*/  IMAD.SHL.U32 R16, R16, 0x4, RZ ;  /* 0x0000000410107824 */ /* 0x004fca00078e00ff */
[----:B------:R-:W-:-:S04]  /*09f0*/  LOP3.LUT R16, R16, 0x4, RZ, 0xc0, !PT ;  /* 0x0000000410107812 */ /* 0x000fc800078ec0ff */
[----:B-----5:R-:W-:Y:S02]  /*0a00*/  LEA.HI R17, R17, R16, RZ, 0x2 ;  /* 0x0000001011117211 */ /* 0x020fe400078f10ff */
.L_x_159:
[----:B------:R-:W-:Y:S05]  /*0a10*/  BSYNC B0 ;  /* 0x0000000000007941 */ /* 0x000fea0003800000 */
.L_x_155:
[----:B------:R-:W2:Y:S01]  /*0a20*/  LDG.E.CONSTANT R12, [R2.64+0xc] ;  /* 0x00000c06020c7981 */ /* 0x000ea2000c1e9900 */
[----:B------:R-:W-:-:S04]  /*0a30*/  SHF.R.U32.HI R21, RZ, 0x6, R6 ;  /* 0x00000006ff157819 */ /* 0x000fc80000011606 */
[----:B------:R-:W-:-:S04]  /*0a40*/  LOP3.LUT R22, R21, 0x7, RZ, 0xc0, !PT ;  /* 0x0000000715167812 */ /* 0x000fc800078ec0ff */
[----:B------:R-:W-:-:S04]  /*0a50*/  IADD3 R17, R22, UR4, -R17 ;  /* 0x0000000416117c10 */ /* 0x000fc8000fffe811 */
[----:B------:R-:W0:Y:S01]  /*0a60*/  I2F.F16 R22, R17 ;  /* 0x0000001100167306 */ /* 0x000e220000200c00 */
[----:B--2---:R-:W-:-:S04]  /*0a70*/  IMAD R13, R12, c[0x0][0x184], RZ ;  /* 0x000061000c0d7a24 */ /* 0x004fc800078e02ff */
[----:B------:R-:W-:Y:S02]  /*0a80*/  IMAD R12, R13, 0x3, RZ ;  /* 0x000000030d0c7824 */ /* 0x000fe400078e02ff */
[----:B------:R-:W-:-:S03]  /*0a90*/  IMAD.IADD R18, R10, 0x1, R13 ;  /* 0x000000010a127824 */ /* 0x000fc600078e020d */
[----:B------:R-:W-:-:S04]  /*0aa0*/  SHF.R.S32.HI R19, RZ, 0x1f, R12 ;  /* 0x0000001fff137819 */ /* 0x000fc8000001140c */
[----:B------:R-:W-:-:S04]  /*0ab0*/  LEA.HI R19, R19, R12, RZ, 0x5 ;  /* 0x0000000c13137211 */ /* 0x000fc800078f28ff */
[----:B------:R-:W-:Y:S01]  /*0ac0*/  LEA.HI.SX32 R12, R19, R8, 0x1b ;  /* 0x00000008130c7211 */ /* 0x000fe200078fdaff */
[----:B------:R-:W-:-:S04]  /*0ad0*/  IMAD.WIDE R18, R18, R7, c[0x0][0x168] ;  /* 0x00005a0012127625 */ /* 0x000fc800078e0207 */
[----:B------:R-:W-:Y:S01]  /*0ae0*/  IMAD.WIDE R12, R12, R9, c[0x0][0x170] ;  /* 0x00005c000c0c7625 */ /* 0x000fe200078e0209 */
[----:B------:R1:W5:Y:S04]  /*0af0*/  LDG.E.U16.CONSTANT R16, [R18.64] ;  /* 0x0000000612107981 */ /* 0x000368000c1e9500 */
[----:B------:R1:W5:Y:S01]  /*0b00*/  LDG.E.CONSTANT R20, [R12.64] ;  /* 0x000000060c147981 */ /* 0x000362000c1e9900 */
[----:B0-----:R-:W-:Y:S01]  /*0b10*/  HMUL2 R11, R22.H0_H0, R11.H0_H0 ;  /* 0x2000000b160b7232 */ /* 0x001fe20000000800 */
[----:B------:R-:W-:Y:S01]  /*0b20*/  IMAD.WIDE R14, R7, c[0x0][0x184], R14 ;  /* 0x00006100070e7a25 */ /* 0x000fe200078e020e */
[----:B------:R-:W-:Y:S04]  /*0b30*/  BSSY B0, `(.L_x_160) ;  /* 0x000001c000007945 */ /* 0x000fe80003800000 */
[----:B------:R1:W-:Y:S01]  /*0b40*/  STG.E.U16 [R14.64], R11 ;  /* 0x0000000b0e007986 */ /* 0x0003e2000c101506 */
[----:B------:R-:W-:Y:S05]  /*0b50*/  @!P0 BRA `(.L_x_161) ;  /* 0x0000015000008947 */ /* 0x000fea0003800000 */
[----:B------:R-:W-:-:S13]  /*0b60*/  ISETP.NE.AND P1, PT, R0, 0x15, PT ;  /* 0x000000150000780c */ /* 0x000fda0003f25270 */
[----:B------:R-:W-:Y:S05]  /*0b70*/  @!P1 BRA `(.L_x_162) ;  /* 0x000000e000009947 */ /* 0x000fea0003800000 */
[C---:B------:R-:W-:Y:S01]  /*0b80*/  ISETP.GE.U32.AND P1, PT, R0.reuse, 0xa, PT ;  /* 0x0000000a0000780c */ /* 0x040fe20003f26070 */
[----:B-1----:R-:W-:-:S12]  /*0b90*/  IMAD R11, R0, 0x3, RZ ;  /* 0x00000003000b7824 */ /* 0x002fd800078e02ff */
        /* <DEDUP_REMOVED lines=9> */
.L_x_163:
[----:B-----5:R-:W-:-:S04]  /*0c30*/  SHF.R.U32.HI R20, RZ, R11, R20 ;  /* 0x0000000bff147219 */ /* 0x020fc80000011614 */
[----:B------:R-:W-:Y:S01]  /*0c40*/  LOP3.LUT R20, R20, 0x7, RZ, 0xc0, !PT ;  /* 0x0000000714147812 */ /* 0x000fe200078ec0ff */
[----:B------:R-:W-:Y:S05]  /*0c50*/  BRA `(.L_x_164) ;  /* 0x0000009000007947 */ /* 0x000fea0003800000 */
.L_x_162:
[----:B-1----:R-:W2:Y:S02]  /*0c60*/  LDG.E.CONSTANT R12, [R12.64+0x4] ;  /* 0x000004060c0c7981 */ /* 0x002ea4000c1e9900 */
[----:B--2---:R-:W-:-:S05]  /*0c70*/  IMAD.SHL.U32 R11, R12, 0x2, RZ ;  /* 0x000000020c0b7824 */ /* 0x004fca00078e00ff */
[----:B------:R-:W-:-:S04]  /*0c80*/  LOP3.LUT R11, R11, 0x6, RZ, 0xc0, !PT ;  /* 0x000000060b0b7812 */ /* 0x000fc800078ec0ff */
[----:B-----5:R-:W-:Y:S01]  /*0c90*/  LEA.HI R20, R20, R11, RZ, 0x1 ;  /* 0x0000000b14147211 */ /* 0x020fe200078f08ff */
[----:B------:R-:W-:Y:S05]  /*0ca0*/  BRA `(.L_x_164) ;  /* 0x0000004000007947 */ /* 0x000fea0003800000 */
.L_x_161:
[----:B-1----:R-:W2:Y:S02]  /*0cb0*/  LDG.E.CONSTANT R11, [R12.64+0x4] ;  /* 0x000004060c0b7981 */ /* 0x002ea4000c1e9900 */
[----:B--2---:R-:W-:-:S05]  /*0cc0*/  IMAD.SHL.U32 R11, R11, 0x4, RZ ;  /* 0x000000040b0b7824 */ /* 0x004fca00078e00ff */
[----:B------:R-:W-:-:S04]  /*0cd0*/  LOP3.LUT R11, R11, 0x4, RZ, 0xc0, !PT ;  /* 0x000000040b0b7812 */ /* 0x000fc800078ec0ff */
[----:B-----5:R-:W-:Y:S02]  /*0ce0*/  LEA.HI R20, R20, R11, RZ, 0x2 ;  /* 0x0000000b14147211 */ /* 0x020fe400078f10ff */
.L_x_164:
[----:B------:R-:W-:Y:S05]  /*0cf0*/  BSYNC B0 ;  /* 0x0000000000007941 */ /* 0x000fea0003800000 */
.L_x_160:
        /* <DEDUP_REMOVED lines=15> */
[----:B0-----:R-:W-:Y:S01]  /*0df0*/  HMUL2 R16, R21.H0_H0, R16.H0_H0 ;  /* 0x2000001015107232 */ /* 0x001fe20000000800 */
[----:B------:R-:W-:-:S05]  /*0e00*/  IMAD.WIDE R14, R7, c[0x0][0x184], R14 ;  /* 0x00006100070e7a25 */ /* 0x000fca00078e020e */
[----:B------:R1:W-:Y:S01]  /*0e10*/  STG.E.U16 [R14.64], R16 ;  /* 0x000000100e007986 */ /* 0x0003e2000c101506 */
[----:B------:R-:W-:Y:S01]  /*0e20*/  BSSY B0, `(.L_x_165) ;  /* 0x000001b000007945 */ /* 0x000fe20003800000 */
        /* <DEDUP_REMOVED lines=14> */
.L_x_168:
[----:B-----5:R-:W-:-:S04]  /*0f10*/  SHF.R.U32.HI R17, RZ, R12, R17 ;  /* 0x0000000cff117219 */ /* 0x020fc80000011611 */
[----:B------:R-:W-:Y:S01]  /*0f20*/  LOP3.LUT R17, R17, 0x7, RZ, 0xc0, !PT ;  /* 0x0000000711117812 */ /* 0x000fe200078ec0ff */
[----:B------:R-:W-:Y:S05]  /*0f30*/  BRA `(.L_x_169) ;  /* 0x0000009000007947 */ /* 0x000fea0003800000 */
.L_x_167:
[----:B-1----:R-:W2:Y:S02]  /*0f40*/  LDG.E.CONSTANT R12, [R12.64+0x4] ;  /* 0x000004060c0c7981 */ /* 0x002ea4000c1e9900 */
[----:B--2---:R-:W-:-:S05]  /*0f50*/  IMAD.SHL.U32 R16, R12, 0x2, RZ ;  /* 0x000000020c107824 */ /* 0x004fca00078e00ff */
[----:B------:R-:W-:-:S04]  /*0f60*/  LOP3.LUT R16, R16, 0x6, RZ, 0xc0, !PT ;  /* 0x0000000610107812 */ /* 0x000fc800078ec0ff */
[----:B-----5:R-:W-:Y:S01]  /*0f70*/  LEA.HI R17, R17, R16, RZ, 0x1 ;  /* 0x0000001011117211 */ /* 0x020fe200078f08ff */
[----:B------:R-:W-:Y:S05]  /*0f80*/  BRA `(.L_x_169) ;  /* 0x0000004000007947 */ /* 0x000fea0003800000 */
.L_x_166:
[----:B-1----:R-:W2:Y:S02]  /*0f90*/  LDG.E.CONSTANT R16, [R12.64+0x4] ;  /* 0x000004060c107981 */ /* 0x002ea4000c1e9900 */
[----:B--2---:R-:W-:-:S05]  /*0fa0*/  IMAD.SHL.U32 R16, R16, 0x4, RZ ;  /* 0x0000000410107824 */ /* 0x004fca00078e00ff */
[----:B------:R-:W-:-:S04]  /*0fb0*/  LOP3.LUT R16, R16, 0x4, RZ, 0xc0, !PT ;  /* 0x0000000410107812 */ /* 0x000fc800078ec0ff */
[----:B-----5:R-:W-:Y:S02]  /*0fc0*/  LEA.HI R17, R17, R16, RZ, 0x2 ;  /* 0x0000001011117211 */ /* 0x020fe400078f10ff */
.L_x_169:
[----:B------:R-:W-:Y:S05]  /*0fd0*/  BSYNC B0 ;  /* 0x0000000000007941 */ /* 0x000fea0003800000 */
.L_x_165:
        /* <DEDUP_REMOVED lines=33> */
.L_x_173:
[----:B-----5:R-:W-:-:S04]  /*11f0*/  SHF.R.U32.HI R20, RZ, R11, R20 ;  /* 0x0000000bff147219 */ /* 0x020fc80000011614 */
[----:B------:R-:W-:Y:S01]  /*1200*/  LOP3.LUT R20, R20, 0x7, RZ, 0xc0, !PT ;  /* 0x0000000714147812 */ /* 0x000fe200078ec0ff */
[----:B------:R-:W-:Y:S05]  /*1210*/  BRA `(.L_x_174) ;  /* 0x0000009000007947 */ /* 0x000fea0003800000 */
.L_x_172:
[----:B-1----:R-:W2:Y:S02]  /*1220*/  LDG.E.CONSTANT R12, [R12.64+0x4] ;  /* 0x000004060c0c7981 */ /* 0x002ea4000c1e9900 */
[----:B--2---:R-:W-:-:S05]  /*1230*/  IMAD.SHL.U32 R11, R12, 0x2, RZ ;  /* 0x000000020c0b7824 */ /* 0x004fca00078e00ff */
[----:B------:R-:W-:-:S04]  /*1240*/  LOP3.LUT R11, R11, 0x6, RZ, 0xc0, !PT ;  /* 0x000000060b0b7812 */ /* 0x000fc800078ec0ff */
[----:B-----5:R-:W-:Y:S01]  /*1250*/  LEA.HI R20, R20, R11, RZ, 0x1 ;  /* 0x0000000b14147211 */ /* 0x020fe200078f08ff */
[----:B------:R-:W-:Y:S05]  /*1260*/  BRA `(.L_x_174) ;  /* 0x0000004000007947 */ /* 0x000fea0003800000 */
.L_x_171:
[----:B-1----:R-:W2:Y:S02]  /*1270*/  LDG.E.CONSTANT R11, [R12.64+0x4] ;  /* 0x000004060c0b7981 */ /* 0x002ea4000c1e9900 */
[----:B--2---:R-:W-:-:S05]  /*1280*/  IMAD.SHL.U32 R11, R11, 0x4, RZ ;  /* 0x000000040b0b7824 */ /* 0x004fca00078e00ff */
[----:B------:R-:W-:-:S04]  /*1290*/  LOP3.LUT R11, R11, 0x4, RZ, 0xc0, !PT ;  /* 0x000000040b0b7812 */ /* 0x000fc800078ec0ff */
[----:B-----5:R-:W-:Y:S02]  /*12a0*/  LEA.HI R20, R20, R11, RZ, 0x2 ;  /* 0x0000000b14147211 */ /* 0x020fe400078f10ff */
.L_x_174:
[----:B------:R-:W-:Y:S05]  /*12b0*/  BSYNC B0 ;  /* 0x0000000000007941 */ /* 0x000fea0003800000 */
.L_x_170:
        /* <DEDUP_REMOVED lines=33> */
.L_x_178:
[----:B-----5:R-:W-:-:S04]  /*14d0*/  SHF.R.U32.HI R17, RZ, R12, R17 ;  /* 0x0000000cff117219 */ /* 0x020fc80000011611 */
[----:B------:R-:W-:Y:S01]  /*14e0*/  LOP3.LUT R17, R17, 0x7, RZ, 0xc0, !PT ;  /* 0x0000000711117812 */ /* 0x000fe200078ec0ff */
[----:B------:R-:W-:Y:S05]  /*14f0*/  BRA `(.L_x_179) ;  /* 0x0000009000007947 */ /* 0x000fea0003800000 */
.L_x_177:
[----:B-1----:R-:W2:Y:S02]  /*1500*/  LDG.E.CONSTANT R12, [R12.64+0x4] ;  /* 0x000004060c0c7981 */ /* 0x002ea4000c1e9900 */
[----:B--2---:R-:W-:-:S05]  /*1510*/  IMAD.SHL.U32 R16, R12, 0x2, RZ ;  /* 0x000000020c107824 */ /* 0x004fca00078e00ff */
[----:B------:R-:W-:-:S04]  /*1520*/  LOP3.LUT R16, R16, 0x6, RZ, 0xc0, !PT ;  /* 0x0000000610107812 */ /* 0x000fc800078ec0ff */
[----:B-----5:R-:W-:Y:S01]  /*1530*/  LEA.HI R17, R17, R16, RZ, 0x1 ;  /* 0x0000001011117211 */ /* 0x020fe200078f08ff */
[----:B------:R-:W-:Y:S05]  /*1540*/  BRA `(.L_x_179) ;  /* 0x0000004000007947 */ /* 0x000fea0003800000 */
.L_x_176:
[----:B-1----:R-:W2:Y:S02]  /*1550*/  LDG.E.CONSTANT R16, [R12.64+0x4] ;  /* 0x000004060c107981 */ /* 0x002ea4000c1e9900 */
[----:B--2---:R-:W-:-:S05]  /*1560*/  IMAD.SHL.U32 R16, R16, 0x4, RZ ;  /* 0x0000000410107824 */ /* 0x004fca00078e00ff */
[----:B------:R-:W-:-:S04]  /*1570*/  LOP3.LUT R16, R16, 0x4, RZ, 0xc0, !PT ;  /* 0x0000000410107812 */ /* 0x000fc800078ec0ff */
[----:B-----5:R-:W-:Y:S02]  /*1580*/  LEA.HI R17, R17, R16, RZ, 0x2 ;  /* 0x0000001011117211 */ /* 0x020fe400078f10ff */
.L_x_179:
[----:B------:R-:W-:Y:S05]  /*1590*/  BSYNC B0 ;  /* 0x0000000000007941 */ /* 0x000fea0003800000 */
.L_x_175:
        /* <DEDUP_REMOVED lines=33> */
.L_x_183:
[----:B-----5:R-:W-:-:S04]  /*17b0*/  SHF.R.U32.HI R20, RZ, R11, R20 ;  /* 0x0000000bff147219 */ /* 0x020fc80000011614 */
[----:B------:R-:W-:Y:S01]  /*17c0*/  LOP3.LUT R20, R20, 0x7, RZ, 0xc0, !PT ;  /* 0x0000000714147812 */ /* 0x000fe200078ec0ff */
[----:B------:R-:W-:Y:S05]  /*17d0*/  BRA `(.L_x_184) ;  /* 0x0000009000007947 */ /* 0x000fea0003800000 */
.L_x_182:
[----:B-1----:R-:W2:Y:S02]  /*17e0*/  LDG.E.CONSTANT R12, [R12.64+0x4] ;  /* 0x000004060c0c7981 */ /* 0x002ea4000c1e9900 */
[----:B--2---:R-:W-:-:S05]  /*17f0*/  IMAD.SHL.U32 R11, R12, 0x2, RZ ;  /* 0x000000020c0b7824 */ /* 0x004fca00078e00ff */
[----:B------:R-:W-:-:S04]  /*1800*/  LOP3.LUT R11, R11, 0x6, RZ, 0xc0, !PT ;  /* 0x000000060b0b7812 */ /* 0x000fc800078ec0ff */
[----:B-----5:R-:W-:Y:S01]  /*1810*/  LEA.HI R20, R20, R11, RZ, 0x1 ;  /* 0x0000000b14147211 */ /* 0x020fe200078f08ff */
[----:B------:R-:W-:Y:S05]  /*1820*/  BRA `(.L_x_184) ;  /* 0x0000004000007947 */ /* 0x000fea0003800000 */
.L_x_181:
[----:B-1----:R-:W2:Y:S02]  /*1830*/  LDG.E.CONSTANT R11, [R12.64+0x4] ;  /* 0x000004060c0b7981 */ /* 0x002ea4000c1e9900 */
[----:B--2---:R-:W-:-:S05]  /*1840*/  IMAD.SHL.U32 R11, R11, 0x4, RZ ;  /* 0x000000040b0b7824 */ /* 0x004fca00078e00ff */
[----:B------:R-:W-:-:S04]  /*1850*/  LOP3.LUT R11, R11, 0x4, RZ, 0xc0, !PT ;  /* 0x000000040b0b7812 */ /* 0x000fc800078ec0ff */
[----:B-----5:R-:W-:Y:S02]  /*1860*/  LEA.HI R20, R20, R11, RZ, 0x2 ;  /* 0x0000000b14147211 */ /* 0x020fe400078f10ff */
.L_x_184:
[----:B------:R-:W-:Y:S05]  /*1870*/  BSYNC B0 ;  /* 0x0000000000007941 */ /* 0x000fea0003800000 */
.L_x_180:
        /* <DEDUP_REMOVED lines=33> */
.L_x_188:
[----:B-----5:R-:W-:-:S04]  /*1a90*/  SHF.R.U32.HI R17, RZ, R12, R17 ;  /* 0x0000000cff117219 */ /* 0x020fc80000011611 */
[----:B------:R-:W-:Y:S01]  /*1aa0*/  LOP3.LUT R17, R17, 0x7, RZ, 0xc0, !PT ;  /* 0x0000000711117812 */ /* 0x000fe200078ec0ff */
[----:B------:R-:W-:Y:S05]  /*1ab0*/  BRA `(.L_x_189) ;  /* 0x0000009000007947 */ /* 0x000fea0003800000 */
.L_x_187:
[----:B-1----:R-:W2:Y:S02]  /*1ac0*/  LDG.E.CONSTANT R12, [R12.64+0x4] ;  /* 0x000004060c0c7981 */ /* 0x002ea4000c1e9900 */
[----:B--2---:R-:W-:-:S05]  /*1ad0*/  IMAD.SHL.U32 R16, R12, 0x2, RZ ;  /* 0x000000020c107824 */ /* 0x004fca00078e00ff */
[----:B------:R-:W-:-:S04]  /*1ae0*/  LOP3.LUT R16, R16, 0x6, RZ, 0xc0, !PT ;  /* 0x0000000610107812 */ /* 0x000fc800078ec0ff */
[----:B-----5:R-:W-:Y:S01]  /*1af0*/  LEA.HI R17, R17, R16, RZ, 0x1 ;  /* 0x0000001011117211 */ /* 0x020fe200078f08ff */
[----:B------:R-:W-:Y:S05]  /*1b00*/  BRA `(.L_x_189) ;  /* 0x0000004000007947 */ /* 0x000fea0003800000 */
.L_x_186:
[----:B-1----:R-:W2:Y:S02]  /*1b10*/  LDG.E.CONSTANT R16, [R12.64+0x4] ;  /* 0x000004060c107981 */ /* 0x002ea4000c1e9900 */
[----:B--2---:R-:W-:-:S05]  /*1b20*/  IMAD.SHL.U32 R16, R16, 0x4, RZ ;  /* 0x0000000410107824 */ /* 0x004fca00078e00ff */
[----:B------:R-:W-:-:S04]  /*1b30*/  LOP3.LUT R16, R16, 0x4, RZ, 0xc0, !PT ;  /* 0x0000000410107812 */ /* 0x000fc800078ec0ff */
[----:B-----5:R-:W-:Y:S02]  /*1b40*/  LEA.HI R17, R17, R16, RZ, 0x2 ;  /* 0x0000001011117211 */ /* 0x020fe400078f10ff */
.L_x_189:
[----:B------:R-:W-:Y:S05]  /*1b50*/  BSYNC B0 ;  /* 0x0000000000007941 */ /* 0x000fea0003800000 */
.L_x_185:
        /* <DEDUP_REMOVED lines=33> */
.L_x_193:
[----:B-----5:R-:W-:-:S04]  /*1d70*/  SHF.R.U32.HI R20, RZ, R11, R20 ;  /* 0x0000000bff147219 */ /* 0x020fc80000011614 */
[----:B------:R-:W-:Y:S01]  /*1d80*/  LOP3.LUT R20, R20, 0x7, RZ, 0xc0, !PT ;  /* 0x0000000714147812 */ /* 0x000fe200078ec0ff */
[----:B------:R-:W-:Y:S05]  /*1d90*/  BRA `(.L_x_194) ;  /* 0x0000009000007947 */ /* 0x000fea0003800000 */
.L_x_192:
[----:B-1----:R-:W2:Y:S02]  /*1da0*/  LDG.E.CONSTANT R12, [R12.64+0x4] ;  /* 0x000004060c0c7981 */ /* 0x002ea4000c1e9900 */
[----:B--2---:R-:W-:-:S05]  /*1db0*/  IMAD.SHL.U32 R11, R12, 0x2, RZ ;  /* 0x000000020c0b7824 */ /* 0x004fca00078e00ff */
[----:B------:R-:W-:-:S04]  /*1dc0*/  LOP3.LUT R11, R11, 0x6, RZ, 0xc0, !PT ;  /* 0x000000060b0b7812 */ /* 0x000fc800078ec0ff */
[----:B-----5:R-:W-:Y:S01]  /*1dd0*/  LEA.HI R20, R20, R11, RZ, 0x1 ;  /* 0x0000000b14147211 */ /* 0x020fe200078f08ff */
[----:B------:R-:W-:Y:S05]  /*1de0*/  BRA `(.L_x_194) ;  /* 0x0000004000007947 */ /* 0x000fea0003800000 */
.L_x_191:
[----:B-1----:R-:W2:Y:S02]  /*1df0*/  LDG.E.CONSTANT R11, [R12.64+0x4] ;  /* 0x000004060c0b7981 */ /* 0x002ea4000c1e9900 */
[----:B--2---:R-:W-:-:S05]  /*1e00*/  IMAD.SHL.U32 R11, R11, 0x4, RZ ;  /* 0x000000040b0b7824 */ /* 0x004fca00078e00ff */
[----:B------:R-:W-:-:S04]  /*1e10*/  LOP3.LUT R11, R11, 0x4, RZ, 0xc0, !PT ;  /* 0x000000040b0b7812 */ /* 0x000fc800078ec0ff */
[----:B-----5:R-:W-:Y:S02]  /*1e20*/  LEA.HI R20, R20, R11, RZ, 0x2 ;  /* 0x0000000b14147211 */ /* 0x020fe400078f10ff */
.L_x_194:
[----:B------:R-:W-:Y:S05]  /*1e30*/  BSYNC B0 ;  /* 0x0000000000007941 */ /* 0x000fea0003800000 */
.L_x_190:
        /* <DEDUP_REMOVED lines=33> */
.L_x_198:
[----:B-----5:R-:W-:-:S04]  /*2050*/  SHF.R.U32.HI R17, RZ, R12, R17 ;  /* 0x0000000cff117219 */ /* 0x020fc80000011611 */
[----:B------:R-:W-:Y:S01]  /*2060*/  LOP3.LUT R17, R17, 0x7, RZ, 0xc0, !PT ;  /* 0x0000000711117812 */ /* 0x000fe200078ec0ff */
[----:B------:R-:W-:Y:S05]  /*2070*/  BRA `(.L_x_199) ;  /* 0x0000009000007947 */ /* 0x000fea0003800000 */
.L_x_197:
[----:B-1----:R-:W2:Y:S02]  /*2080*/  LDG.E.CONSTANT R12, [R12.64+0x4] ;  /* 0x000004060c0c7981 */ /* 0x002ea4000c1e9900 */
[----:B--2---:R-:W-:-:S05]  /*2090*/  IMAD.SHL.U32 R16, R12, 0x2, RZ ;  /* 0x000000020c107824 */ /* 0x004fca00078e00ff */
[----:B------:R-:W-:-:S04]  /*20a0*/  LOP3.LUT R16, R16, 0x6, RZ, 0xc0, !PT ;  /* 0x0000000610107812 */ /* 0x000fc800078ec0ff */
[----:B-----5:R-:W-:Y:S01]  /*20b0*/  LEA.HI R17, R17, R16, RZ, 0x1 ;  /* 0x0000001011117211 */ /* 0x020fe200078f08ff */
[----:B------:R-:W-:Y:S05]  /*20c0*/  BRA `(.L_x_199) ;  /* 0x0000004000007947 */ /* 0x000fea0003800000 */
.L_x_196:
[----:B-1----:R-:W2:Y:S02]  /*20d0*/  LDG.E.CONSTANT R16, [R12.64+0x4] ;  /* 0x000004060c107981 */ /* 0x002ea4000c1e9900 */
[----:B--2---:R-:W-:-:S05]  /*20e0*/  IMAD.SHL.U32 R16, R16, 0x4, RZ ;  /* 0x0000000410107824 */ /* 0x004fca00078e00ff */
[----:B------:R-:W-:-:S04]  /*20f0*/  LOP3.LUT R16, R16, 0x4, RZ, 0xc0, !PT ;  /* 0x0000000410107812 */ /* 0x000fc800078ec0ff */
[----:B-----5:R-:W-:Y:S02]  /*2100*/  LEA.HI R17, R17, R16, RZ, 0x2 ;  /* 0x0000001011117211 */ /* 0x020fe400078f10ff */
.L_x_199:
[----:B------:R-:W-:Y:S05]  /*2110*/  BSYNC B0 ;  /* 0x0000000000007941 */ /* 0x000fea0003800000 */
.L_x_195:
[----:B------:R-:W2:Y:S01]  /*2120*/  LDG.E.CONSTANT R12, [R2.64+0x2c] ;  /* 0x00002c06020c7981 */ /* 0x000ea2000c1e9900 */
[----:B------:R-:W-:-:S05]  /*2130*/  IMAD.SHL.U32 R21, R5, 0x4, RZ ;  /* 0x0000000405157824 */ /* 0x000fca00078e00ff */
[----:B------:R-:W-:-:S04]  /*2140*/  LOP3.LUT R21, R21, 0x4, RZ, 0xc0, !PT ;  /* 0x0000000415157812 */ /* 0x000fc800078ec0ff */
[----:B------:R-:W-:-:S04]  /*2150*/  LEA.HI R6, R6, R21, RZ, 0x2 ;  /* 0x0000001506067211 */ /* 0x000fc800078f10ff */
[----:B------:R-:W-:Y:S01]  /*2160*/  IADD3 R6, R6, UR4, -R17 ;  /* 0x0000000406067c10 */ /* 0x000fe2000fffe811 */
        /* <DEDUP_REMOVED lines=10> */
[----:B------:R-:W1:Y:S01]  /*2210*/  I2F.F16 R6, R6 ;  /* 0x0000000600067306 */ /* 0x000e620000200c00 */
[----:B------:R-:W-:Y:S01]  /*2220*/  IMAD.WIDE R14, R7, c[0x0][0x184], R14 ;  /* 0x00006100070e7a25 */ /* 0x000fe200078e020e */
[----:B------:R-:W-:Y:S01]  /*2230*/  BSSY B0, `(.L_x_200) ;  /* 0x000001d000007945 */ /* 0x000fe20003800000 */
[----:B-1----:R-:W-:-:S05]  /*2240*/  HMUL2 R11, R6.H0_H0, R11.H0_H0 ;  /* 0x2000000b060b7232 */ /* 0x002fca0000000800 */
[----:B------:R0:W-:Y:S01]  /*2250*/  STG.E.U16 [R14.64], R11 ;  /* 0x0000000b0e007986 */ /* 0x0001e2000c101506 */
        /* <DEDUP_REMOVED lines=14> */
.L_x_203:
[----:B-----5:R-:W-:-:S04]  /*2340*/  SHF.R.U32.HI R20, RZ, R11, R20 ;  /* 0x0000000bff147219 */ /* 0x020fc80000011614 */
[----:B------:R-:W-:Y:S01]  /*2350*/  LOP3.LUT R20, R20, 0x7, RZ, 0xc0, !PT ;  /* 0x0000000714147812 */ /* 0x000fe200078ec0ff */
[----:B------:R-:W-:Y:S05]  /*2360*/  BRA `(.L_x_204) ;  /* 0x0000009000007947 */ /* 0x000fea0003800000 */
.L_x_202:
[----:B0-----:R-:W2:Y:S02]  /*2370*/  LDG.E.CONSTANT R12, [R12.64+0x4] ;  /* 0x000004060c0c7981 */ /* 0x001ea4000c1e9900 */
[----:B--2---:R-:W-:-:S05]  /*2380*/  IMAD.SHL.U32 R6, R12, 0x2, RZ ;  /* 0x000000020c067824 */ /* 0x004fca00078e00ff */
[----:B------:R-:W-:-:S04]  /*2390*/  LOP3.LUT R11, R6, 0x6, RZ, 0xc0, !PT ;  /* 0x00000006060b7812 */ /* 0x000fc800078ec0ff */
[----:B-----5:R-:W-:Y:S01]  /*23a0*/  LEA.HI R20, R20, R11, RZ, 0x1 ;  /* 0x0000000b14147211 */ /* 0x020fe200078f08ff */
[----:B------:R-:W-:Y:S05]  /*23b0*/  BRA `(.L_x_204) ;  /* 0x0000004000007947 */ /* 0x000fea0003800000 */
.L_x_201:
[----:B------:R-:W2:Y:S02]  /*23c0*/  LDG.E.CONSTANT R6, [R12.64+0x4] ;  /* 0x000004060c067981 */ /* 0x000ea4000c1e9900 */
[----:B--2---:R-:W-:-:S05]  /*23d0*/  IMAD.SHL.U32 R6, R6, 0x4, RZ ;  /* 0x0000000406067824 */ /* 0x004fca00078e00ff */
[----:B0-----:R-:W-:-:S04]  /*23e0*/  LOP3.LUT R11, R6, 0x4, RZ, 0xc0, !PT ;  /* 0x00000004060b7812 */ /* 0x001fc800078ec0ff */
[----:B-----5:R-:W-:Y:S02]  /*23f0*/  LEA.HI R20, R20, R11, RZ, 0x2 ;  /* 0x0000000b14147211 */ /* 0x020fe400078f10ff */
.L_x_204:
[----:B------:R-:W-:Y:S05]  /*2400*/  BSYNC B0 ;  /* 0x0000000000007941 */ /* 0x000fea0003800000 */
.L_x_200:
[----:B------:R-:W2:Y:S01]  /*2410*/  LDG.E.CONSTANT R6, [R2.64+0x30] ;  /* 0x0000300602067981 */ /* 0x000ea2000c1e9900 */
[----:B------:R-:W-:-:S04]  /*2420*/  SHF.R.U32.HI R17, RZ, 0x1, R5 ;  /* 0x00000001ff117819 */ /* 0x000fc80000011605 */
[----:B------:R-:W-:-:S04]  /*2430*/  LOP3.LUT R17, R17, 0x7, RZ, 0xc0, !PT ;  /* 0x0000000711117812 */ /* 0x000fc800078ec0ff */
[----:B------:R-:W-:-:S06]  /*2440*/  IADD3 R17, R17, UR4, -R20 ;  /* 0x0000000411117c10 */ /* 0x000fcc000fffe814 */
        /* <DEDUP_REMOVED lines=29> */
.L_x_208:
[----:B-----5:R-:W-:-:S04]  /*2620*/  SHF.R.U32.HI R11, RZ, R12, R11 ;  /* 0x0000000cff0b7219 */ /* 0x020fc8000001160b */
[----:B------:R-:W-:Y:S01]  /*2630*/  LOP3.LUT R17, R11, 0x7, RZ, 0xc0, !PT ;  /* 0x000000070b117812 */ /* 0x000fe200078ec0ff */
[----:B------:R-:W-:Y:S05]  /*2640*/  BRA `(.L_x_209) ;  /* 0x0000009000007947 */ /* 0x000fea0003800000 */
.L_x_207:
[----:B-1----:R-:W2:Y:S02]  /*2650*/  LDG.E.CONSTANT R12, [R12.64+0x4] ;  /* 0x000004060c0c7981 */ /* 0x002ea4000c1e9900 */
[----:B--2---:R-:W-:-:S05]  /*2660*/  IMAD.SHL.U32 R16, R12, 0x2, RZ ;  /* 0x000000020c107824 */ /* 0x004fca00078e00ff */
[----:B------:R-:W-:-:S04]  /*2670*/  LOP3.LUT R16, R16, 0x6, RZ, 0xc0, !PT ;  /* 0x0000000610107812 */ /* 0x000fc800078ec0ff */
[----:B-----5:R-:W-:Y:S01]  /*2680*/  LEA.HI R17, R11, R16, RZ, 0x1 ;  /* 0x000000100b117211 */ /* 0x020fe200078f08ff */
[----:B------:R-:W-:Y:S05]  /*2690*/  BRA `(.L_x_209) ;  /* 0x0000004000007947 */ /* 0x000fea0003800000 */
.L_x_206:
[----:B-1----:R-:W2:Y:S02]  /*26a0*/  LDG.E.CONSTANT R16, [R12.64+0x4] ;  /* 0x000004060c107981 */ /* 0x002ea4000c1e9900 */
[----:B--2---:R-:W-:-:S05]  /*26b0*/  IMAD.SHL.U32 R16, R16, 0x4, RZ ;  /* 0x0000000410107824 */ /* 0x004fca00078e00ff */
[----:B------:R-:W-:-:S04]  /*26c0*/  LOP3.LUT R16, R16, 0x4, RZ, 0xc0, !PT ;  /* 0x0000000410107812 */ /* 0x000fc800078ec0ff */
[----:B-----5:R-:W-:Y:S02]  /*26d0*/  LEA.HI R17, R11, R16, RZ, 0x2 ;  /* 0x000000100b117211 */ /* 0x020fe400078f10ff */
.L_x_209:
[----:B------:R-:W-:Y:S05]  /*26e0*/  BSYNC B0 ;  /* 0x0000000000007941 */ /* 0x000fea0003800000 */
.L_x_205:
        /* <DEDUP_REMOVED lines=33> */
.L_x_213:
[----:B-----5:R-:W-:-:S04]  /*2900*/  SHF.R.U32.HI R16, RZ, R13, R16 ;  /* 0x0000000dff107219 */ /* 0x020fc80000011610 */
[----:B------:R-:W-:Y:S01]  /*2910*/  LOP3.LUT R17, R16, 0x7, RZ, 0xc0, !PT ;  /* 0x0000000710117812 */ /* 0x000fe200078ec0ff */
[----:B------:R-:W-:Y:S05]  /*2920*/  BRA `(.L_x_214) ;  /* 0x0000009000007947 */ /* 0x000fea0003800000 */
.L_x_212:
[----:B-1----:R-:W2:Y:S02]  /*2930*/  LDG.E.CONSTANT R12, [R12.64+0x4] ;  /* 0x000004060c0c7981 */ /* 0x002ea4000c1e9900 */
[----:B--2---:R-:W-:-:S05]  /*2940*/  IMAD.SHL.U32 R6, R12, 0x2, RZ ;  /* 0x000000020c067824 */ /* 0x004fca00078e00ff */
[----:B------:R-:W-:-:S04]  /*2950*/  LOP3.LUT R17, R6, 0x6, RZ, 0xc0, !PT ;  /* 0x0000000606117812 */ /* 0x000fc800078ec0ff */
[----:B-----5:R-:W-:Y:S01]  /*2960*/  LEA.HI R17, R16, R17, RZ, 0x1 ;  /* 0x0000001110117211 */ /* 0x020fe200078f08ff */
[----:B------:R-:W-:Y:S05]  /*2970*/  BRA `(.L_x_214) ;  /* 0x0000004000007947 */ /* 0x000fea0003800000 */
.L_x_211:
[----:B-1----:R-:W2:Y:S02]  /*2980*/  LDG.E.CONSTANT R6, [R12.64+0x4] ;  /* 0x000004060c067981 */ /* 0x002ea4000c1e9900 */
[----:B--2---:R-:W-:-:S05]  /*2990*/  IMAD.SHL.U32 R6, R6, 0x4, RZ ;  /* 0x0000000406067824 */ /* 0x004fca00078e00ff */
[----:B------:R-:W-:-:S04]  /*29a0*/  LOP3.LUT R17, R6, 0x4, RZ, 0xc0, !PT ;  /* 0x0000000406117812 */ /* 0x000fc800078ec0ff */
[----:B-----5:R-:W-:Y:S02]  /*29b0*/  LEA.HI R17, R16, R17, RZ, 0x2 ;  /* 0x0000001110117211 */ /* 0x020fe400078f10ff */
.L_x_214:
[----:B------:R-:W-:Y:S05]  /*29c0*/  BSYNC B0 ;  /* 0x0000000000007941 */ /* 0x000fea0003800000 */
.L_x_210:
        /* <DEDUP_REMOVED lines=33> */
.L_x_218:
[----:B-----5:R-:W-:-:S04]  /*2be0*/  SHF.R.U32.HI R16, RZ, R11, R16 ;  /* 0x0000000bff107219 */ /* 0x020fc80000011610 */
[----:B------:R-:W-:Y:S01]  /*2bf0*/  LOP3.LUT R17, R16, 0x7, RZ, 0xc0, !PT ;  /* 0x0000000710117812 */ /* 0x000fe200078ec0ff */
[----:B------:R-:W-:Y:S05]  /*2c00*/  BRA `(.L_x_219) ;  /* 0x0000009000007947 */ /* 0x000fea0003800000 */
.L_x_217:
[----:B-1----:R-:W2:Y:S02]  /*2c10*/  LDG.E.CONSTANT R12, [R12.64+0x4] ;  /* 0x000004060c0c7981 */ /* 0x002ea4000c1e9900 */
[----:B--2---:R-:W-:-:S05]  /*2c20*/  IMAD.SHL.U32 R11, R12, 0x2, RZ ;  /* 0x000000020c0b7824 */ /* 0x004fca00078e00ff */
[----:B------:R-:W-:-:S04]  /*2c30*/  LOP3.LUT R11, R11, 0x6, RZ, 0xc0, !PT ;  /* 0x000000060b0b7812 */ /* 0x000fc800078ec0ff */
[----:B-----5:R-:W-:Y:S01]  /*2c40*/  LEA.HI R17, R16, R11, RZ, 0x1 ;  /* 0x0000000b10117211 */ /* 0x020fe200078f08ff */
[----:B------:R-:W-:Y:S05]  /*2c50*/  BRA `(.L_x_219) ;  /* 0x0000004000007947 */ /* 0x000fea0003800000 */
.L_x_216:
[----:B-1----:R-:W2:Y:S02]  /*2c60*/  LDG.E.CONSTANT R11, [R12.64+0x4] ;  /* 0x000004060c0b7981 */ /* 0x002ea4000c1e9900 */
[----:B--2---:R-:W-:-:S05]  /*2c70*/  IMAD.SHL.U32 R11, R11, 0x4, RZ ;  /* 0x000000040b0b7824 */ /* 0x004fca00078e00ff */
[----:B------:R-:W-:-:S04]  /*2c80*/  LOP3.LUT R11, R11, 0x4, RZ, 0xc0, !PT ;  /* 0x000000040b0b7812 */ /* 0x000fc800078ec0ff */
[----:B-----5:R-:W-:Y:S02]  /*2c90*/  LEA.HI R17, R16, R11, RZ, 0x2 ;  /* 0x0000000b10117211 */ /* 0x020fe400078f10ff */
.L_x_219:
[----:B------:R-:W-:Y:S05]  /*2ca0*/  BSYNC B0 ;  /* 0x0000000000007941 */ /* 0x000fea0003800000 */
.L_x_215:
        /* <DEDUP_REMOVED lines=33> */
.L_x_223:
[----:B-----5:R-:W-:-:S04]  /*2ec0*/  SHF.R.U32.HI R16, RZ, R13, R16 ;  /* 0x0000000dff107219 */ /* 0x020fc80000011610 */
[----:B------:R-:W-:Y:S01]  /*2ed0*/  LOP3.LUT R17, R16, 0x7, RZ, 0xc0, !PT ;  /* 0x0000000710117812 */ /* 0x000fe200078ec0ff */
[----:B------:R-:W-:Y:S05]  /*2ee0*/  BRA `(.L_x_224) ;  /* 0x0000009000007947 */ /* 0x000fea0003800000 */
.L_x_222:
[----:B-1----:R-:W2:Y:S02]  /*2ef0*/  LDG.E.CONSTANT R12, [R12.64+0x4] ;  /* 0x000004060c0c7981 */ /* 0x002ea4000c1e9900 */
[----:B--2---:R-:W-:-:S05]  /*2f00*/  IMAD.SHL.U32 R6, R12, 0x2, RZ ;  /* 0x000000020c067824 */ /* 0x004fca00078e00ff */
[----:B------:R-:W-:-:S04]  /*2f10*/  LOP3.LUT R17, R6, 0x6, RZ, 0xc0, !PT ;  /* 0x0000000606117812 */ /* 0x000fc800078ec0ff */
[----:B-----5:R-:W-:Y:S01]  /*2f20*/  LEA.HI R17, R16, R17, RZ, 0x1 ;  /* 0x0000001110117211 */ /* 0x020fe200078f08ff */
[----:B------:R-:W-:Y:S05]  /*2f30*/  BRA `(.L_x_224) ;  /* 0x0000004000007947 */ /* 0x000fea0003800000 */
.L_x_221:
[----:B-1----:R-:W2:Y:S02]  /*2f40*/  LDG.E.CONSTANT R6, [R12.64+0x4] ;  /* 0x000004060c067981 */ /* 0x002ea4000c1e9900 */
[----:B--2---:R-:W-:-:S05]  /*2f50*/  IMAD.SHL.U32 R6, R6, 0x4, RZ ;  /* 0x0000000406067824 */ /* 0x004fca00078e00ff */
[----:B------:R-:W-:-:S04]  /*2f60*/  LOP3.LUT R17, R6, 0x4, RZ, 0xc0, !PT ;  /* 0x0000000406117812 */ /* 0x000fc800078ec0ff */
[----:B-----5:R-:W-:Y:S02]  /*2f70*/  LEA.HI R17, R16, R17, RZ, 0x2 ;  /* 0x0000001110117211 */ /* 0x020fe400078f10ff */
.L_x_224:
[----:B------:R-:W-:Y:S05]  /*2f80*/  BSYNC B0 ;  /* 0x0000000000007941 */ /* 0x000fea0003800000 */
.L_x_220:
        /* <DEDUP_REMOVED lines=33> */
.L_x_228:
[----:B-----5:R-:W-:-:S04]  /*31a0*/  SHF.R.U32.HI R16, RZ, R11, R16 ;  /* 0x0000000bff107219 */ /* 0x020fc80000011610 */
[----:B------:R-:W-:Y:S01]  /*31b0*/  LOP3.LUT R17, R16, 0x7, RZ, 0xc0, !PT ;  /* 0x0000000710117812 */ /* 0x000fe200078ec0ff */
[----:B------:R-:W-:Y:S05]  /*31c0*/  BRA `(.L_x_229) ;  /* 0x0000009000007947 */ /* 0x000fea0003800000 */
.L_x_227:
[----:B-1----:R-:W2:Y:S02]  /*31d0*/  LDG.E.CONSTANT R12, [R12.64+0x4] ;  /* 0x000004060c0c7981 */ /* 0x002ea4000c1e9900 */
[----:B--2---:R-:W-:-:S05]  /*31e0*/  IMAD.SHL.U32 R11, R12, 0x2, RZ ;  /* 0x000000020c0b7824 */ /* 0x004fca00078e00ff */
[----:B------:R-:W-:-:S04]  /*31f0*/  LOP3.LUT R11, R11, 0x6, RZ, 0xc0, !PT ;  /* 0x000000060b0b7812 */ /* 0x000fc800078ec0ff */
[----:B-----5:R-:W-:Y:S01]  /*3200*/  LEA.HI R17, R16, R11, RZ, 0x1 ;  /* 0x0000000b10117211 */ /* 0x020fe200078f08ff */
[----:B------:R-:W-:Y:S05]  /*3210*/  BRA `(.L_x_229) ;  /* 0x0000004000007947 */ /* 0x000fea0003800000 */
.L_x_226:
[----:B-1----:R-:W2:Y:S02]  /*3220*/  LDG.E.CONSTANT R11, [R12.64+0x4] ;  /* 0x000004060c0b7981 */ /* 0x002ea4000c1e9900 */
[----:B--2---:R-:W-:-:S05]  /*3230*/  IMAD.SHL.U32 R11, R11, 0x4, RZ ;  /* 0x000000040b0b7824 */ /* 0x004fca00078e00ff */
[----:B------:R-:W-:-:S04]  /*3240*/  LOP3.LUT R11, R11, 0x4, RZ, 0xc0, !PT ;  /* 0x000000040b0b7812 */ /* 0x000fc800078ec0ff */
[----:B-----5:R-:W-:Y:S02]  /*3250*/  LEA.HI R17, R16, R11, RZ, 0x2 ;  /* 0x0000000b10117211 */ /* 0x020fe400078f10ff */
.L_x_229:
[----:B------:R-:W-:Y:S05]  /*3260*/  BSYNC B0 ;  /* 0x0000000000007941 */ /* 0x000fea0003800000 */
.L_x_225:
        /* <DEDUP_REMOVED lines=33> */
.L_x_233:
[----:B-----5:R-:W-:-:S04]  /*3480*/  SHF.R.U32.HI R16, RZ, R13, R16 ;  /* 0x0000000dff107219 */ /* 0x020fc80000011610 */
[----:B------:R-:W-:Y:S01]  /*3490*/  LOP3.LUT R17, R16, 0x7, RZ, 0xc0, !PT ;  /* 0x0000000710117812 */ /* 0x000fe200078ec0ff */
[----:B------:R-:W-:Y:S05]  /*34a0*/  BRA `(.L_x_234) ;  /* 0x0000009000007947 */ /* 0x000fea0003800000 */
.L_x_232:
[----:B-1----:R-:W2:Y:S02]  /*34b0*/  LDG.E.CONSTANT R12, [R12.64+0x4] ;  /* 0x000004060c0c7981 */ /* 0x002ea4000c1e9900 */
[----:B--2---:R-:W-:-:S05]  /*34c0*/  IMAD.SHL.U32 R6, R12, 0x2, RZ ;  /* 0x000000020c067824 */ /* 0x004fca00078e00ff */
[----:B------:R-:W-:-:S04]  /*34d0*/  LOP3.LUT R17, R6, 0x6, RZ, 0xc0, !PT ;  /* 0x0000000606117812 */ /* 0x000fc800078ec0ff */
[----:B-----5:R-:W-:Y:S01]  /*34e0*/  LEA.HI R17, R16, R17, RZ, 0x1 ;  /* 0x0000001110117211 */ /* 0x020fe200078f08ff */
[----:B------:R-:W-:Y:S05]  /*34f0*/  BRA `(.L_x_234) ;  /* 0x0000004000007947 */ /* 0x000fea0003800000 */
.L_x_231:
[----:B-1----:R-:W2:Y:S02]  /*3500*/  LDG.E.CONSTANT R6, [R12.64+0x4] ;  /* 0x000004060c067981 */ /* 0x002ea4000c1e9900 */
[----:B--2---:R-:W-:-:S05]  /*3510*/  IMAD.SHL.U32 R6, R6, 0x4, RZ ;  /* 0x0000000406067824 */ /* 0x004fca00078e00ff */
[----:B------:R-:W-:-:S04]  /*3520*/  LOP3.LUT R17, R6, 0x4, RZ, 0xc0, !PT ;  /* 0x0000000406117812 */ /* 0x000fc800078ec0ff */
[----:B-----5:R-:W-:Y:S02]  /*3530*/  LEA.HI R17, R16, R17, RZ, 0x2 ;  /* 0x0000001110117211 */ /* 0x020fe400078f10ff */
.L_x_234:
[----:B------:R-:W-:Y:S05]  /*3540*/  BSYNC B0 ;  /* 0x0000000000007941 */ /* 0x000fea0003800000 */
.L_x_230:
        /* <DEDUP_REMOVED lines=33> */
.L_x_238:
[----:B-----5:R-:W-:-:S04]  /*3760*/  SHF.R.U32.HI R16, RZ, R11, R16 ;  /* 0x0000000bff107219 */ /* 0x020fc80000011610 */
[----:B------:R-:W-:Y:S01]  /*3770*/  LOP3.LUT R17, R16, 0x7, RZ, 0xc0, !PT ;  /* 0x0000000710117812 */ /* 0x000fe200078ec0ff */
[----:B------:R-:W-:Y:S05]  /*3780*/  BRA `(.L_x_239) ;  /* 0x0000009000007947 */ /* 0x000fea0003800000 */
.L_x_237:
[----:B-1----:R-:W2:Y:S02]  /*3790*/  LDG.E.CONSTANT R12, [R12.64+0x4] ;  /* 0x000004060c0c7981 */ /* 0x002ea4000c1e9900 */
[----:B--2---:R-:W-:-:S05]  /*37a0*/  IMAD.SHL.U32 R11, R12, 0x2, RZ ;  /* 0x000000020c0b7824 */ /* 0x004fca00078e00ff */
[----:B------:R-:W-:-:S04]  /*37b0*/  LOP3.LUT R11, R11, 0x6, RZ, 0xc0, !PT ;  /* 0x000000060b0b7812 */ /* 0x000fc800078ec0ff */
[----:B-----5:R-:W-:Y:S01]  /*37c0*/  LEA.HI R17, R16, R11, RZ, 0x1 ;  /* 0x0000000b10117211 */ /* 0x020fe200078f08ff */
[----:B------:R-:W-:Y:S05]  /*37d0*/  BRA `(.L_x_239) ;  /* 0x0000004000007947 */ /* 0x000fea0003800000 */
.L_x_236:
[----:B-1----:R-:W2:Y:S02]  /*37e0*/  LDG.E.CONSTANT R11, [R12.64+0x4] ;  /* 0x000004060c0b7981 */ /* 0x002ea4000c1e9900 */
[----:B--2---:R-:W-:-:S05]  /*37f0*/  IMAD.SHL.U32 R11, R11, 0x4, RZ ;  /* 0x000000040b0b7824 */ /* 0x004fca00078e00ff */
[----:B------:R-:W-:-:S04]  /*3800*/  LOP3.LUT R11, R11, 0x4, RZ, 0xc0, !PT ;  /* 0x000000040b0b7812 */ /* 0x000fc800078ec0ff */
[----:B-----5:R-:W-:Y:S02]  /*3810*/  LEA.HI R17, R16, R11, RZ, 0x2 ;  /* 0x0000000b10117211 */ /* 0x020fe400078f10ff */
.L_x_239:
[----:B------:R-:W-:Y:S05]  /*3820*/  BSYNC B0 ;  /* 0x0000000000007941 */ /* 0x000fea0003800000 */
.L_x_235:
        /* <DEDUP_REMOVED lines=33> */
.L_x_243:
[----:B-----5:R-:W-:-:S04]  /*3a40*/  SHF.R.U32.HI R16, RZ, R13, R16 ;  /* 0x0000000dff107219 */ /* 0x020fc80000011610 */
[----:B------:R-:W-:Y:S01]  /*3a50*/  LOP3.LUT R17, R16, 0x7, RZ, 0xc0, !PT ;  /* 0x0000000710117812 */ /* 0x000fe200078ec0ff */
[----:B------:R-:W-:Y:S05]  /*3a60*/  BRA `(.L_x_244) ;  /* 0x0000009000007947 */ /* 0x000fea0003800000 */
.L_x_242:
[----:B-1----:R-:W2:Y:S02]  /*3a70*/  LDG.E.CONSTANT R12, [R12.64+0x4] ;  /* 0x000004060c0c7981 */ /* 0x002ea4000c1e9900 */
[----:B--2---:R-:W-:-:S05]  /*3a80*/  IMAD.SHL.U32 R6, R12, 0x2, RZ ;  /* 0x000000020c067824 */ /* 0x004fca00078e00ff */
[----:B------:R-:W-:-:S04]  /*3a90*/  LOP3.LUT R17, R6, 0x6, RZ, 0xc0, !PT ;  /* 0x0000000606117812 */ /* 0x000fc800078ec0ff */
[----:B-----5:R-:W-:Y:S01]  /*3aa0*/  LEA.HI R17, R16, R17, RZ, 0x1 ;  /* 0x0000001110117211 */ /* 0x020fe200078f08ff */
[----:B------:R-:W-:Y:S05]  /*3ab0*/  BRA `(.L_x_244) ;  /* 0x0000004000007947 */ /* 0x000fea0003800000 */
.L_x_241:
[----:B-1----:R-:W2:Y:S02]  /*3ac0*/  LDG.E.CONSTANT R6, [R12.64+0x4] ;  /* 0x000004060c067981 */ /* 0x002ea4000c1e9900 */
[----:B--2---:R-:W-:-:S05]  /*3ad0*/  IMAD.SHL.U32 R6, R6, 0x4, RZ ;  /* 0x0000000406067824 */ /* 0x004fca00078e00ff */
[----:B------:R-:W-:-:S04]  /*3ae0*/  LOP3.LUT R17, R6, 0x4, RZ, 0xc0, !PT ;  /* 0x0000000406117812 */ /* 0x000fc800078ec0ff */
[----:B-----5:R-:W-:Y:S02]  /*3af0*/  LEA.HI R17, R16, R17, RZ, 0x2 ;  /* 0x0000001110117211 */ /* 0x020fe400078f10ff */
.L_x_244:
[----:B------:R-:W-:Y:S05]  /*3b00*/  BSYNC B0 ;  /* 0x0000000000007941 */ /* 0x000fea0003800000 */
.L_x_240:
        /* <DEDUP_REMOVED lines=33> */
.L_x_248:
[----:B-----5:R-:W-:-:S04]  /*3d20*/  SHF.R.U32.HI R16, RZ, R11, R16 ;  /* 0x0000000bff107219 */ /* 0x020fc80000011610 */
[----:B------:R-:W-:Y:S01]  /*3d30*/  LOP3.LUT R17, R16, 0x7, RZ, 0xc0, !PT ;  /* 0x0000000710117812 */ /* 0x000fe200078ec0ff */
[----:B------:R-:W-:Y:S05]  /*3d40*/  BRA `(.L_x_249) ;  /* 0x0000009000007947 */ /* 0x000fea0003800000 */
.L_x_247:
[----:B-1----:R-:W2:Y:S02]  /*3d50*/  LDG.E.CONSTANT R12, [R12.64+0x4] ;  /* 0x000004060c0c7981 */ /* 0x002ea4000c1e9900 */
[----:B--2---:R-:W-:-:S05]  /*3d60*/  IMAD.SHL.U32 R11, R12, 0x2, RZ ;  /* 0x000000020c0b7824 */ /* 0x004fca00078e00ff */
[----:B------:R-:W-:-:S04]  /*3d70*/  LOP3.LUT R11, R11, 0x6, RZ, 0xc0, !PT ;  /* 0x000000060b0b7812 */ /* 0x000fc800078ec0ff */
[----:B-----5:R-:W-:Y:S01]  /*3d80*/  LEA.HI R17, R16, R11, RZ, 0x1 ;  /* 0x0000000b10117211 */ /* 0x020fe200078f08ff */
[----:B------:R-:W-:Y:S05]  /*3d90*/  BRA `(.L_x_249) ;  /* 0x0000004000007947 */ /* 0x000fea0003800000 */
.L_x_246:
[----:B-1----:R-:W2:Y:S02]  /*3da0*/  LDG.E.CONSTANT R11, [R12.64+0x4] ;  /* 0x000004060c0b7981 */ /* 0x002ea4000c1e9900 */
[----:B--2---:R-:W-:-:S05]  /*3db0*/  IMAD.SHL.U32 R11, R11, 0x4, RZ ;  /* 0x000000040b0b7824 */ /* 0x004fca00078e00ff */
[----:B------:R-:W-:-:S04]  /*3dc0*/  LOP3.LUT R11, R11, 0x4, RZ, 0xc0, !PT ;  /* 0x000000040b0b7812 */ /* 0x000fc800078ec0ff */
[----:B-----5:R-:W-:Y:S02]  /*3dd0*/  LEA.HI R17, R16, R11, RZ, 0x2 ;  /* 0x0000000b10117211 */ /* 0x020fe400078f10ff */
.L_x_249:
[----:B------:R-:W-:Y:S05]  /*3de0*/  BSYNC B0 ;  /* 0x0000000000007941 */ /* 0x000fea0003800000 */
.L_x_245:
        /* <DEDUP_REMOVED lines=33> */
.L_x_253:
[----:B-----5:R-:W-:-:S04]  /*4000*/  SHF.R.U32.HI R16, RZ, R13, R16 ;  /* 0x0000000dff107219 */ /* 0x020fc80000011610 */
[----:B------:R-:W-:Y:S01]  /*4010*/  LOP3.LUT R16, R16, 0x7, RZ, 0xc0, !PT ;  /* 0x0000000710107812 */ /* 0x000fe200078ec0ff */
[----:B------:R-:W-:Y:S05]  /*4020*/  BRA `(.L_x_254) ;  /* 0x0000009000007947 */ /* 0x000fea0003800000 */
.L_x_252:
[----:B-1----:R-:W2:Y:S02]  /*4030*/  LDG.E.CONSTANT R12, [R12.64+0x4] ;  /* 0x000004060c0c7981 */ /* 0x002ea4000c1e9900 */
[----:B--2---:R-:W-:-:S05]  /*4040*/  IMAD.SHL.U32 R6, R12, 0x2, RZ ;  /* 0x000000020c067824 */ /* 0x004fca00078e00ff */
[----:B------:R-:W-:-:S04]  /*4050*/  LOP3.LUT R17, R6, 0x6, RZ, 0xc0, !PT ;  /* 0x0000000606117812 */ /* 0x000fc800078ec0ff */
[----:B-----5:R-:W-:Y:S01]  /*4060*/  LEA.HI R16, R16, R17, RZ, 0x1 ;  /* 0x0000001110107211 */ /* 0x020fe200078f08ff */
[----:B------:R-:W-:Y:S05]  /*4070*/  BRA `(.L_x_254) ;  /* 0x0000004000007947 */ /* 0x000fea0003800000 */
.L_x_251:
[----:B-1----:R-:W2:Y:S02]  /*4080*/  LDG.E.CONSTANT R6, [R12.64+0x4] ;  /* 0x000004060c067981 */ /* 0x002ea4000c1e9900 */
[----:B--2---:R-:W-:-:S05]  /*4090*/  IMAD.SHL.U32 R6, R6, 0x4, RZ ;  /* 0x0000000406067824 */ /* 0x004fca00078e00ff */
[----:B------:R-:W-:-:S04]  /*40a0*/  LOP3.LUT R17, R6, 0x4, RZ, 0xc0, !PT ;  /* 0x0000000406117812 */ /* 0x000fc800078ec0ff */
[----:B-----5:R-:W-:Y:S02]  /*40b0*/  LEA.HI R16, R16, R17, RZ, 0x2 ;  /* 0x0000001110107211 */ /* 0x020fe400078f10ff */
.L_x_254:
[----:B------:R-:W-:Y:S05]  /*40c0*/  BSYNC B0 ;  /* 0x0000000000007941 */ /* 0x000fea0003800000 */
.L_x_250:
[----:B------:R-:W2:Y:S01]  /*40d0*/  LDG.E.CONSTANT R6, [R2.64+0x58] ;  /* 0x0000580602067981 */ /* 0x000ea2000c1e9900 */
[----:B------:R-:W-:-:S05]  /*40e0*/  IMAD.SHL.U32 R20, R4, 0x2, RZ ;  /* 0x0000000204147824 */ /* 0x000fca00078e00ff */
[----:B------:R-:W-:-:S04]  /*40f0*/  LOP3.LUT R20, R20, 0x6, RZ, 0xc0, !PT ;  /* 0x0000000614147812 */ /* 0x000fc800078ec0ff */
[----:B------:R-:W-:-:S04]  /*4100*/  LEA.HI R5, R5, R20, RZ, 0x1 ;  /* 0x0000001405057211 */ /* 0x000fc800078f08ff */
        /* <DEDUP_REMOVED lines=30> */
.L_x_258:
[----:B-----5:R-:W-:-:S04]  /*42f0*/  SHF.R.U32.HI R17, RZ, R12, R17 ;  /* 0x0000000cff117219 */ /* 0x020fc80000011611 */
[----:B------:R-:W-:Y:S01]  /*4300*/  LOP3.LUT R18, R17, 0x7, RZ, 0xc0, !PT ;  /* 0x0000000711127812 */ /* 0x000fe200078ec0ff */
[----:B------:R-:W-:Y:S05]  /*4310*/  BRA `(.L_x_259) ;  /* 0x0000009000007947 */ /* 0x000fea0003800000 */
.L_x_257:
[----:B-1----:R-:W2:Y:S02]  /*4320*/  LDG.E.CONSTANT R12, [R12.64+0x4] ;  /* 0x000004060c0c7981 */ /* 0x002ea4000c1e9900 */
[----:B--2---:R-:W-:-:S05]  /*4330*/  IMAD.SHL.U32 R5, R12, 0x2, RZ ;  /* 0x000000020c057824 */ /* 0x004fca00078e00ff */
[----:B------:R-:W-:-:S04]  /*4340*/  LOP3.LUT R18, R5, 0x6, RZ, 0xc0, !PT ;  /* 0x0000000605127812 */ /* 0x000fc800078ec0ff */
[----:B-----5:R-:W-:Y:S01]  /*4350*/  LEA.HI R18, R17, R18, RZ, 0x1 ;  /* 0x0000001211127211 */ /* 0x020fe200078f08ff */
[----:B------:R-:W-:Y:S05]  /*4360*/  BRA `(.L_x_259) ;  /* 0x0000004000007947 */ /* 0x000fea0003800000 */
.L_x_256:
[----:B------:R-:W2:Y:S02]  /*4370*/  LDG.E.CONSTANT R5, [R12.64+0x4] ;  /* 0x000004060c057981 */ /* 0x000ea4000c1e9900 */
[----:B--2---:R-:W-:-:S05]  /*4380*/  IMAD.SHL.U32 R5, R5, 0x4, RZ ;  /* 0x0000000405057824 */ /* 0x004fca00078e00ff */
[----:B------:R-:W-:-:S04]  /*4390*/  LOP3.LUT R16, R5, 0x4, RZ, 0xc0, !PT ;  /* 0x0000000405107812 */ /* 0x000fc800078ec0ff */
[----:B-1---5:R-:W-:Y:S02]  /*43a0*/  LEA.HI R18, R17, R16, RZ, 0x2 ;  /* 0x0000001011127211 */ /* 0x022fe400078f10ff */
.L_x_259:
[----:B------:R-:W-:Y:S05]  /*43b0*/  BSYNC B0 ;  /* 0x0000000000007941 */ /* 0x000fea0003800000 */
.L_x_255:
        /* <DEDUP_REMOVED lines=33> */
.L_x_263:
[----:B-----5:R-:W-:-:S04]  /*45d0*/  SHF.R.U32.HI R11, RZ, R6, R11 ;  /* 0x00000006ff0b7219 */ /* 0x020fc8000001160b */
[----:B------:R-:W-:Y:S01]  /*45e0*/  LOP3.LUT R18, R11, 0x7, RZ, 0xc0, !PT ;  /* 0x000000070b127812 */ /* 0x000fe200078ec0ff */
[----:B------:R-:W-:Y:S05]  /*45f0*/  BRA `(.L_x_264) ;  /* 0x0000009000007947 */ /* 0x000fea0003800000 */
.L_x_262:
[----:B-1----:R-:W2:Y:S02]  /*4600*/  LDG.E.CONSTANT R12, [R12.64+0x4] ;  /* 0x000004060c0c7981 */ /* 0x002ea4000c1e9900 */
[----:B--2---:R-:W-:-:S05]  /*4610*/  IMAD.SHL.U32 R6, R12, 0x2, RZ ;  /* 0x000000020c067824 */ /* 0x004fca00078e00ff */
[----:B------:R-:W-:-:S04]  /*4620*/  LOP3.LUT R6, R6, 0x6, RZ, 0xc0, !PT ;  /* 0x0000000606067812 */ /* 0x000fc800078ec0ff */
[----:B-----5:R-:W-:Y:S01]  /*4630*/  LEA.HI R18, R11, R6, RZ, 0x1 ;  /* 0x000000060b127211 */ /* 0x020fe200078f08ff */
[----:B------:R-:W-:Y:S05]  /*4640*/  BRA `(.L_x_264) ;  /* 0x0000004000007947 */ /* 0x000fea0003800000 */
.L_x_261:
[----:B-1----:R-:W2:Y:S02]  /*4650*/  LDG.E.CONSTANT R6, [R12.64+0x4] ;  /* 0x000004060c067981 */ /* 0x002ea4000c1e9900 */
[----:B--2---:R-:W-:-:S05]  /*4660*/  IMAD.SHL.U32 R6, R6, 0x4, RZ ;  /* 0x0000000406067824 */ /* 0x004fca00078e00ff */
[----:B------:R-:W-:-:S04]  /*4670*/  LOP3.LUT R6, R6, 0x4, RZ, 0xc0, !PT ;  /* 0x0000000406067812 */ /* 0x000fc800078ec0ff */
[----:B-----5:R-:W-:Y:S02]  /*4680*/  LEA.HI R18, R11, R6, RZ, 0x2 ;  /* 0x000000060b127211 */ /* 0x020fe400078f10ff */
.L_x_264:
[----:B------:R-:W-:Y:S05]  /*4690*/  BSYNC B0 ;  /* 0x0000000000007941 */ /* 0x000fea0003800000 */
.L_x_260:
        /* <DEDUP_REMOVED lines=33> */
.L_x_268:
[----:B-----5:R-:W-:-:S04]  /*48b0*/  SHF.R.U32.HI R11, RZ, R12, R11 ;  /* 0x0000000cff0b7219 */ /* 0x020fc8000001160b */
[----:B------:R-:W-:Y:S01]  /*48c0*/  LOP3.LUT R18, R11, 0x7, RZ, 0xc0, !PT ;  /* 0x000000070b127812 */ /* 0x000fe200078ec0ff */
[----:B------:R-:W-:Y:S05]  /*48d0*/  BRA `(.L_x_269) ;  /* 0x0000009000007947 */ /* 0x000fea0003800000 */
.L_x_267:
[----:B-1----:R-:W2:Y:S02]  /*48e0*/  LDG.E.CONSTANT R12, [R12.64+0x4] ;  /* 0x000004060c0c7981 */ /* 0x002ea4000c1e9900 */
[----:B--2---:R-:W-:-:S05]  /*48f0*/  IMAD.SHL.U32 R5, R12, 0x2, RZ ;  /* 0x000000020c057824 */ /* 0x004fca00078e00ff */
[----:B------:R-:W-:-:S04]  /*4900*/  LOP3.LUT R18, R5, 0x6, RZ, 0xc0, !PT ;  /* 0x0000000605127812 */ /* 0x000fc800078ec0ff */
[----:B-----5:R-:W-:Y:S01]  /*4910*/  LEA.HI R18, R11, R18, RZ, 0x1 ;  /* 0x000000120b127211 */ /* 0x020fe200078f08ff */
[----:B------:R-:W-:Y:S05]  /*4920*/  BRA `(.L_x_269) ;  /* 0x0000004000007947 */ /* 0x000fea0003800000 */
.L_x_266:
[----:B-1----:R-:W2:Y:S02]  /*4930*/  LDG.E.CONSTANT R5, [R12.64+0x4] ;  /* 0x000004060c057981 */ /* 0x002ea4000c1e9900 */
[----:B--2---:R-:W-:-:S05]  /*4940*/  IMAD.SHL.U32 R5, R5, 0x4, RZ ;  /* 0x0000000405057824 */ /* 0x004fca00078e00ff */
[----:B------:R-:W-:-:S04]  /*4950*/  LOP3.LUT R16, R5, 0x4, RZ, 0xc0, !PT ;  /* 0x0000000405107812 */ /* 0x000fc800078ec0ff */
[----:B-----5:R-:W-:Y:S02]  /*4960*/  LEA.HI R18, R11, R16, RZ, 0x2 ;  /* 0x000000100b127211 */ /* 0x020fe400078f10ff */
.L_x_269:
[----:B------:R-:W-:Y:S05]  /*4970*/  BSYNC B0 ;  /* 0x0000000000007941 */ /* 0x000fea0003800000 */
.L_x_265:
        /* <DEDUP_REMOVED lines=33> */
.L_x_273:
[----:B-----5:R-:W-:-:S04]  /*4b90*/  SHF.R.U32.HI R11, RZ, R6, R11 ;  /* 0x00000006ff0b7219 */ /* 0x020fc8000001160b */
[----:B------:R-:W-:Y:S01]  /*4ba0*/  LOP3.LUT R18, R11, 0x7, RZ, 0xc0, !PT ;  /* 0x000000070b127812 */ /* 0x000fe200078ec0ff */
[----:B------:R-:W-:Y:S05]  /*4bb0*/  BRA `(.L_x_274) ;  /* 0x0000009000007947 */ /* 0x000fea0003800000 */
.L_x_272:
[----:B-1----:R-:W2:Y:S02]  /*4bc0*/  LDG.E.CONSTANT R12, [R12.64+0x4] ;  /* 0x000004060c0c7981 */ /* 0x002ea4000c1e9900 */
[----:B--2---:R-:W-:-:S05]  /*4bd0*/  IMAD.SHL.U32 R6, R12, 0x2, RZ ;  /* 0x000000020c067824 */ /* 0x004fca00078e00ff */
[----:B------:R-:W-:-:S04]  /*4be0*/  LOP3.LUT R6, R6, 0x6, RZ, 0xc0, !PT ;  /* 0x0000000606067812 */ /* 0x000fc800078ec0ff */
[----:B-----5:R-:W-:Y:S01]  /*4bf0*/  LEA.HI R18, R11, R6, RZ, 0x1 ;  /* 0x000000060b127211 */ /* 0x020fe200078f08ff */
[----:B------:R-:W-:Y:S05]  /*4c00*/  BRA `(.L_x_274) ;  /* 0x0000004000007947 */ /* 0x000fea0003800000 */
.L_x_271:
[----:B-1----:R-:W2:Y:S02]  /*4c10*/  LDG.E.CONSTANT R6, [R12.64+0x4] ;  /* 0x000004060c067981 */ /* 0x002ea4000c1e9900 */
[----:B--2---:R-:W-:-:S05]  /*4c20*/  IMAD.SHL.U32 R6, R6, 0x4, RZ ;  /* 0x0000000406067824 */ /* 0x004fca00078e00ff */
[----:B------:R-:W-:-:S04]  /*4c30*/  LOP3.LUT R6, R6, 0x4, RZ, 0xc0, !PT ;  /* 0x0000000406067812 */ /* 0x000fc800078ec0ff */
[----:B-----5:R-:W-:Y:S02]  /*4c40*/  LEA.HI R18, R11, R6, RZ, 0x2 ;  /* 0x000000060b127211 */ /* 0x020fe400078f10ff */
.L_x_274:
[----:B------:R-:W-:Y:S05]  /*4c50*/  BSYNC B0 ;  /* 0x0000000000007941 */ /* 0x000fea0003800000 */
.L_x_270:
        /* <DEDUP_REMOVED lines=33> */
.L_x_278:
[----:B-----5:R-:W-:-:S04]  /*4e70*/  SHF.R.U32.HI R11, RZ, R12, R11 ;  /* 0x0000000cff0b7219 */ /* 0x020fc8000001160b */
[----:B------:R-:W-:Y:S01]  /*4e80*/  LOP3.LUT R18, R11, 0x7, RZ, 0xc0, !PT ;  /* 0x000000070b127812 */ /* 0x000fe200078ec0ff */
[----:B------:R-:W-:Y:S05]  /*4e90*/  BRA `(.L_x_279) ;  /* 0x0000009000007947 */ /* 0x000fea0003800000 */
.L_x_277:
[----:B-1----:R-:W2:Y:S02]  /*4ea0*/  LDG.E.CONSTANT R12, [R12.64+0x4] ;  /* 0x000004060c0c7981 */ /* 0x002ea4000c1e9900 */
[----:B--2---:R-:W-:-:S05]  /*4eb0*/  IMAD.SHL.U32 R5, R12, 0x2, RZ ;  /* 0x000000020c057824 */ /* 0x004fca00078e00ff */
[----:B------:R-:W-:-:S04]  /*4ec0*/  LOP3.LUT R18, R5, 0x6, RZ, 0xc0, !PT ;  /* 0x0000000605127812 */ /* 0x000fc800078ec0ff */
[----:B-----5:R-:W-:Y:S01]  /*4ed0*/  LEA.HI R18, R11, R18, RZ, 0x1 ;  /* 0x000000120b127211 */ /* 0x020fe200078f08ff */
[----:B------:R-:W-:Y:S05]  /*4ee0*/  BRA `(.L_x_279) ;  /* 0x0000004000007947 */ /* 0x000fea0003800000 */
.L_x_276:
[----:B-1----:R-:W2:Y:S02]  /*4ef0*/  LDG.E.CONSTANT R5, [R12.64+0x4] ;  /* 0x000004060c057981 */ /* 0x002ea4000c1e9900 */
[----:B--2---:R-:W-:-:S05]  /*4f00*/  IMAD.SHL.U32 R5, R5, 0x4, RZ ;  /* 0x0000000405057824 */ /* 0x004fca00078e00ff */
[----:B------:R-:W-:-:S04]  /*4f10*/  LOP3.LUT R16, R5, 0x4, RZ, 0xc0, !PT ;  /* 0x0000000405107812 */ /* 0x000fc800078ec0ff */
[----:B-----5:R-:W-:Y:S02]  /*4f20*/  LEA.HI R18, R11, R16, RZ, 0x2 ;  /* 0x000000100b127211 */ /* 0x020fe400078f10ff */
.L_x_279:
[----:B------:R-:W-:Y:S05]  /*4f30*/  BSYNC B0 ;  /* 0x0000000000007941 */ /* 0x000fea0003800000 */
.L_x_275:
        /* <DEDUP_REMOVED lines=33> */
.L_x_283:
[----:B-----5:R-:W-:-:S04]  /*5150*/  SHF.R.U32.HI R11, RZ, R6, R11 ;  /* 0x00000006ff0b7219 */ /* 0x020fc8000001160b */
[----:B------:R-:W-:Y:S01]  /*5160*/  LOP3.LUT R18, R11, 0x7, RZ, 0xc0, !PT ;  /* 0x000000070b127812 */ /* 0x000fe200078ec0ff */
[----:B------:R-:W-:Y:S05]  /*5170*/  BRA `(.L_x_284) ;  /* 0x0000009000007947 */ /* 0x000fea0003800000 */
.L_x_282:
[----:B-1----:R-:W2:Y:S02]  /*5180*/  LDG.E.CONSTANT R12, [R12.64+0x4] ;  /* 0x000004060c0c7981 */ /* 0x002ea4000c1e9900 */
[----:B--2---:R-:W-:-:S05]  /*5190*/  IMAD.SHL.U32 R6, R12, 0x2, RZ ;  /* 0x000000020c067824 */ /* 0x004fca00078e00ff */
[----:B------:R-:W-:-:S04]  /*51a0*/  LOP3.LUT R6, R6, 0x6, RZ, 0xc0, !PT ;  /* 0x0000000606067812 */ /* 0x000fc800078ec0ff */
[----:B-----5:R-:W-:Y:S01]  /*51b0*/  LEA.HI R18, R11, R6, RZ, 0x1 ;  /* 0x000000060b127211 */ /* 0x020fe200078f08ff */
[----:B------:R-:W-:Y:S05]  /*51c0*/  BRA `(.L_x_284) ;  /* 0x0000004000007947 */ /* 0x000fea0003800000 */
.L_x_281:
[----:B-1----:R-:W2:Y:S02]  /*51d0*/  LDG.E.CONSTANT R6, [R12.64+0x4] ;  /* 0x000004060c067981 */ /* 0x002ea4000c1e9900 */
[----:B--2---:R-:W-:-:S05]  /*51e0*/  IMAD.SHL.U32 R6, R6, 0x4, RZ ;  /* 0x0000000406067824 */ /* 0x004fca00078e00ff */
[----:B------:R-:W-:-:S04]  /*51f0*/  LOP3.LUT R6, R6, 0x4, RZ, 0xc0, !PT ;  /* 0x0000000406067812 */ /* 0x000fc800078ec0ff */
[----:B-----5:R-:W-:Y:S02]  /*5200*/  LEA.HI R18, R11, R6, RZ, 0x2 ;  /* 0x000000060b127211 */ /* 0x020fe400078f10ff */
.L_x_284:
[----:B------:R-:W-:Y:S05]  /*5210*/  BSYNC B0 ;  /* 0x0000000000007941 */ /* 0x000fea0003800000 */
.L_x_280:
        /* <DEDUP_REMOVED lines=33> */
.L_x_288:
[----:B-----5:R-:W-:-:S04]  /*5430*/  SHF.R.U32.HI R11, RZ, R12, R11 ;  /* 0x0000000cff0b7219 */ /* 0x020fc8000001160b */
[----:B------:R-:W-:Y:S01]  /*5440*/  LOP3.LUT R18, R11, 0x7, RZ, 0xc0, !PT ;  /* 0x000000070b127812 */ /* 0x000fe200078ec0ff */
[----:B------:R-:W-:Y:S05]  /*5450*/  BRA `(.L_x_289) ;  /* 0x0000009000007947 */ /* 0x000fea0003800000 */
.L_x_287:
[----:B-1----:R-:W2:Y:S02]  /*5460*/  LDG.E.CONSTANT R12, [R12.64+0x4] ;  /* 0x000004060c0c7981 */ /* 0x002ea4000c1e9900 */
[----:B--2---:R-:W-:-:S05]  /*5470*/  IMAD.SHL.U32 R5, R12, 0x2, RZ ;  /* 0x000000020c057824 */ /* 0x004fca00078e00ff */
[----:B------:R-:W-:-:S04]  /*5480*/  LOP3.LUT R18, R5, 0x6, RZ, 0xc0, !PT ;  /* 0x0000000605127812 */ /* 0x000fc800078ec0ff */
[----:B-----5:R-:W-:Y:S01]  /*5490*/  LEA.HI R18, R11, R18, RZ, 0x1 ;  /* 0x000000120b127211 */ /* 0x020fe200078f08ff */
[----:B------:R-:W-:Y:S05]  /*54a0*/  BRA `(.L_x_289) ;  /* 0x0000004000007947 */ /* 0x000fea0003800000 */
.L_x_286:
[----:B-1----:R-:W2:Y:S02]  /*54b0*/  LDG.E.CONSTANT R5, [R12.64+0x4] ;  /* 0x000004060c057981 */ /* 0x002ea4000c1e9900 */
[----:B--2---:R-:W-:-:S05]  /*54c0*/  IMAD.SHL.U32 R5, R5, 0x4, RZ ;  /* 0x0000000405057824 */ /* 0x004fca00078e00ff */
[----:B------:R-:W-:-:S04]  /*54d0*/  LOP3.LUT R16, R5, 0x4, RZ, 0xc0, !PT ;  /* 0x0000000405107812 */ /* 0x000fc800078ec0ff */
[----:B-----5:R-:W-:Y:S02]  /*54e0*/  LEA.HI R18, R11, R16, RZ, 0x2 ;  /* 0x000000100b127211 */ /* 0x020fe400078f10ff */
.L_x_289:
[----:B------:R-:W-:Y:S05]  /*54f0*/  BSYNC B0 ;  /* 0x0000000000007941 */ /* 0x000fea0003800000 */
.L_x_285:
        /* <DEDUP_REMOVED lines=33> */
.L_x_293:
[----:B-----5:R-:W-:-:S04]  /*5710*/  SHF.R.U32.HI R11, RZ, R6, R11 ;  /* 0x00000006ff0b7219 */ /* 0x020fc8000001160b */
[----:B------:R-:W-:Y:S01]  /*5720*/  LOP3.LUT R18, R11, 0x7, RZ, 0xc0, !PT ;  /* 0x000000070b127812 */ /* 0x000fe200078ec0ff */
[----:B------:R-:W-:Y:S05]  /*5730*/  BRA `(.L_x_294) ;  /* 0x0000009000007947 */ /* 0x000fea0003800000 */
.L_x_292:
[----:B-1----:R-:W2:Y:S02]  /*5740*/  LDG.E.CONSTANT R12, [R12.64+0x4] ;  /* 0x000004060c0c7981 */ /* 0x002ea4000c1e9900 */
[----:B--2---:R-:W-:-:S05]  /*5750*/  IMAD.SHL.U32 R6, R12, 0x2, RZ ;  /* 0x000000020c067824 */ /* 0x004fca00078e00ff */
[----:B------:R-:W-:-:S04]  /*5760*/  LOP3.LUT R6, R6, 0x6, RZ, 0xc0, !PT ;  /* 0x0000000606067812 */ /* 0x000fc800078ec0ff */
[----:B-----5:R-:W-:Y:S01]  /*5770*/  LEA.HI R18, R11, R6, RZ, 0x1 ;  /* 0x000000060b127211 */ /* 0x020fe200078f08ff */
[----:B------:R-:W-:Y:S05]  /*5780*/  BRA `(.L_x_294) ;  /* 0x0000004000007947 */ /* 0x000fea0003800000 */
.L_x_291:
[----:B-1----:R-:W2:Y:S02]  /*5790*/  LDG.E.CONSTANT R6, [R12.64+0x4] ;  /* 0x000004060c067981 */ /* 0x002ea4000c1e9900 */
[----:B--2---:R-:W-:-:S05]  /*57a0*/  IMAD.SHL.U32 R6, R6, 0x4, RZ ;  /* 0x0000000406067824 */ /* 0x004fca00078e00ff */
[----:B------:R-:W-:-:S04]  /*57b0*/  LOP3.LUT R6, R6, 0x4, RZ, 0xc0, !PT ;  /* 0x0000000406067812 */ /* 0x000fc800078ec0ff */
[----:B-----5:R-:W-:Y:S02]  /*57c0*/  LEA.HI R18, R11, R6, RZ, 0x2 ;  /* 0x000000060b127211 */ /* 0x020fe400078f10ff */
.L_x_294:
[----:B------:R-:W-:Y:S05]  /*57d0*/  BSYNC B0 ;  /* 0x0000000000007941 */ /* 0x000fea0003800000 */
.L_x_290:
        /* <DEDUP_REMOVED lines=33> */
.L_x_298:
[----:B-----5:R-:W-:-:S04]  /*59f0*/  SHF.R.U32.HI R11, RZ, R12, R11 ;  /* 0x0000000cff0b7219 */ /* 0x020fc8000001160b */
[----:B------:R-:W-:Y:S01]  /*5a00*/  LOP3.LUT R16, R11, 0x7, RZ, 0xc0, !PT ;  /* 0x000000070b107812 */ /* 0x000fe200078ec0ff */
[----:B------:R-:W-:Y:S05]  /*5a10*/  BRA `(.L_x_299) ;  /* 0x0000009000007947 */ /* 0x000fea0003800000 */
.L_x_297:
[----:B-1----:R-:W2:Y:S02]  /*5a20*/  LDG.E.CONSTANT R12, [R12.64+0x4] ;  /* 0x000004060c0c7981 */ /* 0x002ea4000c1e9900 */
[----:B--2---:R-:W-:-:S05]  /*5a30*/  IMAD.SHL.U32 R5, R12, 0x2, RZ ;  /* 0x000000020c057824 */ /* 0x004fca00078e00ff */
[----:B------:R-:W-:-:S04]  /*5a40*/  LOP3.LUT R16, R5, 0x6, RZ, 0xc0, !PT ;  /* 0x0000000605107812 */ /* 0x000fc800078ec0ff */
[----:B-----5:R-:W-:Y:S01]  /*5a50*/  LEA.HI R16, R11, R16, RZ, 0x1 ;  /* 0x000000100b107211 */ /* 0x020fe200078f08ff */
[----:B------:R-:W-:Y:S05]  /*5a60*/  BRA `(.L_x_299) ;  /* 0x0000004000007947 */ /* 0x000fea0003800000 */
.L_x_296:
[----:B-1----:R-:W2:Y:S02]  /*5a70*/  LDG.E.CONSTANT R5, [R12.64+0x4] ;  /* 0x000004060c057981 */ /* 0x002ea4000c1e9900 */
[----:B--2---:R-:W-:-:S05]  /*5a80*/  IMAD.SHL.U32 R5, R5, 0x4, RZ ;  /* 0x0000000405057824 */ /* 0x004fca00078e00ff */
[----:B------:R-:W-:-:S04]  /*5a90*/  LOP3.LUT R16, R5, 0x4, RZ, 0xc0, !PT ;  /* 0x0000000405107812 */ /* 0x000fc800078ec0ff */
[----:B-----5:R-:W-:Y:S02]  /*5aa0*/  LEA.HI R16, R11, R16, RZ, 0x2 ;  /* 0x000000100b107211 */ /* 0x020fe400078f10ff */
.L_x_299:
[----:B------:R-:W-:Y:S05]  /*5ab0*/  BSYNC B0 ;  /* 0x0000000000007941 */ /* 0x000fea0003800000 */
.L_x_295:
[----:B------:R-:W2:Y:S01]  /*5ac0*/  LDG.E.CONSTANT R2, [R2.64+0x7c] ;  /* 0x00007c0602027981 */ /* 0x000ea2000c1e9900 */
[----:B------:R-:W-:-:S04]  /*5ad0*/  IMAD.WIDE R14, R7, c[0x0][0x184], R14 ;  /* 0x00006100070e7a25 */ /* 0x000fc800078e020e */
        /* <DEDUP_REMOVED lines=10> */
[----:B------:R-:W-:Y:S01]  /*5b80*/  SHF.R.U32.HI R2, RZ, 0x1a, R4 ;  /* 0x0000001aff027819 */ /* 0x000fe20000011604 */
[----:B------:R-:W-:Y:S03]  /*5b90*/  BSSY B0, `(.L_x_300) ;  /* 0x0000020000007945 */ /* 0x000fe60003800000 */
[----:B------:R-:W-:-:S04]  /*5ba0*/  LOP3.LUT R3, R2, 0x7, RZ, 0xc0, !PT ;  /* 0x0000000702037812 */ /* 0x000fc800078ec0ff */
[----:B------:R-:W-:-:S06]  /*5bb0*/  IADD3 R3, R3, UR4, -R16 ;  /* 0x0000000403037c10 */ /* 0x000fcc000fffe810 */
[----:B------:R-:W1:Y:S02]  /*5bc0*/  I2F.F16 R3, R3 ;  /* 0x0000000300037306 */ /* 0x000e640000200c00 */
[----:B-1----:R-:W-:-:S05]  /*5bd0*/  HMUL2 R6, R3.H0_H0, R6.H0_H0 ;  /* 0x2000000603067232 */ /* 0x002fca0000000800 */
[----:B------:R0:W-:Y:S01]  /*5be0*/  STG.E.U16 [R14.64], R6 ;  /* 0x000000060e007986 */ /* 0x0001e2000c101506 */
        /* <DEDUP_REMOVED lines=14> */
.L_x_303:
[----:B-----5:R-:W-:-:S04]  /*5cd0*/  SHF.R.U32.HI R12, RZ, R3, R12 ;  /* 0x00000003ff0c7219 */ /* 0x020fc8000001160c */
[----:B------:R-:W-:Y:S01]  /*5ce0*/  LOP3.LUT R12, R12, 0x7, RZ, 0xc0, !PT ;  /* 0x000000070c0c7812 */ /* 0x000fe200078ec0ff */
[----:B------:R-:W-:Y:S05]  /*5cf0*/  BRA `(.L_x_304) ;  /* 0x0000009000007947 */ /* 0x000fea0003800000 */
.L_x_302:
[----:B0-----:R-:W2:Y:S02]  /*5d00*/  LDG.E.CONSTANT R8, [R8.64+0x4] ;  /* 0x0000040608087981 */ /* 0x001ea4000c1e9900 */
[----:B--2---:R-:W-:-:S05]  /*5d10*/  IMAD.SHL.U32 R0, R8, 0x2, RZ ;  /* 0x0000000208007824 */ /* 0x004fca00078e00ff */
[----:B------:R-:W-:-:S04]  /*5d20*/  LOP3.LUT R3, R0, 0x6, RZ, 0xc0, !PT ;  /* 0x0000000600037812 */ /* 0x000fc800078ec0ff */
[----:B-----5:R-:W-:Y:S01]  /*5d30*/  LEA.HI R12, R12, R3, RZ, 0x1 ;  /* 0x000000030c0c7211 */ /* 0x020fe200078f08ff */
[----:B------:R-:W-:Y:S05]  /*5d40*/  BRA `(.L_x_304) ;  /* 0x0000004000007947 */ /* 0x000fea0003800000 */
.L_x_301:
[----:B------:R-:W2:Y:S02]  /*5d50*/  LDG.E.CONSTANT R0, [R8.64+0x4] ;  /* 0x0000040608007981 */ /* 0x000ea4000c1e9900 */
[----:B--2---:R-:W-:-:S05]  /*5d60*/  IMAD.SHL.U32 R0, R0, 0x4, RZ ;  /* 0x0000000400007824 */ /* 0x004fca00078e00ff */
[----:B------:R-:W-:-:S04]  /*5d70*/  LOP3.LUT R3, R0, 0x4, RZ, 0xc0, !PT ;  /* 0x0000000400037812 */ /* 0x000fc800078ec0ff */
[----:B-----5:R-:W-:Y:S02]  /*5d80*/  LEA.HI R12, R12, R3, RZ, 0x2 ;  /* 0x000000030c0c7211 */ /* 0x020fe400078f10ff */
.L_x_304:
[----:B------:R-:W-:Y:S05]  /*5d90*/  BSYNC B0 ;  /* 0x0000000000007941 */ /* 0x000fea0003800000 */
.L_x_300:
[----:B------:R-:W-:Y:S01]  /*5da0*/  IADD3 R3, -R12, UR4, RZ ;  /* 0x000000040c037c10 */ /* 0x000fe2000fffe1ff */
[----:B0-----:R-:W-:-:S03]  /*5db0*/  IMAD.WIDE R14, R7, c[0x0][0x184], R14 ;  /* 0x00006100070e7a25 */ /* 0x001fc600078e020e */
[----:B------:R-:W-:-:S04]  /*5dc0*/  LEA.HI R3, R4, R3, RZ, 0x3 ;  /* 0x0000000304037211 */ /* 0x000fc800078f18ff */
[----:B------:R-:W0:Y:S02]  /*5dd0*/  I2F.F16 R0, R3 ;  /* 0x0000000300007306 */ /* 0x000e240000200c00 */
[----:B0-----:R-:W-:-:S05]  /*5de0*/  HMUL2 R0, R0.H0_H0, R5.H0_H0 ;  /* 0x2000000500007232 */ /* 0x001fca0000000800 */
[----:B------:R-:W-:Y:S01]  /*5df0*/  STG.E.U16 [R14.64], R0 ;  /* 0x000000000e007986 */ /* 0x000fe2000c101506 */
[----:B------:R-:W-:Y:S05]  /*5e00*/  EXIT ;  /* 0x000000000000794d */ /* 0x000fea0003800000 */
.L_x_305:
        /* <DEDUP_REMOVED lines=15> */
.L_x_1805:


//--------------------- .text._ZN4vllm4gptq32gemm_half_q_half_alt_8bit_kernelEPK7__half2PKjP6__halfPKS6_S5_PKiiiib --------------------------
	.section	.text._ZN4vllm4gptq32gemm_half_q_half_alt_8bit_kernelEPK7__half2PKjP6__halfPKS6_S5_PKiiiib,"ax",@progbits
	.sectioninfo	@"SHI_REGISTERS=40"
	.align	128
        .global         _ZN4vllm4gptq32gemm_half_q_half_alt_8bit_kernelEPK7__half2PKjP6__halfPKS6_S5_PKiiiib
        .type           _ZN4vllm4gptq32gemm_half_q_half_alt_8bit_kernelEPK7__half2PKjP6__halfPKS6_S5_PKiiiib,@function
        .size           _ZN4vllm4gptq32gemm_half_q_half_alt_8bit_kernelEPK7__half2PKjP6__halfPKS6_S5_PKiiiib,(.L_x_1806 - _ZN4vllm4gptq32gemm_half_q_half_alt_8bit_kernelEPK7__half2PKjP6__halfPKS6_S5_PKiiiib)
        .other          _ZN4vllm4gptq32gemm_half_q_half_alt_8bit_kernelEPK7__half2PKjP6__halfPKS6_S5_PKiiiib,@"STO_CUDA_ENTRY STV_DEFAULT"
_ZN4vllm4gptq32gemm_half_q_half_alt_8bit_kernelEPK7__half2PKjP6__halfPKS6_S5_PKiiiib:
.text._ZN4vllm4gptq32gemm_half_q_half_alt_8bit_kernelEPK7__half2PKjP6__halfPKS6_S5_PKiiiib:
[----:B------:R-:W-:Y:S02]  /*0000*/  IMAD.MOV.U32 R1, RZ, RZ, c[0x0][0x28] ;  /* 0x00000a00ff017624 */ /* 0x000fe400078e00ff */
[----:B------:R-:W0:Y:S01]  /*0010*/  S2R R2, SR_CTAID.Z ;  /* 0x0000000000027919 */ /* 0x000e220000002700 */
[----:B------:R-:W-:Y:S01]  /*0020*/  ULDC.64 UR8, c[0x0][0x118] ;  /* 0x0000460000087ab9 */ /* 0x000fe20000000a00 */
[----:B------:R-:W-:Y:S02]  /*0030*/  BSSY B0, `(.L_x_306) ;  /* 0x0000046000007945 */ /* 0x000fe40003800000 */
[----:B------:R-:W1:Y:S04]  /*0040*/  S2R R6, SR_CTAID.Y ;  /* 0x0000000000067919 */ /* 0x000e680000002600 */
[----:B------:R-:W2:Y:S04]  /*0050*/  S2R R7, SR_TID.X ;  /* 0x0000000000077919 */ /* 0x000ea80000002100 */
[----:B------:R-:W2:Y:S01]  /*0060*/  S2R R0, SR_CTAID.X ;  /* 0x0000000000007919 */ /* 0x000ea20000002500 */
[----:B0-----:R-:W-:-:S02]  /*0070*/  IMAD.SHL.U32 R3, R2, 0x20, RZ ;  /* 0x0000002002037824 */ /* 0x001fc400078e00ff */
[----:B-1----:R-:W-:-:S03]  /*0080*/  IMAD.SHL.U32 R21, R6, 0x8, RZ ;  /* 0x0000000806157824 */ /* 0x002fc600078e00ff */
[----:B------:R-:W-:-:S04]  /*0090*/  LOP3.LUT R3, R3, 0x3fffffe0, RZ, 0xc0, !PT ;  /* 0x3fffffe003037812 */ /* 0x000fc800078ec0ff */
[----:B------:R-:W-:Y:S02]  /*00a0*/  IADD3 R4, -R3, c[0x0][0x194], RZ ;  /* 0x0000650003047a10 */ /* 0x000fe40007ffe1ff */
[----:B------:R-:W-:Y:S01]  /*00b0*/  IADD3 R19, -R21, c[0x0][0x190], RZ ;  /* 0x0000640015137a10 */ /* 0x000fe20007ffe1ff */
[----:B--2---:R-:W-:Y:S01]  /*00c0*/  IMAD R0, R0, 0x80, R7 ;  /* 0x0000008000007824 */ /* 0x004fe200078e0207 */
[----:B------:R-:W-:Y:S02]  /*00d0*/  IMNMX.U32 R4, R4, 0x20, PT ;  /* 0x0000002004047817 */ /* 0x000fe40003800000 */
[----:B------:R-:W-:-:S03]  /*00e0*/  IMNMX.U32 R19, R19, 0x8, PT ;  /* 0x0000000813137817 */ /* 0x000fc60003800000 */
[----:B------:R-:W-:Y:S01]  /*00f0*/  IMAD.SHL.U32 R18, R4, 0x2, RZ ;  /* 0x0000000204127824 */ /* 0x000fe200078e00ff */
[----:B------:R-:W-:-:S04]  /*0100*/  ISETP.GE.AND P1, PT, R19, 0x1, PT ;  /* 0x000000011300780c */ /* 0x000fc80003f26270 */
[----:B------:R-:W-:-:S13]  /*0110*/  ISETP.GE.U32.OR P0, PT, R7, R18, !P1 ;  /* 0x000000120700720c */ /* 0x000fda0004f06470 */
[----:B------:R-:W-:Y:S05]  /*0120*/  @P0 BRA `(.L_x_307) ;  /* 0x0000036000000947 */ /* 0x000fea0003800000 */
[----:B------:R-:W-:Y:S01]  /*0130*/  ISETP.GT.AND P2, PT, R19, 0x3, PT ;  /* 0x000000031300780c */ /* 0x000fe20003f44270 */
[----:B------:R-:W-:Y:S01]  /*0140*/  IMAD.SHL.U32 R5, R2, 0x40, RZ ;  /* 0x0000004002057824 */ /* 0x000fe200078e00ff */
[----:B------:R-:W-:Y:S01]  /*0150*/  PLOP3.LUT P0, PT, PT, PT, PT, 0x80, 0x0 ;  /* 0x000000000000781c */ /* 0x000fe20003f0f070 */
[----:B------:R-:W-:Y:S02]  /*0160*/  IMAD R6, R6, c[0x0][0x194], RZ ;  /* 0x0000650006067a24 */ /* 0x000fe400078e02ff */
[----:B------:R-:W-:Y:S01]  /*0170*/  IMAD.MOV.U32 R16, RZ, RZ, RZ ;  /* 0x000000ffff107224 */ /* 0x000fe200078e00ff */
[----:B------:R-:W-:Y:S01]  /*0180*/  LOP3.LUT R5, R5, 0x7fffffc0, RZ, 0xc0, !PT ;  /* 0x7fffffc005057812 */ /* 0x000fe200078ec0ff */
[----:B------:R-:W-:-:S04]  /*0190*/  IMAD R6, R6, 0x10, R7 ;  /* 0x0000001006067824 */ /* 0x000fc800078e0207 */
[----:B------:R-:W-:Y:S02]  /*01a0*/  IMAD.IADD R14, R5, 0x1, R6 ;  /* 0x00000001050e7824 */ /* 0x000fe400078e0206 */
[----:B------:R-:W-:Y:S01]  /*01b0*/  IMAD.SHL.U32 R5, R7, 0x4, RZ ;  /* 0x0000000407057824 */ /* 0x000fe200078e00ff */
[----:B------:R-:W-:Y:S05]  /*01c0*/  @!P2 BRA `(.L_x_308) ;  /* 0x000001800000a947 */ /* 0x000fea0003800000 */
[----:B------:R-:W-:Y:S02]  /*01d0*/  PLOP3.LUT P0, PT, PT, PT, PT, 0x8, 0x0 ;  /* 0x000000000000781c */ /* 0x000fe40003f0e170 */
[----:B------:R-:W-:Y:S02]  /*01e0*/  IADD3 R17, R19, -0x3, RZ ;  /* 0xfffffffd13117810 */ /* 0x000fe40007ffe0ff */
.L_x_309:
[----:B------:R-:W-:Y:S02]  /*01f0*/  IMAD.MOV.U32 R23, RZ, RZ, c[0x0][0x194] ;  /* 0x00006500ff177624 */ /* 0x000fe400078e00ff */
[----:B------:R-:W-:Y:S02]  /*0200*/  IMAD.MOV.U32 R7, RZ, RZ, 0x4 ;  /* 0x00000004ff077424 */ /* 0x000fe400078e00ff */
[----:B------:R-:W-:Y:S02]  /*0210*/  IMAD R12, R23, 0x2, R14 ;  /* 0x00000002170c7824 */ /* 0x000fe400078e020e */
[----:B------:R-:W-:-:S04]  /*0220*/  IMAD.WIDE.U32 R10, R14, R7, c[0x0][0x160] ;  /* 0x000058000e0a7625 */ /* 0x000fc800078e0007 */
[C---:B------:R-:W-:Y:S02]  /*0230*/  IMAD R8, R23.reuse, 0x2, R12 ;  /* 0x0000000217087824 */ /* 0x040fe400078e020c */
[-C--:B------:R-:W-:Y:S01]  /*0240*/  IMAD.WIDE.U32 R12, R12, R7.reuse, c[0x0][0x160] ;  /* 0x000058000c0c7625 */ /* 0x080fe200078e0007 */
[----:B------:R-:W2:Y:S03]  /*0250*/  LDG.E.CONSTANT R10, [R10.64] ;  /* 0x000000080a0a7981 */ /* 0x000ea6000c1e9900 */
[----:B------:R-:W-:Y:S02]  /*0260*/  IMAD R15, R23, 0x2, R8 ;  /* 0x00000002170f7824 */ /* 0x000fe400078e0208 */
[-C--:B------:R-:W-:Y:S01]  /*0270*/  IMAD.WIDE.U32 R8, R8, R7.reuse, c[0x0][0x160] ;  /* 0x0000580008087625 */ /* 0x080fe200078e0007 */
[----:B------:R-:W3:Y:S03]  /*0280*/  LDG.E.CONSTANT R12, [R12.64] ;  /* 0x000000080c0c7981 */ /* 0x000ee6000c1e9900 */
[----:B------:R-:W-:-:S02]  /*0290*/  IMAD.WIDE.U32 R6, R15, R7, c[0x0][0x160] ;  /* 0x000058000f067625 */ /* 0x000fc400078e0007 */
[----:B------:R-:W4:Y:S04]  /*02a0*/  LDG.E.CONSTANT R8, [R8.64] ;  /* 0x0000000808087981 */ /* 0x000f28000c1e9900 */
[----:B------:R-:W5:Y:S01]  /*02b0*/  LDG.E.CONSTANT R6, [R6.64] ;  /* 0x0000000806067981 */ /* 0x000f62000c1e9900 */
[----:B------:R-:W-:-:S04]  /*02c0*/  IADD3 R16, R16, 0x4, RZ ;  /* 0x0000000410107810 */ /* 0x000fc80007ffe0ff */
[----:B------:R-:W-:Y:S01]  /*02d0*/  ISETP.GE.AND P2, PT, R16, R17, PT ;  /* 0x000000111000720c */ /* 0x000fe20003f46270 */
[----:B------:R-:W-:Y:S01]  /*02e0*/  IMAD R14, R23, 0x2, R15 ;  /* 0x00000002170e7824 */ /* 0x000fe200078e020f */
[----:B--2---:R-:W-:Y:S04]  /*02f0*/  STS [R5], R10 ;  /* 0x0000000a05007388 */ /* 0x004fe80000000800 */
[----:B---3--:R-:W-:Y:S04]  /*0300*/  STS [R5+0x100], R12 ;  /* 0x0001000c05007388 */ /* 0x008fe80000000800 */
[----:B----4-:R-:W-:Y:S04]  /*0310*/  STS [R5+0x200], R8 ;  /* 0x0002000805007388 */ /* 0x010fe80000000800 */
[----:B-----5:R0:W-:Y:S02]  /*0320*/  STS [R5+0x300], R6 ;  /* 0x0003000605007388 */ /* 0x0201e40000000800 */
[----:B0-----:R-:W-:Y:S01]  /*0330*/  IADD3 R5, R5, 0x400, RZ ;  /* 0x0000040005057810 */ /* 0x001fe20007ffe0ff */
[----:B------:R-:W-:Y:S05]  /*0340*/  @!P2 BRA `(.L_x_309) ;  /* 0xfffffea00000a947 */ /* 0x000fea000383ffff */
.L_x_308:
[----:B------:R-:W-:-:S05]  /*0350*/  IMAD.IADD R6, R19, 0x1, -R16 ;  /* 0x0000000113067824 */ /* 0x000fca00078e0a10 */
[----:B------:R-:W-:-:S13]  /*0360*/  ISETP.GT.AND P2, PT, R6, 0x1, PT ;  /* 0x000000010600780c */ /* 0x000fda0003f44270 */
[----:B------:R-:W-:Y:S01]  /*0370*/  @P2 PLOP3.LUT P0, PT, PT, PT, PT, 0x8, 0x0 ;  /* 0x000000000000281c */ /* 0x000fe20003f0e170 */
[----:B------:R-:W-:Y:S01]  /*0380*/  @P2 IMAD.MOV.U32 R9, RZ, RZ, c[0x0][0x194] ;  /* 0x00006500ff092624 */ /* 0x000fe200078e00ff */
[----:B------:R-:W-:Y:S01]  /*0390*/  @P2 IADD3 R16, R16, 0x2, RZ ;  /* 0x0000000210102810 */ /* 0x000fe20007ffe0ff */
[----:B------:R-:W-:Y:S02]  /*03a0*/  @P2 IMAD.MOV.U32 R11, RZ, RZ, 0x4 ;  /* 0x00000004ff0b2424 */ /* 0x000fe400078e00ff */
[----:B------:R-:W-:Y:S02]  /*03b0*/  @P2 IMAD R10, R9, 0x2, R14 ;  /* 0x00000002090a2824 */ /* 0x000fe400078e020e */
[----:B------:R-:W-:-:S04]  /*03c0*/  @P2 IMAD.WIDE.U32 R6, R11, R14, c[0x0][0x160] ;  /* 0x000058000b062625 */ /* 0x000fc800078e000e */
[----:B------:R-:W-:Y:S02]  /*03d0*/  @P2 IMAD R14, R9, 0x2, R10 ;  /* 0x00000002090e2824 */ /* 0x000fe400078e020a */
[----:B------:R-:W-:Y:S01]  /*03e0*/  ISETP.LT.OR P0, PT, R16, R19, P0 ;  /* 0x000000131000720c */ /* 0x000fe20000701670 */
[----:B------:R-:W-:Y:S01]  /*03f0*/  @P2 IMAD.WIDE.U32 R10, R10, R11, c[0x0][0x160] ;  /* 0x000058000a0a2625 */ /* 0x000fe200078e000b */
[----:B------:R-:W2:Y:S05]  /*0400*/  @P2 LDG.E.CONSTANT R6, [R6.64] ;  /* 0x0000000806062981 */ /* 0x000eaa000c1e9900 */
[----:B------:R-:W3:Y:S06]  /*0410*/  @P2 LDG.E.CONSTANT R10, [R10.64] ;  /* 0x000000080a0a2981 */ /* 0x000eec000c1e9900 */
[----:B------:R-:W-:-:S04]  /*0420*/  @P0 IMAD.MOV.U32 R9, RZ, RZ, 0x4 ;  /* 0x00000004ff090424 */ /* 0x000fc800078e00ff */
[----:B------:R-:W-:-:S06]  /*0430*/  @P0 IMAD.WIDE.U32 R8, R14, R9, c[0x0][0x160] ;  /* 0x000058000e080625 */ /* 0x000fcc00078e0009 */
[----:B------:R-:W4:Y:S04]  /*0440*/  @P0 LDG.E.CONSTANT R8, [R8.64] ;  /* 0x0000000808080981 */ /* 0x000f28000c1e9900 */
[----:B--2---:R-:W-:Y:S04]  /*0450*/  @P2 STS [R5], R6 ;  /* 0x0000000605002388 */ /* 0x004fe80000000800 */
[----:B---3--:R0:W-:Y:S02]  /*0460*/  @P2 STS [R5+0x100], R10 ;  /* 0x0001000a05002388 */ /* 0x0081e40000000800 */
[----:B0-----:R-:W-:-:S05]  /*0470*/  @P2 IADD3 R5, R5, 0x200, RZ ;  /* 0x0000020005052810 */ /* 0x001fca0007ffe0ff */
[----:B----4-:R0:W-:Y:S02]  /*0480*/  @P0 STS [R5], R8 ;  /* 0x0000000805000388 */ /* 0x0101e40000000800 */
.L_x_307:
[----:B------:R-:W-:Y:S05]  /*0490*/  BSYNC B0 ;  /* 0x0000000000007941 */ /* 0x000fea0003800000 */
.L_x_306:
[----:B------:R-:W-:Y:S01]  /*04a0*/  ISETP.GE.AND P0, PT, R4, 0x1, PT ;  /* 0x000000010400780c */ /* 0x000fe20003f06270 */
[----:B------:R-:W-:Y:S01]  /*04b0*/  BAR.SYNC.DEFER_BLOCKING 0x0 ;  /* 0x0000000000007b1d */ /* 0x000fe20000010000 */
[----:B------:R-:W-:Y:S02]  /*04c0*/  PRMT R13, RZ, 0x7610, R13 ;  /* 0x00007610ff0d7816 */ /* 0x000fe4000000000d */
[----:B------:R-:W-:Y:S02]  /*04d0*/  PRMT R12, RZ, 0x7610, R12 ;  /* 0x00007610ff0c7816 */ /* 0x000fe4000000000c */
[----:B------:R-:W-:Y:S02]  /*04e0*/  PRMT R11, RZ, 0x7610, R11 ;  /* 0x00007610ff0b7816 */ /* 0x000fe4000000000b */
[----:B------:R-:W-:Y:S02]  /*04f0*/  PRMT R10, RZ, 0x7610, R10 ;  /* 0x00007610ff0a7816 */ /* 0x000fe4000000000a */
[----:B------:R-:W-:-:S02]  /*0500*/  PRMT R9, RZ, 0x7610, R9 ;  /* 0x00007610ff097816 */ /* 0x000fc40000000009 */
[----:B0-----:R-:W-:Y:S02]  /*0510*/  PRMT R8, RZ, 0x7610, R8 ;  /* 0x00007610ff087816 */ /* 0x001fe40000000008 */
[----:B------:R-:W-:Y:S02]  /*0520*/  PRMT R7, RZ, 0x7610, R7 ;  /* 0x00007610ff077816 */ /* 0x000fe40000000007 */
[----:B------:R-:W-:Y:S01]  /*0530*/  PRMT R6, RZ, 0x7610, R6 ;  /* 0x00007610ff067816 */ /* 0x000fe20000000006 */
[----:B------:R-:W-:Y:S05]  /*0540*/  @!P0 BRA `(.L_x_310) ;  /* 0x00000e2000008947 */ /* 0x000fea0003800000 */
[----:B------:R-:W-:-:S13]  /*0550*/  ISETP.GT.AND P0, PT, R19, RZ, PT ;  /* 0x000000ff1300720c */ /* 0x000fda0003f04270 */
[----:B------:R-:W-:Y:S05]  /*0560*/  @P0 BRA `(.L_x_311) ;  /* 0x0000043000000947 */ /* 0x000fea0003800000 */
[----:B------:R-:W-:Y:S01]  /*0570*/  ULDC UR4, c[0x0][0x194] ;  /* 0x0000650000047ab9 */ /* 0x000fe20000000800 */
[----:B------:R-:W-:Y:S01]  /*0580*/  IMAD.MOV.U32 R2, RZ, RZ, -0x2 ;  /* 0xfffffffeff027424 */ /* 0x000fe200078e00ff */
[----:B------:R-:W-:Y:S01]  /*0590*/  ULOP3.LUT UR4, URZ, UR4, URZ, 0x33, !UPT ;  /* 0x000000043f047292 */ /* 0x000fe2000f8e333f */
[----:B------:R-:W-:Y:S02]  /*05a0*/  PRMT R12, RZ, 0x7610, R12 ;  /* 0x00007610ff0c7816 */ /* 0x000fe4000000000c */
[----:B------:R-:W-:Y:S02]  /*05b0*/  PRMT R11, RZ, 0x7610, R11 ;  /* 0x00007610ff0b7816 */ /* 0x000fe4000000000b */
[----:B------:R-:W-:Y:S02]  /*05c0*/  PRMT R10, RZ, 0x7610, R10 ;  /* 0x00007610ff0a7816 */ /* 0x000fe4000000000a */
[----:B------:R-:W-:Y:S02]  /*05d0*/  IADD3 R3, R3, UR4, RZ ;  /* 0x0000000403037c10 */ /* 0x000fe4000fffe0ff */
[----:B------:R-:W-:-:S02]  /*05e0*/  PRMT R9, RZ, 0x7610, R9 ;  /* 0x00007610ff097816 */ /* 0x000fc40000000009 */
[----:B------:R-:W-:Y:S02]  /*05f0*/  IMNMX.U32 R3, R3, -0x21, !PT ;  /* 0xffffffdf03037817 */ /* 0x000fe40007800000 */
[----:B------:R-:W-:Y:S02]  /*0600*/  PRMT R8, RZ, 0x7610, R8 ;  /* 0x00007610ff087816 */ /* 0x000fe40000000008 */
[----:B------:R-:W-:Y:S01]  /*0610*/  PRMT R7, RZ, 0x7610, R7 ;  /* 0x00007610ff077816 */ /* 0x000fe20000000007 */
[----:B------:R-:W-:Y:S01]  /*0620*/  IMAD R3, R3, R2, -0x2 ;  /* 0xfffffffe03037424 */ /* 0x000fe200078e0202 */
[----:B------:R-:W-:-:S04]  /*0630*/  PRMT R6, RZ, 0x7610, R6 ;  /* 0x00007610ff067816 */ /* 0x000fc80000000006 */
[----:B------:R-:W-:-:S04]  /*0640*/  IMNMX.U32 R3, R3, 0x2, !PT ;  /* 0x0000000203037817 */ /* 0x000fc80007800000 */
[----:B------:R-:W-:-:S04]  /*0650*/  IADD3 R3, R3, -0x1, RZ ;  /* 0xffffffff03037810 */ /* 0x000fc80007ffe0ff */
[----:B------:R-:W-:-:S04]  /*0660*/  SHF.R.U32.HI R3, RZ, 0x1, R3 ;  /* 0x00000001ff037819 */ /* 0x000fc80000011603 */
[----:B------:R-:W-:-:S13]  /*0670*/  ISETP.NE.AND P0, PT, R3, RZ, PT ;  /* 0x000000ff0300720c */ /* 0x000fda0003f05270 */
[----:B------:R-:W-:Y:S05]  /*0680*/  @!P0 BRA `(.L_x_310) ;  /* 0x00000ce000008947 */ /* 0x000fea0003800000 */
[----:B------:R-:W-:Y:S02]  /*0690*/  IADD3 R3, R3, 0x1, RZ ;  /* 0x0000000103037810 */ /* 0x000fe40007ffe0ff */
[----:B------:R-:W-:Y:S02]  /*06a0*/  PRMT R12, RZ, 0x7610, R12 ;  /* 0x00007610ff0c7816 */ /* 0x000fe4000000000c */
[----:B------:R-:W-:Y:S02]  /*06b0*/  LOP3.LUT R3, R3, 0xfffffffe, RZ, 0xc0, !PT ;  /* 0xfffffffe03037812 */ /* 0x000fe400078ec0ff */
[----:B------:R-:W-:Y:S02]  /*06c0*/  PRMT R11, RZ, 0x7610, R11 ;  /* 0x00007610ff0b7816 */ /* 0x000fe4000000000b */
[----:B------:R-:W-:Y:S02]  /*06d0*/  IADD3 R2, R3, -0x2, RZ ;  /* 0xfffffffe03027810 */ /* 0x000fe40007ffe0ff */
[----:B------:R-:W-:-:S02]  /*06e0*/  PRMT R10, RZ, 0x7610, R10 ;  /* 0x00007610ff0a7816 */ /* 0x000fc4000000000a */
[----:B------:R-:W-:Y:S02]  /*06f0*/  ISETP.NE.AND P0, PT, R2, RZ, PT ;  /* 0x000000ff0200720c */ /* 0x000fe40003f05270 */
[----:B------:R-:W-:Y:S02]  /*0700*/  PRMT R9, RZ, 0x7610, R9 ;  /* 0x00007610ff097816 */ /* 0x000fe40000000009 */
[----:B------:R-:W-:Y:S02]  /*0710*/  PRMT R8, RZ, 0x7610, R8 ;  /* 0x00007610ff087816 */ /* 0x000fe40000000008 */
[----:B------:R-:W-:Y:S02]  /*0720*/  PRMT R7, RZ, 0x7610, R7 ;  /* 0x00007610ff077816 */ /* 0x000fe40000000007 */
[----:B------:R-:W-:-:S05]  /*0730*/  PRMT R6, RZ, 0x7610, R6 ;  /* 0x00007610ff067816 */ /* 0x000fca0000000006 */
[----:B------:R-:W-:Y:S05]  /*0740*/  @!P0 BRA `(.L_x_310) ;  /* 0x00000c2000008947 */ /* 0x000fea0003800000 */
[----:B------:R-:W-:-:S13]  /*0750*/  ISETP.GT.AND P0, PT, R2, RZ, PT ;  /* 0x000000ff0200720c */ /* 0x000fda0003f04270 */
[----:B------:R-:W-:Y:S05]  /*0760*/  @!P0 BRA `(.L_x_312) ;  /* 0x000001b000008947 */ /* 0x000fea0003800000 */
[----:B------:R-:W-:Y:S02]  /*0770*/  ISETP.GT.AND P2, PT, R2, 0x6, PT ;  /* 0x000000060200780c */ /* 0x000fe40003f44270 */
[----:B------:R-:W-:-:S11]  /*0780*/  PLOP3.LUT P0, PT, PT, PT, PT, 0x80, 0x0 ;  /* 0x000000000000781c */ /* 0x000fd60003f0f070 */
[----:B------:R-:W-:Y:S05]  /*0790*/  @!P2 BRA `(.L_x_313) ;  /* 0x000000b00000a947 */ /* 0x000fea0003800000 */
[----:B------:R-:W-:Y:S02]  /*07a0*/  PLOP3.LUT P0, PT, PT, PT, PT, 0x8, 0x0 ;  /* 0x000000000000781c */ /* 0x000fe40003f0e170 */
.L_x_314:
[----:B------:R-:W-:-:S04]  /*07b0*/  IADD3 R2, R2, -0x8, RZ ;  /* 0xfffffff802027810 */ /* 0x000fc80007ffe0ff */
[----:B------:R-:W-:-:S13]  /*07c0*/  ISETP.GT.AND P2, PT, R2, 0x6, PT ;  /* 0x000000060200780c */ /* 0x000fda0003f44270 */
[----:B------:R-:W-:Y:S05]  /*07d0*/  @P2 BRA `(.L_x_314) ;  /* 0xffffffd000002947 */ /* 0x000fea000383ffff */
[----:B------:R-:W-:Y:S02]  /*07e0*/  PRMT R12, RZ, 0x7610, R12 ;  /* 0x00007610ff0c7816 */ /* 0x000fe4000000000c */
[----:B------:R-:W-:Y:S02]  /*07f0*/  PRMT R11, RZ, 0x7610, R11 ;  /* 0x00007610ff0b7816 */ /* 0x000fe4000000000b */
[----:B------:R-:W-:Y:S02]  /*0800*/  PRMT R10, RZ, 0x7610, R10 ;  /* 0x00007610ff0a7816 */ /* 0x000fe4000000000a */
[----:B------:R-:W-:Y:S02]  /*0810*/  PRMT R9, RZ, 0x7610, R9 ;  /* 0x00007610ff097816 */ /* 0x000fe40000000009 */
[----:B------:R-:W-:Y:S02]  /*0820*/  PRMT R8, RZ, 0x7610, R8 ;  /* 0x00007610ff087816 */ /* 0x000fe40000000008 */
[----:B------:R-:W-:-:S02]  /*0830*/  PRMT R7, RZ, 0x7610, R7 ;  /* 0x00007610ff077816 */ /* 0x000fc40000000007 */
[----:B------:R-:W-:Y:S02]  /*0840*/  PRMT R6, RZ, 0x7610, R6 ;  /* 0x00007610ff067816 */ /* 0x000fe40000000006 */
.L_x_313:
[----:B------:R-:W-:-:S13]  /*0850*/  ISETP.GT.AND P2, PT, R2, 0x2, PT ;  /* 0x000000020200780c */ /* 0x000fda0003f44270 */
[----:B------:R-:W-:Y:S05]  /*0860*/  @!P2 BRA `(.L_x_315) ;  /* 0x000000900000a947 */ /* 0x000fea0003800000 */
[----:B------:R-:W-:Y:S02]  /*0870*/  PLOP3.LUT P0, PT, PT, PT, PT, 0x8, 0x0 ;  /* 0x000000000000781c */ /* 0x000fe40003f0e170 */
[----:B------:R-:W-:Y:S02]  /*0880*/  IADD3 R2, R2, -0x4, RZ ;  /* 0xfffffffc02027810 */ /* 0x000fe40007ffe0ff */
[----:B------:R-:W-:Y:S02]  /*0890*/  PRMT R12, RZ, 0x7610, R12 ;  /* 0x00007610ff0c7816 */ /* 0x000fe4000000000c */
[----:B------:R-:W-:Y:S02]  /*08a0*/  PRMT R11, RZ, 0x7610, R11 ;  /* 0x00007610ff0b7816 */ /* 0x000fe4000000000b */
[----:B------:R-:W-:Y:S02]  /*08b0*/  PRMT R10, RZ, 0x7610, R10 ;  /* 0x00007610ff0a7816 */ /* 0x000fe4000000000a */
[----:B------:R-:W-:-:S02]  /*08c0*/  PRMT R9, RZ, 0x7610, R9 ;  /* 0x00007610ff097816 */ /* 0x000fc40000000009 */
[----:B------:R-:W-:Y:S02]  /*08d0*/  PRMT R8, RZ, 0x7610, R8 ;  /* 0x00007610ff087816 */ /* 0x000fe40000000008 */
[----:B------:R-:W-:Y:S02]  /*08e0*/  PRMT R7, RZ, 0x7610, R7 ;  /* 0x00007610ff077816 */ /* 0x000fe40000000007 */
[----:B------:R-:W-:Y:S02]  /*08f0*/  PRMT R6, RZ, 0x7610, R6 ;  /* 0x00007610ff067816 */ /* 0x000fe40000000006 */
.L_x_315:
[----:B------:R-:W-:-:S13]  /*0900*/  ISETP.EQ.AND P2, PT, R2, RZ, PT ;  /* 0x000000ff0200720c */ /* 0x000fda0003f42270 */
[----:B------:R-:W-:Y:S05]  /*0910*/  @!P0 BRA P2, `(.L_x_310) ;  /* 0x00000a5000008947 */ /* 0x000fea0001000000 */
.L_x_312:
[----:B------:R-:W-:Y:S02]  /*0920*/  PRMT R12, RZ, 0x7610, R12 ;  /* 0x00007610ff0c7816 */ /* 0x000fe4000000000c */
[----:B------:R-:W-:Y:S02]  /*0930*/  PRMT R11, RZ, 0x7610, R11 ;  /* 0x00007610ff0b7816 */ /* 0x000fe4000000000b */
[----:B------:R-:W-:Y:S02]  /*0940*/  PRMT R10, RZ, 0x7610, R10 ;  /* 0x00007610ff0a7816 */ /* 0x000fe4000000000a */
[----:B------:R-:W-:Y:S02]  /*0950*/  PRMT R9, RZ, 0x7610, R9 ;  /* 0x00007610ff097816 */ /* 0x000fe40000000009 */
[----:B------:R-:W-:Y:S02]  /*0960*/  PRMT R8, RZ, 0x7610, R8 ;  /* 0x00007610ff087816 */ /* 0x000fe40000000008 */
[----:B------:R-:W-:-:S02]  /*0970*/  PRMT R7, RZ, 0x7610, R7 ;  /* 0x00007610ff077816 */ /* 0x000fc40000000007 */
[----:B------:R-:W-:Y:S01]  /*0980*/  PRMT R6, RZ, 0x7610, R6 ;  /* 0x00007610ff067816 */ /* 0x000fe20000000006 */
[----:B------:R-:W-:Y:S05]  /*0990*/  BRA `(.L_x_310) ;  /* 0x000009d000007947 */ /* 0x000fea0003800000 */
.L_x_311:
[----:B------:R-:W-:Y:S01]  /*09a0*/  IMAD.SHL.U32 R4, R2, 0x80, RZ ;  /* 0x0000008002047824 */ /* 0x000fe200078e00ff */
[----:B------:R-:W-:Y:S01]  /*09b0*/  ULDC UR7, c[0x0][0x198] ;  /* 0x0000660000077ab9 */ /* 0x000fe20000000800 */
[----:B------:R-:W-:Y:S01]  /*09c0*/  IMAD.MOV.U32 R25, RZ, RZ, 0x4 ;  /* 0x00000004ff197424 */ /* 0x000fe200078e00ff */
[----:B------:R-:W-:Y:S01]  /*09d0*/  USHF.R.S32.HI UR5, URZ, 0x1f, UR7 ;  /* 0x0000001f3f057899 */ /* 0x000fe20008011407 */
[--C-:B------:R-:W-:Y:S01]  /*09e0*/  IMAD R24, R3, c[0x0][0x198], R0.reuse ;  /* 0x0000660003187a24 */ /* 0x100fe200078e0200 */
[----:B------:R-:W-:Y:S01]  /*09f0*/  ULDC.S8 UR6, c[0x0][0x19c] ;  /* 0x0000670000067ab9 */ /* 0x000fe20000000200 */
[-C--:B------:R-:W-:Y:S01]  /*0a00*/  IMAD.WIDE R4, R4, R25.reuse, c[0x0][0x188] ;  /* 0x0000620004047625 */ /* 0x080fe200078e0219 */
[----:B------:R-:W-:Y:S01]  /*0a10*/  ULEA.HI UR5, UR5, UR7, URZ, 0x2 ;  /* 0x0000000705057291 */ /* 0x000fe2000f8f103f */
[----:B------:R-:W-:Y:S01]  /*0a20*/  SHF.R.U32.HI R2, RZ, 0x2, R0 ;  /* 0x00000002ff027819 */ /* 0x000fe20000011600 */
[----:B------:R-:W-:Y:S01]  /*0a30*/  UISETP.NE.AND UP0, UPT, UR6, URZ, UPT ;  /* 0x0000003f0600728c */ /* 0x000fe2000bf05270 */
[----:B------:R-:W-:Y:S01]  /*0a40*/  IMAD.SHL.U32 R3, R0, 0x8, RZ ;  /* 0x0000000800037824 */ /* 0x000fe200078e00ff */
[----:B------:R-:W-:Y:S01]  /*0a50*/  IADD3 R22, P0, R4, 0x8, RZ ;  /* 0x0000000804167810 */ /* 0x000fe20007f1e0ff */
[----:B------:R-:W-:Y:S01]  /*0a60*/  IMAD.WIDE R24, R24, R25, c[0x0][0x168] ;  /* 0x00005a0018187625 */ /* 0x000fe200078e0219 */
[----:B------:R-:W-:Y:S01]  /*0a70*/  PRMT R13, RZ, 0x7610, R13 ;  /* 0x00007610ff0d7816 */ /* 0x000fe2000000000d */
[----:B------:R-:W-:Y:S01]  /*0a80*/  USHF.R.S32.HI UR6, URZ, 0x2, UR5 ;  /* 0x000000023f067899 */ /* 0x000fe20008011405 */
[----:B------:R-:W-:Y:S01]  /*0a90*/  PRMT R12, RZ, 0x7610, R12 ;  /* 0x00007610ff0c7816 */ /* 0x000fe2000000000c */
[----:B------:R-:W-:Y:S01]  /*0aa0*/  IMAD.X R23, RZ, RZ, R5, P0 ;  /* 0x000000ffff177224 */ /* 0x000fe200000e0605 */
[----:B------:R-:W-:Y:S01]  /*0ab0*/  PRMT R11, RZ, 0x7610, R11 ;  /* 0x00007610ff0b7816 */ /* 0x000fe2000000000b */
[----:B------:R-:W-:Y:S01]  /*0ac0*/  UMOV UR4, URZ ;  /* 0x0000003f00047c82 */ /* 0x000fe20008000000 */
[----:B------:R-:W-:Y:S01]  /*0ad0*/  PRMT R10, RZ, 0x7610, R10 ;  /* 0x00007610ff0a7816 */ /* 0x000fe2000000000a */
[----:B------:R-:W-:Y:S01]  /*0ae0*/  USEL UR7, URZ, 0xffffffff, UP0 ;  /* 0xffffffff3f077887 */ /* 0x000fe20008000000 */
[----:B------:R-:W-:Y:S01]  /*0af0*/  PRMT R9, RZ, 0x7610, R9 ;  /* 0x00007610ff097816 */ /* 0x000fe20000000009 */
[----:B------:R-:W-:Y:S01]  /*0b00*/  UMOV UR5, URZ ;  /* 0x0000003f00057c82 */ /* 0x000fe20008000000 */
[----:B------:R-:W-:-:S02]  /*0b10*/  PRMT R8, RZ, 0x7610, R8 ;  /* 0x00007610ff087816 */ /* 0x000fc40000000008 */
[----:B------:R-:W-:Y:S02]  /*0b20*/  PRMT R7, RZ, 0x7610, R7 ;  /* 0x00007610ff077816 */ /* 0x000fe40000000007 */
[----:B------:R-:W-:Y:S02]  /*0b30*/  PRMT R6, RZ, 0x7610, R6 ;  /* 0x00007610ff067816 */ /* 0x000fe40000000006 */
[----:B------:R-:W-:Y:S02]  /*0b40*/  LOP3.LUT R3, R3, 0x18, RZ, 0xc0, !PT ;  /* 0x0000001803037812 */ /* 0x000fe400078ec0ff */
.L_x_317:
[----:B------:R-:W2:Y:S04]  /*0b50*/  LDG.E.CONSTANT R17, [R22.64+-0x8] ;  /* 0xfffff80816117981 */ /* 0x000ea8000c1e9900 */
[----:B------:R-:W3:Y:S04]  /*0b60*/  LDG.E.CONSTANT R27, [R22.64+-0x4] ;  /* 0xfffffc08161b7981 */ /* 0x000ee8000c1e9900 */
[----:B------:R-:W4:Y:S04]  /*0b70*/  LDG.E.CONSTANT R15, [R22.64+0x4] ;  /* 0x00000408160f7981 */ /* 0x000f28000c1e9900 */
[----:B------:R-:W5:Y:S01]  /*0b80*/  LDG.E.CONSTANT R5, [R22.64] ;  /* 0x0000000816057981 */ /* 0x000f62000c1e9900 */
[----:B------:R-:W-:-:S02]  /*0b90*/  IMAD.MOV.U32 R14, RZ, RZ, 0x4 ;  /* 0x00000004ff0e7424 */ /* 0x000fc400078e00ff */
[----:B------:R-:W-:Y:S01]  /*0ba0*/  IMAD.MOV.U32 R4, RZ, RZ, 0x2 ;  /* 0x00000002ff047424 */ /* 0x000fe200078e00ff */
[----:B------:R-:W4:Y:S01]  /*0bb0*/  LDG.E.CONSTANT R28, [R24.64] ;  /* 0x00000008181c7981 */ /* 0x000f22000c1e9900 */
[--C-:B--2---:R-:W-:Y:S02]  /*0bc0*/  IMAD R35, R17, UR6, R2.reuse ;  /* 0x0000000611237c24 */ /* 0x104fe4000f8e0202 */
[----:B---3--:R-:W-:Y:S02]  /*0bd0*/  IMAD R31, R27, UR6, R2 ;  /* 0x000000061b1f7c24 */ /* 0x008fe4000f8e0202 */
[----:B------:R-:W-:-:S04]  /*0be0*/  IMAD.WIDE R34, R35, R14, c[0x0][0x180] ;  /* 0x0000600023227625 */ /* 0x000fc800078e020e */
[----:B------:R-:W-:Y:S01]  /*0bf0*/  IMAD R17, R17, c[0x0][0x198], R0 ;  /* 0x0000660011117a24 */ /* 0x000fe200078e0200 */
[----:B------:R0:W2:Y:S01]  /*0c00*/  LDG.E.CONSTANT R16, [R34.64] ;  /* 0x0000000822107981 */ /* 0x0000a2000c1e9900 */
[----:B------:R-:W-:-:S04]  /*0c10*/  IMAD.WIDE R30, R31, R14, c[0x0][0x180] ;  /* 0x000060001f1e7625 */ /* 0x000fc800078e020e */
[----:B------:R-:W-:Y:S01]  /*0c20*/  IMAD R37, R27, c[0x0][0x198], R0 ;  /* 0x000066001b257a24 */ /* 0x000fe200078e0200 */
[----:B------:R1:W3:Y:S01]  /*0c30*/  LDG.E.CONSTANT R20, [R30.64] ;  /* 0x000000081e147981 */ /* 0x0002e2000c1e9900 */
[----:B------:R-:W-:-:S06]  /*0c40*/  IMAD.WIDE.U32 R26, R17, R4, c[0x0][0x178] ;  /* 0x00005e00111a7625 */ /* 0x000fcc00078e0004 */
[----:B------:R4:W3:Y:S01]  /*0c50*/  LDG.E.U16.CONSTANT R26, [R26.64] ;  /* 0x000000081a1a7981 */ /* 0x0008e2000c1e9500 */
[--C-:B-----5:R-:W-:Y:S02]  /*0c60*/  IMAD R33, R5, UR6, R2.reuse ;  /* 0x0000000605217c24 */ /* 0x120fe4000f8e0202 */
[----:B----4-:R-:W-:-:S04]  /*0c70*/  IMAD R27, R15, UR6, R2 ;  /* 0x000000060f1b7c24 */ /* 0x010fc8000f8e0202 */
[----:B-1----:R-:W-:-:S04]  /*0c80*/  IMAD.WIDE R30, R27, R14, c[0x0][0x180] ;  /* 0x000060001b1e7625 */ /* 0x002fc800078e020e */
[----:B------:R-:W-:Y:S02]  /*0c90*/  IMAD.WIDE R32, R33, R14, c[0x0][0x180] ;  /* 0x0000600021207625 */ /* 0x000fe400078e020e */
[----:B------:R1:W4:Y:S04]  /*0ca0*/  LDG.E.CONSTANT R14, [R30.64] ;  /* 0x000000081e0e7981 */ /* 0x000328000c1e9900 */
[----:B------:R4:W5:Y:S01]  /*0cb0*/  LDG.E.CONSTANT R32, [R32.64] ;  /* 0x0000000820207981 */ /* 0x000962000c1e9900 */
[----:B------:R-:W-:-:S05]  /*0cc0*/  IMAD.WIDE.U32 R36, R37, R4, c[0x0][0x178] ;  /* 0x00005e0025247625 */ /* 0x000fca00078e0004 */
[----:B------:R-:W5:Y:S01]  /*0cd0*/  LDG.E.U16.CONSTANT R17, [R36.64] ;  /* 0x0000000824117981 */ /* 0x000f62000c1e9500 */
[--C-:B0-----:R-:W-:Y:S02]  /*0ce0*/  IMAD R35, R5, c[0x0][0x198], R0.reuse ;  /* 0x0000660005237a24 */ /* 0x101fe400078e0200 */
[----:B------:R-:W-:Y:S02]  /*0cf0*/  IMAD R5, R15, c[0x0][0x198], R0 ;  /* 0x000066000f057a24 */ /* 0x000fe400078e0200 */
[----:B------:R-:W-:-:S04]  /*0d00*/  IMAD.WIDE.U32 R34, R35, R4, c[0x0][0x178] ;  /* 0x00005e0023227625 */ /* 0x000fc800078e0004 */
[----:B------:R-:W-:Y:S01]  /*0d10*/  IMAD.WIDE.U32 R4, R5, R4, c[0x0][0x178] ;  /* 0x00005e0005047625 */ /* 0x000fe200078e0004 */
[----:B------:R-:W5:Y:S05]  /*0d20*/  LDG.E.U16.CONSTANT R29, [R34.64] ;  /* 0x00000008221d7981 */ /* 0x000f6a000c1e9500 */
[----:B------:R0:W5:Y:S01]  /*0d30*/  LDG.E.U16.CONSTANT R4, [R4.64] ;  /* 0x0000000804047981 */ /* 0x000162000c1e9500 */
[----:B-1----:R-:W-:Y:S02]  /*0d40*/  SHF.R.U32.HI R30, RZ, 0x8, R28 ;  /* 0x00000008ff1e7819 */ /* 0x002fe4000001161c */
[----:B------:R-:W-:Y:S02]  /*0d50*/  LOP3.LUT R31, R28, 0xff, RZ, 0xc0, !PT ;  /* 0x000000ff1c1f7812 */ /* 0x000fe400078ec0ff */
[----:B------:R-:W-:-:S04]  /*0d60*/  LOP3.LUT R30, R30, 0xff, RZ, 0xc0, !PT ;  /* 0x000000ff1e1e7812 */ /* 0x000fc800078ec0ff */
[----:B------:R-:W-:Y:S08]  /*0d70*/  I2F.F16 R31, R31 ;  /* 0x0000001f001f7306 */ /* 0x000ff00000200c00 */
[----:B------:R-:W1:Y:S01]  /*0d80*/  I2F.F16 R30, R30 ;  /* 0x0000001e001e7306 */ /* 0x000e620000200c00 */
[----:B------:R-:W-:Y:S02]  /*0d90*/  ISETP.NE.AND P2, PT, R19, 0x1, PT ;  /* 0x000000011300780c */ /* 0x000fe40003f45270 */
[----:B-1----:R-:W-:Y:S01]  /*0da0*/  PRMT R31, R31, 0x5410, R30 ;  /* 0x000054101f1f7816 */ /* 0x002fe2000000001e */
[----:B------:R-:W-:-:S06]  /*0db0*/  UIADD3 UR5, UR5, 0x2, URZ ;  /* 0x0000000205057890 */ /* 0x000fcc000fffe03f */
[----:B------:R-:W-:Y:S02]  /*0dc0*/  ISETP.LE.U32.AND P0, PT, R18, UR5, PT ;  /* 0x0000000512007c0c */ /* 0x000fe4000bf03070 */
[-C--:B--2---:R-:W-:Y:S02]  /*0dd0*/  SHF.R.U32.HI R16, RZ, R3.reuse, R16 ;  /* 0x00000003ff107219 */ /* 0x084fe40000011610 */
[----:B---3--:R-:W-:Y:S02]  /*0de0*/  SHF.R.U32.HI R20, RZ, R3, R20 ;  /* 0x00000003ff147219 */ /* 0x008fe40000011614 */
[----:B------:R-:W-:Y:S02]  /*0df0*/  LOP3.LUT R16, R16, 0xff, RZ, 0xc0, !PT ;  /* 0x000000ff10107812 */ /* 0x000fe400078ec0ff */
[----:B------:R-:W-:Y:S02]  /*0e00*/  LOP3.LUT R20, R20, 0xff, RZ, 0xc0, !PT ;  /* 0x000000ff14147812 */ /* 0x000fe400078ec0ff */
[----:B------:R-:W-:-:S02]  /*0e10*/  IADD3 R15, -R16, UR7, RZ ;  /* 0x00000007100f7c10 */ /* 0x000fc4000fffe1ff */
[----:B------:R-:W-:Y:S02]  /*0e20*/  IADD3 R16, -R20, UR7, RZ ;  /* 0x0000000714107c10 */ /* 0x000fe4000fffe1ff */
[----:B------:R1:W2:Y:S08]  /*0e30*/  I2F.F16 R27, R15 ;  /* 0x0000000f001b7306 */ /* 0x0002b00000200c00 */
[----:B------:R-:W3:Y:S01]  /*0e40*/  I2F.F16 R16, R16 ;  /* 0x0000001000107306 */ /* 0x000ee20000200c00 */
[----:B----4-:R-:W-:-:S02]  /*0e50*/  SHF.R.U32.HI R33, RZ, R3, R14 ;  /* 0x00000003ff217219 */ /* 0x010fc4000001160e */
[----:B-1----:R-:W1:Y:S01]  /*0e60*/  LDS.64 R14, [UR4] ;  /* 0x00000004ff0e7984 */ /* 0x002e620008000a00 */
[----:B-----5:R-:W-:Y:S02]  /*0e70*/  SHF.R.U32.HI R32, RZ, R3, R32 ;  /* 0x00000003ff207219 */ /* 0x020fe40000011620 */
[----:B------:R-:W-:Y:S02]  /*0e80*/  LOP3.LUT R33, R33, 0xff, RZ, 0xc0, !PT ;  /* 0x000000ff21217812 */ /* 0x000fe400078ec0ff */
[----:B------:R-:W-:Y:S02]  /*0e90*/  LOP3.LUT R32, R32, 0xff, RZ, 0xc0, !PT ;  /* 0x000000ff20207812 */ /* 0x000fe400078ec0ff */
[----:B------:R-:W-:Y:S01]  /*0ea0*/  IADD3 R33, -R33, UR7, RZ ;  /* 0x0000000721217c10 */ /* 0x000fe2000fffe1ff */
[----:B--2---:R-:W-:Y:S01]  /*0eb0*/  HMUL2 R27, R26.H0_H0, R27.H0_H0 ;  /* 0x2000001b1a1b7232 */ /* 0x004fe20000000800 */
[----:B------:R-:W-:Y:S02]  /*0ec0*/  IADD3 R32, -R32, UR7, RZ ;  /* 0x0000000720207c10 */ /* 0x000fe4000fffe1ff */
[----:B------:R-:W-:Y:S01]  /*0ed0*/  PRMT R26, R26, 0x5410, R17 ;  /* 0x000054101a1a7816 */ /* 0x000fe20000000011 */
[----:B---3--:R-:W-:Y:S01]  /*0ee0*/  HMUL2 R17, R17.H0_H0, R16.H0_H0 ;  /* 0x2000001011117232 */ /* 0x008fe20000000800 */
[--C-:B------:R-:W-:Y:S01]  /*0ef0*/  SHF.R.U32.HI R20, RZ, 0x18, R28.reuse ;  /* 0x00000018ff147819 */ /* 0x100fe2000001161c */
[----:B------:R-:W0:Y:S01]  /*0f00*/  I2F.F16 R16, R32 ;  /* 0x0000002000107306 */ /* 0x000e220000200c00 */
[----:B------:R-:W-:-:S04]  /*0f10*/  SHF.R.U32.HI R28, RZ, 0x10, R28 ;  /* 0x00000010ff1c7819 */ /* 0x000fc8000001161c */
[----:B------:R-:W-:-:S03]  /*0f20*/  LOP3.LUT R28, R28, 0xff, RZ, 0xc0, !PT ;  /* 0x000000ff1c1c7812 */ /* 0x000fc600078ec0ff */
[----:B------:R-:W2:Y:S01]  /*0f30*/  I2F.F16 R33, R33 ;  /* 0x0000002100217306 */ /* 0x000ea20000200c00 */
[----:B------:R-:W-:-:S07]  /*0f40*/  PRMT R27, R27, 0x5410, R17 ;  /* 0x000054101b1b7816 */ /* 0x000fce0000000011 */
[----:B------:R-:W-:Y:S01]  /*0f50*/  I2F.F16 R20, R20 ;  /* 0x0000001400147306 */ /* 0x000fe20000200c00 */
[----:B0-----:R-:W-:-:S07]  /*0f60*/  HMUL2 R5, R29.H0_H0, R16.H0_H0 ;  /* 0x200000101d057232 */ /* 0x001fce0000000800 */
[----:B------:R-:W0:Y:S01]  /*0f70*/  I2F.F16 R28, R28 ;  /* 0x0000001c001c7306 */ /* 0x000e220000200c00 */
[----:B--2---:R-:W-:Y:S01]  /*0f80*/  HMUL2 R16, R4.H0_H0, R33.H0_H0 ;  /* 0x2000002104107232 */ /* 0x004fe20000000800 */
[----:B------:R-:W-:Y:S01]  /*0f90*/  PRMT R29, R29, 0x5410, R4 ;  /* 0x000054101d1d7816 */ /* 0x000fe20000000004 */
[----:B------:R-:W-:-:S03]  /*0fa0*/  HFMA2.MMA R4, R31, R26, R27 ;  /* 0x0000001a1f047235 */ /* 0x000fc6000000001b */
[----:B------:R-:W-:-:S03]  /*0fb0*/  PRMT R5, R5, 0x5410, R16 ;  /* 0x0000541005057816 */ /* 0x000fc60000000010 */
[----:B-1----:R-:W-:Y:S01]  /*0fc0*/  HFMA2.MMA R14, R4, R14, RZ ;  /* 0x0000000e040e7235 */ /* 0x002fe200000000ff */
[----:B0-----:R-:W-:-:S05]  /*0fd0*/  PRMT R20, R28, 0x5410, R20 ;  /* 0x000054101c147816 */ /* 0x001fca0000000014 */
[----:B------:R-:W-:-:S04]  /*0fe0*/  HFMA2 R5, R20, R29, R5 ;  /* 0x0000001d14057231 */ /* 0x000fc80000000005 */
[----:B------:R-:W-:-:S04]  /*0ff0*/  HFMA2 R14, R5, R15, R14 ;  /* 0x0000000f050e7231 */ /* 0x000fc8000000000e */
[----:B------:R-:W-:-:S04]  /*1000*/  HADD2 R14, R14.H0_H0, R14.H1_H1 ;  /* 0x3000000e0e0e7230 */ /* 0x000fc80000000800 */
[----:B------:R-:W-:Y:S01]  /*1010*/  HADD2 R6, R6.H0_H0, R14.H0_H0 ;  /* 0x2000000e06067230 */ /* 0x000fe20000000800 */
[----:B------:R-:W-:Y:S05]  /*1020*/  @!P2 BRA `(.L_x_316) ;  /* 0x000002e00000a947 */ /* 0x000fea0003800000 */
[----:B------:R-:W0:Y:S01]  /*1030*/  LDS.64 R14, [UR4+0x100] ;  /* 0x00010004ff0e7984 */ /* 0x000e220008000a00 */
[----:B------:R-:W-:Y:S01]  /*1040*/  ISETP.NE.AND P2, PT, R19, 0x2, PT ;  /* 0x000000021300780c */ /* 0x000fe20003f45270 */
[----:B0-----:R-:W-:-:S10]  /*1050*/  HFMA2.MMA R14, R4, R14, RZ ;  /* 0x0000000e040e7235 */ /* 0x001fd400000000ff */
[----:B------:R-:W-:-:S04]  /*1060*/  HFMA2 R14, R5, R15, R14 ;  /* 0x0000000f050e7231 */ /* 0x000fc8000000000e */
[----:B------:R-:W-:-:S04]  /*1070*/  HADD2 R14, R14.H0_H0, R14.H1_H1 ;  /* 0x3000000e0e0e7230 */ /* 0x000fc80000000800 */
[----:B------:R-:W-:Y:S01]  /*1080*/  HADD2 R7, R7.H0_H0, R14.H0_H0 ;  /* 0x2000000e07077230 */ /* 0x000fe20000000800 */
[----:B------:R-:W-:Y:S05]  /*1090*/  @!P2 BRA `(.L_x_316) ;  /* 0x000002700000a947 */ /* 0x000fea0003800000 */
[----:B------:R-:W0:Y:S01]  /*10a0*/  LDS.64 R14, [UR4+0x200] ;  /* 0x00020004ff0e7984 */ /* 0x000e220008000a00 */
[----:B------:R-:W-:Y:S01]  /*10b0*/  ISETP.GE.AND P2, PT, R19, 0x4, PT ;  /* 0x000000041300780c */ /* 0x000fe20003f46270 */
[----:B0-----:R-:W-:-:S10]  /*10c0*/  HFMA2.MMA R14, R4, R14, RZ ;  /* 0x0000000e040e7235 */ /* 0x001fd400000000ff */
        /* <DEDUP_REMOVED lines=25> */
[----:B------:R-:W-:Y:S01]  /*1260*/  ISETP.GE.AND P2, PT, R19, 0x8, PT ;  /* 0x000000081300780c */ /* 0x000fe20003f46270 */
[----:B------:R-:W0:-:S12]  /*1270*/  LDS.64 R14, [UR4+0x600] ;  /* 0x00060004ff0e7984 */ /* 0x000e180008000a00 */
[----:B------:R-:W1:Y:S01]  /*1280*/  @P2 LDS.64 R16, [UR4+0x700] ;  /* 0x00070004ff102984 */ /* 0x000e620008000a00 */
[----:B0-----:R-:W-:-:S06]  /*1290*/  HFMA2.MMA R14, R4, R14, RZ ;  /* 0x0000000e040e7235 */ /* 0x001fcc00000000ff */
[----:B------:R-:W-:Y:S01]  /*12a0*/  HFMA2.MMA R14, R5, R15, R14 ;  /* 0x0000000f050e7235 */ /* 0x000fe2000000000e */
[----:B-1----:R-:W-:-:S04]  /*12b0*/  @P2 HFMA2 R4, R4, R16, RZ.H0_H0 ;  /* 0x0000001004042231 */ /* 0x002fc800000400ff */
[----:B------:R-:W-:-:S05]  /*12c0*/  @P2 HFMA2 R4, R5, R17, R4 ;  /* 0x0000001105042231 */ /* 0x000fca0000000004 */
[----:B------:R-:W-:Y:S02]  /*12d0*/  HADD2 R14, R14.H0_H0, R14.H1_H1 ;  /* 0x3000000e0e0e7230 */ /* 0x000fe40000000800 */
[----:B------:R-:W-:Y:S02]  /*12e0*/  @P2 HADD2 R4, R4.H0_H0, R4.H1_H1 ;  /* 0x3000000404042230 */ /* 0x000fe40000000800 */
[----:B------:R-:W-:Y:S02]  /*12f0*/  HADD2 R12, R12.H0_H0, R14.H0_H0 ;  /* 0x2000000e0c0c7230 */ /* 0x000fe40000000800 */
[----:B------:R-:W-:Y:S02]  /*1300*/  @P2 HADD2 R13, R13.H0_H0, R4.H0_H0 ;  /* 0x200000040d0d2230 */ /* 0x000fe40000000800 */
.L_x_316:
[----:B------:R-:W-:Y:S01]  /*1310*/  IADD3 R22, P2, R22, 0x10, RZ ;  /* 0x0000001016167810 */ /* 0x000fe20007f5e0ff */
[----:B------:R-:W-:Y:S01]  /*1320*/  IMAD.MOV.U32 R5, RZ, RZ, c[0x0][0x198] ;  /* 0x00006600ff057624 */ /* 0x000fe200078e00ff */
[----:B------:R-:W-:-:S03]  /*1330*/  UIADD3 UR4, UR4, 0x8, URZ ;  /* 0x0000000804047890 */ /* 0x000fc6000fffe03f */
[----:B------:R-:W-:-:S04]  /*1340*/  IMAD.WIDE R24, R5, 0x4, R24 ;  /* 0x0000000405187825 */ /* 0x000fc800078e0218 */
[----:B------:R-:W-:Y:S01]  /*1350*/  IMAD.X R23, RZ, RZ, R23, P2 ;  /* 0x000000ffff177224 */ /* 0x000fe200010e0617 */
[----:B------:R-:W-:Y:S05]  /*1360*/  @!P0 BRA `(.L_x_317) ;  /* 0xfffff7e000008947 */ /* 0x000fea000383ffff */
.L_x_310:
[----:B------:R-:W-:Y:S05]  /*1370*/  @!P1 EXIT ;  /* 0x000000000000994d */ /* 0x000fea0003800000 */
[----:B------:R-:W-:Y:S01]  /*1380*/  IMAD.MOV.U32 R2, RZ, RZ, 0x2 ;  /* 0x00000002ff027424 */ /* 0x000fe200078e00ff */
[----:B------:R-:W-:Y:S01]  /*1390*/  ULDC.64 UR4, c[0x0][0x118] ;  /* 0x0000460000047ab9 */ /* 0x000fe20000000a00 */
[----:B------:R-:W-:Y:S01]  /*13a0*/  IMAD R21, R21, c[0x0][0x198], R0 ;  /* 0x0000660015157a24 */ /* 0x000fe200078e0200 */
[----:B------:R-:W-:Y:S03]  /*13b0*/  BSSY B0, `(.L_x_318) ;  /* 0x000000f000007945 */ /* 0x000fe60003800000 */
[----:B------:R-:W-:-:S04]  /*13c0*/  IMAD.WIDE.U32 R4, R21, R2, c[0x0][0x170] ;  /* 0x00005c0015047625 */ /* 0x000fc800078e0002 */
[----:B------:R-:W-:Y:S01]  /*13d0*/  IMAD.MOV.U32 R15, RZ, RZ, R5 ;  /* 0x000000ffff0f7224 */ /* 0x000fe200078e0005 */
[C---:B------:R-:W-:Y:S02]  /*13e0*/  LOP3.LUT R14, R4.reuse, 0xfffffffd, RZ, 0xc0, !PT ;  /* 0xfffffffd040e7812 */ /* 0x040fe400078ec0ff */
[----:B------:R-:W-:-:S03]  /*13f0*/  LOP3.LUT R0, R4, 0x2, RZ, 0xc0, !PT ;  /* 0x0000000204007812 */ /* 0x000fc600078ec0ff */
[----:B------:R0:W1:Y:S01]  /*1400*/  LD.E R17, [R14.64] ;  /* 0x000000040e117980 */ /* 0x000062000c101900 */
[----:B------:R-:W-:Y:S01]  /*1410*/  ISETP.EQ.U32.AND P0, PT, R0, RZ, PT ;  /* 0x000000ff0000720c */ /* 0x000fe20003f02070 */
[----:B------:R-:W-:-:S05]  /*1420*/  IMAD.MOV.U32 R0, RZ, RZ, 0x3254 ;  /* 0x00003254ff007424 */ /* 0x000fca00078e00ff */
[----:B------:R-:W-:Y:S02]  /*1430*/  SEL R3, R0, 0x7610, P0 ;  /* 0x0000761000037807 */ /* 0x000fe40000000000 */
.L_x_319:
[----:B-1----:R-:W-:-:S05]  /*1440*/  HADD2 R16, R17, R6.H0_H0 ;  /* 0x2000000611107230 */ /* 0x002fca0000000000 */
[----:B------:R-:W-:-:S05]  /*1450*/  PRMT R23, R17, R3, R16 ;  /* 0x0000000311177216 */ /* 0x000fca0000000010 */
[----:B------:R-:W1:Y:S02]  /*1460*/  ATOM.E.CAS.STRONG.GPU PT, R16, [R14], R17, R23 ;  /* 0x000000110e10738b */ /* 0x000e6400001ee117 */
[----:B-1----:R-:W-:Y:S01]  /*1470*/  ISETP.NE.U32.AND P0, PT, R16, R17, PT ;  /* 0x000000111000720c */ /* 0x002fe20003f05070 */
[----:B------:R-:W-:-:S12]  /*1480*/  IMAD.MOV.U32 R17, RZ, RZ, R16 ;  /* 0x000000ffff117224 */ /* 0x000fd800078e0010 */
[----:B------:R-:W-:Y:S05]  /*1490*/  @P0 BRA `(.L_x_319) ;  /* 0xffffffa000000947 */ /* 0x000fea000383ffff */
[----:B------:R-:W-:Y:S05]  /*14a0*/  BSYNC B0 ;  /* 0x0000000000007941 */ /* 0x000fea0003800000 */
.L_x_318:
[----:B------:R-:W-:-:S13]  /*14b0*/  ISETP.NE.AND P0, PT, R19, 0x1, PT ;  /* 0x000000011300780c */ /* 0x000fda0003f05270 */
[----:B------:R-:W-:Y:S05]  /*14c0*/  @!P0 EXIT ;  /* 0x000000000000894d */ /* 0x000fea0003800000 */
[----:B------:R-:W-:Y:S01]  /*14d0*/  IADD3 R21, R21, c[0x0][0x198], RZ ;  /* 0x0000660015157a10 */ /* 0x000fe20007ffe0ff */
[----:B------:R-:W-:Y:S01]  /*14e0*/  ULDC.64 UR4, c[0x0][0x118] ;  /* 0x0000460000047ab9 */ /* 0x000fe20000000a00 */
[----:B------:R-:W-:Y:S03]  /*14f0*/  BSSY B0, `(.L_x_320) ;  /* 0x000000e000007945 */ /* 0x000fe60003800000 */
[----:B0-----:R-:W-:-:S04]  /*1500*/  IMAD.WIDE.U32 R14, R21, R2, c[0x0][0x170] ;  /* 0x00005c00150e7625 */ /* 0x001fc800078e0002 */
[----:B------:R-:W-:Y:S01]  /*1510*/  IMAD.MOV.U32 R5, RZ, RZ, R15 ;  /* 0x000000ffff057224 */ /* 0x000fe200078e000f */
[C---:B------:R-:W-:Y:S02]  /*1520*/  LOP3.LUT R4, R14.reuse, 0xfffffffd, RZ, 0xc0, !PT ;  /* 0xfffffffd0e047812 */ /* 0x040fe400078ec0ff */
[----:B------:R-:W-:-:S03]  /*1530*/  LOP3.LUT R3, R14, 0x2, RZ, 0xc0, !PT ;  /* 0x000000020e037812 */ /* 0x000fc600078ec0ff */
[----:B------:R0:W1:Y:S01]  /*1540*/  LD.E R6, [R4.64] ;  /* 0x0000000404067980 */ /* 0x000062000c101900 */
[----:B------:R-:W-:-:S04]  /*1550*/  ISETP.EQ.U32.AND P0, PT, R3, RZ, PT ;  /* 0x000000ff0300720c */ /* 0x000fc80003f02070 */
[----:B------:R-:W-:Y:S02]  /*1560*/  SEL R3, R0, 0x7610, P0 ;  /* 0x0000761000037807 */ /* 0x000fe40000000000 */
.L_x_321:
[----:B-1----:R-:W-:-:S05]  /*1570*/  HADD2 R16, R6, R7.H0_H0 ;  /* 0x2000000706107230 */ /* 0x002fca0000000000 */
[----:B------:R-:W-:-:S06]  /*1580*/  PRMT R17, R6, R3, R16 ;  /* 0x0000000306117216 */ /* 0x000fcc0000000010 */
[----:B------:R-:W1:Y:S02]  /*1590*/  ATOM.E.CAS.STRONG.GPU PT, R17, [R4], R6, R17 ;  /* 0x000000060411738b */ /* 0x000e6400001ee111 */
[----:B-1----:R-:W-:Y:S01]  /*15a0*/  ISETP.NE.U32.AND P0, PT, R17, R6, PT ;  /* 0x000000061100720c */ /* 0x002fe20003f05070 */
[----:B------:R-:W-:-:S12]  /*15b0*/  IMAD.MOV.U32 R6, RZ, RZ, R17 ;  /* 0x000000ffff067224 */ /* 0x000fd800078e0011 */
[----:B------:R-:W-:Y:S05]  /*15c0*/  @P0 BRA `(.L_x_321) ;  /* 0xffffffa000000947 */ /* 0x000fea000383ffff */
[----:B------:R-:W-:Y:S05]  /*15d0*/  BSYNC B0 ;  /* 0x0000000000007941 */ /* 0x000fea0003800000 */
.L_x_320:
[----:B------:R-:W-:-:S13]  /*15e0*/  ISETP.NE.AND P0, PT, R19, 0x2, PT ;  /* 0x000000021300780c */ /* 0x000fda0003f05270 */
[----:B------:R-:W-:Y:S05]  /*15f0*/  @!P0 EXIT ;  /* 0x000000000000894d */ /* 0x000fea0003800000 */
[----:B------:R-:W-:Y:S01]  /*1600*/  IADD3 R21, R21, c[0x0][0x198], RZ ;  /* 0x0000660015157a10 */ /* 0x000fe20007ffe0ff */
[----:B------:R-:W-:Y:S01]  /*1610*/  ULDC.64 UR4, c[0x0][0x118] ;  /* 0x0000460000047ab9 */ /* 0x000fe20000000a00 */
[----:B------:R-:W-:Y:S03]  /*1620*/  BSSY B0, `(.L_x_322) ;  /* 0x000000e000007945 */ /* 0x000fe60003800000 */
[----:B------:R-:W-:-:S04]  /*1630*/  IMAD.WIDE.U32 R6, R21, R2, c[0x0][0x170] ;  /* 0x00005c0015067625 */ /* 0x000fc800078e0002 */
[----:B0-----:R-:W-:Y:S01]  /*1640*/  IMAD.MOV.U32 R5, RZ, RZ, R7 ;  /* 0x000000ffff057224 */ /* 0x001fe200078e0007 */
[C---:B------:R-:W-:Y:S02]  /*1650*/  LOP3.LUT R4, R6.reuse, 0xfffffffd, RZ, 0xc0, !PT ;  /* 0xfffffffd06047812 */ /* 0x040fe400078ec0ff */
[----:B------:R-:W-:-:S03]  /*1660*/  LOP3.LUT R3, R6, 0x2, RZ, 0xc0, !PT ;  /* 0x0000000206037812 */ /* 0x000fc600078ec0ff */
[----:B------:R0:W1:Y:S01]  /*1670*/  LD.E R15, [R4.64] ;  /* 0x00000004040f7980 */ /* 0x000062000c101900 */
[----:B------:R-:W-:-:S04]  /*1680*/  ISETP.EQ.U32.AND P0, PT, R3, RZ, PT ;  /* 0x000000ff0300720c */ /* 0x000fc80003f02070 */
[----:B------:R-:W-:Y:S02]  /*1690*/  SEL R3, R0, 0x7610, P0 ;  /* 0x0000761000037807 */ /* 0x000fe40000000000 */
.L_x_323:
[----:B-1----:R-:W-:-:S05]  /*16a0*/  HADD2 R14, R15, R8.H0_H0 ;  /* 0x200000080f0e7230 */ /* 0x002fca0000000000 */
[----:B------:R-:W-:-:S05]  /*16b0*/  PRMT R17, R15, R3, R14 ;  /* 0x000000030f117216 */ /* 0x000fca000000000e */
[----:B------:R-:W1:Y:S02]  /*16c0*/  ATOM.E.CAS.STRONG.GPU PT, R14, [R4], R15, R17 ;  /* 0x0000000f040e738b */ /* 0x000e6400001ee111 */
[----:B-1----:R-:W-:Y:S01]  /*16d0*/  ISETP.NE.U32.AND P0, PT, R14, R15, PT ;  /* 0x0000000f0e00720c */ /* 0x002fe20003f05070 */
[----:B------:R-:W-:-:S12]  /*16e0*/  IMAD.MOV.U32 R15, RZ, RZ, R14 ;  /* 0x000000ffff0f7224 */ /* 0x000fd800078e000e */
[----:B------:R-:W-:Y:S05]  /*16f0*/  @P0 BRA `(.L_x_323) ;  /* 0xffffffa000000947 */ /* 0x000fea000383ffff */
[----:B------:R-:W-:Y:S05]  /*1700*/  BSYNC B0 ;  /* 0x0000000000007941 */ /* 0x000fea0003800000 */
.L_x_322:
[----:B------:R-:W-:-:S13]  /*1710*/  ISETP.GE.AND P0, PT, R19, 0x4, PT ;  /* 0x000000041300780c */ /* 0x000fda0003f06270 */
        /* <DEDUP_REMOVED lines=11> */
.L_x_325:
[----:B-1----:R-:W-:-:S05]  /*17d0*/  HADD2 R14, R8, R9.H0_H0 ;  /* 0x20000009080e7230 */ /* 0x002fca0000000000 */
[----:B------:R-:W-:-:S06]  /*17e0*/  PRMT R15, R8, R3, R14 ;  /* 0x00000003080f7216 */ /* 0x000fcc000000000e */
[----:B------:R-:W1:Y:S02]  /*17f0*/  ATOM.E.CAS.STRONG.GPU PT, R15, [R6], R8, R15 ;  /* 0x00000008060f738b */ /* 0x000e6400001ee10f */
[----:B-1----:R-:W-:Y:S01]  /*1800*/  ISETP.NE.U32.AND P0, PT, R15, R8, PT ;  /* 0x000000080f00720c */ /* 0x002fe20003f05070 */
[----:B------:R-:W-:-:S12]  /*1810*/  IMAD.MOV.U32 R8, RZ, RZ, R15 ;  /* 0x000000ffff087224 */ /* 0x000fd800078e000f */
[----:B------:R-:W-:Y:S05]  /*1820*/  @P0 BRA `(.L_x_325) ;  /* 0xffffffa000000947 */ /* 0x000fea000383ffff */
[----:B------:R-:W-:Y:S05]  /*1830*/  BSYNC B0 ;  /* 0x0000000000007941 */ /* 0x000fea0003800000 */
.L_x_324:
        /* <DEDUP_REMOVED lines=12> */
.L_x_327:
[----:B-1----:R-:W-:-:S05]  /*1900*/  HADD2 R8, R9, R10.H0_H0 ;  /* 0x2000000a09087230 */ /* 0x002fca0000000000 */
[----:B------:R-:W-:-:S05]  /*1910*/  PRMT R15, R9, R3, R8 ;  /* 0x00000003090f7216 */ /* 0x000fca0000000008 */
[----:B------:R-:W1:Y:S02]  /*1920*/  ATOM.E.CAS.STRONG.GPU PT, R8, [R6], R9, R15 ;  /* 0x000000090608738b */ /* 0x000e6400001ee10f */
[----:B-1----:R-:W-:Y:S01]  /*1930*/  ISETP.NE.U32.AND P0, PT, R8, R9, PT ;  /* 0x000000090800720c */ /* 0x002fe20003f05070 */
[----:B------:R-:W-:-:S12]  /*1940*/  IMAD.MOV.U32 R9, RZ, RZ, R8 ;  /* 0x000000ffff097224 */ /* 0x000fd800078e0008 */
[----:B------:R-:W-:Y:S05]  /*1950*/  @P0 BRA `(.L_x_327) ;  /* 0xffffffa000000947 */ /* 0x000fea000383ffff */
[----:B------:R-:W-:Y:S05]  /*1960*/  BSYNC B0 ;  /* 0x0000000000007941 */ /* 0x000fea0003800000 */
.L_x_326:
        /* <DEDUP_REMOVED lines=12> */
.L_x_329:
[----:B-1----:R-:W-:-:S05]  /*1a30*/  HADD2 R9, R8, R11.H0_H0 ;  /* 0x2000000b08097230 */ /* 0x002fca0000000000 */
[----:B------:R-:W-:-:S06]  /*1a40*/  PRMT R9, R8, R3, R9 ;  /* 0x0000000308097216 */ /* 0x000fcc0000000009 */
[----:B------:R-:W1:Y:S02]  /*1a50*/  ATOM.E.CAS.STRONG.GPU PT, R9, [R6], R8, R9 ;  /* 0x000000080609738b */ /* 0x000e6400001ee109 */
[----:B-1----:R-:W-:Y:S01]  /*1a60*/  ISETP.NE.U32.AND P0, PT, R9, R8, PT ;  /* 0x000000080900720c */ /* 0x002fe20003f05070 */
[----:B------:R-:W-:-:S12]  /*1a70*/  IMAD.MOV.U32 R8, RZ, RZ, R9 ;  /* 0x000000ffff087224 */ /* 0x000fd800078e0009 */
[----:B------:R-:W-:Y:S05]  /*1a80*/  @P0 BRA `(.L_x_329) ;  /* 0xffffffa000000947 */ /* 0x000fea000383ffff */
[----:B------:R-:W-:Y:S05]  /*1a90*/  BSYNC B0 ;  /* 0x0000000000007941 */ /* 0x000fea0003800000 */
.L_x_328:
        /* <DEDUP_REMOVED lines=12> */
.L_x_331:
[----:B-1----:R-:W-:-:S05]  /*1b60*/  HADD2 R8, R9, R12.H0_H0 ;  /* 0x2000000c09087230 */ /* 0x002fca0000000000 */
[----:B------:R-:W-:-:S05]  /*1b70*/  PRMT R11, R9, R3, R8 ;  /* 0x00000003090b7216 */ /* 0x000fca0000000008 */
[----:B------:R-:W1:Y:S02]  /*1b80*/  ATOM.E.CAS.STRONG.GPU PT, R8, [R6], R9, R11 ;  /* 0x000000090608738b */ /* 0x000e6400001ee10b */
[----:B-1----:R-:W-:Y:S01]  /*1b90*/  ISETP.NE.U32.AND P0, PT, R8, R9, PT ;  /* 0x000000090800720c */ /* 0x002fe20003f05070 */
[----:B------:R-:W-:-:S12]  /*1ba0*/  IMAD.MOV.U32 R9, RZ, RZ, R8 ;  /* 0x000000ffff097224 */ /* 0x000fd800078e0008 */
[----:B------:R-:W-:Y:S05]  /*1bb0*/  @P0 BRA `(.L_x_331) ;  /* 0xffffffa000000947 */ /* 0x000fea000383ffff */
[----:B------:R-:W-:Y:S05]  /*1bc0*/  BSYNC B0 ;  /* 0x0000000000007941 */ /* 0x000fea0003800000 */
.L_x_330:
[----:B------:R-:W-:-:S13]  /*1bd0*/  ISETP.GE.AND P0, PT, R19, 0x8, PT ;  /* 0x000000081300780c */ /* 0x000fda0003f06270 */
[----:B------:R-:W-:Y:S05]  /*1be0*/  @!P0 EXIT ;  /* 0x000000000000894d */ /* 0x000fea0003800000 */
[----:B------:R-:W-:Y:S01]  /*1bf0*/  IADD3 R3, R21, c[0x0][0x198], RZ ;  /* 0x0000660015037a10 */ /* 0x000fe20007ffe0ff */
[----:B------:R-:W-:-:S04]  /*1c00*/  ULDC.64 UR4, c[0x0][0x118] ;  /* 0x0000460000047ab9 */ /* 0x000fc80000000a00 */
[----:B------:R-:W-:-:S04]  /*1c10*/  IMAD.WIDE.U32 R2, R3, R2, c[0x0][0x170] ;  /* 0x00005c0003027625 */ /* 0x000fc800078e0002 */
[----:B------:R-:W-:Y:S01]  /*1c20*/  IMAD.MOV.U32 R5, RZ, RZ, R3 ;  /* 0x000000ffff057224 */ /* 0x000fe200078e0003 */
[C---:B0-----:R-:W-:Y:S02]  /*1c30*/  LOP3.LUT R4, R2.reuse, 0xfffffffd, RZ, 0xc0, !PT ;  /* 0xfffffffd02047812 */ /* 0x041fe400078ec0ff */
[----:B------:R-:W-:-:S03]  /*1c40*/  LOP3.LUT R6, R2, 0x2, RZ, 0xc0, !PT ;  /* 0x0000000202067812 */ /* 0x000fc600078ec0ff */
[----:B------:R0:W1:Y:S01]  /*1c50*/  LD.E R7, [R4.64] ;  /* 0x0000000404077980 */ /* 0x000062000c101900 */
[----:B------:R-:W-:-:S04]  /*1c60*/  ISETP.EQ.U32.AND P0, PT, R6, RZ, PT ;  /* 0x000000ff0600720c */ /* 0x000fc80003f02070 */
[----:B------:R-:W-:Y:S02]  /*1c70*/  SEL R0, R0, 0x7610, P0 ;  /* 0x0000761000007807 */ /* 0x000fe40000000000 */
.L_x_332:
[----:B-1----:R-:W-:-:S05]  /*1c80*/  HADD2 R6, R7, R13.H0_H0 ;  /* 0x2000000d07067230 */ /* 0x002fca0000000000 */
[----:B------:R-:W-:-:S05]  /*1c90*/  PRMT R9, R7, R0, R6 ;  /* 0x0000000007097216 */ /* 0x000fca0000000006 */
[----:B------:R-:W1:Y:S02]  /*1ca0*/  ATOM.E.CAS.STRONG.GPU PT, R6, [R4], R7, R9 ;  /* 0x000000070406738b */ /* 0x000e6400001ee109 */
[----:B-1----:R-:W-:Y:S01]  /*1cb0*/  ISETP.NE.U32.AND P0, PT, R6, R7, PT ;  /* 0x000000070600720c */ /* 0x002fe20003f05070 */
[----:B------:R-:W-:-:S12]  /*1cc0*/  IMAD.MOV.U32 R7, RZ, RZ, R6 ;  /* 0x000000ffff077224 */ /* 0x000fd800078e0006 */
[----:B------:R-:W-:Y:S05]  /*1cd0*/  @P0 BRA `(.L_x_332) ;  /* 0xffffffa000000947 */ /* 0x000fea000383ffff */
[----:B------:R-:W-:Y:S05]  /*1ce0*/  EXIT ;  /* 0x000000000000794d */ /* 0x000fea0003800000 */
.L_x_333:
        /* <DEDUP_REMOVED lines=9> */
.L_x_1806:


//--------------------- .text._ZN4vllm4gptq32gemm_half_q_half_alt_4bit_kernelEPK7__half2PKjP6__halfPKS6_S5_PKiiiib --------------------------
	.section	.text._ZN4vllm4gptq32gemm_half_q_half_alt_4bit_kernelEPK7__half2PKjP6__halfPKS6_S5_PKiiiib,"ax",@progbits
	.sectioninfo	@"SHI_REGISTERS=40"
	.align	128
        .global         _ZN4vllm4gptq32gemm_half_q_half_alt_4bit_kernelEPK7__half2PKjP6__halfPKS6_S5_PKiiiib
        .type           _ZN4vllm4gptq32gemm_half_q_half_alt_4bit_kernelEPK7__half2PKjP6__halfPKS6_S5_PKiiiib,@function
        .size           _ZN4vllm4gptq32gemm_half_q_half_alt_4bit_kernelEPK7__half2PKjP6__halfPKS6_S5_PKiiiib,(.L_x_1807 - _ZN4vllm4gptq32gemm_half_q_half_alt_4bit_kernelEPK7__half2PKjP6__halfPKS6_S5_PKiiiib)
        .other          _ZN4vllm4gptq32gemm_half_q_half_alt_4bit_kernelEPK7__half2PKjP6__halfPKS6_S5_PKiiiib,@"STO_CUDA_ENTRY STV_DEFAULT"
_ZN4vllm4gptq32gemm_half_q_half_alt_4bit_kernelEPK7__half2PKjP6__halfPKS6_S5_PKiiiib:
.text._ZN4vllm4gptq32gemm_half_q_half_alt_4bit_kernelEPK7__half2PKjP6__halfPKS6_S5_PKiiiib:
[----:B------:R-:W-:Y:S02]  /*0000*/  IMAD.MOV.U32 R1, RZ, RZ, c[0x0][0x28] ;  /* 0x00000a00ff017624 */ /* 0x000fe400078e00ff */
[----:B------:R-:W0:Y:S01]  /*0010*/  S2R R3, SR_CTAID.Z ;  /* 0x0000000000037919 */ /* 0x000e220000002700 */
[----:B------:R-:W-:Y:S01]  /*0020*/  IMAD.MOV.U32 R22, RZ, RZ, -0x8 ;  /* 0xfffffff8ff167424 */ /* 0x000fe200078e00ff */
[----:B------:R-:W-:Y:S01]  /*0030*/  ULDC.64 UR8, c[0x0][0x118] ;  /* 0x0000460000087ab9 */ /* 0x000fe20000000a00 */
[----:B------:R-:W-:Y:S01]  /*0040*/  BSSY B0, `(.L_x_334) ;  /* 0x0000043000007945 */ /* 0x000fe20003800000 */
[----:B------:R-:W1:Y:S04]  /*0050*/  S2R R7, SR_CTAID.Y ;  /* 0x0000000000077919 */ /* 0x000e680000002600 */
[----:B------:R-:W2:Y:S04]  /*0060*/  S2R R0, SR_TID.X ;  /* 0x0000000000007919 */ /* 0x000ea80000002100 */
[----:B------:R-:W2:Y:S01]  /*0070*/  S2R R9, SR_CTAID.X ;  /* 0x0000000000097919 */ /* 0x000ea20000002500 */
[----:B0-----:R-:W-:-:S02]  /*0080*/  IMAD.SHL.U32 R5, R3, 0x10, RZ ;  /* 0x0000001003057824 */ /* 0x001fc400078e00ff */
[----:B-1----:R-:W-:-:S03]  /*0090*/  IMAD R22, R7, R22, c[0x0][0x190] ;  /* 0x0000640007167624 */ /* 0x002fc600078e0216 */
[----:B------:R-:W-:-:S04]  /*00a0*/  LOP3.LUT R5, R5, 0x1ffffff0, RZ, 0xc0, !PT ;  /* 0x1ffffff005057812 */ /* 0x000fc800078ec0ff */
[----:B------:R-:W-:Y:S02]  /*00b0*/  IADD3 R2, -R5, c[0x0][0x194], RZ ;  /* 0x0000650005027a10 */ /* 0x000fe40007ffe1ff */
[----:B------:R-:W-:Y:S01]  /*00c0*/  IMNMX.U32 R22, R22, 0x8, PT ;  /* 0x0000000816167817 */ /* 0x000fe20003800000 */
[----:B--2---:R-:W-:Y:S01]  /*00d0*/  IMAD R20, R9, 0x80, R0 ;  /* 0x0000008009147824 */ /* 0x004fe200078e0200 */
[----:B------:R-:W-:Y:S02]  /*00e0*/  IMNMX.U32 R2, R2, 0x10, PT ;  /* 0x0000001002027817 */ /* 0x000fe40003800000 */
[----:B------:R-:W-:-:S03]  /*00f0*/  ISETP.GE.AND P1, PT, R22, 0x1, PT ;  /* 0x000000011600780c */ /* 0x000fc60003f26270 */
[----:B------:R-:W-:-:S05]  /*0100*/  IMAD.SHL.U32 R21, R2, 0x4, RZ ;  /* 0x0000000402157824 */ /* 0x000fca00078e00ff */
        /* <DEDUP_REMOVED lines=14> */
.L_x_337:
[----:B------:R-:W-:-:S04]  /*01f0*/  IMAD.MOV.U32 R17, RZ, RZ, 0x4 ;  /* 0x00000004ff117424 */ /* 0x000fc800078e00ff */
[----:B------:R-:W-:Y:S02]  /*0200*/  IMAD R12, R17, c[0x0][0x194], R14 ;  /* 0x00006500110c7a24 */ /* 0x000fe400078e020e */
[----:B------:R-:W-:-:S04]  /*0210*/  IMAD.WIDE.U32 R10, R14, R17, c[0x0][0x160] ;  /* 0x000058000e0a7625 */ /* 0x000fc800078e0011 */
[C---:B------:R-:W-:Y:S02]  /*0220*/  IMAD R8, R17.reuse, c[0x0][0x194], R12 ;  /* 0x0000650011087a24 */ /* 0x040fe400078e020c */
[-C--:B------:R-:W-:Y:S01]  /*0230*/  IMAD.WIDE.U32 R12, R12, R17.reuse, c[0x0][0x160] ;  /* 0x000058000c0c7625 */ /* 0x080fe200078e0011 */
[----:B------:R-:W2:Y:S03]  /*0240*/  LDG.E.CONSTANT R11, [R10.64] ;  /* 0x000000080a0b7981 */ /* 0x000ea6000c1e9900 */
[----:B------:R-:W-:Y:S02]  /*0250*/  IMAD R16, R17, c[0x0][0x194], R8 ;  /* 0x0000650011107a24 */ /* 0x000fe400078e0208 */
[-C--:B------:R-:W-:Y:S01]  /*0260*/  IMAD.WIDE.U32 R8, R8, R17.reuse, c[0x0][0x160] ;  /* 0x0000580008087625 */ /* 0x080fe200078e0011 */
[----:B------:R-:W3:Y:S03]  /*0270*/  LDG.E.CONSTANT R13, [R12.64] ;  /* 0x000000080c0d7981 */ /* 0x000ee6000c1e9900 */
[----:B------:R-:W-:-:S02]  /*0280*/  IMAD.WIDE.U32 R6, R16, R17, c[0x0][0x160] ;  /* 0x0000580010067625 */ /* 0x000fc400078e0011 */
[----:B------:R-:W4:Y:S04]  /*0290*/  LDG.E.CONSTANT R9, [R8.64] ;  /* 0x0000000808097981 */ /* 0x000f28000c1e9900 */
[----:B------:R-:W5:Y:S01]  /*02a0*/  LDG.E.CONSTANT R7, [R6.64] ;  /* 0x0000000806077981 */ /* 0x000f62000c1e9900 */
[----:B------:R-:W-:-:S04]  /*02b0*/  IADD3 R15, R15, 0x4, RZ ;  /* 0x000000040f0f7810 */ /* 0x000fc80007ffe0ff */
[----:B------:R-:W-:Y:S01]  /*02c0*/  ISETP.GE.AND P2, PT, R15, R18, PT ;  /* 0x000000120f00720c */ /* 0x000fe20003f46270 */
[----:B------:R-:W-:Y:S01]  /*02d0*/  IMAD R14, R17, c[0x0][0x194], R16 ;  /* 0x00006500110e7a24 */ /* 0x000fe200078e0210 */
[----:B--2---:R-:W-:Y:S04]  /*02e0*/  STS [R4], R11 ;  /* 0x0000000b04007388 */ /* 0x004fe80000000800 */
[----:B---3--:R-:W-:Y:S04]  /*02f0*/  STS [R4+0x100], R13 ;  /* 0x0001000d04007388 */ /* 0x008fe80000000800 */
[----:B----4-:R-:W-:Y:S04]  /*0300*/  STS [R4+0x200], R9 ;  /* 0x0002000904007388 */ /* 0x010fe80000000800 */
[----:B-----5:R0:W-:Y:S02]  /*0310*/  STS [R4+0x300], R7 ;  /* 0x0003000704007388 */ /* 0x0201e40000000800 */
[----:B0-----:R-:W-:Y:S01]  /*0320*/  IADD3 R4, R4, 0x400, RZ ;  /* 0x0000040004047810 */ /* 0x001fe20007ffe0ff */
[----:B------:R-:W-:Y:S05]  /*0330*/  @!P2 BRA `(.L_x_337) ;  /* 0xfffffeb00000a947 */ /* 0x000fea000383ffff */
.L_x_336:
[----:B------:R-:W-:-:S05]  /*0340*/  IMAD.IADD R6, R22, 0x1, -R15 ;  /* 0x0000000116067824 */ /* 0x000fca00078e0a0f */
[----:B------:R-:W-:-:S13]  /*0350*/  ISETP.GT.AND P2, PT, R6, 0x1, PT ;  /* 0x000000010600780c */ /* 0x000fda0003f44270 */
[----:B------:R-:W-:Y:S01]  /*0360*/  @P2 PLOP3.LUT P0, PT, PT, PT, PT, 0x8, 0x0 ;  /* 0x000000000000281c */ /* 0x000fe20003f0e170 */
[----:B------:R-:W-:Y:S01]  /*0370*/  @P2 IMAD.MOV.U32 R9, RZ, RZ, 0x4 ;  /* 0x00000004ff092424 */ /* 0x000fe200078e00ff */
[----:B------:R-:W-:-:S03]  /*0380*/  @P2 IADD3 R15, R15, 0x2, RZ ;  /* 0x000000020f0f2810 */ /* 0x000fc60007ffe0ff */
[C---:B------:R-:W-:Y:S02]  /*0390*/  @P2 IMAD R8, R9.reuse, c[0x0][0x194], R14 ;  /* 0x0000650009082a24 */ /* 0x040fe400078e020e */
[----:B------:R-:W-:-:S04]  /*03a0*/  @P2 IMAD.WIDE.U32 R10, R9, R14, c[0x0][0x160] ;  /* 0x00005800090a2625 */ /* 0x000fc800078e000e */
[----:B------:R-:W-:Y:S02]  /*03b0*/  @P2 IMAD.WIDE.U32 R6, R8, R9, c[0x0][0x160] ;  /* 0x0000580008062625 */ /* 0x000fe400078e0009 */
[----:B------:R-:W-:Y:S01]  /*03c0*/  ISETP.LT.OR P0, PT, R15, R22, P0 ;  /* 0x000000160f00720c */ /* 0x000fe20000701670 */
[----:B------:R-:W2:Y:S01]  /*03d0*/  @P2 LDG.E.CONSTANT R11, [R10.64] ;  /* 0x000000080a0b2981 */ /* 0x000ea2000c1e9900 */
[----:B------:R-:W-:-:S03]  /*03e0*/  @P2 IMAD R14, R9, c[0x0][0x194], R8 ;  /* 0x00006500090e2a24 */ /* 0x000fc600078e0208 */
[----:B------:R-:W3:Y:S08]  /*03f0*/  @P2 LDG.E.CONSTANT R7, [R6.64] ;  /* 0x0000000806072981 */ /* 0x000ef0000c1e9900 */
[----:B------:R-:W-:-:S04]  /*0400*/  @P0 IMAD.MOV.U32 R13, RZ, RZ, 0x4 ;  /* 0x00000004ff0d0424 */ /* 0x000fc800078e00ff */
[----:B------:R-:W-:-:S06]  /*0410*/  @P0 IMAD.WIDE.U32 R8, R14, R13, c[0x0][0x160] ;  /* 0x000058000e080625 */ /* 0x000fcc00078e000d */
[----:B------:R-:W4:Y:S04]  /*0420*/  @P0 LDG.E.CONSTANT R9, [R8.64] ;  /* 0x0000000808090981 */ /* 0x000f28000c1e9900 */
[----:B--2---:R-:W-:Y:S04]  /*0430*/  @P2 STS [R4], R11 ;  /* 0x0000000b04002388 */ /* 0x004fe80000000800 */
[----:B---3--:R0:W-:Y:S02]  /*0440*/  @P2 STS [R4+0x100], R7 ;  /* 0x0001000704002388 */ /* 0x0081e40000000800 */
[----:B0-----:R-:W-:-:S05]  /*0450*/  @P2 IADD3 R4, R4, 0x200, RZ ;  /* 0x0000020004042810 */ /* 0x001fca0007ffe0ff */
[----:B----4-:R0:W-:Y:S02]  /*0460*/  @P0 STS [R4], R9 ;  /* 0x0000000904000388 */ /* 0x0101e40000000800 */
.L_x_335:
[----:B------:R-:W-:Y:S05]  /*0470*/  BSYNC B0 ;  /* 0x0000000000007941 */ /* 0x000fea0003800000 */
.L_x_334:
[C---:B------:R-:W-:Y:S01]  /*0480*/  ISETP.GT.U32.AND P0, PT, R0.reuse, 0x7ff, PT ;  /* 0x000007ff0000780c */ /* 0x040fe20003f04070 */
[----:B------:R-:W-:Y:S01]  /*0490*/  BSSY B0, `(.L_x_338) ;  /* 0x0000057000007945 */ /* 0x000fe20003800000 */
[----:B------:R-:W-:-:S11]  /*04a0*/  LOP3.LUT R19, R0, 0x7, RZ, 0xc0, !PT ;  /* 0x0000000700137812 */ /* 0x000fd600078ec0ff */
[----:B------:R-:W-:Y:S05]  /*04b0*/  @P0 BRA `(.L_x_339) ;  /* 0x0000054000000947 */ /* 0x000fea0003800000 */
[--C-:B------:R-:W-:Y:S01]  /*04c0*/  SHF.R.U32.HI R6, RZ, 0x3, R0.reuse ;  /* 0x00000003ff067819 */ /* 0x100fe20000011600 */
[----:B------:R-:W-:Y:S01]  /*04d0*/  BSSY B1, `(.L_x_340) ;  /* 0x0000010000017945 */ /* 0x000fe20003800000 */
[----:B0-----:R-:W-:Y:S02]  /*04e0*/  SHF.R.U32.HI R4, RZ, 0x7, R0 ;  /* 0x00000007ff047819 */ /* 0x001fe40000011600 */
[C---:B------:R-:W-:Y:S02]  /*04f0*/  ISETP.GE.U32.AND P2, PT, R6.reuse, 0x100, PT ;  /* 0x000001000600780c */ /* 0x040fe40003f46070 */
[----:B------:R-:W-:Y:S02]  /*0500*/  LEA R8, R6, 0x800, 0x5 ;  /* 0x0000080006087811 */ /* 0x000fe400078e28ff */
[----:B------:R-:W-:-:S03]  /*0510*/  PLOP3.LUT P0, PT, PT, PT, PT, 0x80, 0x0 ;  /* 0x000000000000781c */ /* 0x000fc60003f0f070 */
[----:B------:R-:W-:-:S06]  /*0520*/  IMAD R0, R19, 0x4, R8 ;  /* 0x0000000413007824 */ /* 0x000fcc00078e0208 */
[----:B------:R-:W-:Y:S05]  /*0530*/  @!P2 BRA `(.L_x_341) ;  /* 0x000000900000a947 */ /* 0x000fea0003800000 */
[C---:B------:R-:W-:Y:S01]  /*0540*/  LOP3.LUT R7, R6.reuse, 0xf, RZ, 0xc0, !PT ;  /* 0x0000000f06077812 */ /* 0x040fe200078ec0ff */
[----:B------:R0:W-:Y:S01]  /*0550*/  I2F.F16 R8, R4 ;  /* 0x0000000400087306 */ /* 0x0001e20000200c00 */
[----:B------:R-:W-:Y:S02]  /*0560*/  PLOP3.LUT P0, PT, PT, PT, PT, 0x8, 0x0 ;  /* 0x000000000000781c */ /* 0x000fe40003f0e170 */
[----:B------:R-:W-:-:S05]  /*0570*/  IADD3 R6, R6, 0x10, RZ ;  /* 0x0000001006067810 */ /* 0x000fca0007ffe0ff */
[----:B------:R-:W1:Y:S01]  /*0580*/  I2F.F16 R7, R7 ;  /* 0x0000000700077306 */ /* 0x000e620000200c00 */
[----:B0-----:R-:W-:Y:S02]  /*0590*/  IADD3 R4, R4, 0x1, RZ ;  /* 0x0000000104047810 */ /* 0x001fe40007ffe0ff */
[----:B-1----:R-:W-:-:S05]  /*05a0*/  PRMT R7, R7, 0x5410, R8 ;  /* 0x0000541007077816 */ /* 0x002fca0000000008 */
[----:B------:R0:W-:Y:S02]  /*05b0*/  STS [R0], R7 ;  /* 0x0000000700007388 */ /* 0x0001e40000000800 */
[----:B0-----:R-:W-:Y:S02]  /*05c0*/  IADD3 R0, R0, 0x200, RZ ;  /* 0x0000020000007810 */ /* 0x001fe40007ffe0ff */
.L_x_341:
[----:B------:R-:W-:Y:S05]  /*05d0*/  BSYNC B1 ;  /* 0x0000000000017941 */ /* 0x000fea0003800000 */
.L_x_340:
[C---:B------:R-:W-:Y:S01]  /*05e0*/  ISETP.GE.U32.AND P2, PT, R6.reuse, 0x100, PT ;  /* 0x000001000600780c */ /* 0x040fe20003f46070 */
[----:B------:R-:W-:Y:S01]  /*05f0*/  BSSY B1, `(.L_x_342) ;  /* 0x0000024000017945 */ /* 0x000fe20003800000 */
[----:B------:R-:W-:-:S04]  /*0600*/  IADD3 R7, -R6, 0x100, RZ ;  /* 0x0000010006077810 */ /* 0x000fc80007ffe1ff */
[----:B------:R-:W-:-:S13]  /*0610*/  ISETP.LE.U32.OR P2, PT, R7, 0x30, P2 ;  /* 0x000000300700780c */ /* 0x000fda0001743470 */
[----:B------:R-:W-:Y:S05]  /*0620*/  @P2 BRA `(.L_x_343) ;  /* 0x0000020000002947 */ /* 0x000fea0003800000 */
[----:B------:R-:W-:Y:S02]  /*0630*/  PLOP3.LUT P0, PT, PT, PT, PT, 0x8, 0x0 ;  /* 0x000000000000781c */ /* 0x000fe40003f0e170 */
.L_x_344:
[C---:B------:R-:W-:Y:S01]  /*0640*/  IADD3 R10, R6.reuse, 0x10, RZ ;  /* 0x00000010060a7810 */ /* 0x040fe20007ffe0ff */
[----:B------:R0:W-:Y:S01]  /*0650*/  I2F.F16 R8, R4 ;  /* 0x0000000400087306 */ /* 0x0001e20000200c00 */
[C---:B------:R-:W-:Y:S02]  /*0660*/  IADD3 R12, R6.reuse, 0x20, RZ ;  /* 0x00000020060c7810 */ /* 0x040fe40007ffe0ff */
[C---:B------:R-:W-:Y:S02]  /*0670*/  IADD3 R14, R6.reuse, 0x30, RZ ;  /* 0x00000030060e7810 */ /* 0x040fe40007ffe0ff */
[----:B------:R-:W-:Y:S02]  /*0680*/  LOP3.LUT R7, R6, 0xf, RZ, 0xc0, !PT ;  /* 0x0000000f06077812 */ /* 0x000fe400078ec0ff */
[C---:B------:R-:W-:Y:S02]  /*0690*/  IADD3 R9, R4.reuse, 0x1, RZ ;  /* 0x0000000104097810 */ /* 0x040fe40007ffe0ff */
[----:B------:R-:W-:-:S02]  /*06a0*/  IADD3 R11, R4, 0x2, RZ ;  /* 0x00000002040b7810 */ /* 0x000fc40007ffe0ff */
[----:B------:R-:W-:Y:S01]  /*06b0*/  IADD3 R13, R4, 0x3, RZ ;  /* 0x00000003040d7810 */ /* 0x000fe20007ffe0ff */
[----:B------:R-:W1:Y:S01]  /*06c0*/  I2F.F16 R7, R7 ;  /* 0x0000000700077306 */ /* 0x000e620000200c00 */
[----:B------:R-:W-:Y:S02]  /*06d0*/  LOP3.LUT R10, R10, 0xf, RZ, 0xc0, !PT ;  /* 0x0000000f0a0a7812 */ /* 0x000fe400078ec0ff */
[----:B------:R-:W-:Y:S02]  /*06e0*/  LOP3.LUT R12, R12, 0xf, RZ, 0xc0, !PT ;  /* 0x0000000f0c0c7812 */ /* 0x000fe400078ec0ff */
[----:B------:R-:W-:Y:S02]  /*06f0*/  LOP3.LUT R14, R14, 0xf, RZ, 0xc0, !PT ;  /* 0x0000000f0e0e7812 */ /* 0x000fe400078ec0ff */
[----:B------:R-:W-:Y:S01]  /*0700*/  IADD3 R6, R6, 0x40, RZ ;  /* 0x0000004006067810 */ /* 0x000fe20007ffe0ff */
[----:B------:R-:W-:Y:S01]  /*0710*/  I2F.F16 R9, R9 ;  /* 0x0000000900097306 */ /* 0x000fe20000200c00 */
[----:B0-----:R-:W-:-:S02]  /*0720*/  IADD3 R4, R4, 0x4, RZ ;  /* 0x0000000404047810 */ /* 0x001fc40007ffe0ff */
[----:B------:R-:W-:-:S05]  /*0730*/  ISETP.GE.U32.AND P2, PT, R6, 0xd0, PT ;  /* 0x000000d00600780c */ /* 0x000fca0003f46070 */
[----:B------:R-:W-:Y:S01]  /*0740*/  I2F.F16 R11, R11 ;  /* 0x0000000b000b7306 */ /* 0x000fe20000200c00 */
[----:B-1----:R-:W-:-:S05]  /*0750*/  PRMT R7, R7, 0x5410, R8 ;  /* 0x0000541007077816 */ /* 0x002fca0000000008 */
[----:B------:R-:W-:Y:S02]  /*0760*/  STS [R0], R7 ;  /* 0x0000000700007388 */ /* 0x000fe40000000800 */
[----:B------:R-:W-:Y:S08]  /*0770*/  I2F.F16 R13, R13 ;  /* 0x0000000d000d7306 */ /* 0x000ff00000200c00 */
[----:B------:R-:W0:Y:S08]  /*0780*/  I2F.F16 R10, R10 ;  /* 0x0000000a000a7306 */ /* 0x000e300000200c00 */
[----:B------:R-:W1:Y:S08]  /*0790*/  I2F.F16 R12, R12 ;  /* 0x0000000c000c7306 */ /* 0x000e700000200c00 */
[----:B------:R-:W2:Y:S01]  /*07a0*/  I2F.F16 R14, R14 ;  /* 0x0000000e000e7306 */ /* 0x000ea20000200c00 */
[----:B0-----:R-:W-:-:S05]  /*07b0*/  PRMT R9, R10, 0x5410, R9 ;  /* 0x000054100a097816 */ /* 0x001fca0000000009 */
[----:B------:R-:W-:Y:S01]  /*07c0*/  STS [R0+0x200], R9 ;  /* 0x0002000900007388 */ /* 0x000fe20000000800 */
[----:B-1----:R-:W-:-:S05]  /*07d0*/  PRMT R11, R12, 0x5410, R11 ;  /* 0x000054100c0b7816 */ /* 0x002fca000000000b */
[----:B------:R-:W-:Y:S01]  /*07e0*/  STS [R0+0x400], R11 ;  /* 0x0004000b00007388 */ /* 0x000fe20000000800 */
[----:B--2---:R-:W-:-:S05]  /*07f0*/  PRMT R13, R14, 0x5410, R13 ;  /* 0x000054100e0d7816 */ /* 0x004fca000000000d */
[----:B------:R0:W-:Y:S02]  /*0800*/  STS [R0+0x600], R13 ;  /* 0x0006000d00007388 */ /* 0x0001e40000000800 */
[----:B0-----:R-:W-:Y:S01]  /*0810*/  IADD3 R0, R0, 0x800, RZ ;  /* 0x0000080000007810 */ /* 0x001fe20007ffe0ff */
[----:B------:R-:W-:Y:S05]  /*0820*/  @!P2 BRA `(.L_x_344) ;  /* 0xfffffe100000a947 */ /* 0x000fea000383ffff */
.L_x_343:
[----:B------:R-:W-:Y:S05]  /*0830*/  BSYNC B1 ;  /* 0x0000000000017941 */ /* 0x000fea0003800000 */
.L_x_342:
[C---:B------:R-:W-:Y:S01]  /*0840*/  ISETP.GE.U32.AND P2, PT, R6.reuse, 0x100, PT ;  /* 0x000001000600780c */ /* 0x040fe20003f46070 */
[----:B------:R-:W-:Y:S01]  /*0850*/  BSSY B1, `(.L_x_345) ;  /* 0x0000014000017945 */ /* 0x000fe20003800000 */
[----:B------:R-:W-:-:S04]  /*0860*/  IADD3 R7, -R6, 0x100, RZ ;  /* 0x0000010006077810 */ /* 0x000fc80007ffe1ff */
[----:B------:R-:W-:-:S13]  /*0870*/  ISETP.LE.U32.OR P2, PT, R7, 0x10, P2 ;  /* 0x000000100700780c */ /* 0x000fda0001743470 */
[----:B------:R-:W-:Y:S05]  /*0880*/  @P2 BRA `(.L_x_346) ;  /* 0x0000010000002947 */ /* 0x000fea0003800000 */
[C---:B------:R-:W-:Y:S01]  /*0890*/  IADD3 R7, R6.reuse, 0x10, RZ ;  /* 0x0000001006077810 */ /* 0x040fe20007ffe0ff */
[----:B------:R0:W-:Y:S01]  /*08a0*/  I2F.F16 R10, R4 ;  /* 0x00000004000a7306 */ /* 0x0001e20000200c00 */
[----:B------:R-:W-:Y:S02]  /*08b0*/  LOP3.LUT R9, R6, 0xf, RZ, 0xc0, !PT ;  /* 0x0000000f06097812 */ /* 0x000fe400078ec0ff */
[C---:B------:R-:W-:Y:S02]  /*08c0*/  IADD3 R8, R4.reuse, 0x1, RZ ;  /* 0x0000000104087810 */ /* 0x040fe40007ffe0ff */
[----:B------:R-:W-:Y:S02]  /*08d0*/  LOP3.LUT R7, R7, 0xf, RZ, 0xc0, !PT ;  /* 0x0000000f07077812 */ /* 0x000fe400078ec0ff */
[----:B------:R-:W-:Y:S01]  /*08e0*/  PLOP3.LUT P0, PT, PT, PT, PT, 0x8, 0x0 ;  /* 0x000000000000781c */ /* 0x000fe20003f0e170 */
[----:B------:R-:W1:Y:S01]  /*08f0*/  I2F.F16 R9, R9 ;  /* 0x0000000900097306 */ /* 0x000e620000200c00 */
[----:B0-----:R-:W-:-:S02]  /*0900*/  IADD3 R4, R4, 0x2, RZ ;  /* 0x0000000204047810 */ /* 0x001fc40007ffe0ff */
[----:B------:R-:W-:-:S05]  /*0910*/  IADD3 R6, R6, 0x20, RZ ;  /* 0x0000002006067810 */ /* 0x000fca0007ffe0ff */
[----:B------:R-:W-:Y:S08]  /*0920*/  I2F.F16 R8, R8 ;  /* 0x0000000800087306 */ /* 0x000ff00000200c00 */
[----:B------:R-:W0:Y:S01]  /*0930*/  I2F.F16 R7, R7 ;  /* 0x0000000700077306 */ /* 0x000e220000200c00 */
[----:B-1----:R-:W-:-:S05]  /*0940*/  PRMT R9, R9, 0x5410, R10 ;  /* 0x0000541009097816 */ /* 0x002fca000000000a */
[----:B------:R-:W-:Y:S01]  /*0950*/  STS [R0], R9 ;  /* 0x0000000900007388 */ /* 0x000fe20000000800 */
[----:B0-----:R-:W-:-:S05]  /*0960*/  PRMT R7, R7, 0x5410, R8 ;  /* 0x0000541007077816 */ /* 0x001fca0000000008 */
[----:B------:R0:W-:Y:S02]  /*0970*/  STS [R0+0x200], R7 ;  /* 0x0002000700007388 */ /* 0x0001e40000000800 */
[----:B0-----:R-:W-:Y:S02]  /*0980*/  IADD3 R0, R0, 0x400, RZ ;  /* 0x0000040000007810 */ /* 0x001fe40007ffe0ff */
.L_x_346:
[----:B------:R-:W-:Y:S05]  /*0990*/  BSYNC B1 ;  /* 0x0000000000017941 */ /* 0x000fea0003800000 */
.L_x_345:
[----:B------:R-:W-:-:S13]  /*09a0*/  ISETP.LT.U32.OR P0, PT, R6, 0x100, P0 ;  /* 0x000001000600780c */ /* 0x000fda0000701470 */
[----:B------:R-:W-:Y:S01]  /*09b0*/  @P0 LOP3.LUT R6, R6, 0xf, RZ, 0xc0, !PT ;  /* 0x0000000f06060812 */ /* 0x000fe200078ec0ff */
[----:B------:R-:W-:Y:S08]  /*09c0*/  @P0 I2F.F16 R7, R4 ;  /* 0x0000000400070306 */ /* 0x000ff00000200c00 */
[----:B------:R-:W0:Y:S02]  /*09d0*/  @P0 I2F.F16 R6, R6 ;  /* 0x0000000600060306 */ /* 0x000e240000200c00 */
[----:B0-----:R-:W-:-:S05]  /*09e0*/  @P0 PRMT R7, R6, 0x5410, R7 ;  /* 0x0000541006070816 */ /* 0x001fca0000000007 */
[----:B------:R0:W-:Y:S02]  /*09f0*/  @P0 STS [R0], R7 ;  /* 0x0000000700000388 */ /* 0x0001e40000000800 */
.L_x_339:
[----:B------:R-:W-:Y:S05]  /*0a00*/  BSYNC B0 ;  /* 0x0000000000007941 */ /* 0x000fea0003800000 */
.L_x_338:
[----:B------:R-:W-:Y:S01]  /*0a10*/  ISETP.GE.AND P0, PT, R2, 0x1, PT ;  /* 0x000000010200780c */ /* 0x000fe20003f06270 */
[----:B------:R-:W-:Y:S01]  /*0a20*/  BAR.SYNC.DEFER_BLOCKING 0x0 ;  /* 0x0000000000007b1d */ /* 0x000fe20000010000 */
[----:B------:R-:W-:Y:S02]  /*0a30*/  PRMT R15, RZ, 0x7610, R15 ;  /* 0x00007610ff0f7816 */ /* 0x000fe4000000000f */
[----:B------:R-:W-:Y:S02]  /*0a40*/  PRMT R14, RZ, 0x7610, R14 ;  /* 0x00007610ff0e7816 */ /* 0x000fe4000000000e */
[----:B------:R-:W-:Y:S02]  /*0a50*/  PRMT R13, RZ, 0x7610, R13 ;  /* 0x00007610ff0d7816 */ /* 0x000fe4000000000d */
[----:B------:R-:W-:Y:S02]  /*0a60*/  PRMT R12, RZ, 0x7610, R12 ;  /* 0x00007610ff0c7816 */ /* 0x000fe4000000000c */
[----:B0-----:R-:W-:-:S02]  /*0a70*/  PRMT R7, RZ, 0x7610, R7 ;  /* 0x00007610ff077816 */ /* 0x001fc40000000007 */
[----:B------:R-:W-:Y:S02]  /*0a80*/  PRMT R6, RZ, 0x7610, R6 ;  /* 0x00007610ff067816 */ /* 0x000fe40000000006 */
[----:B------:R-:W-:Y:S02]  /*0a90*/  PRMT R0, RZ, 0x7610, R0 ;  /* 0x00007610ff007816 */ /* 0x000fe40000000000 */
[----:B------:R-:W-:Y:S01]  /*0aa0*/  PRMT R2, RZ, 0x7610, R2 ;  /* 0x00007610ff027816 */ /* 0x000fe20000000002 */
[----:B------:R-:W-:Y:S05]  /*0ab0*/  @!P0 BRA `(.L_x_347) ;  /* 0x000011e000008947 */ /* 0x000fea0003800000 */
[----:B------:R-:W-:-:S13]  /*0ac0*/  ISETP.GT.AND P0, PT, R22, RZ, PT ;  /* 0x000000ff1600720c */ /* 0x000fda0003f04270 */
[----:B------:R-:W-:Y:S05]  /*0ad0*/  @P0 BRA `(.L_x_348) ;  /* 0x0000034000000947 */ /* 0x000fea0003800000 */
[----:B------:R-:W-:Y:S01]  /*0ae0*/  ISETP.GT.U32.AND P2, PT, R21, RZ, PT ;  /* 0x000000ff1500720c */ /* 0x000fe20003f44070 */
[----:B------:R-:W-:Y:S01]  /*0af0*/  UMOV UR4, URZ ;  /* 0x0000003f00047c82 */ /* 0x000fe20008000000 */
[----:B------:R-:W-:-:S11]  /*0b00*/  PLOP3.LUT P0, PT, PT, PT, PT, 0x80, 0x0 ;  /* 0x000000000000781c */ /* 0x000fd60003f0f070 */
[----:B------:R-:W-:Y:S05]  /*0b10*/  @P2 BRA `(.L_x_349) ;  /* 0x0000009000002947 */ /* 0x000fea0003800000 */
[----:B------:R-:W-:Y:S01]  /*0b20*/  PLOP3.LUT P0, PT, PT, PT, PT, 0x8, 0x0 ;  /* 0x000000000000781c */ /* 0x000fe20003f0e170 */
[----:B------:R-:W-:Y:S01]  /*0b30*/  UMOV UR4, 0x4 ;  /* 0x0000000400047882 */ /* 0x000fe20000000000 */
[----:B------:R-:W-:Y:S02]  /*0b40*/  PRMT R14, RZ, 0x7610, R14 ;  /* 0x00007610ff0e7816 */ /* 0x000fe4000000000e */
[----:B------:R-:W-:Y:S02]  /*0b50*/  PRMT R13, RZ, 0x7610, R13 ;  /* 0x00007610ff0d7816 */ /* 0x000fe4000000000d */
[----:B------:R-:W-:Y:S02]  /*0b60*/  PRMT R12, RZ, 0x7610, R12 ;  /* 0x00007610ff0c7816 */ /* 0x000fe4000000000c */
[----:B------:R-:W-:Y:S02]  /*0b70*/  PRMT R7, RZ, 0x7610, R7 ;  /* 0x00007610ff077816 */ /* 0x000fe40000000007 */
[----:B------:R-:W-:-:S02]  /*0b80*/  PRMT R6, RZ, 0x7610, R6 ;  /* 0x00007610ff067816 */ /* 0x000fc40000000006 */
[----:B------:R-:W-:Y:S02]  /*0b90*/  PRMT R0, RZ, 0x7610, R0 ;  /* 0x00007610ff007816 */ /* 0x000fe40000000000 */
[----:B------:R-:W-:Y:S02]  /*0ba0*/  PRMT R2, RZ, 0x7610, R2 ;  /* 0x00007610ff027816 */ /* 0x000fe40000000002 */
.L_x_349:
[C---:B------:R-:W-:Y:S02]  /*0bb0*/  ISETP.GT.U32.AND P2, PT, R21.reuse, UR4, PT ;  /* 0x0000000415007c0c */ /* 0x040fe4000bf44070 */
[----:B------:R-:W-:-:S04]  /*0bc0*/  IADD3 R3, R21, -UR4, RZ ;  /* 0x8000000415037c10 */ /* 0x000fc8000fffe0ff */
[----:B------:R-:W-:-:S13]  /*0bd0*/  ISETP.LE.U32.OR P2, PT, R3, 0xc, !P2 ;  /* 0x0000000c0300780c */ /* 0x000fda0005743470 */
[----:B------:R-:W-:Y:S05]  /*0be0*/  @P2 BRA `(.L_x_350) ;  /* 0x000000c000002947 */ /* 0x000fea0003800000 */
[----:B------:R-:W-:Y:S02]  /*0bf0*/  PLOP3.LUT P0, PT, PT, PT, PT, 0x8, 0x0 ;  /* 0x000000000000781c */ /* 0x000fe40003f0e170 */
[----:B------:R-:W-:Y:S02]  /*0c00*/  IADD3 R0, R21, -0xc, RZ ;  /* 0xfffffff415007810 */ /* 0x000fe40007ffe0ff */
.L_x_351:
[----:B------:R-:W-:-:S06]  /*0c10*/  UIADD3 UR4, UR4, 0x10, URZ ;  /* 0x0000001004047890 */ /* 0x000fcc000fffe03f */
[----:B------:R-:W-:-:S13]  /*0c20*/  ISETP.LE.U32.AND P2, PT, R0, UR4, PT ;  /* 0x0000000400007c0c */ /* 0x000fda000bf43070 */
[----:B------:R-:W-:Y:S05]  /*0c30*/  @!P2 BRA `(.L_x_351) ;  /* 0xffffffd00000a947 */ /* 0x000fea000383ffff */
[----:B------:R-:W-:Y:S02]  /*0c40*/  PRMT R14, RZ, 0x7610, R14 ;  /* 0x00007610ff0e7816 */ /* 0x000fe4000000000e */
[----:B------:R-:W-:Y:S02]  /*0c50*/  PRMT R13, RZ, 0x7610, R13 ;  /* 0x00007610ff0d7816 */ /* 0x000fe4000000000d */
[----:B------:R-:W-:Y:S02]  /*0c60*/  PRMT R12, RZ, 0x7610, R12 ;  /* 0x00007610ff0c7816 */ /* 0x000fe4000000000c */
[----:B------:R-:W-:Y:S02]  /*0c70*/  PRMT R7, RZ, 0x7610, R7 ;  /* 0x00007610ff077816 */ /* 0x000fe40000000007 */
[----:B------:R-:W-:Y:S02]  /*0c80*/  PRMT R6, RZ, 0x7610, R6 ;  /* 0x00007610ff067816 */ /* 0x000fe40000000006 */
[----:B------:R-:W-:-:S02]  /*0c90*/  PRMT R0, RZ, 0x7610, R0 ;  /* 0x00007610ff007816 */ /* 0x000fc40000000000 */
[----:B------:R-:W-:Y:S02]  /*0ca0*/  PRMT R2, RZ, 0x7610, R2 ;  /* 0x00007610ff027816 */ /* 0x000fe40000000002 */
.L_x_350:
[C---:B------:R-:W-:Y:S02]  /*0cb0*/  ISETP.GT.U32.AND P2, PT, R21.reuse, UR4, PT ;  /* 0x0000000415007c0c */ /* 0x040fe4000bf44070 */
[----:B------:R-:W-:-:S04]  /*0cc0*/  IADD3 R3, R21, -UR4, RZ ;  /* 0x8000000415037c10 */ /* 0x000fc8000fffe0ff */
[----:B------:R-:W-:-:S13]  /*0cd0*/  ISETP.LE.U32.OR P2, PT, R3, 0x4, !P2 ;  /* 0x000000040300780c */ /* 0x000fda0005743470 */
[----:B------:R-:W-:Y:S05]  /*0ce0*/  @P2 BRA `(.L_x_352) ;  /* 0x0000009000002947 */ /* 0x000fea0003800000 */
[----:B------:R-:W-:Y:S01]  /*0cf0*/  PLOP3.LUT P0, PT, PT, PT, PT, 0x8, 0x0 ;  /* 0x000000000000781c */ /* 0x000fe20003f0e170 */
[----:B------:R-:W-:Y:S01]  /*0d00*/  UIADD3 UR4, UR4, 0x8, URZ ;  /* 0x0000000804047890 */ /* 0x000fe2000fffe03f */
[----:B------:R-:W-:Y:S02]  /*0d10*/  PRMT R14, RZ, 0x7610, R14 ;  /* 0x00007610ff0e7816 */ /* 0x000fe4000000000e */
[----:B------:R-:W-:Y:S02]  /*0d20*/  PRMT R13, RZ, 0x7610, R13 ;  /* 0x00007610ff0d7816 */ /* 0x000fe4000000000d */
[----:B------:R-:W-:Y:S02]  /*0d30*/  PRMT R12, RZ, 0x7610, R12 ;  /* 0x00007610ff0c7816 */ /* 0x000fe4000000000c */
[----:B------:R-:W-:Y:S02]  /*0d40*/  PRMT R7, RZ, 0x7610, R7 ;  /* 0x00007610ff077816 */ /* 0x000fe40000000007 */
[----:B------:R-:W-:-:S02]  /*0d50*/  PRMT R6, RZ, 0x7610, R6 ;  /* 0x00007610ff067816 */ /* 0x000fc40000000006 */
[----:B------:R-:W-:Y:S02]  /*0d60*/  PRMT R0, RZ, 0x7610, R0 ;  /* 0x00007610ff007816 */ /* 0x000fe40000000000 */
[----:B------:R-:W-:Y:S02]  /*0d70*/  PRMT R2, RZ, 0x7610, R2 ;  /* 0x00007610ff027816 */ /* 0x000fe40000000002 */
.L_x_352:
[----:B------:R-:W-:-:S13]  /*0d80*/  ISETP.GT.U32.OR P0, PT, R21, UR4, P0 ;  /* 0x0000000415007c0c */ /* 0x000fda0008704470 */
[----:B------:R-:W-:Y:S05]  /*0d90*/  @!P0 BRA `(.L_x_347) ;  /* 0x00000f0000008947 */ /* 0x000fea0003800000 */
        /* <DEDUP_REMOVED lines=8> */
.L_x_348:
[----:B------:R-:W-:Y:S01]  /*0e20*/  IMAD.SHL.U32 R3, R3, 0x80, RZ ;  /* 0x0000008003037824 */ /* 0x000fe200078e00ff */
[----:B------:R-:W-:Y:S01]  /*0e30*/  ULDC UR7, c[0x0][0x198] ;  /* 0x0000660000077ab9 */ /* 0x000fe20000000800 */
[----:B------:R-:W-:Y:S01]  /*0e40*/  IMAD.MOV.U32 R26, RZ, RZ, 0x4 ;  /* 0x00000004ff1a7424 */ /* 0x000fe200078e00ff */
[----:B------:R-:W-:Y:S01]  /*0e50*/  USHF.R.S32.HI UR5, URZ, 0x1f, UR7 ;  /* 0x0000001f3f057899 */ /* 0x000fe20008011407 */
[----:B------:R-:W-:Y:S01]  /*0e60*/  IMAD.SHL.U32 R17, R20, 0x4, RZ ;  /* 0x0000000414117824 */ /* 0x000fe200078e00ff */
[----:B------:R-:W-:Y:S01]  /*0e70*/  ULDC.S8 UR6, c[0x0][0x19c] ;  /* 0x0000670000067ab9 */ /* 0x000fe20000000200 */
[-C--:B------:R-:W-:Y:S01]  /*0e80*/  IMAD.WIDE R2, R3, R26.reuse, c[0x0][0x188] ;  /* 0x0000620003027625 */ /* 0x080fe200078e021a */
[----:B------:R-:W-:Y:S01]  /*0e90*/  ULEA.HI UR5, UR5, UR7, URZ, 0x3 ;  /* 0x0000000705057291 */ /* 0x000fe2000f8f183f */
[--C-:B------:R-:W-:Y:S01]  /*0ea0*/  SHF.R.U32.HI R18, RZ, 0x3, R20.reuse ;  /* 0x00000003ff127819 */ /* 0x100fe20000011614 */
[----:B------:R-:W-:Y:S01]  /*0eb0*/  UISETP.NE.AND UP0, UPT, UR6, URZ, UPT ;  /* 0x0000003f0600728c */ /* 0x000fe2000bf05270 */
[----:B------:R-:W-:Y:S01]  /*0ec0*/  IMAD R5, R5, c[0x0][0x198], R20 ;  /* 0x0000660005057a24 */ /* 0x000fe200078e0214 */
[----:B------:R-:W-:Y:S01]  /*0ed0*/  IADD3 R24, P0, R2, 0x10, RZ ;  /* 0x0000001002187810 */ /* 0x000fe20007f1e0ff */
[----:B------:R-:W-:Y:S01]  /*0ee0*/  USHF.R.S32.HI UR6, URZ, 0x3, UR5 ;  /* 0x000000033f067899 */ /* 0x000fe20008011405 */
[----:B------:R-:W-:Y:S01]  /*0ef0*/  PRMT R15, RZ, 0x7610, R15 ;  /* 0x00007610ff0f7816 */ /* 0x000fe2000000000f */
[----:B------:R-:W-:Y:S01]  /*0f00*/  IMAD.WIDE R26, R5, R26, c[0x0][0x168] ;  /* 0x00005a00051a7625 */ /* 0x000fe200078e021a */
[----:B------:R-:W-:Y:S01]  /*0f10*/  PRMT R14, RZ, 0x7610, R14 ;  /* 0x00007610ff0e7816 */ /* 0x000fe2000000000e */
[----:B------:R-:W-:Y:S01]  /*0f20*/  UMOV UR4, URZ ;  /* 0x0000003f00047c82 */ /* 0x000fe20008000000 */
[----:B------:R-:W-:Y:S01]  /*0f30*/  PRMT R13, RZ, 0x7610, R13 ;  /* 0x00007610ff0d7816 */ /* 0x000fe2000000000d */
[----:B------:R-:W-:Y:S01]  /*0f40*/  IMAD.X R25, RZ, RZ, R3, P0 ;  /* 0x000000ffff197224 */ /* 0x000fe200000e0603 */
        /* <DEDUP_REMOVED lines=8> */
.L_x_354:
[----:B------:R-:W2:Y:S04]  /*0fd0*/  LDG.E.CONSTANT R5, [R24.64+-0xc] ;  /* 0xfffff40818057981 */ /* 0x000ea8000c1e9900 */
[----:B------:R-:W3:Y:S04]  /*0fe0*/  LDG.E.CONSTANT R9, [R24.64+-0x10] ;  /* 0xfffff00818097981 */ /* 0x000ee8000c1e9900 */
[----:B------:R-:W4:Y:S04]  /*0ff0*/  LDG.E.CONSTANT R35, [R24.64+-0x4] ;  /* 0xfffffc0818237981 */ /* 0x000f28000c1e9900 */
[----:B------:R-:W5:Y:S01]  /*1000*/  LDG.E.CONSTANT R3, [R24.64+-0x8] ;  /* 0xfffff80818037981 */ /* 0x000f62000c1e9900 */
[----:B------:R-:W-:-:S02]  /*1010*/  IMAD.MOV.U32 R16, RZ, RZ, 0x4 ;  /* 0x00000004ff107424 */ /* 0x000fc400078e00ff */
[----:B------:R-:W-:Y:S02]  /*1020*/  IMAD.MOV.U32 R23, RZ, RZ, 0x2 ;  /* 0x00000002ff177424 */ /* 0x000fe400078e00ff */
[--C-:B--2---:R-:W-:Y:S02]  /*1030*/  IMAD R37, R5, UR6, R18.reuse ;  /* 0x0000000605257c24 */ /* 0x104fe4000f8e0212 */
[----:B---3--:R-:W-:Y:S02]  /*1040*/  IMAD R33, R9, UR6, R18 ;  /* 0x0000000609217c24 */ /* 0x008fe4000f8e0212 */
[----:B------:R-:W-:-:S04]  /*1050*/  IMAD.WIDE R36, R37, R16, c[0x0][0x180] ;  /* 0x0000600025247625 */ /* 0x000fc800078e0210 */
[----:B------:R-:W-:Y:S01]  /*1060*/  IMAD.WIDE R32, R33, R16, c[0x0][0x180] ;  /* 0x0000600021207625 */ /* 0x000fe200078e0210 */
[----:B------:R5:W2:Y:S05]  /*1070*/  LDG.E.CONSTANT R10, [R36.64] ;  /* 0x00000008240a7981 */ /* 0x000aaa000c1e9900 */
[----:B------:R-:W3:Y:S01]  /*1080*/  LDG.E.CONSTANT R32, [R32.64] ;  /* 0x0000000820207981 */ /* 0x000ee2000c1e9900 */
[--C-:B------:R-:W-:Y:S02]  /*1090*/  IMAD R28, R9, c[0x0][0x198], R20.reuse ;  /* 0x00006600091c7a24 */ /* 0x100fe400078e0214 */
[----:B------:R-:W-:Y:S02]  /*10a0*/  IMAD R30, R5, c[0x0][0x198], R20 ;  /* 0x00006600051e7a24 */ /* 0x000fe400078e0214 */
[-C--:B------:R-:W-:Y:S01]  /*10b0*/  IMAD.WIDE.U32 R28, R28, R23.reuse, c[0x0][0x178] ;  /* 0x00005e001c1c7625 */ /* 0x080fe200078e0017 */
[----:B------:R-:W3:Y:S03]  /*10c0*/  LDG.E.CONSTANT R5, [R26.64] ;  /* 0x000000081a057981 */ /* 0x000ee6000c1e9900 */
[----:B------:R-:W-:-:S02]  /*10d0*/  IMAD.WIDE.U32 R30, R30, R23, c[0x0][0x178] ;  /* 0x00005e001e1e7625 */ /* 0x000fc400078e0017 */
[----:B------:R0:W3:Y:S04]  /*10e0*/  LDG.E.U16.CONSTANT R28, [R28.64] ;  /* 0x000000081c1c7981 */ /* 0x0000e8000c1e9500 */
[----:B------:R1:W3:Y:S01]  /*10f0*/  LDG.E.U16.CONSTANT R11, [R30.64] ;  /* 0x000000081e0b7981 */ /* 0x0002e2000c1e9500 */
[--C-:B----4-:R-:W-:Y:S02]  /*1100*/  IMAD R8, R35, c[0x0][0x198], R20.reuse ;  /* 0x0000660023087a24 */ /* 0x110fe400078e0214 */
[----:B-----5:R-:W-:Y:S02]  /*1110*/  IMAD R36, R3, c[0x0][0x198], R20 ;  /* 0x0000660003247a24 */ /* 0x020fe400078e0214 */
[--C-:B------:R-:W-:Y:S02]  /*1120*/  IMAD R35, R35, UR6, R18.reuse ;  /* 0x0000000623237c24 */ /* 0x100fe4000f8e0212 */
[----:B------:R-:W-:-:S02]  /*1130*/  IMAD R3, R3, UR6, R18 ;  /* 0x0000000603037c24 */ /* 0x000fc4000f8e0212 */
[----:B------:R-:W-:-:S04]  /*1140*/  IMAD.WIDE R34, R35, R16, c[0x0][0x180] ;  /* 0x0000600023227625 */ /* 0x000fc800078e0210 */
[----:B-1----:R-:W-:Y:S01]  /*1150*/  IMAD.WIDE R30, R3, R16, c[0x0][0x180] ;  /* 0x00006000031e7625 */ /* 0x002fe200078e0210 */
[----:B------:R-:W4:Y:S05]  /*1160*/  LDG.E.CONSTANT R4, [R34.64] ;  /* 0x0000000822047981 */ /* 0x000f2a000c1e9900 */
[----:B------:R1:W5:Y:S01]  /*1170*/  LDG.E.CONSTANT R30, [R30.64] ;  /* 0x000000081e1e7981 */ /* 0x000362000c1e9900 */
[----:B------:R-:W-:-:S05]  /*1180*/  IMAD.WIDE.U32 R8, R8, R23, c[0x0][0x178] ;  /* 0x00005e0008087625 */ /* 0x000fca00078e0017 */
[----:B0-----:R0:W4:Y:S01]  /*1190*/  LDG.E.U16.CONSTANT R29, [R8.64] ;  /* 0x00000008081d7981 */ /* 0x001122000c1e9500 */
[----:B------:R-:W-:-:S03]  /*11a0*/  IMAD.WIDE.U32 R36, R36, R23, c[0x0][0x178] ;  /* 0x00005e0024247625 */ /* 0x000fc600078e0017 */
[----:B-1----:R-:W4:Y:S04]  /*11b0*/  LDG.E.CONSTANT R31, [R24.64+0x4] ;  /* 0x00000408181f7981 */ /* 0x002f28000c1e9900 */
[----:B0-----:R0:W4:Y:S01]  /*11c0*/  LDG.E.U16.CONSTANT R8, [R36.64] ;  /* 0x0000000824087981 */ /* 0x001122000c1e9500 */
[----:B--2---:R-:W-:-:S04]  /*11d0*/  SHF.R.U32.HI R9, RZ, R17, R10 ;  /* 0x00000011ff097219 */ /* 0x004fc8000001160a */
[----:B------:R-:W-:Y:S02]  /*11e0*/  LOP3.LUT R9, R9, 0xf, RZ, 0xc0, !PT ;  /* 0x0000000f09097812 */ /* 0x000fe400078ec0ff */
[----:B---3--:R-:W-:-:S04]  /*11f0*/  SHF.R.U32.HI R32, RZ, R17, R32 ;  /* 0x00000011ff207219 */ /* 0x008fc80000011620 */
[----:B------:R-:W-:Y:S02]  /*1200*/  LOP3.LUT R33, R32, 0xf, RZ, 0xc0, !PT ;  /* 0x0000000f20217812 */ /* 0x000fe400078ec0ff */
[----:B------:R-:W-:Y:S02]  /*1210*/  IADD3 R32, -R9, UR7, RZ ;  /* 0x0000000709207c10 */ /* 0x000fe4000fffe1ff */
[----:B------:R-:W2:Y:S01]  /*1220*/  LDG.E.CONSTANT R9, [R24.64] ;  /* 0x0000000818097981 */ /* 0x000ea2000c1e9900 */
[----:B------:R-:W-:-:S03]  /*1230*/  IADD3 R33, -R33, UR7, RZ ;  /* 0x0000000721217c10 */ /* 0x000fc6000fffe1ff */
[----:B------:R-:W-:Y:S08]  /*1240*/  I2F.F16 R32, R32 ;  /* 0x0000002000207306 */ /* 0x000ff00000200c00 */
[----:B------:R-:W1:Y:S02]  /*1250*/  I2F.F16 R3, R33 ;  /* 0x0000002100037306 */ /* 0x000e640000200c00 */
[----:B-1----:R-:W-:-:S02]  /*1260*/  HMUL2 R10, R28.H0_H0, R3.H0_H0 ;  /* 0x200000031c0a7232 */ /* 0x002fc40000000800 */
[----:B------:R-:W-:Y:S01]  /*1270*/  HMUL2 R3, R11.H0_H0, R32.H0_H0 ;  /* 0x200000200b037232 */ /* 0x000fe20000000800 */
[----:B------:R-:W-:Y:S01]  /*1280*/  PRMT R11, R28, 0x5410, R11 ;  /* 0x000054101c0b7816 */ /* 0x000fe2000000000b */
[----:B------:R-:W-:-:S05]  /*1290*/  IMAD.SHL.U32 R28, R5, 0x20, RZ ;  /* 0x00000020051c7824 */ /* 0x000fca00078e00ff */
[----:B------:R-:W-:-:S05]  /*12a0*/  LOP3.LUT R28, R28, 0x1fe0, RZ, 0xc0, !PT ;  /* 0x00001fe01c1c7812 */ /* 0x000fca00078ec0ff */
[----:B------:R-:W-:-:S06]  /*12b0*/  IMAD R28, R19, 0x4, R28 ;  /* 0x00000004131c7824 */ /* 0x000fcc00078e021c */
[----:B------:R-:W1:Y:S01]  /*12c0*/  LDS R28, [R28+0x800] ;  /* 0x000800001c1c7984 */ /* 0x000e620000000800 */
[-C--:B----4-:R-:W-:Y:S02]  /*12d0*/  SHF.R.U32.HI R4, RZ, R17.reuse, R4 ;  /* 0x00000011ff047219 */ /* 0x090fe40000011604 */
[----:B-----5:R-:W-:Y:S02]  /*12e0*/  SHF.R.U32.HI R30, RZ, R17, R30 ;  /* 0x00000011ff1e7219 */ /* 0x020fe4000001161e */
[----:B------:R-:W-:Y:S02]  /*12f0*/  LOP3.LUT R32, R4, 0xf, RZ, 0xc0, !PT ;  /* 0x0000000f04207812 */ /* 0x000fe400078ec0ff */
[----:B------:R-:W-:Y:S02]  /*1300*/  LOP3.LUT R30, R30, 0xf, RZ, 0xc0, !PT ;  /* 0x0000000f1e1e7812 */ /* 0x000fe400078ec0ff */
[----:B------:R-:W-:Y:S02]  /*1310*/  IADD3 R32, -R32, UR7, RZ ;  /* 0x0000000720207c10 */ /* 0x000fe4000fffe1ff */
[----:B------:R-:W-:-:S02]  /*1320*/  IADD3 R30, -R30, UR7, RZ ;  /* 0x000000071e1e7c10 */ /* 0x000fc4000fffe1ff */
[----:B------:R-:W3:Y:S01]  /*1330*/  I2F.F16 R4, R32 ;  /* 0x0000002000047306 */ /* 0x000ee20000200c00 */
[----:B------:R-:W-:-:S07]  /*1340*/  PRMT R10, R10, 0x5410, R3 ;  /* 0x000054100a0a7816 */ /* 0x000fce0000000003 */
[----:B------:R4:W5:Y:S01]  /*1350*/  I2F.F16 R33, R30 ;  /* 0x0000001e00217306 */ /* 0x0009620000200c00 */
[----:B0-----:R-:W-:Y:S01]  /*1360*/  IMAD R37, R31, UR6, R18 ;  /* 0x000000061f257c24 */ /* 0x001fe2000f8e0212 */
[----:B----4-:R-:W-:-:S04]  /*1370*/  SHF.R.U32.HI R30, RZ, 0x3, R5 ;  /* 0x00000003ff1e7819 */ /* 0x010fc80000011605 */
[----:B------:R-:W-:Y:S01]  /*1380*/  LOP3.LUT R30, R30, 0x1fe0, RZ, 0xc0, !PT ;  /* 0x00001fe01e1e7812 */ /* 0x000fe200078ec0ff */
[----:B-1----:R-:W-:Y:S01]  /*1390*/  HFMA2.MMA R3, R28, R11, R10 ;  /* 0x0000000b1c037235 */ /* 0x002fe2000000000a */
[----:B------:R-:W-:Y:S02]  /*13a0*/  IMAD R10, R31, c[0x0][0x198], R20 ;  /* 0x000066001f0a7a24 */ /* 0x000fe400078e0214 */
[----:B------:R-:W-:Y:S01]  /*13b0*/  IMAD.WIDE R36, R37, R16, c[0x0][0x180] ;  /* 0x0000600025247625 */ /* 0x000fe200078e0210 */
[----:B---3--:R-:W-:-:S03]  /*13c0*/  HMUL2 R11, R29.H0_H0, R4.H0_H0 ;  /* 0x200000041d0b7232 */ /* 0x008fc60000000800 */
[----:B------:R-:W-:Y:S01]  /*13d0*/  IMAD.WIDE.U32 R34, R10, R23, c[0x0][0x178] ;  /* 0x00005e000a227625 */ /* 0x000fe200078e0017 */
[----:B-----5:R-:W-:-:S03]  /*13e0*/  HMUL2 R4, R8.H0_H0, R33.H0_H0 ;  /* 0x2000002108047232 */ /* 0x020fc60000000800 */
[----:B------:R-:W-:Y:S01]  /*13f0*/  IMAD R30, R19, 0x4, R30 ;  /* 0x00000004131e7824 */ /* 0x000fe200078e021e */
[----:B------:R-:W-:Y:S01]  /*1400*/  PRMT R29, R8, 0x5410, R29 ;  /* 0x00005410081d7816 */ /* 0x000fe2000000001d */
[----:B------:R-:W3:Y:S04]  /*1410*/  LDG.E.CONSTANT R10, [R36.64] ;  /* 0x00000008240a7981 */ /* 0x000ee8000c1e9900 */
[----:B------:R0:W4:Y:S04]  /*1420*/  LDG.E.U16.CONSTANT R8, [R34.64] ;  /* 0x0000000822087981 */ /* 0x000128000c1e9500 */
[----:B------:R-:W1:Y:S01]  /*1430*/  LDS R30, [R30+0x800] ;  /* 0x000800001e1e7984 */ /* 0x000e620000000800 */
[----:B------:R-:W-:-:S05]  /*1440*/  PRMT R4, R4, 0x5410, R11 ;  /* 0x0000541004047816 */ /* 0x000fca000000000b */
[----:B-1----:R-:W-:Y:S02]  /*1450*/  HFMA2 R4, R30, R29, R4 ;  /* 0x0000001d1e047231 */ /* 0x002fe40000000004 */
[----:B------:R-:W5:Y:S01]  /*1460*/  LDG.E.CONSTANT R29, [R24.64+0xc] ;  /* 0x00000c08181d7981 */ /* 0x000f62000c1e9900 */
[----:B--2---:R-:W-:-:S04]  /*1470*/  IMAD R31, R9, UR6, R18 ;  /* 0x00000006091f7c24 */ /* 0x004fc8000f8e0212 */
[----:B0-----:R-:W-:Y:S02]  /*1480*/  IMAD.WIDE R34, R31, R16, c[0x0][0x180] ;  /* 0x000060001f227625 */ /* 0x001fe400078e0210 */
[----:B------:R-:W2:Y:S04]  /*1490*/  LDG.E.CONSTANT R31, [R24.64+0x8] ;  /* 0x00000808181f7981 */ /* 0x000ea8000c1e9900 */
[----:B------:R-:W2:Y:S01]  /*14a0*/  LDG.E.CONSTANT R28, [R34.64] ;  /* 0x00000008221c7981 */ /* 0x000ea2000c1e9900 */
[----:B------:R-:W-:-:S04]  /*14b0*/  IMAD R32, R9, c[0x0][0x198], R20 ;  /* 0x0000660009207a24 */ /* 0x000fc800078e0214 */
[----:B------:R-:W-:-:S05]  /*14c0*/  IMAD.WIDE.U32 R32, R32, R23, c[0x0][0x178] ;  /* 0x00005e0020207625 */ /* 0x000fca00078e0017 */
[----:B------:R0:W4:Y:S01]  /*14d0*/  LDG.E.U16.CONSTANT R9, [R32.64] ;  /* 0x0000000820097981 */ /* 0x000122000c1e9500 */
[----:B---3--:R-:W-:-:S04]  /*14e0*/  SHF.R.U32.HI R10, RZ, R17, R10 ;  /* 0x00000011ff0a7219 */ /* 0x008fc8000001160a */
[----:B------:R-:W-:-:S04]  /*14f0*/  LOP3.LUT R10, R10, 0xf, RZ, 0xc0, !PT ;  /* 0x0000000f0a0a7812 */ /* 0x000fc800078ec0ff */
[----:B0-----:R-:W-:-:S04]  /*1500*/  IADD3 R33, -R10, UR7, RZ ;  /* 0x000000070a217c10 */ /* 0x001fc8000fffe1ff */
[----:B------:R-:W4:Y:S01]  /*1510*/  I2F.F16 R11, R33 ;  /* 0x00000021000b7306 */ /* 0x000f220000200c00 */
[----:B--2---:R-:W-:-:S04]  /*1520*/  SHF.R.U32.HI R28, RZ, R17, R28 ;  /* 0x00000011ff1c7219 */ /* 0x004fc8000001161c */
[----:B------:R-:W-:-:S04]  /*1530*/  LOP3.LUT R10, R28, 0xf, RZ, 0xc0, !PT ;  /* 0x0000000f1c0a7812 */ /* 0x000fc800078ec0ff */
[----:B------:R-:W-:-:S06]  /*1540*/  IADD3 R28, -R10, UR7, RZ ;  /* 0x000000070a1c7c10 */ /* 0x000fcc000fffe1ff */
[----:B------:R-:W0:Y:S01]  /*1550*/  I2F.F16 R28, R28 ;  /* 0x0000001c001c7306 */ /* 0x000e220000200c00 */
[----:B----4-:R-:W-:Y:S02]  /*1560*/  HMUL2 R10, R8.H0_H0, R11.H0_H0 ;  /* 0x2000000b080a7232 */ /* 0x010fe40000000800 */
[----:B0-----:R-:W-:Y:S01]  /*1570*/  HMUL2 R11, R9.H0_H0, R28.H0_H0 ;  /* 0x2000001c090b7232 */ /* 0x001fe20000000800 */
[C---:B------:R-:W-:Y:S02]  /*1580*/  IMAD R28, R31.reuse, c[0x0][0x198], R20 ;  /* 0x000066001f1c7a24 */ /* 0x040fe400078e0214 */
[----:B------:R-:W-:-:S04]  /*1590*/  IMAD R31, R31, UR6, R18 ;  /* 0x000000061f1f7c24 */ /* 0x000fc8000f8e0212 */
[----:B------:R-:W-:-:S04]  /*15a0*/  IMAD.WIDE R32, R31, R16, c[0x0][0x180] ;  /* 0x000060001f207625 */ /* 0x000fc800078e0210 */
[----:B-----5:R-:W-:Y:S02]  /*15b0*/  IMAD R31, R29, UR6, R18 ;  /* 0x000000061d1f7c24 */ /* 0x020fe4000f8e0212 */
[----:B------:R-:W2:Y:S02]  /*15c0*/  LDG.E.CONSTANT R32, [R32.64] ;  /* 0x0000000820207981 */ /* 0x000ea4000c1e9900 */
[----:B------:R-:W-:-:S05]  /*15d0*/  IMAD.WIDE R36, R31, R16, c[0x0][0x180] ;  /* 0x000060001f247625 */ /* 0x000fca00078e0210 */
[----:B------:R-:W3:Y:S01]  /*15e0*/  LDG.E.CONSTANT R16, [R36.64] ;  /* 0x0000000824107981 */ /* 0x000ee2000c1e9900 */
[----:B------:R-:W-:-:S04]  /*15f0*/  IMAD.WIDE.U32 R34, R28, R23, c[0x0][0x178] ;  /* 0x00005e001c227625 */ /* 0x000fc800078e0017 */
[----:B------:R-:W-:Y:S01]  /*1600*/  IMAD R28, R29, c[0x0][0x198], R20 ;  /* 0x000066001d1c7a24 */ /* 0x000fe200078e0214 */
[----:B------:R0:W4:Y:S03]  /*1610*/  LDG.E.U16.CONSTANT R30, [R34.64] ;  /* 0x00000008221e7981 */ /* 0x000126000c1e9500 */
[----:B0-----:R-:W-:-:S05]  /*1620*/  IMAD.WIDE.U32 R34, R28, R23, c[0x0][0x178] ;  /* 0x00005e001c227625 */ /* 0x001fca00078e0017 */
[----:B------:R-:W5:Y:S01]  /*1630*/  LDG.E.U16.CONSTANT R29, [R34.64] ;  /* 0x00000008221d7981 */ /* 0x000f62000c1e9500 */
[----:B------:R-:W-:Y:S02]  /*1640*/  PRMT R9, R9, 0x5410, R8 ;  /* 0x0000541009097816 */ /* 0x000fe40000000008 */
[----:B------:R-:W-:-:S04]  /*1650*/  SHF.R.U32.HI R8, RZ, 0xb, R5 ;  /* 0x0000000bff087819 */ /* 0x000fc80000011605 */
[----:B------:R-:W-:-:S05]  /*1660*/  LOP3.LUT R8, R8, 0x1fe0, RZ, 0xc0, !PT ;  /* 0x00001fe008087812 */ /* 0x000fca00078ec0ff */
[----:B------:R-:W-:-:S05]  /*1670*/  IMAD R23, R19, 0x4, R8 ;  /* 0x0000000413177824 */ /* 0x000fca00078e0208 */
[----:B------:R-:W0:Y:S01]  /*1680*/  LDS R8, [R23+0x800] ;  /* 0x0008000017087984 */ /* 0x000e220000000800 */
[----:B------:R-:W-:Y:S02]  /*1690*/  PRMT R11, R11, 0x5410, R10 ;  /* 0x000054100b0b7816 */ /* 0x000fe4000000000a */
[----:B------:R-:W-:-:S04]  /*16a0*/  SHF.R.U32.HI R28, RZ, 0x13, R5 ;  /* 0x00000013ff1c7819 */ /* 0x000fc80000011605 */
[----:B------:R-:W-:-:S05]  /*16b0*/  LOP3.LUT R28, R28, 0x1fe0, RZ, 0xc0, !PT ;  /* 0x00001fe01c1c7812 */ /* 0x000fca00078ec0ff */
[----:B------:R-:W-:-:S06]  /*16c0*/  IMAD R28, R19, 0x4, R28 ;  /* 0x00000004131c7824 */ /* 0x000fcc00078e021c */
[----:B------:R-:W-:Y:S01]  /*16d0*/  LDS R28, [R28+0x800] ;  /* 0x000800001c1c7984 */ /* 0x000fe20000000800 */
[----:B0-----:R-:W-:-:S03]  /*16e0*/  HFMA2.MMA R5, R8, R9, R11 ;  /* 0x0000000908057235 */ /* 0x001fc6000000000b */
[----:B------:R-:W0:Y:S01]  /*16f0*/  LDS.128 R8, [UR4] ;  /* 0x00000004ff087984 */ /* 0x000e220008000c00 */
[----:B------:R-:W-:Y:S01]  /*1700*/  ISETP.NE.AND P2, PT, R22, 0x1, PT ;  /* 0x000000011600780c */ /* 0x000fe20003f45270 */
[----:B------:R-:W-:-:S06]  /*1710*/  UIADD3 UR5, UR5, 0x4, URZ ;  /* 0x0000000405057890 */ /* 0x000fcc000fffe03f */
[----:B------:R-:W-:Y:S01]  /*1720*/  ISETP.LE.U32.AND P0, PT, R21, UR5, PT ;  /* 0x0000000515007c0c */ /* 0x000fe2000bf03070 */
[----:B0-----:R-:W-:-:S06]  /*1730*/  HFMA2 R8, R3, R8, RZ.H0_H0 ;  /* 0x0000000803087231 */ /* 0x001fcc00000400ff */
[----:B------:R-:W-:-:S06]  /*1740*/  HFMA2.MMA R8, R4, R9, R8 ;  /* 0x0000000904087235 */ /* 0x000fcc0000000008 */
[----:B------:R-:W-:Y:S01]  /*1750*/  HFMA2.MMA R8, R5, R10, R8 ;  /* 0x0000000a05087235 */ /* 0x000fe20000000008 */
[-C--:B--2---:R-:W-:Y:S02]  /*1760*/  SHF.R.U32.HI R31, RZ, R17.reuse, R32 ;  /* 0x00000011ff1f7219 */ /* 0x084fe40000011620 */
[----:B---3--:R-:W-:Y:S02]  /*1770*/  SHF.R.U32.HI R16, RZ, R17, R16 ;  /* 0x00000011ff107219 */ /* 0x008fe40000011610 */
[----:B------:R-:W-:Y:S02]  /*1780*/  LOP3.LUT R31, R31, 0xf, RZ, 0xc0, !PT ;  /* 0x0000000f1f1f7812 */ /* 0x000fe400078ec0ff */
[----:B------:R-:W-:Y:S02]  /*1790*/  LOP3.LUT R16, R16, 0xf, RZ, 0xc0, !PT ;  /* 0x0000000f10107812 */ /* 0x000fe400078ec0ff */
[----:B------:R-:W-:Y:S02]  /*17a0*/  IADD3 R31, -R31, UR7, RZ ;  /* 0x000000071f1f7c10 */ /* 0x000fe4000fffe1ff */
[----:B------:R-:W-:-:S02]  /*17b0*/  IADD3 R32, -R16, UR7, RZ ;  /* 0x0000000710207c10 */ /* 0x000fc4000fffe1ff */
[----:B------:R-:W4:Y:S08]  /*17c0*/  I2F.F16 R23, R31 ;  /* 0x0000001f00177306 */ /* 0x000f300000200c00 */
[----:B------:R-:W5:Y:S01]  /*17d0*/  I2F.F16 R16, R32 ;  /* 0x0000002000107306 */ /* 0x000f620000200c00 */
[----:B----4-:R-:W-:Y:S02]  /*17e0*/  HMUL2 R23, R30.H0_H0, R23.H0_H0 ;  /* 0x200000171e177232 */ /* 0x010fe40000000800 */
[----:B-----5:R-:W-:Y:S01]  /*17f0*/  HMUL2 R16, R29.H0_H0, R16.H0_H0 ;  /* 0x200000101d107232 */ /* 0x020fe20000000800 */
[----:B------:R-:W-:-:S04]  /*1800*/  PRMT R29, R30, 0x5410, R29 ;  /* 0x000054101e1d7816 */ /* 0x000fc8000000001d */
[----:B------:R-:W-:-:S05]  /*1810*/  PRMT R23, R23, 0x5410, R16 ;  /* 0x0000541017177816 */ /* 0x000fca0000000010 */
[----:B------:R-:W-:-:S04]  /*1820*/  HFMA2 R16, R28, R29, R23 ;  /* 0x0000001d1c107231 */ /* 0x000fc80000000017 */
[----:B------:R-:W-:-:S04]  /*1830*/  HFMA2 R8, R16, R11, R8 ;  /* 0x0000000b10087231 */ /* 0x000fc80000000008 */
[----:B------:R-:W-:-:S04]  /*1840*/  HADD2 R8, R8.H0_H0, R8.H1_H1 ;  /* 0x3000000808087230 */ /* 0x000fc80000000800 */
[----:B------:R-:W-:Y:S01]  /*1850*/  HADD2 R2, R2.H0_H0, R8.H0_H0 ;  /* 0x2000000802027230 */ /* 0x000fe20000000800 */
[----:B------:R-:W-:Y:S05]  /*1860*/  @!P2 BRA `(.L_x_353) ;  /* 0x000003d00000a947 */ /* 0x000fea0003800000 */
[----:B------:R-:W0:Y:S01]  /*1870*/  LDS.128 R8, [UR4+0x100] ;  /* 0x00010004ff087984 */ /* 0x000e220008000c00 */
[----:B------:R-:W-:Y:S01]  /*1880*/  ISETP.NE.AND P2, PT, R22, 0x2, PT ;  /* 0x000000021600780c */ /* 0x000fe20003f45270 */
[----:B0-----:R-:W-:-:S10]  /*1890*/  HFMA2.MMA R8, R3, R8, RZ ;  /* 0x0000000803087235 */ /* 0x001fd400000000ff */
[----:B------:R-:W-:-:S06]  /*18a0*/  HFMA2 R8, R4, R9, R8 ;  /* 0x0000000904087231 */ /* 0x000fcc0000000008 */
[----:B------:R-:W-:-:S10]  /*18b0*/  HFMA2.MMA R8, R5, R10, R8 ;  /* 0x0000000a05087235 */ /* 0x000fd40000000008 */
[----:B------:R-:W-:-:S04]  /*18c0*/  HFMA2 R8, R16, R11, R8 ;  /* 0x0000000b10087231 */ /* 0x000fc80000000008 */
[----:B------:R-:W-:-:S04]  /*18d0*/  HADD2 R8, R8.H0_H0, R8.H1_H1 ;  /* 0x3000000808087230 */ /* 0x000fc80000000800 */
[----:B------:R-:W-:Y:S01]  /*18e0*/  HADD2 R0, R0.H0_H0, R8.H0_H0 ;  /* 0x2000000800007230 */ /* 0x000fe20000000800 */
[----:B------:R-:W-:Y:S05]  /*18f0*/  @!P2 BRA `(.L_x_353) ;  /* 0x000003400000a947 */ /* 0x000fea0003800000 */
[----:B------:R-:W0:Y:S01]  /*1900*/  LDS.128 R8, [UR4+0x200] ;  /* 0x00020004ff087984 */ /* 0x000e220008000c00 */
[----:B------:R-:W-:Y:S01]  /*1910*/  ISETP.GE.AND P2, PT, R22, 0x4, PT ;  /* 0x000000041600780c */ /* 0x000fe20003f46270 */
        /* <DEDUP_REMOVED lines=43> */
[----:B------:R-:W0:Y:S02]  /*1bd0*/  LDS.128 R8, [UR4+0x700] ;  /* 0x00070004ff087984 */ /* 0x000e240008000c00 */
[----:B0-----:R-:W-:-:S10]  /*1be0*/  HFMA2.MMA R3, R3, R8, RZ ;  /* 0x0000000803037235 */ /* 0x001fd400000000ff */
[----:B------:R-:W-:-:S06]  /*1bf0*/  HFMA2 R3, R4, R9, R3 ;  /* 0x0000000904037231 */ /* 0x000fcc0000000003 */
[----:B------:R-:W-:-:S10]  /*1c00*/  HFMA2.MMA R8, R5, R10, R3 ;  /* 0x0000000a05087235 */ /* 0x000fd40000000003 */
[----:B------:R-:W-:-:S04]  /*1c10*/  HFMA2 R8, R16, R11, R8 ;  /* 0x0000000b10087231 */ /* 0x000fc80000000008 */
[----:B------:R-:W-:-:S04]  /*1c20*/  HADD2 R8, R8.H0_H0, R8.H1_H1 ;  /* 0x3000000808087230 */ /* 0x000fc80000000800 */
[----:B------:R-:W-:Y:S02]  /*1c30*/  HADD2 R15, R15.H0_H0, R8.H0_H0 ;  /* 0x200000080f0f7230 */ /* 0x000fe40000000800 */
.L_x_353:
[----:B------:R-:W-:Y:S01]  /*1c40*/  IADD3 R24, P2, R24, 0x20, RZ ;  /* 0x0000002018187810 */ /* 0x000fe20007f5e0ff */
[----:B------:R-:W-:Y:S01]  /*1c50*/  IMAD.MOV.U32 R3, RZ, RZ, c[0x0][0x198] ;  /* 0x00006600ff037624 */ /* 0x000fe200078e00ff */
[----:B------:R-:W-:-:S03]  /*1c60*/  UIADD3 UR4, UR4, 0x10, URZ ;  /* 0x0000001004047890 */ /* 0x000fc6000fffe03f */
[----:B------:R-:W-:-:S04]  /*1c70*/  IMAD.WIDE R26, R3, 0x4, R26 ;  /* 0x00000004031a7825 */ /* 0x000fc800078e021a */
[----:B------:R-:W-:Y:S01]  /*1c80*/  IMAD.X R25, RZ, RZ, R25, P2 ;  /* 0x000000ffff197224 */ /* 0x000fe200010e0619 */
[----:B------:R-:W-:Y:S05]  /*1c90*/  @!P0 BRA `(.L_x_354) ;  /* 0xfffff33000008947 */ /* 0x000fea000383ffff */
.L_x_347:
[----:B------:R-:W-:Y:S05]  /*1ca0*/  @!P1 EXIT ;  /* 0x000000000000994d */ /* 0x000fea0003800000 */
[----:B------:R-:W0:Y:S01]  /*1cb0*/  S2R R5, SR_CTAID.Y ;  /* 0x0000000000057919 */ /* 0x000e220000002600 */
[----:B------:R-:W-:Y:S01]  /*1cc0*/  IMAD.MOV.U32 R3, RZ, RZ, 0x2 ;  /* 0x00000002ff037424 */ /* 0x000fe200078e00ff */
[----:B------:R-:W-:Y:S01]  /*1cd0*/  ULDC.64 UR4, c[0x0][0x118] ;  /* 0x0000460000047ab9 */ /* 0x000fe20000000a00 */
[----:B------:R-:W-:Y:S01]  /*1ce0*/  BSSY B0, `(.L_x_355) ;  /* 0x0000011000007945 */ /* 0x000fe20003800000 */
[----:B0-----:R-:W-:-:S04]  /*1cf0*/  IMAD.SHL.U32 R5, R5, 0x8, RZ ;  /* 0x0000000805057824 */ /* 0x001fc800078e00ff */
[----:B------:R-:W-:-:S04]  /*1d00*/  IMAD R20, R5, c[0x0][0x198], R20 ;  /* 0x0000660005147a24 */ /* 0x000fc800078e0214 */
        /* <DEDUP_REMOVED lines=8> */
.L_x_356:
[----:B-1----:R-:W-:-:S05]  /*1d90*/  HADD2 R16, R17, R2.H0_H0 ;  /* 0x2000000211107230 */ /* 0x002fca0000000000 */
[----:B------:R-:W-:-:S05]  /*1da0*/  PRMT R19, R17, R5, R16 ;  /* 0x0000000511137216 */ /* 0x000fca0000000010 */
[----:B------:R-:W1:Y:S02]  /*1db0*/  ATOM.E.CAS.STRONG.GPU PT, R16, [R10], R17, R19 ;  /* 0x000000110a10738b */ /* 0x000e6400001ee113 */
[----:B-1----:R-:W-:Y:S01]  /*1dc0*/  ISETP.NE.U32.AND P0, PT, R16, R17, PT ;  /* 0x000000111000720c */ /* 0x002fe20003f05070 */
[----:B------:R-:W-:-:S12]  /*1dd0*/  IMAD.MOV.U32 R17, RZ, RZ, R16 ;  /* 0x000000ffff117224 */ /* 0x000fd800078e0010 */
[----:B------:R-:W-:Y:S05]  /*1de0*/  @P0 BRA `(.L_x_356) ;  /* 0xffffffa000000947 */ /* 0x000fea000383ffff */
[----:B------:R-:W-:Y:S05]  /*1df0*/  BSYNC B0 ;  /* 0x0000000000007941 */ /* 0x000fea0003800000 */
.L_x_355:
        /* <DEDUP_REMOVED lines=12> */
.L_x_358:
[----:B-1----:R-:W-:-:S05]  /*1ec0*/  HADD2 R16, R5, R0.H0_H0 ;  /* 0x2000000005107230 */ /* 0x002fca0000000000 */
[----:B------:R-:W-:-:S05]  /*1ed0*/  PRMT R17, R5, R2, R16 ;  /* 0x0000000205117216 */ /* 0x000fca0000000010 */
[----:B------:R-:W1:Y:S02]  /*1ee0*/  ATOM.E.CAS.STRONG.GPU PT, R16, [R8], R5, R17 ;  /* 0x000000050810738b */ /* 0x000e6400001ee111 */
[----:B-1----:R-:W-:Y:S01]  /*1ef0*/  ISETP.NE.U32.AND P0, PT, R16, R5, PT ;  /* 0x000000051000720c */ /* 0x002fe20003f05070 */
[----:B------:R-:W-:-:S12]  /*1f00*/  IMAD.MOV.U32 R5, RZ, RZ, R16 ;  /* 0x000000ffff057224 */ /* 0x000fd800078e0010 */
[----:B------:R-:W-:Y:S05]  /*1f10*/  @P0 BRA `(.L_x_358) ;  /* 0xffffffa000000947 */ /* 0x000fea000383ffff */
[----:B------:R-:W-:Y:S05]  /*1f20*/  BSYNC B0 ;  /* 0x0000000000007941 */ /* 0x000fea0003800000 */
.L_x_357:
        /* <DEDUP_REMOVED lines=12> */
.L_x_360:
[----:B-1----:R-:W-:-:S05]  /*1ff0*/  HADD2 R2, R5, R6.H0_H0 ;  /* 0x2000000605027230 */ /* 0x002fca0000000000 */
[----:B------:R-:W-:-:S05]  /*2000*/  PRMT R17, R5, R0, R2 ;  /* 0x0000000005117216 */ /* 0x000fca0000000002 */
[----:B------:R-:W1:Y:S02]  /*2010*/  ATOM.E.CAS.STRONG.GPU PT, R2, [R8], R5, R17 ;  /* 0x000000050802738b */ /* 0x000e6400001ee111 */
[----:B-1----:R-:W-:Y:S01]  /*2020*/  ISETP.NE.U32.AND P0, PT, R2, R5, PT ;  /* 0x000000050200720c */ /* 0x002fe20003f05070 */
[----:B------:R-:W-:-:S12]  /*2030*/  IMAD.MOV.U32 R5, RZ, RZ, R2 ;  /* 0x000000ffff057224 */ /* 0x000fd800078e0002 */
[----:B------:R-:W-:Y:S05]  /*2040*/  @P0 BRA `(.L_x_360) ;  /* 0xffffffa000000947 */ /* 0x000fea000383ffff */
[----:B------:R-:W-:Y:S05]  /*2050*/  BSYNC B0 ;  /* 0x0000000000007941 */ /* 0x000fea0003800000 */
.L_x_359:
        /* <DEDUP_REMOVED lines=12> */
.L_x_362:
[----:B-1----:R-:W-:-:S05]  /*2120*/  HADD2 R2, R5, R7.H0_H0 ;  /* 0x2000000705027230 */ /* 0x002fca0000000000 */
[----:B------:R-:W-:-:S05]  /*2130*/  PRMT R17, R5, R0, R2 ;  /* 0x0000000005117216 */ /* 0x000fca0000000002 */
[----:B------:R-:W1:Y:S02]  /*2140*/  ATOM.E.CAS.STRONG.GPU PT, R2, [R10], R5, R17 ;  /* 0x000000050a02738b */ /* 0x000e6400001ee111 */
[----:B-1----:R-:W-:Y:S01]  /*2150*/  ISETP.NE.U32.AND P0, PT, R2, R5, PT ;  /* 0x000000050200720c */ /* 0x002fe20003f05070 */
[----:B------:R-:W-:-:S12]  /*2160*/  IMAD.MOV.U32 R5, RZ, RZ, R2 ;  /* 0x000000ffff057224 */ /* 0x000fd800078e0002 */
[----:B------:R-:W-:Y:S05]  /*2170*/  @P0 BRA `(.L_x_362) ;  /* 0xffffffa000000947 */ /* 0x000fea000383ffff */
[----:B------:R-:W-:Y:S05]  /*2180*/  BSYNC B0 ;  /* 0x0000000000007941 */ /* 0x000fea0003800000 */
.L_x_361:
[----:B------:R-:W-:-:S13]  /*2190*/  ISETP.NE.AND P0, PT, R22, 0x4, PT ;  /* 0x000000041600780c */ /* 0x000fda0003f05270 */
[----:B------:R-:W-:Y:S05]  /*21a0*/  @!P0 EXIT ;  /* 0x000000000000894d */ /* 0x000fea0003800000 */
[----:B------:R-:W-:Y:S01]  /*21b0*/  IADD3 R20, R20, c[0x0][0x198], RZ ;  /* 0x0000660014147a10 */ /* 0x000fe20007ffe0ff */
[----:B------:R-:W-:Y:S01]  /*21c0*/  ULDC.64 UR4, c[0x0][0x118] ;  /* 0x0000460000047ab9 */ /* 0x000fe20000000a00 */
[----:B------:R-:W-:Y:S03]  /*21d0*/  BSSY B0, `(.L_x_363) ;  /* 0x000000e000007945 */ /* 0x000fe60003800000 */
[----:B------:R-:W-:-:S04]  /*21e0*/  IMAD.WIDE.U32 R6, R20, R3, c[0x0][0x170] ;  /* 0x00005c0014067625 */ /* 0x000fc800078e0003 */
[----:B------:R-:W-:Y:S01]  /*21f0*/  IMAD.MOV.U32 R9, RZ, RZ, R7 ;  /* 0x000000ffff097224 */ /* 0x000fe200078e0007 */
[C---:B0-----:R-:W-:Y:S02]  /*2200*/  LOP3.LUT R8, R6.reuse, 0xfffffffd, RZ, 0xc0, !PT ;  /* 0xfffffffd06087812 */ /* 0x041fe400078ec0ff */
[----:B------:R-:W-:-:S03]  /*2210*/  LOP3.LUT R0, R6, 0x2, RZ, 0xc0, !PT ;  /* 0x0000000206007812 */ /* 0x000fc600078ec0ff */
[----:B------:R0:W1:Y:S01]  /*2220*/  LD.E R5, [R8.64] ;  /* 0x0000000408057980 */ /* 0x000062000c101900 */
[----:B------:R-:W-:-:S04]  /*2230*/  ISETP.EQ.U32.AND P0, PT, R0, RZ, PT ;  /* 0x000000ff0000720c */ /* 0x000fc80003f02070 */
[----:B------:R-:W-:Y:S02]  /*2240*/  SEL R0, R4, 0x7610, P0 ;  /* 0x0000761004007807 */ /* 0x000fe40000000000 */
.L_x_364:
[----:B-1----:R-:W-:-:S05]  /*2250*/  HADD2 R2, R5, R12.H0_H0 ;  /* 0x2000000c05027230 */ /* 0x002fca0000000000 */
[----:B------:R-:W-:-:S05]  /*2260*/  PRMT R11, R5, R0, R2 ;  /* 0x00000000050b7216 */ /* 0x000fca0000000002 */
[----:B------:R-:W1:Y:S02]  /*2270*/  ATOM.E.CAS.STRONG.GPU PT, R2, [R8], R5, R11 ;  /* 0x000000050802738b */ /* 0x000e6400001ee10b */
[----:B-1----:R-:W-:Y:S01]  /*2280*/  ISETP.NE.U32.AND P0, PT, R2, R5, PT ;  /* 0x000000050200720c */ /* 0x002fe20003f05070 */
[----:B------:R-:W-:-:S12]  /*2290*/  IMAD.MOV.U32 R5, RZ, RZ, R2 ;  /* 0x000000ffff057224 */ /* 0x000fd800078e0002 */
[----:B------:R-:W-:Y:S05]  /*22a0*/  @P0 BRA `(.L_x_364) ;  /* 0xffffffa000000947 */ /* 0x000fea000383ffff */
[----:B------:R-:W-:Y:S05]  /*22b0*/  BSYNC B0 ;  /* 0x0000000000007941 */ /* 0x000fea0003800000 */
.L_x_363:
        /* <DEDUP_REMOVED lines=12> */
.L_x_366:
[----:B-1----:R-:W-:-:S05]  /*2380*/  HADD2 R2, R5, R13.H0_H0 ;  /* 0x2000000d05027230 */ /* 0x002fca0000000000 */
[----:B------:R-:W-:-:S05]  /*2390*/  PRMT R11, R5, R0, R2 ;  /* 0x00000000050b7216 */ /* 0x000fca0000000002 */
[----:B------:R-:W1:Y:S02]  /*23a0*/  ATOM.E.CAS.STRONG.GPU PT, R2, [R8], R5, R11 ;  /* 0x000000050802738b */ /* 0x000e6400001ee10b */
[----:B-1----:R-:W-:Y:S01]  /*23b0*/  ISETP.NE.U32.AND P0, PT, R2, R5, PT ;  /* 0x000000050200720c */ /* 0x002fe20003f05070 */
[----:B------:R-:W-:-:S12]  /*23c0*/  IMAD.MOV.U32 R5, RZ, RZ, R2 ;  /* 0x000000ffff057224 */ /* 0x000fd800078e0002 */
[----:B------:R-:W-:Y:S05]  /*23d0*/  @P0 BRA `(.L_x_366) ;  /* 0xffffffa000000947 */ /* 0x000fea000383ffff */
[----:B------:R-:W-:Y:S05]  /*23e0*/  BSYNC B0 ;  /* 0x0000000000007941 */ /* 0x000fea0003800000 */
.L_x_365:
        /* <DEDUP_REMOVED lines=12> */
.L_x_368:
[----:B-1----:R-:W-:-:S05]  /*24b0*/  HADD2 R2, R5, R14.H0_H0 ;  /* 0x2000000e05027230 */ /* 0x002fca0000000000 */
[----:B------:R-:W-:-:S05]  /*24c0*/  PRMT R11, R5, R0, R2 ;  /* 0x00000000050b7216 */ /* 0x000fca0000000002 */
[----:B------:R-:W1:Y:S02]  /*24d0*/  ATOM.E.CAS.STRONG.GPU PT, R2, [R8], R5, R11 ;  /* 0x000000050802738b */ /* 0x000e6400001ee10b */
[----:B-1----:R-:W-:Y:S01]  /*24e0*/  ISETP.NE.U32.AND P0, PT, R2, R5, PT ;  /* 0x000000050200720c */ /* 0x002fe20003f05070 */
[----:B------:R-:W-:-:S12]  /*24f0*/  IMAD.MOV.U32 R5, RZ, RZ, R2 ;  /* 0x000000ffff057224 */ /* 0x000fd800078e0002 */
[----:B------:R-:W-:Y:S05]  /*2500*/  @P0 BRA `(.L_x_368) ;  /* 0xffffffa000000947 */ /* 0x000fea000383ffff */
[----:B------:R-:W-:Y:S05]  /*2510*/  BSYNC B0 ;  /* 0x0000000000007941 */ /* 0x000fea0003800000 */
.L_x_367:
        /* <DEDUP_REMOVED lines=11> */
.L_x_369:
[----:B-1----:R-:W-:-:S05]  /*25d0*/  HADD2 R0, R5, R15.H0_H0 ;  /* 0x2000000f05007230 */ /* 0x002fca0000000000 */
[----:B------:R-:W-:-:S05]  /*25e0*/  PRMT R9, R5, R4, R0 ;  /* 0x0000000405097216 */ /* 0x000fca0000000000 */
[----:B------:R-:W1:Y:S02]  /*25f0*/  ATOM.E.CAS.STRONG.GPU PT, R0, [R6], R5, R9 ;  /* 0x000000050600738b */ /* 0x000e6400001ee109 */
[----:B-1----:R-:W-:Y:S01]  /*2600*/  ISETP.NE.U32.AND P0, PT, R0, R5, PT ;  /* 0x000000050000720c */ /* 0x002fe20003f05070 */
[----:B------:R-:W-:-:S12]  /*2610*/  IMAD.MOV.U32 R5, RZ, RZ, R0 ;  /* 0x000000ffff057224 */ /* 0x000fd800078e0000 */
[----:B------:R-:W-:Y:S05]  /*2620*/  @P0 BRA `(.L_x_369) ;  /* 0xffffffa000000947 */ /* 0x000fea000383ffff */
[----:B------:R-:W-:Y:S05]  /*2630*/  EXIT ;  /* 0x000000000000794d */ /* 0x000fea0003800000 */
.L_x_370:
        /* <DEDUP_REMOVED lines=12> */
.L_x_1807:


//--------------------- .text._ZN4vllm4gptq31reconstruct_exllama_2bit_kernelEPKjPKiS2_PK6__halfiiibPS5_ --------------------------
	.section	.text._ZN4vllm4gptq31reconstruct_exllama_2bit_kernelEPKjPKiS2_PK6__halfiiibPS5_,"ax",@progbits
	.sectioninfo	@"SHI_REGISTERS=64"
	.align	128
        .global         _ZN4vllm4gptq31reconstruct_exllama_2bit_kernelEPKjPKiS2_PK6__halfiiibPS5_
        .type           _ZN4vllm4gptq31reconstruct_exllama_2bit_kernelEPKjPKiS2_PK6__halfiiibPS5_,@function
        .size           _ZN4vllm4gptq31reconstruct_exllama_2bit_kernelEPKjPKiS2_PK6__halfiiibPS5_,(.L_x_1808 - _ZN4vllm4gptq31reconstruct_exllama_2bit_kernelEPKjPKiS2_PK6__halfiiibPS5_)
        .other          _ZN4vllm4gptq31reconstruct_exllama_2bit_kernelEPKjPKiS2_PK6__halfiiibPS5_,@"STO_CUDA_ENTRY STV_DEFAULT"
_ZN4vllm4gptq31reconstruct_exllama_2bit_kernelEPKjPKiS2_PK6__halfiiibPS5_:
.text._ZN4vllm4gptq31reconstruct_exllama_2bit_kernelEPKjPKiS2_PK6__halfiiibPS5_:
[----:B------:R-:W-:Y:S02]  /*0000*/  IMAD.MOV.U32 R1, RZ, RZ, c[0x0][0x28] ;  /* 0x00000a00ff017624 */ /* 0x000fe400078e00ff */
[----:B------:R-:W0:Y:S01]  /*0010*/  S2UR UR8, SR_CTAID.Y ;  /* 0x00000000000879c3 */ /* 0x000e220000002600 */
[----:B------:R-:W1:Y:S01]  /*0020*/  S2R R0, SR_CTAID.X ;  /* 0x0000000000007919 */ /* 0x000e620000002500 */
[----:B------:R-:W-:Y:S01]  /*0030*/  ISETP.NE.U32.AND P0, PT, RZ, c[0x0][0x168], PT ;  /* 0x00005a00ff007a0c */ /* 0x000fe20003f05070 */
[----:B------:R-:W-:Y:S02]  /*0040*/  ULDC UR5, c[0x0][0x180] ;  /* 0x0000600000057ab9 */ /* 0x000fe40000000800 */
[----:B------:R-:W1:Y:S01]  /*0050*/  S2R R5, SR_TID.X ;  /* 0x0000000000057919 */ /* 0x000e620000002100 */
[----:B------:R-:W-:Y:S01]  /*0060*/  ISETP.NE.AND.EX P0, PT, RZ, c[0x0][0x16c], PT, P0 ;  /* 0x00005b00ff007a0c */ /* 0x000fe20003f05300 */
[----:B------:R-:W-:Y:S02]  /*0070*/  ULDC.64 UR10, c[0x0][0x118] ;  /* 0x00004600000a7ab9 */ /* 0x000fe40000000a00 */
[----:B0-----:R-:W-:-:S04]  /*0080*/  USHF.L.U32 UR6, UR8, 0x7, URZ ;  /* 0x0000000708067899 */ /* 0x001fc8000800063f */
[----:B------:R-:W-:Y:S01]  /*0090*/  UIADD3 UR4, UR6, 0x80, URZ ;  /* 0x0000008006047890 */ /* 0x000fe2000fffe03f */
[----:B-1----:R-:W-:Y:S02]  /*00a0*/  IMAD R0, R0, 0x80, R5 ;  /* 0x0000008000007824 */ /* 0x002fe400078e0205 */
[----:B------:R-:W-:Y:S01]  /*00b0*/  IMAD.U32 R27, RZ, RZ, UR6 ;  /* 0x00000006ff1b7e24 */ /* 0x000fe2000f8e00ff */
[----:B------:R-:W-:Y:S01]  /*00c0*/  UISETP.LT.U32.AND UP0, UPT, UR4, UR5, UPT ;  /* 0x000000050400728c */ /* 0x000fe2000bf01070 */
[----:B------:R-:W-:-:S03]  /*00d0*/  IMAD.SHL.U32 R30, R0, 0x4, RZ ;  /* 0x00000004001e7824 */ /* 0x000fc600078e00ff */
[----:B------:R-:W-:Y:S02]  /*00e0*/  USEL UR5, UR4, UR5, UP0 ;  /* 0x0000000504057287 */ /* 0x000fe40008000000 */
[----:B------:R-:W-:Y:S01]  /*00f0*/  ISETP.GE.AND P2, PT, R30, c[0x0][0x184], PT ;  /* 0x000061001e007a0c */ /* 0x000fe20003f46270 */
[----:B------:R-:W-:-:S12]  /*0100*/  @!P0 BRA `(.L_x_371) ;  /* 0x0000009000008947 */ /* 0x000fd80003800000 */
[----:B------:R-:W-:Y:S01]  /*0110*/  IMAD.IADD R3, R27, 0x1, R5 ;  /* 0x000000011b037824 */ /* 0x000fe200078e0205 */
[----:B------:R-:W-:Y:S04]  /*0120*/  BSSY B0, `(.L_x_371) ;  /* 0x0000007000007945 */ /* 0x000fe80003800000 */
[----:B------:R-:W-:-:S13]  /*0130*/  ISETP.GE.U32.AND P1, PT, R3, c[0x0][0x180], PT ;  /* 0x0000600003007a0c */ /* 0x000fda0003f26070 */
[----:B------:R-:W-:Y:S05]  /*0140*/  @P1 BRA `(.L_x_372) ;  /* 0x0000004000001947 */ /* 0x000fea0003800000 */
[----:B------:R-:W-:-:S04]  /*0150*/  IMAD.MOV.U32 R2, RZ, RZ, 0x4 ;  /* 0x00000004ff027424 */ /* 0x000fc800078e00ff */
[----:B------:R-:W-:-:S06]  /*0160*/  IMAD.WIDE.U32 R2, R3, R2, c[0x0][0x168] ;  /* 0x00005a0003027625 */ /* 0x000fcc00078e0002 */
[----:B------:R-:W2:Y:S04]  /*0170*/  LDG.E.CONSTANT R2, [R2.64] ;  /* 0x0000000a02027981 */ /* 0x000ea8000c1e9900 */
[----:B--2---:R0:W-:Y:S02]  /*0180*/  STS [R5.X4], R2 ;  /* 0x0000000205007388 */ /* 0x0041e40000004800 */
.L_x_372:
[----:B------:R-:W-:Y:S05]  /*0190*/  BSYNC B0 ;  /* 0x0000000000007941 */ /* 0x000fea0003800000 */
.L_x_371:
[----:B------:R-:W-:Y:S05]  /*01a0*/  @P2 EXIT ;  /* 0x000000000000294d */ /* 0x000fea0003800000 */
[----:B0-----:R-:W-:Y:S01]  /*01b0*/  IABS R5, c[0x0][0x188] ;  /* 0x0000620000057a13 */ /* 0x001fe20000000000 */
[----:B------:R-:W-:Y:S01]  /*01c0*/  ULDC UR4, c[0x0][0x180] ;  /* 0x0000600000047ab9 */ /* 0x000fe20000000800 */
[----:B------:R-:W-:Y:S06]  /*01d0*/  BAR.SYNC.DEFER_BLOCKING 0x0 ;  /* 0x0000000000007b1d */ /* 0x000fec0000010000 */
[----:B------:R-:W0:Y:S01]  /*01e0*/  I2F.RP R0, R5 ;  /* 0x0000000500007306 */ /* 0x000e220000209400 */
[----:B------:R-:W-:-:S02]  /*01f0*/  ULDC UR6, c[0x0][0x188] ;  /* 0x0000620000067ab9 */ /* 0x000fc40000000800 */
[----:B------:R-:W-:-:S06]  /*0200*/  ULOP3.LUT UR4, UR4, UR6, URZ, 0x3c, !UPT ;  /* 0x0000000604047292 */ /* 0x000fcc000f8e3c3f */
[----:B------:R-:W-:Y:S01]  /*0210*/  ISETP.LE.AND P2, PT, RZ, UR4, PT ;  /* 0x00000004ff007c0c */ /* 0x000fe2000bf43270 */
[----:B0-----:R-:W0:Y:S02]  /*0220*/  MUFU.RCP R0, R0 ;  /* 0x0000000000007308 */ /* 0x001e240000001000 */
[----:B0-----:R-:W-:-:S06]  /*0230*/  IADD3 R2, R0, 0xffffffe, RZ ;  /* 0x0ffffffe00027810 */ /* 0x001fcc0007ffe0ff */
[----:B------:R0:W1:Y:S02]  /*0240*/  F2I.FTZ.U32.TRUNC.NTZ R3, R2 ;  /* 0x0000000200037305 */ /* 0x000064000021f000 */
[----:B0-----:R-:W-:Y:S02]  /*0250*/  IMAD.MOV.U32 R2, RZ, RZ, RZ ;  /* 0x000000ffff027224 */ /* 0x001fe400078e00ff */
[----:B-1----:R-:W-:-:S04]  /*0260*/  IMAD.MOV R4, RZ, RZ, -R3 ;  /* 0x000000ffff047224 */ /* 0x002fc800078e0a03 */
[----:B------:R-:W-:Y:S01]  /*0270*/  IMAD R7, R4, R5, RZ ;  /* 0x0000000504077224 */ /* 0x000fe200078e02ff */
[----:B------:R-:W-:-:S03]  /*0280*/  IABS R4, c[0x0][0x180] ;  /* 0x0000600000047a13 */ /* 0x000fc60000000000 */
[----:B------:R-:W-:-:S04]  /*0290*/  IMAD.HI.U32 R3, R3, R7, R2 ;  /* 0x0000000703037227 */ /* 0x000fc800078e0002 */
[----:B------:R-:W-:Y:S02]  /*02a0*/  IMAD.MOV.U32 R7, RZ, RZ, 0x2 ;  /* 0x00000002ff077424 */ /* 0x000fe400078e00ff */
[----:B------:R-:W-:-:S04]  /*02b0*/  IMAD.HI.U32 R26, R3, R4, RZ ;  /* 0x00000004031a7227 */ /* 0x000fc800078e00ff */
[----:B------:R-:W-:-:S04]  /*02c0*/  IMAD.MOV R0, RZ, RZ, -R26 ;  /* 0x000000ffff007224 */ /* 0x000fc800078e0a1a */
[----:B------:R-:W-:-:S05]  /*02d0*/  IMAD R0, R5, R0, R4 ;  /* 0x0000000005007224 */ /* 0x000fca00078e0204 */
[----:B------:R-:W-:-:S13]  /*02e0*/  ISETP.GT.U32.AND P3, PT, R5, R0, PT ;  /* 0x000000000500720c */ /* 0x000fda0003f64070 */
[----:B------:R-:W-:Y:S01]  /*02f0*/  @!P3 IMAD.IADD R0, R0, 0x1, -R5 ;  /* 0x000000010000b824 */ /* 0x000fe200078e0a05 */
[----:B------:R-:W-:Y:S02]  /*0300*/  @!P3 IADD3 R26, R26, 0x1, RZ ;  /* 0x000000011a1ab810 */ /* 0x000fe40007ffe0ff */
[----:B------:R-:W-:Y:S02]  /*0310*/  ISETP.NE.AND P3, PT, RZ, c[0x0][0x188], PT ;  /* 0x00006200ff007a0c */ /* 0x000fe40003f65270 */
[----:B------:R-:W-:-:S13]  /*0320*/  ISETP.GE.U32.AND P1, PT, R0, R5, PT ;  /* 0x000000050000720c */ /* 0x000fda0003f26070 */
[----:B------:R-:W-:-:S05]  /*0330*/  @P1 IADD3 R26, R26, 0x1, RZ ;  /* 0x000000011a1a1810 */ /* 0x000fca0007ffe0ff */
[----:B------:R-:W-:Y:S01]  /*0340*/  @!P2 IMAD.MOV R26, RZ, RZ, -R26 ;  /* 0x000000ffff1aa224 */ /* 0x000fe200078e0a1a */
[----:B------:R-:W-:-:S04]  /*0350*/  @!P3 LOP3.LUT R26, RZ, c[0x0][0x188], RZ, 0x33, !PT ;  /* 0x00006200ff1aba12 */ /* 0x000fc800078e33ff */
[----:B------:R-:W0:Y:S01]  /*0360*/  I2F.U32.RP R0, R26 ;  /* 0x0000001a00007306 */ /* 0x000e220000209000 */
[----:B------:R-:W-:Y:S01]  /*0370*/  IMAD.MOV R5, RZ, RZ, -R26 ;  /* 0x000000ffff057224 */ /* 0x000fe200078e0a1a */
[----:B------:R-:W-:-:S06]  /*0380*/  ISETP.NE.U32.AND P3, PT, R26, RZ, PT ;  /* 0x000000ff1a00720c */ /* 0x000fcc0003f65070 */
[----:B0-----:R-:W0:Y:S02]  /*0390*/  MUFU.RCP R0, R0 ;  /* 0x0000000000007308 */ /* 0x001e240000001000 */
[----:B0-----:R-:W-:-:S06]  /*03a0*/  IADD3 R2, R0, 0xffffffe, RZ ;  /* 0x0ffffffe00027810 */ /* 0x001fcc0007ffe0ff */
[----:B------:R0:W1:Y:S02]  /*03b0*/  F2I.FTZ.U32.TRUNC.NTZ R3, R2 ;  /* 0x0000000200037305 */ /* 0x000064000021f000 */
[----:B0-----:R-:W-:Y:S02]  /*03c0*/  IMAD.MOV.U32 R2, RZ, RZ, RZ ;  /* 0x000000ffff027224 */ /* 0x001fe400078e00ff */
[----:B-1----:R-:W-:-:S04]  /*03d0*/  IMAD R5, R5, R3, RZ ;  /* 0x0000000305057224 */ /* 0x002fc800078e02ff */
[----:B------:R-:W-:Y:S01]  /*03e0*/  IMAD.HI.U32 R4, R3, R5, R2 ;  /* 0x0000000503047227 */ /* 0x000fe200078e0002 */
[----:B------:R-:W-:-:S04]  /*03f0*/  SHF.R.S32.HI R5, RZ, 0x1f, R30 ;  /* 0x0000001fff057819 */ /* 0x000fc8000001141e */
[----:B------:R-:W-:Y:S01]  /*0400*/  LEA.HI R5, R5, R30, RZ, 0x4 ;  /* 0x0000001e05057211 */ /* 0x000fe200078f20ff */
[----:B------:R-:W-:-:S03]  /*0410*/  IMAD.HI.U32 R14, R4, R27, RZ ;  /* 0x0000001b040e7227 */ /* 0x000fc600078e00ff */
[----:B------:R-:W-:Y:S01]  /*0420*/  SHF.R.S32.HI R25, RZ, 0x4, R5 ;  /* 0x00000004ff197819 */ /* 0x000fe20000011405 */
[----:B------:R-:W-:-:S04]  /*0430*/  IMAD.MOV R3, RZ, RZ, -R14 ;  /* 0x000000ffff037224 */ /* 0x000fc800078e0a0e */
[----:B------:R-:W-:-:S05]  /*0440*/  IMAD R3, R26, R3, R27 ;  /* 0x000000031a037224 */ /* 0x000fca00078e021b */
[----:B------:R-:W-:-:S13]  /*0450*/  ISETP.GE.U32.AND P1, PT, R3, R26, PT ;  /* 0x0000001a0300720c */ /* 0x000fda0003f26070 */
[----:B------:R-:W-:Y:S01]  /*0460*/  @P1 IMAD.IADD R3, R3, 0x1, -R26 ;  /* 0x0000000103031824 */ /* 0x000fe200078e0a1a */
[----:B------:R-:W-:Y:S02]  /*0470*/  @P1 IADD3 R14, R14, 0x1, RZ ;  /* 0x000000010e0e1810 */ /* 0x000fe40007ffe0ff */
[----:B------:R-:W-:Y:S02]  /*0480*/  ISETP.GE.AND P1, PT, R27, UR5, PT ;  /* 0x000000051b007c0c */ /* 0x000fe4000bf26270 */
[----:B------:R-:W-:-:S13]  /*0490*/  ISETP.GE.U32.AND P2, PT, R3, R26, PT ;  /* 0x0000001a0300720c */ /* 0x000fda0003f46070 */
[----:B------:R-:W-:Y:S02]  /*04a0*/  @P2 IADD3 R14, R14, 0x1, RZ ;  /* 0x000000010e0e2810 */ /* 0x000fe40007ffe0ff */
[----:B------:R-:W-:-:S05]  /*04b0*/  @!P3 LOP3.LUT R14, RZ, R26, RZ, 0x33, !PT ;  /* 0x0000001aff0eb212 */ /* 0x000fca00078e33ff */
[----:B------:R-:W-:-:S04]  /*04c0*/  IMAD R3, R14, c[0x0][0x184], RZ ;  /* 0x000061000e037a24 */ /* 0x000fc800078e02ff */
[--C-:B------:R-:W-:Y:S01]  /*04d0*/  IMAD.IADD R4, R30, 0x1, R3.reuse ;  /* 0x000000011e047824 */ /* 0x100fe200078e0203 */
[----:B------:R-:W-:-:S03]  /*04e0*/  SHF.R.S32.HI R0, RZ, 0x1f, R3 ;  /* 0x0000001fff007819 */ /* 0x000fc60000011403 */
[----:B------:R-:W-:Y:S01]  /*04f0*/  IMAD.WIDE R4, R4, R7, c[0x0][0x178] ;  /* 0x00005e0004047625 */ /* 0x000fe200078e0207 */
[----:B------:R-:W-:-:S03]  /*0500*/  LEA.HI R0, R0, R3, RZ, 0x4 ;  /* 0x0000000300007211 */ /* 0x000fc600078f20ff */
[----:B------:R-:W-:Y:S01]  /*0510*/  IMAD.MOV.U32 R3, RZ, RZ, 0x4 ;  /* 0x00000004ff037424 */ /* 0x000fe200078e00ff */
[----:B------:R0:W5:Y:S01]  /*0520*/  LDG.E.CONSTANT R6, [R4.64] ;  /* 0x0000000a04067981 */ /* 0x000162000c1e9900 */
[----:B------:R-:W-:-:S03]  /*0530*/  LEA.HI.SX32 R0, R0, R25, 0x1c ;  /* 0x0000001900007211 */ /* 0x000fc600078fe2ff */
[----:B------:R0:W5:Y:S02]  /*0540*/  LDG.E.CONSTANT R7, [R4.64+0x4] ;  /* 0x0000040a04077981 */ /* 0x000164000c1e9900 */
[----:B------:R-:W-:Y:S01]  /*0550*/  IMAD.WIDE R2, R0, R3, c[0x0][0x170] ;  /* 0x00005c0000027625 */ /* 0x000fe200078e0203 */
[----:B------:R-:W-:Y:S06]  /*0560*/  @P1 EXIT ;  /* 0x000000000000194d */ /* 0x000fec0003800000 */
[----:B------:R-:W2:Y:S01]  /*0570*/  LDG.E.CONSTANT R3, [R2.64] ;  /* 0x0000000a02037981 */ /* 0x000ea2000c1e9900 */
[----:B------:R-:W-:Y:S01]  /*0580*/  USHF.L.U32 UR4, UR8, 0x3, URZ ;  /* 0x0000000308047899 */ /* 0x000fe2000800063f */
[----:B------:R-:W-:Y:S01]  /*0590*/  IMAD.SHL.U32 R24, R30, 0x2, RZ ;  /* 0x000000021e187824 */ /* 0x000fe200078e00ff */
[----:B------:R-:W-:Y:S01]  /*05a0*/  ULDC UR6, c[0x0][0x184] ;  /* 0x0000610000067ab9 */ /* 0x000fe20000000800 */
[C-C-:B-----5:R-:W-:Y:S01]  /*05b0*/  PRMT R13, R6.reuse, 0x5410, R6.reuse ;  /* 0x00005410060d7816 */ /* 0x160fe20000000006 */
[----:B------:R-:W-:Y:S01]  /*05c0*/  ULOP3.LUT UR4, UR4, 0xffffff8, URZ, 0xc0, !UPT ;  /* 0x0ffffff804047892 */ /* 0x000fe2000f8ec03f */
[----:B------:R-:W-:Y:S01]  /*05d0*/  PRMT R12, R6, 0x7632, R6 ;  /* 0x00007632060c7816 */ /* 0x000fe20000000006 */
[----:B------:R-:W-:Y:S01]  /*05e0*/  IMAD.IADD R15, R27, 0x1, R26 ;  /* 0x000000011b0f7824 */ /* 0x000fe200078e021a */
[----:B------:R-:W-:Y:S01]  /*05f0*/  LOP3.LUT R24, R24, 0x18, RZ, 0xc0, !PT ;  /* 0x0000001818187812 */ /* 0x000fe200078ec0ff */
[----:B------:R-:W-:Y:S01]  /*0600*/  UIMAD UR4, UR4, UR6, URZ ;  /* 0x00000006040472a4 */ /* 0x000fe2000f8e023f */
[----:B------:R-:W-:-:S02]  /*0610*/  PRMT R11, R7, 0x5410, R7 ;  /* 0x00005410070b7816 */ /* 0x000fc40000000007 */
[----:B------:R-:W-:Y:S01]  /*0620*/  PRMT R10, R7, 0x7632, R7 ;  /* 0x00007632070a7816 */ /* 0x000fe20000000007 */
[----:B------:R-:W-:Y:S02]  /*0630*/  USHF.R.S32.HI UR6, URZ, 0x1f, UR4 ;  /* 0x0000001f3f067899 */ /* 0x000fe40008011404 */
[C---:B------:R-:W-:Y:S01]  /*0640*/  IADD3 R29, P1, R30.reuse, UR4, RZ ;  /* 0x000000041e1d7c10 */ /* 0x040fe2000ff3e0ff */
[----:B------:R-:W-:Y:S02]  /*0650*/  ULDC.S8 UR4, c[0x0][0x18c] ;  /* 0x0000630000047ab9 */ /* 0x000fe40000000200 */
[----:B------:R-:W-:Y:S01]  /*0660*/  UISETP.NE.AND UP0, UPT, UR4, URZ, UPT ;  /* 0x0000003f0400728c */ /* 0x000fe2000bf05270 */
[----:B------:R-:W-:Y:S02]  /*0670*/  LEA.HI.X.SX32 R0, R30, UR6, 0x1, P1 ;  /* 0x000000061e007c11 */ /* 0x000fe400088f0eff */
[----:B------:R-:W-:Y:S01]  /*0680*/  LEA R28, P1, R29, c[0x0][0x160], 0x2 ;  /* 0x000058001d1c7a11 */ /* 0x000fe200078210ff */
[----:B------:R-:W-:-:S02]  /*0690*/  USEL UR7, URZ, 0x1, UP0 ;  /* 0x000000013f077887 */ /* 0x000fc40008000000 */
[----:B------:R-:W-:Y:S01]  /*06a0*/  UMOV UR4, URZ ;  /* 0x0000003f00047c82 */ /* 0x000fe20008000000 */
[----:B------:R-:W-:Y:S02]  /*06b0*/  LEA.HI.X R29, R29, c[0x0][0x164], R0, 0x2, P1 ;  /* 0x000059001d1d7a11 */ /* 0x000fe400008f1400 */
[----:B--2---:R-:W-:-:S04]  /*06c0*/  SHF.R.U32.HI R9, RZ, R24, R3 ;  /* 0x00000018ff097219 */ /* 0x004fc80000011603 */
[--C-:B------:R-:W-:Y:S02]  /*06d0*/  SHF.R.U32.HI R8, RZ, 0x6, R9.reuse ;  /* 0x00000006ff087819 */ /* 0x100fe40000011609 */
[--C-:B------:R-:W-:Y:S02]  /*06e0*/  SHF.R.U32.HI R7, RZ, 0x4, R9.reuse ;  /* 0x00000004ff077819 */ /* 0x100fe40000011609 */
[----:B------:R-:W-:Y:S02]  /*06f0*/  SHF.R.U32.HI R6, RZ, 0x2, R9 ;  /* 0x00000002ff067819 */ /* 0x000fe40000011609 */
[----:B------:R-:W-:Y:S02]  /*0700*/  LOP3.LUT R9, R9, 0x3, RZ, 0xc0, !PT ;  /* 0x0000000309097812 */ /* 0x000fe400078ec0ff */
[----:B------:R-:W-:Y:S02]  /*0710*/  LOP3.LUT R8, R8, 0x3, RZ, 0xc0, !PT ;  /* 0x0000000308087812 */ /* 0x000fe400078ec0ff */
[----:B------:R-:W-:-:S02]  /*0720*/  LOP3.LUT R7, R7, 0x3, RZ, 0xc0, !PT ;  /* 0x0000000307077812 */ /* 0x000fc400078ec0ff */
[----:B------:R-:W-:Y:S02]  /*0730*/  LOP3.LUT R6, R6, 0x3, RZ, 0xc0, !PT ;  /* 0x0000000306067812 */ /* 0x000fe400078ec0ff */
.L_x_379:
[----:B------:R-:W1:Y:S01]  /*0740*/  S2UR UR6, SR_CTAID.X ;  /* 0x00000000000679c3 */ /* 0x000e620000002500 */
[----:B------:R-:W2:Y:S01]  /*0750*/  S2R R16, SR_TID.X ;  /* 0x0000000000107919 */ /* 0x000ea20000002100 */
[----:B------:R-:W-:Y:S01]  /*0760*/  ISETP.NE.AND P1, PT, R27, R15, PT ;  /* 0x0000000f1b00720c */ /* 0x000fe20003f25270 */
[----:B------:R-:W-:Y:S01]  /*0770*/  ULEA UR8, UR4, 0x20, 0x2 ;  /* 0x0000002004087891 */ /* 0x000fe2000f8e103f */
[----:B0-----:R-:W-:Y:S01]  /*0780*/  IMAD.MOV.U32 R4, RZ, RZ, 0x1 ;  /* 0x00000001ff047424 */ /* 0x001fe200078e00ff */
[----:B------:R-:W0:Y:S01]  /*0790*/  S2R R5, SR_CTAID.Y ;  /* 0x0000000000057919 */ /* 0x000e220000002600 */
[----:B-1----:R-:W-:-:S09]  /*07a0*/  USHF.L.U32 UR6, UR6, 0x9, URZ ;  /* 0x0000000906067899 */ /* 0x002fd2000800063f */
[----:B------:R-:W-:Y:S05]  /*07b0*/  @P1 BRA `(.L_x_373) ;  /* 0x000001a000001947 */ /* 0x000fea0003800000 */
[----:B--2---:R-:W-:Y:S01]  /*07c0*/  IADD3 R14, R14, 0x1, RZ ;  /* 0x000000010e0e7810 */ /* 0x004fe20007ffe0ff */
[----:B------:R-:W-:-:S04]  /*07d0*/  IMAD.MOV.U32 R3, RZ, RZ, 0x4 ;  /* 0x00000004ff037424 */ /* 0x000fc800078e00ff */
[----:B------:R-:W-:-:S05]  /*07e0*/  IMAD R7, R14, c[0x0][0x184], RZ ;  /* 0x000061000e077a24 */ /* 0x000fca00078e02ff */
[----:B------:R-:W-:-:S04]  /*07f0*/  SHF.R.S32.HI R0, RZ, 0x1f, R7 ;  /* 0x0000001fff007819 */ /* 0x000fc80000011407 */
[----:B------:R-:W-:-:S04]  /*0800*/  LEA.HI R0, R0, R7, RZ, 0x4 ;  /* 0x0000000700007211 */ /* 0x000fc800078f20ff */
[----:B------:R-:W-:Y:S01]  /*0810*/  LEA.HI.SX32 R0, R0, R25, 0x1c ;  /* 0x0000001900007211 */ /* 0x000fe200078fe2ff */
[----:B------:R-:W-:-:S04]  /*0820*/  IMAD.MOV.U32 R11, RZ, RZ, 0x2 ;  /* 0x00000002ff0b7424 */ /* 0x000fc800078e00ff */
[----:B------:R-:W-:-:S04]  /*0830*/  IMAD.WIDE R2, R0, R3, c[0x0][0x170] ;  /* 0x00005c0000027625 */ /* 0x000fc800078e0203 */
[----:B------:R-:W-:Y:S02]  /*0840*/  IMAD.IADD R10, R30, 0x1, R7 ;  /* 0x000000011e0a7824 */ /* 0x000fe400078e0207 */
[----:B------:R-:W2:Y:S02]  /*0850*/  LDG.E.CONSTANT R3, [R2.64] ;  /* 0x0000000a02037981 */ /* 0x000ea4000c1e9900 */
[----:B------:R-:W-:-:S05]  /*0860*/  IMAD.WIDE R10, R10, R11, c[0x0][0x178] ;  /* 0x00005e000a0a7625 */ /* 0x000fca00078e020b */
[----:B------:R-:W3:Y:S04]  /*0870*/  LDG.E.CONSTANT R12, [R10.64] ;  /* 0x0000000a0a0c7981 */ /* 0x000ee8000c1e9900 */
[----:B------:R-:W4:Y:S01]  /*0880*/  LDG.E.CONSTANT R0, [R10.64+0x4] ;  /* 0x0000040a0a007981 */ /* 0x000f22000c1e9900 */
[----:B------:R-:W-:Y:S01]  /*0890*/  IMAD.IADD R15, R26, 0x1, R27 ;  /* 0x000000011a0f7824 */ /* 0x000fe200078e021b */
[----:B--2---:R-:W-:-:S04]  /*08a0*/  SHF.R.U32.HI R9, RZ, R24, R3 ;  /* 0x00000018ff097219 */ /* 0x004fc80000011603 */
[--C-:B------:R-:W-:Y:S02]  /*08b0*/  SHF.R.U32.HI R6, RZ, 0x2, R9.reuse ;  /* 0x00000002ff067819 */ /* 0x100fe40000011609 */
[--C-:B------:R-:W-:Y:S02]  /*08c0*/  SHF.R.U32.HI R7, RZ, 0x4, R9.reuse ;  /* 0x00000004ff077819 */ /* 0x100fe40000011609 */
[----:B------:R-:W-:Y:S02]  /*08d0*/  SHF.R.U32.HI R8, RZ, 0x6, R9 ;  /* 0x00000006ff087819 */ /* 0x000fe40000011609 */
[----:B---3--:R-:W-:Y:S02]  /*08e0*/  PRMT R13, R12, 0x5410, R12 ;  /* 0x000054100c0d7816 */ /* 0x008fe4000000000c */
[----:B------:R-:W-:Y:S02]  /*08f0*/  LOP3.LUT R9, R9, 0x3, RZ, 0xc0, !PT ;  /* 0x0000000309097812 */ /* 0x000fe400078ec0ff */
[----:B------:R-:W-:-:S02]  /*0900*/  LOP3.LUT R6, R6, 0x3, RZ, 0xc0, !PT ;  /* 0x0000000306067812 */ /* 0x000fc400078ec0ff */
[----:B------:R-:W-:Y:S02]  /*0910*/  LOP3.LUT R7, R7, 0x3, RZ, 0xc0, !PT ;  /* 0x0000000307077812 */ /* 0x000fe400078ec0ff */
[----:B------:R-:W-:Y:S02]  /*0920*/  LOP3.LUT R8, R8, 0x3, RZ, 0xc0, !PT ;  /* 0x0000000308087812 */ /* 0x000fe400078ec0ff */
[----:B------:R-:W-:Y:S02]  /*0930*/  PRMT R12, R12, 0x7632, R12 ;  /* 0x000076320c0c7816 */ /* 0x000fe4000000000c */
[C-C-:B----4-:R-:W-:Y:S02]  /*0940*/  PRMT R11, R0.reuse, 0x5410, R0.reuse ;  /* 0x00005410000b7816 */ /* 0x150fe40000000000 */
[----:B------:R-:W-:Y:S02]  /*0950*/  PRMT R10, R0, 0x7632, R0 ;  /* 0x00007632000a7816 */ /* 0x000fe40000000000 */
.L_x_373:
[----:B--2---:R-:W-:Y:S02]  /*0960*/  IMAD.SHL.U32 R3, R16, 0x4, RZ ;  /* 0x0000000410037824 */ /* 0x004fe400078e00ff */
[----:B------:R-:W-:Y:S01]  /*0970*/  IMAD.U32 R2, RZ, RZ, UR6 ;  /* 0x00000006ff027e24 */ /* 0x000fe2000f8e00ff */
[----:B------:R-:W-:-:S02]  /*0980*/  UMOV UR6, UR4 ;  /* 0x0000000400067c82 */ /* 0x000fc40008000000 */
.L_x_377:
[----:B------:R-:W2:Y:S01]  /*0990*/  LDG.E.128.CONSTANT R16, [R28.64] ;  /* 0x0000000a1c107981 */ /* 0x000ea2000c1e9d00 */
[----:B------:R-:W-:Y:S01]  /*09a0*/  IADD3 R20, R9, UR7, RZ ;  /* 0x0000000709147c10 */ /* 0x000fe2000fffe0ff */
[----:B------:R-:W-:Y:S01]  /*09b0*/  I2F.F16 R23, -0x100 ;  /* 0xffffff0000177906 */ /* 0x000fe20000200c00 */
[----:B------:R-:W-:-:S02]  /*09c0*/  IADD3 R22, R6, UR7, RZ ;  /* 0x0000000706167c10 */ /* 0x000fc4000fffe0ff */
[----:B------:R-:W-:Y:S02]  /*09d0*/  IADD3 R0, R7, UR7, RZ ;  /* 0x0000000707007c10 */ /* 0x000fe4000fffe0ff */
[----:B------:R-:W-:Y:S02]  /*09e0*/  IADD3 R21, R8, UR7, RZ ;  /* 0x0000000708157c10 */ /* 0x000fe4000fffe0ff */
[----:B------:R-:W-:Y:S01]  /*09f0*/  LOP3.LUT R45, R20, 0xe400, RZ, 0xfc, !PT ;  /* 0x0000e400142d7812 */ /* 0x000fe200078efcff */
[----:B------:R-:W1:Y:S01]  /*0a00*/  I2F.F16 R32, -0x40 ;  /* 0xffffffc000207906 */ /* 0x000e620000200c00 */
[----:B------:R-:W-:-:S07]  /*0a10*/  LOP3.LUT R44, R22, 0xe400, RZ, 0xfc, !PT ;  /* 0x0000e400162c7812 */ /* 0x000fce00078efcff */
[----:B------:R-:W-:Y:S08]  /*0a20*/  I2F.F16 R34, -0x10 ;  /* 0xfffffff000227906 */ /* 0x000ff00000200c00 */
[----:B------:R-:W3:Y:S01]  /*0a30*/  I2F.F16 R31, R20 ;  /* 0x00000014001f7306 */ /* 0x000ee20000200c00 */
[----:B-1----:R-:W-:-:S07]  /*0a40*/  PRMT R42, R23, 0x5410, R32 ;  /* 0x00005410172a7816 */ /* 0x002fce0000000020 */
[----:B------:R-:W1:Y:S08]  /*0a50*/  I2F.F16 R37, R22 ;  /* 0x0000001600257306 */ /* 0x000e700000200c00 */
[----:B------:R-:W4:Y:S01]  /*0a60*/  I2F.F16 R39, R0 ;  /* 0x0000000000277306 */ /* 0x000f220000200c00 */
[--C-:B---3--:R-:W-:Y:S02]  /*0a70*/  HADD2 R32, R34.H0_H0, -R31.reuse.H0_H0 ;  /* 0xa000001f22207230 */ /* 0x108fe40000000800 */
[----:B------:R-:W-:-:S05]  /*0a80*/  HADD2 R31, R42, -R31.H0_H0 ;  /* 0xa000001f2a1f7230 */ /* 0x000fca0000000000 */
[----:B------:R-:W3:Y:S01]  /*0a90*/  I2F.F16 R43, R21 ;  /* 0x00000015002b7306 */ /* 0x000ee20000200c00 */
[--C-:B-1----:R-:W-:Y:S02]  /*0aa0*/  HADD2 R35, R34.H0_H0, -R37.reuse.H0_H0 ;  /* 0xa000002522237230 */ /* 0x102fe40000000800 */
[----:B------:R-:W-:Y:S02]  /*0ab0*/  HADD2 R36, R42, -R37.H0_H0 ;  /* 0xa00000252a247230 */ /* 0x000fe40000000000 */
[--C-:B----4-:R-:W-:Y:S02]  /*0ac0*/  HADD2 R40, R34.H0_H0, -R39.reuse.H0_H0 ;  /* 0xa000002722287230 */ /* 0x110fe40000000800 */
[----:B------:R-:W-:Y:S02]  /*0ad0*/  HADD2 R37, R42, -R39.H0_H0 ;  /* 0xa00000272a257230 */ /* 0x000fe40000000000 */
[----:B---3--:R-:W-:Y:S01]  /*0ae0*/  HADD2 R47, R34.H0_H0, -R43.H0_H0 ;  /* 0xa000002b222f7230 */ /* 0x008fe20000000800 */
[----:B--2---:R-:W-:-:S02]  /*0af0*/  SHF.R.U32.HI R33, RZ, 0x8, R16 ;  /* 0x00000008ff217819 */ /* 0x004fc40000011610 */
[----:B------:R-:W-:Y:S02]  /*0b00*/  SHF.R.U32.HI R34, RZ, 0x8, R17 ;  /* 0x00000008ff227819 */ /* 0x000fe40000011611 */
[----:B------:R-:W-:Y:S02]  /*0b10*/  LOP3.LUT R20, R16, 0x30003, RZ, 0xc0, !PT ;  /* 0x0003000310147812 */ /* 0x000fe400078ec0ff */
[----:B------:R-:W-:Y:S02]  /*0b20*/  LOP3.LUT R22, R33, 0x30003, RZ, 0xc0, !PT ;  /* 0x0003000321167812 */ /* 0x000fe400078ec0ff */
[----:B------:R-:W-:Y:S02]  /*0b30*/  LOP3.LUT R23, R17, 0x30003, RZ, 0xc0, !PT ;  /* 0x0003000311177812 */ /* 0x000fe400078ec0ff */
[----:B------:R-:W-:Y:S02]  /*0b40*/  LOP3.LUT R38, R34, 0x30003, RZ, 0xc0, !PT ;  /* 0x0003000322267812 */ /* 0x000fe400078ec0ff */
[----:B------:R-:W-:-:S02]  /*0b50*/  LOP3.LUT R20, R20, 0x64006400, RZ, 0xfc, !PT ;  /* 0x6400640014147812 */ /* 0x000fc400078efcff */
[----:B------:R-:W-:Y:S02]  /*0b60*/  LOP3.LUT R22, R22, 0x64006400, RZ, 0xfc, !PT ;  /* 0x6400640016167812 */ /* 0x000fe400078efcff */
[----:B------:R-:W-:Y:S01]  /*0b70*/  LOP3.LUT R39, R23, 0x64006400, RZ, 0xfc, !PT ;  /* 0x6400640017277812 */ /* 0x000fe200078efcff */
[--C-:B------:R-:W-:Y:S01]  /*0b80*/  HADD2 R23, R20, R45.reuse.H0_H0 ;  /* 0x2000002d14177230 */ /* 0x100fe20000000000 */
[----:B------:R-:W-:Y:S01]  /*0b90*/  LOP3.LUT R41, R38, 0x64006400, RZ, 0xfc, !PT ;  /* 0x6400640026297812 */ /* 0x000fe200078efcff */
[----:B------:R-:W-:Y:S01]  /*0ba0*/  HADD2 R45, R22, R45.H0_H0 ;  /* 0x2000002d162d7230 */ /* 0x000fe20000000000 */
[----:B------:R-:W-:Y:S01]  /*0bb0*/  LOP3.LUT R20, R18, 0x30003, RZ, 0xc0, !PT ;  /* 0x0003000312147812 */ /* 0x000fe200078ec0ff */
[--C-:B------:R-:W-:Y:S01]  /*0bc0*/  HADD2 R22, R39, R44.reuse.H0_H0 ;  /* 0x2000002c27167230 */ /* 0x100fe20000000000 */
[----:B------:R-:W-:Y:S01]  /*0bd0*/  LOP3.LUT R49, R19, 0x30003, RZ, 0xc0, !PT ;  /* 0x0003000313317812 */ /* 0x000fe200078ec0ff */
[----:B------:R-:W-:Y:S01]  /*0be0*/  HADD2 R44, R41, R44.H0_H0 ;  /* 0x2000002c292c7230 */ /* 0x000fe20000000000 */
[----:B------:R-:W-:Y:S01]  /*0bf0*/  SHF.R.U32.HI R41, RZ, 0x8, R18 ;  /* 0x00000008ff297819 */ /* 0x000fe20000011612 */
[----:B------:R-:W-:Y:S01]  /*0c00*/  HADD2 R38, R42, -R43.H0_H0 ;  /* 0xa000002b2a267230 */ /* 0x000fe20000000000 */
[----:B------:R-:W-:-:S02]  /*0c10*/  LOP3.LUT R42, R21, 0xe400, RZ, 0xfc, !PT ;  /* 0x0000e400152a7812 */ /* 0x000fc400078efcff */
[----:B------:R-:W-:Y:S02]  /*0c20*/  LOP3.LUT R21, R41, 0x30003, RZ, 0xc0, !PT ;  /* 0x0003000329157812 */ /* 0x000fe400078ec0ff */
[----:B------:R-:W-:Y:S02]  /*0c30*/  LOP3.LUT R43, R0, 0xe400, RZ, 0xfc, !PT ;  /* 0x0000e400002b7812 */ /* 0x000fe400078efcff */
[----:B------:R-:W-:Y:S02]  /*0c40*/  LOP3.LUT R46, R20, 0x64006400, RZ, 0xfc, !PT ;  /* 0x64006400142e7812 */ /* 0x000fe400078efcff */
[----:B------:R-:W-:Y:S02]  /*0c50*/  LOP3.LUT R48, R21, 0x64006400, RZ, 0xfc, !PT ;  /* 0x6400640015307812 */ /* 0x000fe400078efcff */
[----:B------:R-:W-:Y:S01]  /*0c60*/  LOP3.LUT R0, R16, 0xc000c, RZ, 0xc0, !PT ;  /* 0x000c000c10007812 */ /* 0x000fe200078ec0ff */
[--C-:B------:R-:W-:Y:S01]  /*0c70*/  HADD2 R21, R46, R43.reuse.H0_H0 ;  /* 0x2000002b2e157230 */ /* 0x100fe20000000000 */
[----:B------:R-:W-:Y:S01]  /*0c80*/  LOP3.LUT R20, R33, 0xc000c, RZ, 0xc0, !PT ;  /* 0x000c000c21147812 */ /* 0x000fe200078ec0ff */
[----:B------:R-:W-:Y:S01]  /*0c90*/  HADD2 R43, R48, R43.H0_H0 ;  /* 0x2000002b302b7230 */ /* 0x000fe20000000000 */
[----:B------:R-:W-:-:S02]  /*0ca0*/  LOP3.LUT R0, R0, 0x64006400, RZ, 0xfc, !PT ;  /* 0x6400640000007812 */ /* 0x000fc400078efcff */
[----:B------:R-:W-:Y:S02]  /*0cb0*/  SHF.R.U32.HI R39, RZ, 0x8, R19 ;  /* 0x00000008ff277819 */ /* 0x000fe40000011613 */
[----:B------:R-:W-:Y:S01]  /*0cc0*/  LOP3.LUT R49, R49, 0x64006400, RZ, 0xfc, !PT ;  /* 0x6400640031317812 */ /* 0x000fe200078efcff */
[--C-:B------:R-:W-:Y:S01]  /*0cd0*/  HFMA2 R52, R0, 0.25, 0.25, R31.reuse.H0_H0 ;  /* 0x3400340000347831 */ /* 0x100fe2000004001f */
[----:B------:R-:W-:Y:S02]  /*0ce0*/  LOP3.LUT R48, R20, 0x64006400, RZ, 0xfc, !PT ;  /* 0x6400640014307812 */ /* 0x000fe400078efcff */
[C---:B------:R-:W-:Y:S01]  /*0cf0*/  LOP3.LUT R46, R16.reuse, 0x300030, RZ, 0xc0, !PT ;  /* 0x00300030102e7812 */ /* 0x040fe200078ec0ff */
[----:B------:R-:W-:Y:S01]  /*0d00*/  HADD2 R20, R49, R42.H0_H0 ;  /* 0x2000002a31147230 */ /* 0x000fe20000000000 */
[----:B------:R-:W-:Y:S01]  /*0d10*/  LOP3.LUT R16, R16, 0xc000c0, RZ, 0xc0, !PT ;  /* 0x00c000c010107812 */ /* 0x000fe200078ec0ff */
[----:B------:R-:W-:Y:S01]  /*0d20*/  HFMA2 R0, R48, 0.25, 0.25, R31.H0_H0 ;  /* 0x3400340030007831 */ /* 0x000fe2000004001f */
[----:B------:R-:W-:-:S02]  /*0d30*/  LOP3.LUT R50, R39, 0x30003, RZ, 0xc0, !PT ;  /* 0x0003000327327812 */ /* 0x000fc400078ec0ff */
[C---:B------:R-:W-:Y:S02]  /*0d40*/  LOP3.LUT R48, R33.reuse, 0x300030, RZ, 0xc0, !PT ;  /* 0x0030003021307812 */ /* 0x040fe400078ec0ff */
[----:B------:R-:W-:Y:S02]  /*0d50*/  LOP3.LUT R49, R16, 0x64006400, RZ, 0xfc, !PT ;  /* 0x6400640010317812 */ /* 0x000fe400078efcff */
[----:B------:R-:W-:Y:S02]  /*0d60*/  LOP3.LUT R46, R46, 0x64006400, RZ, 0xfc, !PT ;  /* 0x640064002e2e7812 */ /* 0x000fe400078efcff */
[----:B------:R-:W-:Y:S02]  /*0d70*/  LOP3.LUT R16, R34, 0xc000c, RZ, 0xc0, !PT ;  /* 0x000c000c22107812 */ /* 0x000fe400078ec0ff */
[----:B------:R-:W-:Y:S01]  /*0d80*/  LOP3.LUT R51, R50, 0x64006400, RZ, 0xfc, !PT ;  /* 0x6400640032337812 */ /* 0x000fe200078efcff */
[----:B------:R-:W-:Y:S01]  /*0d90*/  HFMA2 R55, R46, 0.0625, 0.0625, R31.H1_H1 ;  /* 0x2c002c002e377831 */ /* 0x000fe2000006001f */
[----:B------:R-:W-:-:S02]  /*0da0*/  LOP3.LUT R33, R33, 0xc000c0, RZ, 0xc0, !PT ;  /* 0x00c000c021217812 */ /* 0x000fc400078ec0ff */
[----:B------:R-:W-:Y:S01]  /*0db0*/  LOP3.LUT R48, R48, 0x64006400, RZ, 0xfc, !PT ;  /* 0x6400640030307812 */ /* 0x000fe200078efcff */
[----:B------:R-:W-:Y:S01]  /*0dc0*/  HADD2 R42, R51, R42.H0_H0 ;  /* 0x2000002a332a7230 */ /* 0x000fe20000000000 */
[----:B------:R-:W-:Y:S02]  /*0dd0*/  LOP3.LUT R57, R16, 0x64006400, RZ, 0xfc, !PT ;  /* 0x6400640010397812 */ /* 0x000fe400078efcff */
[C---:B------:R-:W-:Y:S02]  /*0de0*/  LOP3.LUT R50, R17.reuse, 0xc000c, RZ, 0xc0, !PT ;  /* 0x000c000c11327812 */ /* 0x040fe400078ec0ff */
[C---:B------:R-:W-:Y:S02]  /*0df0*/  LOP3.LUT R16, R17.reuse, 0x300030, RZ, 0xc0, !PT ;  /* 0x0030003011107812 */ /* 0x040fe400078ec0ff */
[----:B------:R-:W-:Y:S02]  /*0e00*/  LOP3.LUT R17, R17, 0xc000c0, RZ, 0xc0, !PT ;  /* 0x00c000c011117812 */ /* 0x000fe400078ec0ff */
[----:B------:R-:W-:-:S02]  /*0e10*/  LOP3.LUT R46, R34, 0x300030, RZ, 0xc0, !PT ;  /* 0x00300030222e7812 */ /* 0x000fc400078ec0ff */
[----:B------:R-:W-:Y:S01]  /*0e20*/  LOP3.LUT R51, R33, 0x64006400, RZ, 0xfc, !PT ;  /* 0x6400640021337812 */ /* 0x000fe200078efcff */
[----:B------:R-:W-:Y:S01]  /*0e30*/  HFMA2 R33, R48, 0.0625, 0.0625, R31.H1_H1 ;  /* 0x2c002c0030217831 */ /* 0x000fe2000006001f */
[----:B------:R-:W-:Y:S01]  /*0e40*/  LOP3.LUT R34, R34, 0xc000c0, RZ, 0xc0, !PT ;  /* 0x00c000c022227812 */ /* 0x000fe200078ec0ff */
[----:B------:R-:W-:Y:S01]  /*0e50*/  HFMA2 R31, R57, 0.25, 0.25, R36.H0_H0 ;  /* 0x34003400391f7831 */ /* 0x000fe20000040024 */
[----:B------:R-:W-:Y:S01]  /*0e60*/  LOP3.LUT R53, R50, 0x64006400, RZ, 0xfc, !PT ;  /* 0x6400640032357812 */ /* 0x000fe200078efcff */
[--C-:B------:R-:W-:Y:S01]  /*0e70*/  HFMA2 R48, R49, 0.015625, 0.015625, R32.reuse.H0_H0 ;  /* 0x2400240031307831 */ /* 0x100fe20000040020 */
[----:B------:R-:W-:Y:S01]  /*0e80*/  LOP3.LUT R57, R16, 0x64006400, RZ, 0xfc, !PT ;  /* 0x6400640010397812 */ /* 0x000fe200078efcff */
[----:B------:R-:W-:Y:S01]  /*0e90*/  HFMA2 R32, R51, 0.015625, 0.015625, R32.H0_H0 ;  /* 0x2400240033207831 */ /* 0x000fe20000040020 */
[----:B------:R-:W-:Y:S01]  /*0ea0*/  LOP3.LUT R50, R17, 0x64006400, RZ, 0xfc, !PT ;  /* 0x6400640011327812 */ /* 0x000fe200078efcff */
[--C-:B------:R-:W-:Y:S01]  /*0eb0*/  HFMA2 R54, R53, 0.25, 0.25, R36.reuse.H0_H0 ;  /* 0x3400340035367831 */ /* 0x100fe20000040024 */
[----:B------:R-:W-:Y:S01]  /*0ec0*/  LOP3.LUT R49, R46, 0x64006400, RZ, 0xfc, !PT ;  /* 0x640064002e317812 */ /* 0x000fe200078efcff */
[--C-:B------:R-:W-:Y:S01]  /*0ed0*/  HFMA2 R57, R57, 0.0625, 0.0625, R36.reuse.H1_H1 ;  /* 0x2c002c0039397831 */ /* 0x100fe20000060024 */
[----:B------:R-:W-:Y:S01]  /*0ee0*/  LOP3.LUT R16, R34, 0x64006400, RZ, 0xfc, !PT ;  /* 0x6400640022107812 */ /* 0x000fe200078efcff */
[--C-:B------:R-:W-:Y:S01]  /*0ef0*/  HFMA2 R50, R50, 0.015625, 0.015625, R35.reuse.H0_H0 ;  /* 0x2400240032327831 */ /* 0x100fe20000040023 */
[----:B------:R-:W-:Y:S01]  /*0f00*/  LOP3.LUT R17, R41, 0xc000c, RZ, 0xc0, !PT ;  /* 0x000c000c29117812 */ /* 0x000fe200078ec0ff */
[----:B------:R-:W-:Y:S01]  /*0f10*/  HFMA2 R34, R49, 0.0625, 0.0625, R36.H1_H1 ;  /* 0x2c002c0031227831 */ /* 0x000fe20000060024 */
[----:B------:R-:W-:Y:S01]  /*0f20*/  LOP3.LUT R51, R18, 0xc000c, RZ, 0xc0, !PT ;  /* 0x000c000c12337812 */ /* 0x000fe200078ec0ff */
[----:B------:R-:W-:Y:S01]  /*0f30*/  HFMA2 R35, R16, 0.015625, 0.015625, R35.H0_H0 ;  /* 0x2400240010237831 */ /* 0x000fe20000040023 */
[----:B------:R-:W-:-:S02]  /*0f40*/  LOP3.LUT R36, R17, 0x64006400, RZ, 0xfc, !PT ;  /* 0x6400640011247812 */ /* 0x000fc400078efcff */
[C---:B------:R-:W-:Y:S02]  /*0f50*/  LOP3.LUT R16, R18.reuse, 0x300030, RZ, 0xc0, !PT ;  /* 0x0030003012107812 */ /* 0x040fe400078ec0ff */
[----:B------:R-:W-:Y:S01]  /*0f60*/  LOP3.LUT R17, R41, 0x300030, RZ, 0xc0, !PT ;  /* 0x0030003029117812 */ /* 0x000fe200078ec0ff */
[--C-:B------:R-:W-:Y:S01]  /*0f70*/  HFMA2 R36, R36, 0.25, 0.25, R37.reuse.H0_H0 ;  /* 0x3400340024247831 */ /* 0x100fe20000040025 */
[----:B------:R-:W-:Y:S02]  /*0f80*/  LOP3.LUT R56, R51, 0x64006400, RZ, 0xfc, !PT ;  /* 0x6400640033387812 */ /* 0x000fe400078efcff */
[----:B------:R-:W-:Y:S02]  /*0f90*/  LOP3.LUT R51, R18, 0xc000c0, RZ, 0xc0, !PT ;  /* 0x00c000c012337812 */ /* 0x000fe400078ec0ff */
[----:B------:R-:W-:Y:S01]  /*0fa0*/  LOP3.LUT R16, R16, 0x64006400, RZ, 0xfc, !PT ;  /* 0x6400640010107812 */ /* 0x000fe200078efcff */
[----:B------:R-:W-:Y:S01]  /*0fb0*/  HFMA2 R56, R56, 0.25, 0.25, R37.H0_H0 ;  /* 0x3400340038387831 */ /* 0x000fe20000040025 */
[----:B------:R-:W-:-:S02]  /*0fc0*/  LOP3.LUT R41, R41, 0xc000c0, RZ, 0xc0, !PT ;  /* 0x00c000c029297812 */ /* 0x000fc400078ec0ff */
[----:B------:R-:W-:Y:S01]  /*0fd0*/  LOP3.LUT R18, R17, 0x64006400, RZ, 0xfc, !PT ;  /* 0x6400640011127812 */ /* 0x000fe200078efcff */
[--C-:B------:R-:W-:Y:S01]  /*0fe0*/  HFMA2 R59, R16, 0.0625, 0.0625, R37.reuse.H1_H1 ;  /* 0x2c002c00103b7831 */ /* 0x100fe20000060025 */
[----:B------:R-:W-:Y:S02]  /*0ff0*/  LOP3.LUT R46, R19, 0xc000c, RZ, 0xc0, !PT ;  /* 0x000c000c132e7812 */ /* 0x000fe400078ec0ff */
[----:B------:R-:W-:Y:S02]  /*1000*/  LOP3.LUT R51, R51, 0x64006400, RZ, 0xfc, !PT ;  /* 0x6400640033337812 */ /* 0x000fe400078efcff */
[----:B------:R-:W-:Y:S01]  /*1010*/  LOP3.LUT R17, R41, 0x64006400, RZ, 0xfc, !PT ;  /* 0x6400640029117812 */ /* 0x000fe200078efcff */
[----:B------:R-:W-:Y:S01]  /*1020*/  HFMA2 R41, R18, 0.0625, 0.0625, R37.H1_H1 ;  /* 0x2c002c0012297831 */ /* 0x000fe20000060025 */
[----:B------:R-:W-:Y:S01]  /*1030*/  LOP3.LUT R53, R39, 0xc000c, RZ, 0xc0, !PT ;  /* 0x000c000c27357812 */ /* 0x000fe200078ec0ff */
[--C-:B------:R-:W-:Y:S01]  /*1040*/  HFMA2 R51, R51, 0.015625, 0.015625, R40.reuse.H0_H0 ;  /* 0x2400240033337831 */ /* 0x100fe20000040028 */
[----:B------:R-:W-:Y:S01]  /*1050*/  LOP3.LUT R16, R19, 0x300030, RZ, 0xc0, !PT ;  /* 0x0030003013107812 */ /* 0x000fe200078ec0ff */
[----:B------:R-:W-:Y:S01]  /*1060*/  HFMA2 R40, R17, 0.015625, 0.015625, R40.H0_H0 ;  /* 0x2400240011287831 */ /* 0x000fe20000040028 */
[----:B------:R-:W-:-:S02]  /*1070*/  LOP3.LUT R49, R46, 0x64006400, RZ, 0xfc, !PT ;  /* 0x640064002e317812 */ /* 0x000fc400078efcff */
[----:B------:R-:W-:Y:S02]  /*1080*/  LOP3.LUT R18, R39, 0x300030, RZ, 0xc0, !PT ;  /* 0x0030003027127812 */ /* 0x000fe400078ec0ff */
[----:B------:R-:W-:Y:S01]  /*1090*/  LOP3.LUT R19, R19, 0xc000c0, RZ, 0xc0, !PT ;  /* 0x00c000c013137812 */ /* 0x000fe200078ec0ff */
[--C-:B------:R-:W-:Y:S01]  /*10a0*/  HFMA2 R58, R49, 0.25, 0.25, R38.reuse.H0_H0 ;  /* 0x34003400313a7831 */ /* 0x100fe20000040026 */
[----:B------:R-:W-:Y:S02]  /*10b0*/  LOP3.LUT R46, R39, 0xc000c0, RZ, 0xc0, !PT ;  /* 0x00c000c0272e7812 */ /* 0x000fe400078ec0ff */
[----:B------:R-:W-:Y:S02]  /*10c0*/  LOP3.LUT R53, R53, 0x64006400, RZ, 0xfc, !PT ;  /* 0x6400640035357812 */ /* 0x000fe400078efcff */
[----:B------:R-:W-:Y:S02]  /*10d0*/  LOP3.LUT R17, R16, 0x64006400, RZ, 0xfc, !PT ;  /* 0x6400640010117812 */ /* 0x000fe400078efcff */
[----:B------:R-:W-:Y:S01]  /*10e0*/  LOP3.LUT R39, R18, 0x64006400, RZ, 0xfc, !PT ;  /* 0x6400640012277812 */ /* 0x000fe200078efcff */
[--C-:B------:R-:W-:Y:S01]  /*10f0*/  HFMA2 R37, R53, 0.25, 0.25, R38.reuse.H0_H0 ;  /* 0x3400340035257831 */ /* 0x100fe20000040026 */
[----:B------:R-:W-:Y:S01]  /*1100*/  LOP3.LUT R16, R19, 0x64006400, RZ, 0xfc, !PT ;  /* 0x6400640013107812 */ /* 0x000fe200078efcff */
[--C-:B------:R-:W-:Y:S01]  /*1110*/  HFMA2 R60, R17, 0.0625, 0.0625, R38.reuse.H1_H1 ;  /* 0x2c002c00113c7831 */ /* 0x100fe20000060026 */
[----:B------:R-:W-:Y:S01]  /*1120*/  LOP3.LUT R18, R46, 0x64006400, RZ, 0xfc, !PT ;  /* 0x640064002e127812 */ /* 0x000fe200078efcff */
[----:B------:R-:W-:-:S02]  /*1130*/  HFMA2 R46, R39, 0.0625, 0.0625, R38.H1_H1 ;  /* 0x2c002c00272e7831 */ /* 0x000fc40000060026 */
[--C-:B------:R-:W-:Y:S01]  /*1140*/  HFMA2 R53, R16, 0.015625, 0.015625, R47.reuse.H0_H0 ;  /* 0x2400240010357831 */ /* 0x100fe2000004002f */
[----:B------:R-:W-:Y:S01]  /*1150*/  HFMA2.MMA R16, R11, R21, -RZ ;  /* 0x000000150b107235 */ /* 0x000fe200001000ff */
[----:B------:R-:W-:Y:S01]  /*1160*/  HFMA2 R47, R18, 0.015625, 0.015625, R47.H0_H0 ;  /* 0x24002400122f7831 */ /* 0x000fe2000004002f */
[----:B------:R-:W-:Y:S01]  /*1170*/  HFMA2.MMA R18, R13, R23, -RZ ;  /* 0x000000170d127235 */ /* 0x000fe200001000ff */
[----:B------:R-:W-:Y:S02]  /*1180*/  HMUL2 R19, R12, R22 ;  /* 0x000000160c137232 */ /* 0x000fe40000000000 */
[----:B------:R-:W-:Y:S01]  /*1190*/  HMUL2 R17, R10, R20 ;  /* 0x000000140a117232 */ /* 0x000fe20000000000 */
[----:B0-----:R-:W-:Y:S05]  /*11a0*/  @!P0 BRA `(.L_x_374) ;  /* 0x0000085000008947 */ /* 0x001fea0003800000 */
[----:B------:R-:W1:Y:S01]  /*11b0*/  LDS.128 R20, [UR8+-0x20] ;  /* 0xffffe008ff147984 */ /* 0x000e620008000c00 */
[----:B------:R-:W-:Y:S01]  /*11c0*/  IMAD.MOV.U32 R49, RZ, RZ, 0x2 ;  /* 0x00000002ff317424 */ /* 0x000fe200078e00ff */
[----:B------:R-:W-:Y:S01]  /*11d0*/  PRMT R61, R18, 0x5410, R19 ;  /* 0x00005410123d7816 */ /* 0x000fe20000000013 */
[C---:B------:R-:W-:Y:S01]  /*11e0*/  HFMA2.MMA R55, R13.reuse, R55, -RZ ;  /* 0x000000370d377235 */ /* 0x040fe200001000ff */
[C---:B------:R-:W-:Y:S01]  /*11f0*/  HMUL2 R44, R12.reuse, R44 ;  /* 0x0000002c0c2c7232 */ /* 0x040fe20000000000 */
[----:B------:R-:W-:Y:S01]  /*1200*/  HFMA2.MMA R0, R13, R0, -RZ ;  /* 0x000000000d007235 */ /* 0x000fe200001000ff */
[----:B------:R-:W-:Y:S01]  /*1210*/  HMUL2 R31, R12, R31 ;  /* 0x0000001f0c1f7232 */ /* 0x000fe20000000000 */
[----:B-1----:R-:W-:-:S04]  /*1220*/  IMAD R20, R20, c[0x0][0x184], R30 ;  /* 0x0000610014147a24 */ /* 0x002fc800078e021e */
[----:B------:R-:W-:-:S04]  /*1230*/  IMAD.WIDE R38, R20, R49, c[0x0][0x190] ;  /* 0x0000640014267625 */ /* 0x000fc800078e0231 */
[----:B------:R-:W-:Y:S01]  /*1240*/  IMAD R20, R21, c[0x0][0x184], R30 ;  /* 0x0000610015147a24 */ /* 0x000fe200078e021e */
[----:B------:R1:W-:Y:S03]  /*1250*/  STG.E [R38.64], R61 ;  /* 0x0000003d26007986 */ /* 0x0003e6000c10190a */
[----:B------:R-:W-:Y:S01]  /*1260*/  IMAD.WIDE R20, R20, R49, c[0x0][0x190] ;  /* 0x0000640014147625 */ /* 0x000fe200078e0231 */
[----:B-1----:R-:W-:-:S05]  /*1270*/  PRMT R61, R16, 0x5410, R17 ;  /* 0x00005410103d7816 */ /* 0x002fca0000000011 */
[----:B------:R1:W-:Y:S02]  /*1280*/  STG.E [R38.64+0x4], R61 ;  /* 0x0000043d26007986 */ /* 0x0003e4000c10190a */
[----:B-1----:R-:W-:Y:S01]  /*1290*/  PRMT R39, R18, 0x7632, R19 ;  /* 0x0000763212277816 */ /* 0x002fe20000000013 */
[----:B------:R-:W-:Y:S01]  /*12a0*/  IMAD R38, R22, c[0x0][0x184], R30 ;  /* 0x0000610016267a24 */ /* 0x000fe200078e021e */
[----:B------:R-:W-:Y:S01]  /*12b0*/  HFMA2.MMA R22, R13, R52, -RZ ;  /* 0x000000340d167235 */ /* 0x000fe200001000ff */
[----:B------:R-:W-:Y:S01]  /*12c0*/  HMUL2 R52, R12, R54 ;  /* 0x000000360c347232 */ /* 0x000fe20000000000 */
[----:B------:R-:W-:Y:S01]  /*12d0*/  HFMA2.MMA R54, R11, R56, -RZ ;  /* 0x000000380b367235 */ /* 0x000fe200001000ff */
[----:B------:R1:W-:Y:S01]  /*12e0*/  STG.E [R20.64], R39 ;  /* 0x0000002714007986 */ /* 0x0003e2000c10190a */
[----:B------:R-:W-:-:S06]  /*12f0*/  HMUL2 R56, R10, R58 ;  /* 0x0000003a0a387232 */ /* 0x000fcc0000000000 */
[----:B------:R-:W-:Y:S02]  /*1300*/  PRMT R61, R22, 0x5410, R52 ;  /* 0x00005410163d7816 */ /* 0x000fe40000000034 */
[----:B------:R-:W-:Y:S02]  /*1310*/  PRMT R58, R54, 0x7632, R56 ;  /* 0x00007632363a7816 */ /* 0x000fe40000000038 */
[----:B-1----:R-:W-:Y:S02]  /*1320*/  PRMT R39, R16, 0x7632, R17 ;  /* 0x0000763210277816 */ /* 0x002fe40000000011 */
[----:B------:R-:W1:Y:S04]  /*1330*/  LDS.128 R16, [UR8+-0x10] ;  /* 0xfffff008ff107984 */ /* 0x000e680008000c00 */
[----:B------:R2:W-:Y:S02]  /*1340*/  STG.E [R20.64+0x4], R39 ;  /* 0x0000042714007986 */ /* 0x0005e4000c10190a */
[----:B--2---:R-:W-:-:S04]  /*1350*/  IMAD.WIDE R20, R38, R49, c[0x0][0x190] ;  /* 0x0000640026147625 */ /* 0x004fc800078e0231 */
[----:B------:R-:W-:Y:S01]  /*1360*/  IMAD R38, R23, c[0x0][0x184], R30 ;  /* 0x0000610017267a24 */ /* 0x000fe200078e021e */
[----:B------:R2:W-:Y:S03]  /*1370*/  STG.E [R20.64], R61 ;  /* 0x0000003d14007986 */ /* 0x0005e6000c10190a */
[----:B------:R-:W-:Y:S01]  /*1380*/  IMAD.WIDE R38, R38, R49, c[0x0][0x190] ;  /* 0x0000640026267625 */ /* 0x000fe200078e0231 */
[----:B--2---:R-:W-:Y:S01]  /*1390*/  PRMT R61, R54, 0x5410, R56 ;  /* 0x00005410363d7816 */ /* 0x004fe20000000038 */
[----:B------:R-:W-:Y:S02]  /*13a0*/  HMUL2 R56, R12, R57 ;  /* 0x000000390c387232 */ /* 0x000fe40000000000 */
[----:B------:R-:W-:Y:S02]  /*13b0*/  HMUL2 R54, R10, R60 ;  /* 0x0000003c0a367232 */ /* 0x000fe40000000000 */
[----:B------:R2:W-:Y:S01]  /*13c0*/  STG.E [R20.64+0x4], R61 ;  /* 0x0000043d14007986 */ /* 0x0005e2000c10190a */
[C---:B------:R-:W-:Y:S01]  /*13d0*/  PRMT R57, R55.reuse, 0x5410, R56 ;  /* 0x0000541037397816 */ /* 0x040fe20000000038 */
[----:B-1----:R-:W-:Y:S01]  /*13e0*/  IMAD R16, R16, c[0x0][0x184], R30 ;  /* 0x0000610010107a24 */ /* 0x002fe200078e021e */
[----:B------:R-:W-:Y:S01]  /*13f0*/  PRMT R56, R55, 0x7632, R56 ;  /* 0x0000763237387816 */ /* 0x000fe20000000038 */
[----:B------:R1:W-:Y:S01]  /*1400*/  STG.E [R38.64+0x4], R58 ;  /* 0x0000043a26007986 */ /* 0x0003e2000c10190a */
[----:B------:R-:W-:Y:S01]  /*1410*/  IMAD.MOV.U32 R55, RZ, RZ, R53 ;  /* 0x000000ffff377224 */ /* 0x000fe200078e0035 */
[----:B------:R-:W-:-:S04]  /*1420*/  HFMA2.MMA R53, R11, R51, -RZ ;  /* 0x000000330b357235 */ /* 0x000fc800001000ff */
[----:B------:R-:W-:Y:S01]  /*1430*/  HMUL2 R55, R10, R55 ;  /* 0x000000370a377232 */ /* 0x000fe20000000000 */
[----:B--2---:R-:W-:Y:S01]  /*1440*/  PRMT R61, R22, 0x7632, R52 ;  /* 0x00007632163d7816 */ /* 0x004fe20000000034 */
[----:B------:R-:W-:Y:S01]  /*1450*/  HFMA2.MMA R52, R11, R59, -RZ ;  /* 0x0000003b0b347235 */ /* 0x000fe200001000ff */
[----:B------:R-:W2:Y:S01]  /*1460*/  LDS.128 R20, [UR8] ;  /* 0x00000008ff147984 */ /* 0x000ea20008000c00 */
[----:B-1----:R-:W-:-:S03]  /*1470*/  IMAD R58, R18, c[0x0][0x184], R30 ;  /* 0x00006100123a7a24 */ /* 0x002fc600078e021e */
[----:B------:R1:W-:Y:S01]  /*1480*/  STG.E [R38.64], R61 ;  /* 0x0000003d26007986 */ /* 0x0003e2000c10190a */
[----:B------:R-:W-:Y:S01]  /*1490*/  IMAD R18, R19, c[0x0][0x184], R30 ;  /* 0x0000610013127a24 */ /* 0x000fe200078e021e */
[----:B------:R-:W-:Y:S01]  /*14a0*/  HFMA2.MMA R19, R13, R48, -RZ ;  /* 0x000000300d137235 */ /* 0x000fe200001000ff */
[----:B------:R-:W-:Y:S02]  /*14b0*/  HMUL2 R48, R12, R50 ;  /* 0x000000320c307232 */ /* 0x000fe40000000000 */
[----:B------:R-:W-:-:S04]  /*14c0*/  IMAD.WIDE R50, R18, R49, c[0x0][0x190] ;  /* 0x0000640012327625 */ /* 0x000fc800078e0231 */
[----:B-1----:R-:W-:-:S04]  /*14d0*/  IMAD.WIDE R38, R16, R49, c[0x0][0x190] ;  /* 0x0000640010267625 */ /* 0x002fc800078e0231 */
[----:B------:R-:W-:Y:S01]  /*14e0*/  IMAD R16, R17, c[0x0][0x184], R30 ;  /* 0x0000610011107a24 */ /* 0x000fe200078e021e */
[----:B------:R1:W-:Y:S03]  /*14f0*/  STG.E [R38.64], R57 ;  /* 0x0000003926007986 */ /* 0x0003e6000c10190a */
[----:B------:R-:W-:Y:S01]  /*1500*/  IMAD.WIDE R16, R16, R49, c[0x0][0x190] ;  /* 0x0000640010107625 */ /* 0x000fe200078e0231 */
[C-C-:B-1----:R-:W-:Y:S02]  /*1510*/  PRMT R57, R52.reuse, 0x5410, R54.reuse ;  /* 0x0000541034397816 */ /* 0x142fe40000000036 */
[----:B------:R-:W-:-:S03]  /*1520*/  PRMT R54, R52, 0x7632, R54 ;  /* 0x0000763234367816 */ /* 0x000fc60000000036 */
[----:B------:R1:W-:Y:S01]  /*1530*/  STG.E [R38.64+0x4], R57 ;  /* 0x0000043926007986 */ /* 0x0003e2000c10190a */
[----:B--2---:R-:W-:-:S03]  /*1540*/  IMAD R20, R20, c[0x0][0x184], R30 ;  /* 0x0000610014147a24 */ /* 0x004fc600078e021e */
[----:B------:R-:W-:Y:S01]  /*1550*/  STG.E [R16.64], R56 ;  /* 0x0000003810007986 */ /* 0x000fe2000c10190a */
[----:B------:R-:W-:Y:S02]  /*1560*/  IMAD R52, R21, c[0x0][0x184], R30 ;  /* 0x0000610015347a24 */ /* 0x000fe400078e021e */
[-C--:B------:R-:W-:Y:S01]  /*1570*/  IMAD.WIDE R20, R20, R49.reuse, c[0x0][0x190] ;  /* 0x0000640014147625 */ /* 0x080fe200078e0231 */
[----:B------:R2:W-:Y:S03]  /*1580*/  STG.E [R16.64+0x4], R54 ;  /* 0x0000043610007986 */ /* 0x0005e6000c10190a */
[----:B-1----:R-:W-:Y:S01]  /*1590*/  IMAD.WIDE R38, R58, R49, c[0x0][0x190] ;  /* 0x000064003a267625 */ /* 0x002fe200078e0231 */
[C-C-:B------:R-:W-:Y:S02]  /*15a0*/  PRMT R57, R53.reuse, 0x5410, R55.reuse ;  /* 0x0000541035397816 */ /* 0x140fe40000000037 */
[----:B------:R-:W-:-:S03]  /*15b0*/  PRMT R55, R53, 0x7632, R55 ;  /* 0x0000763235377816 */ /* 0x000fc60000000037 */
[----:B------:R-:W-:Y:S01]  /*15c0*/  STG.E [R38.64+0x4], R57 ;  /* 0x0000043926007986 */ /* 0x000fe2000c10190a */
[C-C-:B--2---:R-:W-:Y:S02]  /*15d0*/  PRMT R17, R19.reuse, 0x5410, R48.reuse ;  /* 0x0000541013117816 */ /* 0x144fe40000000030 */
[----:B------:R-:W-:-:S03]  /*15e0*/  PRMT R48, R19, 0x7632, R48 ;  /* 0x0000763213307816 */ /* 0x000fc60000000030 */
[----:B------:R1:W-:Y:S04]  /*15f0*/  STG.E [R38.64], R17 ;  /* 0x0000001126007986 */ /* 0x0003e8000c10190a */
[----:B------:R-:W2:Y:S04]  /*1600*/  LDS.128 R16, [UR8+0x10] ;  /* 0x00001008ff107984 */ /* 0x000ea80008000c00 */
[----:B------:R3:W-:Y:S01]  /*1610*/  STG.E [R50.64], R48 ;  /* 0x0000003032007986 */ /* 0x0007e2000c10190a */
[----:B-1----:R-:W-:Y:S01]  /*1620*/  IMAD.MOV.U32 R38, RZ, RZ, R43 ;  /* 0x000000ffff267224 */ /* 0x002fe200078e002b */
[----:B------:R-:W-:Y:S01]  /*1630*/  HFMA2.MMA R43, R13, R45, -RZ ;  /* 0x0000002d0d2b7235 */ /* 0x000fe200001000ff */
[----:B------:R-:W-:Y:S01]  /*1640*/  HMUL2 R39, R10, R42 ;  /* 0x0000002a0a277232 */ /* 0x000fe20000000000 */
[----:B------:R-:W-:Y:S01]  /*1650*/  STG.E [R50.64+0x4], R55 ;  /* 0x0000043732007986 */ /* 0x000fe2000c10190a */
[----:B------:R-:W-:-:S02]  /*1660*/  IMAD R42, R23, c[0x0][0x184], R30 ;  /* 0x00006100172a7a24 */ /* 0x000fc400078e021e */
[C---:B------:R-:W-:Y:S01]  /*1670*/  HFMA2.MMA R38, R11.reuse, R38, -RZ ;  /* 0x000000260b267235 */ /* 0x040fe200001000ff */
[----:B---3--:R-:W-:Y:S02]  /*1680*/  IMAD R48, R22, c[0x0][0x184], R30 ;  /* 0x0000610016307a24 */ /* 0x008fe400078e021e */
[----:B------:R-:W-:Y:S02]  /*1690*/  IMAD.WIDE R22, R52, R49, c[0x0][0x190] ;  /* 0x0000640034167625 */ /* 0x000fe400078e0231 */
[C-C-:B------:R-:W-:Y:S02]  /*16a0*/  PRMT R45, R43.reuse, 0x5410, R44.reuse ;  /* 0x000054102b2d7816 */ /* 0x140fe4000000002c */
[----:B------:R-:W-:Y:S01]  /*16b0*/  PRMT R44, R43, 0x7632, R44 ;  /* 0x000076322b2c7816 */ /* 0x000fe2000000002c */
[----:B------:R-:W-:Y:S02]  /*16c0*/  HFMA2.MMA R43, R11, R36, -RZ ;  /* 0x000000240b2b7235 */ /* 0x000fe400001000ff */
[----:B------:R1:W-:Y:S02]  /*16d0*/  STG.E [R20.64], R45 ;  /* 0x0000002d14007986 */ /* 0x0003e4000c10190a */
[----:B-1----:R-:W-:-:S02]  /*16e0*/  PRMT R45, R38, 0x5410, R39 ;  /* 0x00005410262d7816 */ /* 0x002fc40000000027 */
[----:B------:R-:W-:Y:S01]  /*16f0*/  PRMT R39, R38, 0x7632, R39 ;  /* 0x0000763226277816 */ /* 0x000fe20000000027 */
[----:B--2---:R-:W-:Y:S02]  /*1700*/  IMAD R18, R18, c[0x0][0x184], R30 ;  /* 0x0000610012127a24 */ /* 0x004fe400078e021e */
[----:B------:R1:W-:Y:S04]  /*1710*/  STG.E [R20.64+0x4], R45 ;  /* 0x0000042d14007986 */ /* 0x0003e8000c10190a */
[----:B------:R-:W-:Y:S04]  /*1720*/  STG.E [R22.64], R44 ;  /* 0x0000002c16007986 */ /* 0x000fe8000c10190a */
[----:B------:R2:W-:Y:S01]  /*1730*/  STG.E [R22.64+0x4], R39 ;  /* 0x0000042716007986 */ /* 0x0005e2000c10190a */
[----:B-1----:R-:W-:-:S02]  /*1740*/  IMAD.MOV.U32 R45, RZ, RZ, R37 ;  /* 0x000000ffff2d7224 */ /* 0x002fc400078e0025 */
[----:B------:R-:W-:-:S03]  /*1750*/  IMAD.WIDE R36, R48, R49, c[0x0][0x190] ;  /* 0x0000640030247625 */ /* 0x000fc600078e0231 */
[----:B------:R-:W-:Y:S01]  /*1760*/  HMUL2 R45, R10, R45 ;  /* 0x0000002d0a2d7232 */ /* 0x000fe20000000000 */
[----:B------:R-:W-:Y:S01]  /*1770*/  IMAD.WIDE R20, R42, R49, c[0x0][0x190] ;  /* 0x000064002a147625 */ /* 0x000fe200078e0231 */
[C-C-:B--2---:R-:W-:Y:S02]  /*1780*/  PRMT R23, R0.reuse, 0x5410, R31.reuse ;  /* 0x0000541000177816 */ /* 0x144fe4000000001f */
[----:B------:R-:W-:Y:S01]  /*1790*/  PRMT R31, R0, 0x7632, R31 ;  /* 0x00007632001f7816 */ /* 0x000fe2000000001f */
[----:B------:R-:W-:Y:S01]  /*17a0*/  HFMA2.MMA R0, R13, R33, -RZ ;  /* 0x000000210d007235 */ /* 0x000fe200001000ff */
[----:B------:R-:W-:Y:S01]  /*17b0*/  IMAD R22, R16, c[0x0][0x184], R30 ;  /* 0x0000610010167a24 */ /* 0x000fe200078e021e */
[----:B------:R1:W-:Y:S01]  /*17c0*/  STG.E [R36.64], R23 ;  /* 0x0000001724007986 */ /* 0x0003e2000c10190a */
[----:B------:R-:W-:Y:S02]  /*17d0*/  HMUL2 R16, R12, R34 ;  /* 0x000000220c107232 */ /* 0x000fe40000000000 */
[----:B------:R-:W-:-:S02]  /*17e0*/  HMUL2 R33, R10, R46 ;  /* 0x0000002e0a217232 */ /* 0x000fc40000000000 */
[----:B------:R-:W-:Y:S01]  /*17f0*/  HMUL2 R34, R10, R47 ;  /* 0x0000002f0a227232 */ /* 0x000fe20000000000 */
[C-C-:B-1----:R-:W-:Y:S02]  /*1800*/  PRMT R23, R43.reuse, 0x5410, R45.reuse ;  /* 0x000054102b177816 */ /* 0x142fe4000000002d */
[----:B------:R-:W-:-:S03]  /*1810*/  PRMT R45, R43, 0x7632, R45 ;  /* 0x000076322b2d7816 */ /* 0x000fc6000000002d */
[----:B------:R1:W-:Y:S04]  /*1820*/  STG.E [R36.64+0x4], R23 ;  /* 0x0000041724007986 */ /* 0x0003e8000c10190a */
[----:B------:R2:W-:Y:S04]  /*1830*/  STG.E [R20.64], R31 ;  /* 0x0000001f14007986 */ /* 0x0005e8000c10190a */
[----:B------:R3:W-:Y:S01]  /*1840*/  STG.E [R20.64+0x4], R45 ;  /* 0x0000042d14007986 */ /* 0x0007e2000c10190a */
[----:B-1----:R-:W-:Y:S01]  /*1850*/  IMAD R36, R19, c[0x0][0x184], R30 ;  /* 0x0000610013247a24 */ /* 0x002fe200078e021e */
[----:B------:R-:W-:Y:S01]  /*1860*/  PRMT R19, R0, 0x5410, R16 ;  /* 0x0000541000137816 */ /* 0x000fe20000000010 */
[----:B------:R-:W-:Y:S01]  /*1870*/  IMAD.WIDE R22, R22, R49, c[0x0][0x190] ;  /* 0x0000640016167625 */ /* 0x000fe200078e0231 */
[----:B--2---:R-:W-:-:S04]  /*1880*/  HMUL2 R31, R12, R35 ;  /* 0x000000230c1f7232 */ /* 0x004fc80000000000 */
[----:B------:R1:W-:Y:S01]  /*1890*/  STG.E [R22.64], R19 ;  /* 0x0000001316007986 */ /* 0x0003e2000c10190a */
[----:B---3--:R-:W-:Y:S01]  /*18a0*/  HFMA2.MMA R21, R11, R41, -RZ ;  /* 0x000000290b157235 */ /* 0x008fe200001000ff */
[----:B------:R-:W-:-:S09]  /*18b0*/  IMAD R20, R17, c[0x0][0x184], R30 ;  /* 0x0000610011147a24 */ /* 0x000fd200078e021e */
[C-C-:B-1----:R-:W-:Y:S02]  /*18c0*/  PRMT R19, R21.reuse, 0x5410, R33.reuse ;  /* 0x0000541015137816 */ /* 0x142fe40000000021 */
[----:B------:R-:W-:-:S03]  /*18d0*/  PRMT R33, R21, 0x7632, R33 ;  /* 0x0000763215217816 */ /* 0x000fc60000000021 */
[----:B------:R1:W-:Y:S02]  /*18e0*/  STG.E [R22.64+0x4], R19 ;  /* 0x0000041316007986 */ /* 0x0003e4000c10190a */
[----:B-1----:R-:W-:Y:S01]  /*18f0*/  PRMT R23, R0, 0x7632, R16 ;  /* 0x0000763200177816 */ /* 0x002fe20000000010 */
[----:B------:R-:W-:Y:S01]  /*1900*/  HFMA2.MMA R0, R13, R32, -RZ ;  /* 0x000000200d007235 */ /* 0x000fe200001000ff */
[----:B------:R-:W-:Y:S01]  /*1910*/  IMAD.WIDE R16, R20, R49, c[0x0][0x190] ;  /* 0x0000640014107625 */ /* 0x000fe200078e0231 */
[----:B------:R-:W-:-:S03]  /*1920*/  HFMA2.MMA R32, R11, R40, -RZ ;  /* 0x000000280b207235 */ /* 0x000fc600001000ff */
[-C--:B------:R-:W-:Y:S01]  /*1930*/  IMAD.WIDE R18, R18, R49.reuse, c[0x0][0x190] ;  /* 0x0000640012127625 */ /* 0x080fe200078e0231 */
[----:B------:R1:W-:Y:S03]  /*1940*/  STG.E [R16.64], R23 ;  /* 0x0000001710007986 */ /* 0x0003e6000c10190a */
[----:B------:R-:W-:Y:S01]  /*1950*/  IMAD.WIDE R20, R36, R49, c[0x0][0x190] ;  /* 0x0000640024147625 */ /* 0x000fe200078e0231 */
[----:B------:R2:W-:Y:S02]  /*1960*/  STG.E [R16.64+0x4], R33 ;  /* 0x0000042110007986 */ /* 0x0005e4000c10190a */
[C-C-:B-1----:R-:W-:Y:S02]  /*1970*/  PRMT R23, R32.reuse, 0x5410, R34.reuse ;  /* 0x0000541020177816 */ /* 0x142fe40000000022 */
[----:B------:R-:W-:Y:S02]  /*1980*/  PRMT R34, R32, 0x7632, R34 ;  /* 0x0000763220227816 */ /* 0x000fe40000000022 */
[C-C-:B--2---:R-:W-:Y:S01]  /*1990*/  PRMT R17, R0.reuse, 0x5410, R31.reuse ;  /* 0x0000541000117816 */ /* 0x144fe2000000001f */
[----:B------:R1:W-:Y:S01]  /*19a0*/  STG.E [R18.64+0x4], R23 ;  /* 0x0000041712007986 */ /* 0x0003e2000c10190a */
[----:B------:R-:W-:-:S03]  /*19b0*/  PRMT R31, R0, 0x7632, R31 ;  /* 0x00007632001f7816 */ /* 0x000fc6000000001f */
[----:B------:R1:W-:Y:S04]  /*19c0*/  STG.E [R18.64], R17 ;  /* 0x0000001112007986 */ /* 0x0003e8000c10190a */
[----:B------:R1:W-:Y:S04]  /*19d0*/  STG.E [R20.64], R31 ;  /* 0x0000001f14007986 */ /* 0x0003e8000c10190a */
[----:B------:R1:W-:Y:S01]  /*19e0*/  STG.E [R20.64+0x4], R34 ;  /* 0x0000042214007986 */ /* 0x0003e2000c10190a */
[----:B------:R-:W-:Y:S05]  /*19f0*/  BRA `(.L_x_375) ;  /* 0x0000072000007947 */ /* 0x000fea0003800000 */
.L_x_374:
[----:B0-----:R-:W-:Y:S01]  /*1a00*/  LEA R20, R5, UR4, 0x7 ;  /* 0x0000000405147c11 */ /* 0x001fe2000f8e38ff */
[----:B------:R-:W-:Y:S01]  /*1a10*/  IMAD.MOV.U32 R39, RZ, RZ, 0x2 ;  /* 0x00000002ff277424 */ /* 0x000fe200078e00ff */
[----:B------:R-:W-:Y:S01]  /*1a20*/  PRMT R49, R18, 0x5410, R19 ;  /* 0x0000541012317816 */ /* 0x000fe20000000013 */
[C---:B------:R-:W-:Y:S01]  /*1a30*/  HFMA2.MMA R52, R13.reuse, R52, -RZ ;  /* 0x000000340d347235 */ /* 0x040fe200001000ff */
[----:B------:R-:W-:Y:S01]  /*1a40*/  HMUL2 R54, R12, R54 ;  /* 0x000000360c367232 */ /* 0x000fe20000000000 */
[----:B------:R-:W-:Y:S01]  /*1a50*/  IMAD R21, R20, c[0x0][0x184], R3 ;  /* 0x0000610014157a24 */ /* 0x000fe200078e0203 */
[----:B------:R-:W-:Y:S01]  /*1a60*/  HMUL2 R38, R10, R58 ;  /* 0x0000003a0a267232 */ /* 0x000fe20000000000 */
[----:B------:R-:W-:Y:S01]  /*1a70*/  HFMA2.MMA R45, R13, R45, -RZ ;  /* 0x0000002d0d2d7235 */ /* 0x000fe200001000ff */
[C---:B------:R-:W-:Y:S01]  /*1a80*/  HMUL2 R57, R12.reuse, R57 ;  /* 0x000000390c397232 */ /* 0x040fe20000000000 */
[----:B------:R-:W-:Y:S01]  /*1a90*/  IMAD.IADD R20, R21, 0x1, R2 ;  /* 0x0000000115147824 */ /* 0x000fe200078e0202 */
[----:B------:R-:W-:Y:S01]  /*1aa0*/  HFMA2.MMA R43, R11, R43, -RZ ;  /* 0x0000002b0b2b7235 */ /* 0x000fe200001000ff */
[----:B------:R-:W-:Y:S01]  /*1ab0*/  HMUL2 R44, R12, R44 ;  /* 0x0000002c0c2c7232 */ /* 0x000fe20000000000 */
[----:B------:R-:W-:Y:S01]  /*1ac0*/  HFMA2.MMA R0, R13, R0, -RZ ;  /* 0x000000000d007235 */ /* 0x000fe200001000ff */
[----:B------:R-:W-:Y:S01]  /*1ad0*/  IMAD.WIDE R20, R20, R39, c[0x0][0x190] ;  /* 0x0000640014147625 */ /* 0x000fe200078e0227 */
[----:B------:R-:W-:Y:S01]  /*1ae0*/  HMUL2 R42, R10, R42 ;  /* 0x0000002a0a2a7232 */ /* 0x000fe20000000000 */
[----:B------:R-:W-:Y:S01]  /*1af0*/  HFMA2.MMA R36, R11, R36, -RZ ;  /* 0x000000240b247235 */ /* 0x000fe200001000ff */
[----:B------:R-:W-:Y:S01]  /*1b00*/  HMUL2 R31, R12, R31 ;  /* 0x0000001f0c1f7232 */ /* 0x000fe20000000000 */
[----:B------:R-:W-:Y:S01]  /*1b10*/  HFMA2.MMA R33, R13, R33, -RZ ;  /* 0x000000210d217235 */ /* 0x000fe200001000ff */
[----:B------:R0:W-:Y:S01]  /*1b20*/  STG.E [R20.64], R49 ;  /* 0x0000003114007986 */ /* 0x0001e2000c10190a */
[----:B------:R-:W-:Y:S01]  /*1b30*/  IMAD.WIDE R22, R39, c[0x0][0x184], R20 ;  /* 0x0000610027167a25 */ /* 0x000fe200078e0214 */
[----:B------:R-:W-:Y:S01]  /*1b40*/  HMUL2 R37, R10, R37 ;  /* 0x000000250a257232 */ /* 0x000fe20000000000 */
[----:B------:R-:W-:Y:S01]  /*1b50*/  HFMA2.MMA R41, R11, R41, -RZ ;  /* 0x000000290b297235 */ /* 0x000fe200001000ff */
[----:B------:R-:W-:Y:S01]  /*1b60*/  HMUL2 R34, R12, R34 ;  /* 0x000000220c227232 */ /* 0x000fe20000000000 */
[----:B------:R-:W-:Y:S01]  /*1b70*/  HFMA2.MMA R32, R13, R32, -RZ ;  /* 0x000000200d207235 */ /* 0x000fe200001000ff */
[----:B------:R-:W-:Y:S01]  /*1b80*/  HMUL2 R46, R10, R46 ;  /* 0x0000002e0a2e7232 */ /* 0x000fe20000000000 */
[----:B------:R-:W-:Y:S01]  /*1b90*/  HFMA2.MMA R40, R11, R40, -RZ ;  /* 0x000000280b287235 */ /* 0x000fe200001000ff */
[----:B------:R-:W-:-:S02]  /*1ba0*/  HMUL2 R35, R12, R35 ;  /* 0x000000230c237232 */ /* 0x000fc40000000000 */
[----:B------:R-:W-:Y:S01]  /*1bb0*/  HMUL2 R47, R10, R47 ;  /* 0x0000002f0a2f7232 */ /* 0x000fe20000000000 */
[----:B0-----:R-:W-:-:S05]  /*1bc0*/  PRMT R49, R16, 0x5410, R17 ;  /* 0x0000541010317816 */ /* 0x001fca0000000011 */
[----:B------:R0:W-:Y:S02]  /*1bd0*/  STG.E [R20.64+0x4], R49 ;  /* 0x0000043114007986 */ /* 0x0001e4000c10190a */
[----:B0-----:R-:W-:Y:S01]  /*1be0*/  PRMT R49, R18, 0x7632, R19 ;  /* 0x0000763212317816 */ /* 0x001fe20000000013 */
[----:B------:R-:W-:Y:S01]  /*1bf0*/  HFMA2.MMA R21, R11, R56, -RZ ;  /* 0x000000380b157235 */ /* 0x000fe200001000ff */
[C---:B------:R-:W-:Y:S01]  /*1c00*/  IMAD.WIDE R18, R39.reuse, c[0x0][0x184], R22 ;  /* 0x0000610027127a25 */ /* 0x040fe200078e0216 */
[----:B------:R-:W-:Y:S02]  /*1c10*/  HFMA2.MMA R20, R13, R55, -RZ ;  /* 0x000000370d147235 */ /* 0x000fe400001000ff */
[----:B------:R0:W-:Y:S02]  /*1c20*/  STG.E [R22.64], R49 ;  /* 0x0000003116007986 */ /* 0x0001e4000c10190a */
[----:B0-----:R-:W-:Y:S01]  /*1c30*/  PRMT R49, R16, 0x7632, R17 ;  /* 0x0000763210317816 */ /* 0x001fe20000000011 */
[----:B------:R-:W-:-:S04]  /*1c40*/  IMAD.WIDE R16, R39, c[0x0][0x184], R18 ;  /* 0x0000610027107a25 */ /* 0x000fc800078e0212 */
[----:B------:R0:W-:Y:S02]  /*1c50*/  STG.E [R22.64+0x4], R49 ;  /* 0x0000043116007986 */ /* 0x0001e4000c10190a */
[C---:B0-----:R-:W-:Y:S01]  /*1c60*/  PRMT R23, R52.reuse, 0x5410, R54 ;  /* 0x0000541034177816 */ /* 0x041fe20000000036 */
[----:B------:R-:W-:Y:S01]  /*1c70*/  HFMA2.MMA R22, R11, R59, -RZ ;  /* 0x0000003b0b167235 */ /* 0x000fe200001000ff */
[C---:B------:R-:W-:Y:S02]  /*1c80*/  PRMT R49, R21.reuse, 0x5410, R38 ;  /* 0x0000541015317816 */ /* 0x040fe40000000026 */
[----:B------:R-:W-:Y:S01]  /*1c90*/  PRMT R54, R52, 0x7632, R54 ;  /* 0x0000763234367816 */ /* 0x000fe20000000036 */
[----:B------:R0:W-:Y:S01]  /*1ca0*/  STG.E [R18.64], R23 ;  /* 0x0000001712007986 */ /* 0x0001e2000c10190a */
[----:B------:R-:W-:-:S03]  /*1cb0*/  PRMT R38, R21, 0x7632, R38 ;  /* 0x0000763215267816 */ /* 0x000fc60000000026 */
[----:B------:R1:W-:Y:S04]  /*1cc0*/  STG.E [R18.64+0x4], R49 ;  /* 0x0000043112007986 */ /* 0x0003e8000c10190a */
[----:B------:R-:W-:Y:S04]  /*1cd0*/  STG.E [R16.64], R54 ;  /* 0x0000003610007986 */ /* 0x000fe8000c10190a */
[----:B------:R2:W-:Y:S01]  /*1ce0*/  STG.E [R16.64+0x4], R38 ;  /* 0x0000042610007986 */ /* 0x0005e2000c10190a */
[----:B0-----:R-:W-:Y:S01]  /*1cf0*/  HMUL2 R23, R10, R60 ;  /* 0x0000003c0a177232 */ /* 0x001fe20000000000 */
[----:B-1----:R-:W-:-:S04]  /*1d00*/  IMAD.WIDE R18, R39, c[0x0][0x184], R16 ;  /* 0x0000610027127a25 */ /* 0x002fc800078e0210 */
[C-C-:B------:R-:W-:Y:S02]  /*1d10*/  PRMT R49, R22.reuse, 0x5410, R23.reuse ;  /* 0x0000541016317816 */ /* 0x140fe40000000017 */
[----:B------:R-:W-:-:S03]  /*1d20*/  PRMT R23, R22, 0x7632, R23 ;  /* 0x0000763216177816 */ /* 0x000fc60000000017 */
[----:B------:R-:W-:Y:S01]  /*1d30*/  STG.E [R18.64+0x4], R49 ;  /* 0x0000043112007986 */ /* 0x000fe2000c10190a */
[C---:B--2---:R-:W-:Y:S01]  /*1d40*/  PRMT R17, R20.reuse, 0x5410, R57 ;  /* 0x0000541014117816 */ /* 0x044fe20000000039 */
[----:B------:R-:W-:Y:S01]  /*1d50*/  IMAD.MOV.U32 R38, RZ, RZ, R51 ;  /* 0x000000ffff267224 */ /* 0x000fe200078e0033 */
[----:B------:R-:W-:Y:S01]  /*1d60*/  PRMT R57, R20, 0x7632, R57 ;  /* 0x0000763214397816 */ /* 0x000fe20000000039 */
[C---:B------:R-:W-:Y:S02]  /*1d70*/  IMAD.WIDE R20, R39.reuse, c[0x0][0x184], R18 ;  /* 0x0000610027147a25 */ /* 0x040fe400078e0212 */
[----:B------:R0:W-:Y:S02]  /*1d80*/  STG.E [R18.64], R17 ;  /* 0x0000001112007986 */ /* 0x0001e4000c10190a */
[----:B------:R-:W-:Y:S02]  /*1d90*/  HFMA2.MMA R38, R11, R38, -RZ ;  /* 0x000000260b267235 */ /* 0x000fe400001000ff */
[----:B------:R-:W-:Y:S04]  /*1da0*/  STG.E [R20.64], R57 ;  /* 0x0000003914007986 */ /* 0x000fe8000c10190a */
[----:B------:R1:W-:Y:S01]  /*1db0*/  STG.E [R20.64+0x4], R23 ;  /* 0x0000041714007986 */ /* 0x0003e2000c10190a */
[----:B0-----:R-:W-:Y:S01]  /*1dc0*/  IMAD.MOV.U32 R17, RZ, RZ, R50 ;  /* 0x000000ffff117224 */ /* 0x001fe200078e0032 */
[----:B------:R-:W-:Y:S01]  /*1dd0*/  HFMA2.MMA R50, R13, R48, -RZ ;  /* 0x000000300d327235 */ /* 0x000fe200001000ff */
[----:B------:R-:W-:Y:S01]  /*1de0*/  IMAD.WIDE R18, R39, c[0x0][0x184], R20 ;  /* 0x0000610027127a25 */ /* 0x000fe200078e0214 */
[----:B------:R-:W-:-:S02]  /*1df0*/  HMUL2 R48, R10, R53 ;  /* 0x000000350a307232 */ /* 0x000fc40000000000 */
[----:B------:R-:W-:-:S03]  /*1e00*/  HMUL2 R51, R12, R17 ;  /* 0x000000110c337232 */ /* 0x000fc60000000000 */
[C---:B-1----:R-:W-:Y:S01]  /*1e10*/  PRMT R23, R38.reuse, 0x5410, R48 ;  /* 0x0000541026177816 */ /* 0x042fe20000000030 */
[----:B------:R-:W-:Y:S01]  /*1e20*/  IMAD.WIDE R16, R39, c[0x0][0x184], R18 ;  /* 0x0000610027107a25 */ /* 0x000fe200078e0212 */
[----:B------:R-:W-:Y:S02]  /*1e30*/  PRMT R48, R38, 0x7632, R48 ;  /* 0x0000763226307816 */ /* 0x000fe40000000030 */
[C-C-:B------:R-:W-:Y:S01]  /*1e40*/  PRMT R21, R50.reuse, 0x5410, R51.reuse ;  /* 0x0000541032157816 */ /* 0x140fe20000000033 */
[----:B------:R0:W-:Y:S01]  /*1e50*/  STG.E [R18.64+0x4], R23 ;  /* 0x0000041712007986 */ /* 0x0001e2000c10190a */
[----:B------:R-:W-:-:S03]  /*1e60*/  PRMT R51, R50, 0x7632, R51 ;  /* 0x0000763232337816 */ /* 0x000fc60000000033 */
[----:B------:R1:W-:Y:S04]  /*1e70*/  STG.E [R18.64], R21 ;  /* 0x0000001512007986 */ /* 0x0003e8000c10190a */
[----:B------:R-:W-:Y:S04]  /*1e80*/  STG.E [R16.64], R51 ;  /* 0x0000003310007986 */ /* 0x000fe8000c10190a */
[----:B------:R2:W-:Y:S01]  /*1e90*/  STG.E [R16.64+0x4], R48 ;  /* 0x0000043010007986 */ /* 0x0005e2000c10190a */
[C-C-:B0-----:R-:W-:Y:S02]  /*1ea0*/  PRMT R23, R43.reuse, 0x5410, R42.reuse ;  /* 0x000054102b177816 */ /* 0x141fe4000000002a */
[----:B------:R-:W-:Y:S01]  /*1eb0*/  PRMT R42, R43, 0x7632, R42 ;  /* 0x000076322b2a7816 */ /* 0x000fe2000000002a */
[----:B-1----:R-:W-:-:S05]  /*1ec0*/  IMAD.WIDE R18, R39, c[0x0][0x184], R16 ;  /* 0x0000610027127a25 */ /* 0x002fca00078e0210 */
[----:B------:R0:W-:Y:S01]  /*1ed0*/  STG.E [R18.64+0x4], R23 ;  /* 0x0000041712007986 */ /* 0x0001e2000c10190a */
[----:B------:R-:W-:Y:S01]  /*1ee0*/  IMAD.WIDE R20, R39, c[0x0][0x184], R18 ;  /* 0x0000610027147a25 */ /* 0x000fe200078e0212 */
[C-C-:B--2---:R-:W-:Y:S02]  /*1ef0*/  PRMT R17, R45.reuse, 0x5410, R44.reuse ;  /* 0x000054102d117816 */ /* 0x144fe4000000002c */
[----:B------:R-:W-:-:S03]  /*1f00*/  PRMT R44, R45, 0x7632, R44 ;  /* 0x000076322d2c7816 */ /* 0x000fc6000000002c */
[----:B------:R1:W-:Y:S04]  /*1f10*/  STG.E [R18.64], R17 ;  /* 0x0000001112007986 */ /* 0x0003e8000c10190a */
[----:B------:R-:W-:Y:S01]  /*1f20*/  STG.E [R20.64], R44 ;  /* 0x0000002c14007986 */ /* 0x000fe2000c10190a */
[C-C-:B0-----:R-:W-:Y:S02]  /*1f30*/  PRMT R23, R36.reuse, 0x5410, R37.reuse ;  /* 0x0000541024177816 */ /* 0x141fe40000000025 */
[----:B------:R-:W-:Y:S01]  /*1f40*/  PRMT R37, R36, 0x7632, R37 ;  /* 0x0000763224257816 */ /* 0x000fe20000000025 */
[----:B------:R0:W-:Y:S01]  /*1f50*/  STG.E [R20.64+0x4], R42 ;  /* 0x0000042a14007986 */ /* 0x0001e2000c10190a */
[----:B-1----:R-:W-:-:S05]  /*1f60*/  IMAD.WIDE R18, R39, c[0x0][0x184], R20 ;  /* 0x0000610027127a25 */ /* 0x002fca00078e0214 */
[----:B------:R1:W-:Y:S01]  /*1f70*/  STG.E [R18.64+0x4], R23 ;  /* 0x0000041712007986 */ /* 0x0003e2000c10190a */
[----:B------:R-:W-:Y:S01]  /*1f80*/  IMAD.WIDE R16, R39, c[0x0][0x184], R18 ;  /* 0x0000610027107a25 */ /* 0x000fe200078e0212 */
[C-C-:B0-----:R-:W-:Y:S02]  /*1f90*/  PRMT R21, R0.reuse, 0x5410, R31.reuse ;  /* 0x0000541000157816 */ /* 0x141fe4000000001f */
[----:B------:R-:W-:-:S03]  /*1fa0*/  PRMT R31, R0, 0x7632, R31 ;  /* 0x00007632001f7816 */ /* 0x000fc6000000001f */
[----:B------:R0:W-:Y:S04]  /*1fb0*/  STG.E [R18.64], R21 ;  /* 0x0000001512007986 */ /* 0x0001e8000c10190a */
[----:B------:R-:W-:Y:S01]  /*1fc0*/  STG.E [R16.64], R31 ;  /* 0x0000001f10007986 */ /* 0x000fe2000c10190a */
[C-C-:B-1----:R-:W-:Y:S02]  /*1fd0*/  PRMT R23, R41.reuse, 0x5410, R46.reuse ;  /* 0x0000541029177816 */ /* 0x142fe4000000002e */
[----:B------:R-:W-:Y:S01]  /*1fe0*/  PRMT R46, R41, 0x7632, R46 ;  /* 0x00007632292e7816 */ /* 0x000fe2000000002e */
[----:B------:R1:W-:Y:S01]  /*1ff0*/  STG.E [R16.64+0x4], R37 ;  /* 0x0000042510007986 */ /* 0x0003e2000c10190a */
[----:B0-----:R-:W-:-:S05]  /*2000*/  IMAD.WIDE R18, R39, c[0x0][0x184], R16 ;  /* 0x0000610027127a25 */ /* 0x001fca00078e0210 */
[----:B------:R0:W-:Y:S01]  /*2010*/  STG.E [R18.64+0x4], R23 ;  /* 0x0000041712007986 */ /* 0x0001e2000c10190a */
[----:B------:R-:W-:Y:S01]  /*2020*/  IMAD.WIDE R20, R39, c[0x0][0x184], R18 ;  /* 0x0000610027147a25 */ /* 0x000fe200078e0212 */
[C-C-:B-1----:R-:W-:Y:S02]  /*2030*/  PRMT R17, R33.reuse, 0x5410, R34.reuse ;  /* 0x0000541021117816 */ /* 0x142fe40000000022 */
        /* <DEDUP_REMOVED lines=12> */
[----:B------:R1:W-:Y:S04]  /*2100*/  STG.E [R18.64], R35 ;  /* 0x0000002312007986 */ /* 0x0003e8000c10190a */
[----:B------:R1:W-:Y:S02]  /*2110*/  STG.E [R18.64+0x4], R47 ;  /* 0x0000042f12007986 */ /* 0x0003e4000c10190a */
.L_x_375:
[----:B------:R-:W-:Y:S01]  /*2120*/  ISETP.GE.U32.AND P1, PT, R4, 0x2, PT ;  /* 0x000000020400780c */ /* 0x000fe20003f26070 */
[----:B-1----:R-:W-:Y:S01]  /*2130*/  IMAD.MOV.U32 R17, RZ, RZ, c[0x0][0x184] ;  /* 0x00006100ff117624 */ /* 0x002fe200078e00ff */
[----:B------:R-:W-:Y:S01]  /*2140*/  UIADD3 UR6, UR6, 0x10, URZ ;  /* 0x0000001006067890 */ /* 0x000fe2000fffe03f */
[----:B------:R-:W-:Y:S01]  /*2150*/  IMAD.MOV.U32 R4, RZ, RZ, 0x2 ;  /* 0x00000002ff047424 */ /* 0x000fe200078e00ff */
[----:B------:R-:W-:Y:S01]  /*2160*/  UIADD3 UR8, UR8, 0x40, URZ ;  /* 0x0000004008087890 */ /* 0x000fe2000fffe03f */
[----:B------:R-:W-:-:S04]  /*2170*/  IMAD.WIDE R28, R17, 0x4, R28 ;  /* 0x00000004111c7825 */ /* 0x000fc800078e021c */
[----:B------:R-:W-:-:S04]  /*2180*/  IMAD R2, R17, 0x10, R2 ;  /* 0x0000001011027824 */ /* 0x000fc800078e0202 */
[----:B------:R-:W-:Y:S01]  /*2190*/  @P1 CALL.REL.NOINC `(.L_x_376) ;  /* 0x0000001000001944 */ /* 0x000fe20003c00000 */
[----:B------:R-:W-:Y:S05]  /*21a0*/  BRA `(.L_x_377) ;  /* 0xffffe7e000007947 */ /* 0x000fea000383ffff */
.L_x_376:
[----:B------:R-:W-:Y:S01]  /*21b0*/  IADD3 R27, R27, 0x20, RZ ;  /* 0x000000201b1b7810 */ /* 0x000fe20007ffe0ff */
[----:B------:R-:W-:-:S03]  /*21c0*/  UMOV UR4, UR6 ;  /* 0x0000000600047c82 */ /* 0x000fc60008000000 */
[----:B------:R-:W-:-:S13]  /*21d0*/  ISETP.GE.AND P1, PT, R27, UR5, PT ;  /* 0x000000051b007c0c */ /* 0x000fda000bf26270 */
[----:B------:R-:W-:Y:S01]  /*21e0*/  @P1 CALL.REL.NOINC `(.L_x_378) ;  /* 0x0000001000001944 */ /* 0x000fe20003c00000 */
[----:B------:R-:W-:Y:S05]  /*21f0*/  BRA `(.L_x_379) ;  /* 0xffffe54000007947 */ /* 0x000fea000383ffff */
.L_x_378:
[----:B------:R-:W-:Y:S05]  /*2200*/  EXIT ;  /* 0x000000000000794d */ /* 0x000fea0003800000 */
.L_x_380:
        /* <DEDUP_REMOVED lines=15> */
.L_x_1808:


//--------------------- .text._ZN4vllm4gptq31reconstruct_exllama_3bit_kernelEPKjPKiS2_PK6__halfiiibPS5_ --------------------------
	.section	.text._ZN4vllm4gptq31reconstruct_exllama_3bit_kernelEPKjPKiS2_PK6__halfiiibPS5_,"ax",@progbits
	.sectioninfo	@"SHI_REGISTERS=96"
	.align	128
        .global         _ZN4vllm4gptq31reconstruct_exllama_3bit_kernelEPKjPKiS2_PK6__halfiiibPS5_
        .type           _ZN4vllm4gptq31reconstruct_exllama_3bit_kernelEPKjPKiS2_PK6__halfiiibPS5_,@function
        .size           _ZN4vllm4gptq31reconstruct_exllama_3bit_kernelEPKjPKiS2_PK6__halfiiibPS5_,(.L_x_1809 - _ZN4vllm4gptq31reconstruct_exllama_3bit_kernelEPKjPKiS2_PK6__halfiiibPS5_)
        .other          _ZN4vllm4gptq31reconstruct_exllama_3bit_kernelEPKjPKiS2_PK6__halfiiibPS5_,@"STO_CUDA_ENTRY STV_DEFAULT"
_ZN4vllm4gptq31reconstruct_exllama_3bit_kernelEPKjPKiS2_PK6__halfiiibPS5_:
.text._ZN4vllm4gptq31reconstruct_exllama_3bit_kernelEPKjPKiS2_PK6__halfiiibPS5_:
[----:B------:R-:W-:Y:S02]  /*0000*/  IMAD.MOV.U32 R1, RZ, RZ, c[0x0][0x28] ;  /* 0x00000a00ff017624 */ /* 0x000fe400078e00ff */
[----:B------:R-:W0:Y:S01]  /*0010*/  S2R R33, SR_CTAID.X ;  /* 0x0000000000217919 */ /* 0x000e220000002500 */
[----:B------:R-:W-:Y:S01]  /*0020*/  ISETP.NE.U32.AND P0, PT, RZ, c[0x0][0x168], PT ;  /* 0x00005a00ff007a0c */ /* 0x000fe20003f05070 */
[----:B------:R-:W-:Y:S02]  /*0030*/  ULDC.64 UR6, c[0x0][0x118] ;  /* 0x0000460000067ab9 */ /* 0x000fe40000000a00 */
[----:B------:R-:W1:Y:S01]  /*0040*/  S2R R4, SR_TID.X ;  /* 0x0000000000047919 */ /* 0x000e620000002100 */
[----:B------:R-:W-:-:S03]  /*0050*/  ISETP.NE.AND.EX P0, PT, RZ, c[0x0][0x16c], PT, P0 ;  /* 0x00005b00ff007a0c */ /* 0x000fc60003f05300 */
[----:B------:R-:W2:Y:S01]  /*0060*/  S2R R32, SR_CTAID.Y ;  /* 0x0000000000207919 */ /* 0x000ea20000002600 */
[----:B0-----:R-:W-:Y:S02]  /*0070*/  IMAD.SHL.U32 R19, R33, 0x200, RZ ;  /* 0x0000020021137824 */ /* 0x001fe400078e00ff */
[----:B-1----:R-:W-:-:S04]  /*0080*/  IMAD.SHL.U32 R18, R4, 0x4, RZ ;  /* 0x0000000404127824 */ /* 0x002fc800078e00ff */
[----:B------:R-:W-:Y:S02]  /*0090*/  IMAD.IADD R0, R19, 0x1, R18 ;  /* 0x0000000113007824 */ /* 0x000fe400078e0212 */
[----:B--2---:R-:W-:-:S03]  /*00a0*/  IMAD.SHL.U32 R17, R32, 0x80, RZ ;  /* 0x0000008020117824 */ /* 0x004fc600078e00ff */
        /* <DEDUP_REMOVED lines=10> */
.L_x_382:
[----:B------:R-:W-:Y:S05]  /*0150*/  BSYNC B0 ;  /* 0x0000000000007941 */ /* 0x000fea0003800000 */
.L_x_381:
[----:B------:R-:W-:Y:S05]  /*0160*/  @P2 EXIT ;  /* 0x000000000000294d */ /* 0x000fea0003800000 */
[----:B------:R-:W-:Y:S01]  /*0170*/  IABS R6, c[0x0][0x188] ;  /* 0x0000620000067a13 */ /* 0x000fe20000000000 */
[----:B------:R-:W-:Y:S01]  /*0180*/  ULDC UR4, c[0x0][0x180] ;  /* 0x0000600000047ab9 */ /* 0x000fe20000000800 */
[----:B------:R-:W-:Y:S01]  /*0190*/  IABS R7, c[0x0][0x180] ;  /* 0x0000600000077a13 */ /* 0x000fe20000000000 */
[----:B------:R-:W-:Y:S01]  /*01a0*/  ULDC UR5, c[0x0][0x188] ;  /* 0x0000620000057ab9 */ /* 0x000fe20000000800 */
[----:B0-----:R-:W0:Y:S01]  /*01b0*/  I2F.RP R4, R6 ;  /* 0x0000000600047306 */ /* 0x001e220000209400 */
[----:B------:R-:W-:Y:S01]  /*01c0*/  ULOP3.LUT UR4, UR4, UR5, URZ, 0x3c, !UPT ;  /* 0x0000000504047292 */ /* 0x000fe2000f8e3c3f */
[----:B------:R-:W-:Y:S05]  /*01d0*/  BSSY B0, `(.L_x_383) ;  /* 0x0000072000007945 */ /* 0x000fea0003800000 */
[----:B------:R-:W-:Y:S01]  /*01e0*/  ISETP.LE.AND P2, PT, RZ, UR4, PT ;  /* 0x00000004ff007c0c */ /* 0x000fe2000bf43270 */
[----:B0-----:R-:W0:Y:S02]  /*01f0*/  MUFU.RCP R4, R4 ;  /* 0x0000000400047308 */ /* 0x001e240000001000 */
[----:B0-----:R-:W-:-:S06]  /*0200*/  IADD3 R2, R4, 0xffffffe, RZ ;  /* 0x0ffffffe04027810 */ /* 0x001fcc0007ffe0ff */
[----:B------:R0:W1:Y:S02]  /*0210*/  F2I.FTZ.U32.TRUNC.NTZ R3, R2 ;  /* 0x0000000200037305 */ /* 0x000064000021f000 */
[----:B0-----:R-:W-:Y:S02]  /*0220*/  IMAD.MOV.U32 R2, RZ, RZ, RZ ;  /* 0x000000ffff027224 */ /* 0x001fe400078e00ff */
[----:B-1----:R-:W-:-:S04]  /*0230*/  IMAD.MOV R5, RZ, RZ, -R3 ;  /* 0x000000ffff057224 */ /* 0x002fc800078e0a03 */
[----:B------:R-:W-:-:S04]  /*0240*/  IMAD R5, R5, R6, RZ ;  /* 0x0000000605057224 */ /* 0x000fc800078e02ff */
[----:B------:R-:W-:-:S04]  /*0250*/  IMAD.HI.U32 R3, R3, R5, R2 ;  /* 0x0000000503037227 */ /* 0x000fc800078e0002 */
[----:B------:R-:W-:Y:S01]  /*0260*/  IMAD.MOV.U32 R5, RZ, RZ, R7 ;  /* 0x000000ffff057224 */ /* 0x000fe200078e0007 */
[----:B------:R-:W-:-:S03]  /*0270*/  LOP3.LUT R7, R0, 0x1c, RZ, 0xc0, !PT ;  /* 0x0000001c00077812 */ /* 0x000fc600078ec0ff */
        /* <DEDUP_REMOVED lines=19> */
[----:B------:R-:W-:-:S06]  /*03b0*/  IMAD.HI.U32 R6, R3, R5, R2 ;  /* 0x0000000503067227 */ /* 0x000fcc00078e0002 */
[----:B------:R-:W-:-:S04]  /*03c0*/  IMAD.HI.U32 R15, R6, R17, RZ ;  /* 0x00000011060f7227 */ /* 0x000fc800078e00ff */
[----:B------:R-:W-:-:S04]  /*03d0*/  IMAD.MOV R3, RZ, RZ, -R15 ;  /* 0x000000ffff037224 */ /* 0x000fc800078e0a0f */
[----:B------:R-:W-:-:S05]  /*03e0*/  IMAD R3, R16, R3, R17 ;  /* 0x0000000310037224 */ /* 0x000fca00078e0211 */
[----:B------:R-:W-:-:S13]  /*03f0*/  ISETP.GE.U32.AND P2, PT, R3, R16, PT ;  /* 0x000000100300720c */ /* 0x000fda0003f46070 */
[----:B------:R-:W-:Y:S01]  /*0400*/  @P2 IMAD.IADD R3, R3, 0x1, -R16 ;  /* 0x0000000103032824 */ /* 0x000fe200078e0a10 */
[----:B------:R-:W-:Y:S02]  /*0410*/  @P2 IADD3 R15, R15, 0x1, RZ ;  /* 0x000000010f0f2810 */ /* 0x000fe40007ffe0ff */
[----:B------:R-:W-:Y:S02]  /*0420*/  ISETP.GE.U32.AND P2, PT, R7, 0x5, PT ;  /* 0x000000050700780c */ /* 0x000fe40003f46070 */
[----:B------:R-:W-:-:S13]  /*0430*/  ISETP.GE.U32.AND P3, PT, R3, R16, PT ;  /* 0x000000100300720c */ /* 0x000fda0003f66070 */
[----:B------:R-:W-:Y:S02]  /*0440*/  @P3 IADD3 R15, R15, 0x1, RZ ;  /* 0x000000010f0f3810 */ /* 0x000fe40007ffe0ff */
[----:B------:R-:W-:Y:S01]  /*0450*/  @!P1 LOP3.LUT R15, RZ, R16, RZ, 0x33, !PT ;  /* 0x00000010ff0f9212 */ /* 0x000fe200078e33ff */
[----:B------:R-:W-:Y:S05]  /*0460*/  @!P2 BRA `(.L_x_384) ;  /* 0x000003a00000a947 */ /* 0x000fea0003800000 */
[----:B------:R-:W-:-:S13]  /*0470*/  ISETP.NE.AND P1, PT, R7, 0x8, PT ;  /* 0x000000080700780c */ /* 0x000fda0003f25270 */
[----:B------:R-:W-:Y:S05]  /*0480*/  @!P1 BRA `(.L_x_385) ;  /* 0x0000027000009947 */ /* 0x000fea0003800000 */
[----:B------:R-:W-:-:S13]  /*0490*/  ISETP.GE.U32.AND P1, PT, R7, 0x11, PT ;  /* 0x000000110700780c */ /* 0x000fda0003f26070 */
[----:B------:R-:W-:Y:S05]  /*04a0*/  @!P1 BRA `(.L_x_386) ;  /* 0x0000015000009947 */ /* 0x000fea0003800000 */
[----:B------:R-:W-:Y:S01]  /*04b0*/  IMAD R2, R15, c[0x0][0x184], RZ ;  /* 0x000061000f027a24 */ /* 0x000fe200078e02ff */
[----:B------:R-:W-:Y:S01]  /*04c0*/  ISETP.NE.AND P1, PT, R7, 0x14, PT ;  /* 0x000000140700780c */ /* 0x000fe20003f25270 */
[----:B------:R-:W-:-:S03]  /*04d0*/  IMAD R4, R0, 0x3, RZ ;  /* 0x0000000300047824 */ /* 0x000fc600078e02ff */
[----:B------:R-:W-:Y:S02]  /*04e0*/  SHF.R.S32.HI R3, RZ, 0x1f, R2 ;  /* 0x0000001fff037819 */ /* 0x000fe40000011402 */
[----:B------:R-:W-:Y:S02]  /*04f0*/  SHF.R.S32.HI R5, RZ, 0x1f, R4 ;  /* 0x0000001fff057819 */ /* 0x000fe40000011404 */
[----:B------:R-:W-:Y:S01]  /*0500*/  LEA.HI R3, R3, R2, RZ, 0x5 ;  /* 0x0000000203037211 */ /* 0x000fe200078f28ff */
[----:B------:R-:W-:Y:S01]  /*0510*/  IMAD.MOV.U32 R2, RZ, RZ, 0x4 ;  /* 0x00000004ff027424 */ /* 0x000fe200078e00ff */
[----:B------:R-:W-:Y:S02]  /*0520*/  LEA.HI R5, R5, R4, RZ, 0x5 ;  /* 0x0000000405057211 */ /* 0x000fe400078f28ff */
[----:B------:R-:W-:Y:S02]  /*0530*/  SHF.R.S32.HI R3, RZ, 0x5, R3 ;  /* 0x00000005ff037819 */ /* 0x000fe40000011403 */
[----:B------:R-:W-:-:S05]  /*0540*/  SHF.R.S32.HI R14, RZ, 0x5, R5 ;  /* 0x00000005ff0e7819 */ /* 0x000fca0000011405 */
[----:B------:R-:W-:-:S04]  /*0550*/  IMAD R3, R3, 0x3, R14 ;  /* 0x0000000303037824 */ /* 0x000fc800078e020e */
[----:B------:R-:W-:-:S05]  /*0560*/  IMAD.WIDE R2, R3, R2, c[0x0][0x170] ;  /* 0x00005c0003027625 */ /* 0x000fca00078e0202 */
[----:B------:R-:W2:Y:S04]  /*0570*/  @!P1 LDG.E.CONSTANT R4, [R2.64+0x4] ;  /* 0x0000040602049981 */ /* 0x000ea8000c1e9900 */
[----:B------:R-:W3:Y:S01]  /*0580*/  LDG.E.CONSTANT R8, [R2.64] ;  /* 0x0000000602087981 */ /* 0x000ee2000c1e9900 */
[----:B------:R-:W-:-:S04]  /*0590*/  @P1 IMAD.MOV.U32 R6, RZ, RZ, 0x3 ;  /* 0x00000003ff061424 */ /* 0x000fc800078e00ff */
[----:B------:R-:W-:Y:S02]  /*05a0*/  @P1 IMAD R6, R7, R6, -0x40 ;  /* 0xffffffc007061424 */ /* 0x000fe400078e0206 */
[----:B--2---:R-:W-:-:S03]  /*05b0*/  @!P1 IMAD.SHL.U32 R5, R4, 0x10, RZ ;  /* 0x0000001004059824 */ /* 0x004fc600078e00ff */
[----:B---3--:R-:W-:Y:S02]  /*05c0*/  @P1 SHF.R.U32.HI R4, RZ, R6, R8 ;  /* 0x00000006ff041219 */ /* 0x008fe40000011608 */
[----:B------:R-:W-:-:S04]  /*05d0*/  @!P1 LOP3.LUT R5, R5, 0xff0, RZ, 0xc0, !PT ;  /* 0x00000ff005059812 */ /* 0x000fc800078ec0ff */
[----:B------:R-:W-:Y:S01]  /*05e0*/  @!P1 LEA.HI R4, R8, R5, RZ, 0x4 ;  /* 0x0000000508049211 */ /* 0x000fe200078f20ff */
[----:B------:R-:W-:Y:S05]  /*05f0*/  BRA `(.L_x_387) ;  /* 0x000002f000007947 */ /* 0x000fea0003800000 */
.L_x_386:
[----:B------:R-:W-:Y:S02]  /*0600*/  IMAD R2, R15, c[0x0][0x184], RZ ;  /* 0x000061000f027a24 */ /* 0x000fe400078e02ff */
        /* <DEDUP_REMOVED lines=9> */
[----:B------:R-:W-:-:S06]  /*06a0*/  IMAD.WIDE R2, R3, R2, c[0x0][0x170] ;  /* 0x00005c0003027625 */ /* 0x000fcc00078e0202 */
[----:B------:R-:W2:Y:S01]  /*06b0*/  LDG.E.CONSTANT R3, [R2.64] ;  /* 0x0000000602037981 */ /* 0x000ea2000c1e9900 */
[----:B------:R-:W-:-:S04]  /*06c0*/  IMAD.MOV.U32 R4, RZ, RZ, 0x3 ;  /* 0x00000003ff047424 */ /* 0x000fc800078e00ff */
[----:B------:R-:W-:-:S05]  /*06d0*/  IMAD R4, R7, R4, -0x20 ;  /* 0xffffffe007047424 */ /* 0x000fca00078e0204 */
[----:B--2---:R-:W-:Y:S01]  /*06e0*/  SHF.R.U32.HI R4, RZ, R4, R3 ;  /* 0x00000004ff047219 */ /* 0x004fe20000011603 */
[----:B------:R-:W-:Y:S05]  /*06f0*/  BRA `(.L_x_387) ;  /* 0x000001f000007947 */ /* 0x000fea0003800000 */
.L_x_385:
        /* <DEDUP_REMOVED lines=11> */
[----:B------:R-:W2:Y:S04]  /*07b0*/  LDG.E.CONSTANT R4, [R2.64+0x4] ;  /* 0x0000040602047981 */ /* 0x000ea8000c1e9900 */
[----:B------:R-:W3:Y:S01]  /*07c0*/  LDG.E.CONSTANT R5, [R2.64] ;  /* 0x0000000602057981 */ /* 0x000ee2000c1e9900 */
[----:B--2---:R-:W-:-:S05]  /*07d0*/  IMAD.SHL.U32 R4, R4, 0x100, RZ ;  /* 0x0000010004047824 */ /* 0x004fca00078e00ff */
[----:B------:R-:W-:-:S04]  /*07e0*/  LOP3.LUT R4, R4, 0xf00, RZ, 0xc0, !PT ;  /* 0x00000f0004047812 */ /* 0x000fc800078ec0ff */
[----:B---3--:R-:W-:Y:S01]  /*07f0*/  LEA.HI R4, R5, R4, RZ, 0x8 ;  /* 0x0000000405047211 */ /* 0x008fe200078f40ff */
[----:B------:R-:W-:Y:S05]  /*0800*/  BRA `(.L_x_387) ;  /* 0x000000e000007947 */ /* 0x000fea0003800000 */
.L_x_384:
        /* <DEDUP_REMOVED lines=12> */
[----:B------:R-:W-:-:S05]  /*08d0*/  IMAD R4, R7, 0x3, RZ ;  /* 0x0000000307047824 */ /* 0x000fca00078e02ff */
[----:B--2---:R-:W-:Y:S02]  /*08e0*/  SHF.R.U32.HI R4, RZ, R4, R3 ;  /* 0x00000004ff047219 */ /* 0x004fe40000011603 */
.L_x_387:
[----:B------:R-:W-:Y:S05]  /*08f0*/  BSYNC B0 ;  /* 0x0000000000007941 */ /* 0x000fea0003800000 */
.L_x_383:
[----:B------:R-:W-:Y:S01]  /*0900*/  IMAD.MOV.U32 R3, RZ, RZ, 0x2 ;  /* 0x00000002ff037424 */ /* 0x000fe200078e00ff */
[----:B------:R-:W-:Y:S01]  /*0910*/  BAR.SYNC.DEFER_BLOCKING 0x0 ;  /* 0x0000000000007b1d */ /* 0x000fe20000010000 */
[----:B------:R-:W-:-:S04]  /*0920*/  IMAD R2, R15, c[0x0][0x184], R0 ;  /* 0x000061000f027a24 */ /* 0x000fc800078e0200 */
[----:B------:R-:W-:-:S05]  /*0930*/  IMAD.WIDE R2, R2, R3, c[0x0][0x178] ;  /* 0x00005e0002027625 */ /* 0x000fca00078e0203 */
[----:B------:R0:W5:Y:S04]  /*0940*/  LDG.E.CONSTANT R6, [R2.64] ;  /* 0x0000000602067981 */ /* 0x000168000c1e9900 */
[----:B------:R0:W5:Y:S01]  /*0950*/  LDG.E.CONSTANT R7, [R2.64+0x4] ;  /* 0x0000040602077981 */ /* 0x000162000c1e9900 */
[----:B------:R-:W-:-:S04]  /*0960*/  IADD3 R5, R17, 0x80, RZ ;  /* 0x0000008011057810 */ /* 0x000fc80007ffe0ff */
[----:B------:R-:W-:-:S04]  /*0970*/  IMNMX.U32 R8, R5, c[0x0][0x180], PT ;  /* 0x0000600005087a17 */ /* 0x000fc80003800000 */
[----:B------:R-:W-:-:S13]  /*0980*/  ISETP.GE.AND P1, PT, R17, R8, PT ;  /* 0x000000081100720c */ /* 0x000fda0003f26270 */
[----:B------:R-:W-:Y:S05]  /*0990*/  @P1 EXIT ;  /* 0x000000000000194d */ /* 0x000fea0003800000 */
[----:B0-----:R-:W-:Y:S01]  /*09a0*/  IMAD.SHL.U32 R2, R32, 0x4, RZ ;  /* 0x0000000420027824 */ /* 0x001fe200078e00ff */
[C---:B-----5:R-:W-:Y:S01]  /*09b0*/  PRMT R11, R6.reuse, 0x5410, R6 ;  /* 0x00005410060b7816 */ /* 0x060fe20000000006 */
[----:B------:R-:W-:Y:S01]  /*09c0*/  IMAD.IADD R12, R17, 0x1, R16 ;  /* 0x00000001110c7824 */ /* 0x000fe200078e0210 */
[----:B------:R-:W-:Y:S01]  /*09d0*/  PRMT R10, R6, 0x7632, R6 ;  /* 0x00007632060a7816 */ /* 0x000fe20000000006 */
[----:B------:R-:W-:Y:S01]  /*09e0*/  UMOV UR4, URZ ;  /* 0x0000003f00047c82 */ /* 0x000fe20008000000 */
[----:B------:R-:W-:Y:S02]  /*09f0*/  LOP3.LUT R2, R2, 0x7fffffc, RZ, 0xc0, !PT ;  /* 0x07fffffc02027812 */ /* 0x000fe400078ec0ff */
[C-C-:B------:R-:W-:Y:S02]  /*0a00*/  PRMT R9, R7.reuse, 0x5410, R7.reuse ;  /* 0x0000541007097816 */ /* 0x140fe40000000007 */
[----:B------:R-:W-:Y:S01]  /*0a10*/  PRMT R8, R7, 0x7632, R7 ;  /* 0x0000763207087816 */ /* 0x000fe20000000007 */
[----:B------:R-:W-:Y:S01]  /*0a20*/  IMAD R2, R2, c[0x0][0x184], RZ ;  /* 0x0000610002027a24 */ /* 0x000fe200078e02ff */
[----:B------:R-:W-:-:S02]  /*0a30*/  SHF.R.U32.HI R7, RZ, 0x9, R4 ;  /* 0x00000009ff077819 */ /* 0x000fc40000011604 */
[----:B------:R-:W-:Y:S01]  /*0a40*/  SHF.R.U32.HI R6, RZ, 0x6, R4 ;  /* 0x00000006ff067819 */ /* 0x000fe20000011604 */
[----:B------:R-:W-:Y:S01]  /*0a50*/  IMAD R3, R2, 0x3, RZ ;  /* 0x0000000302037824 */ /* 0x000fe200078e02ff */
[----:B------:R-:W-:Y:S02]  /*0a60*/  SHF.R.S32.HI R2, RZ, 0x1f, R0 ;  /* 0x0000001fff027819 */ /* 0x000fe40000011400 */
[----:B------:R-:W-:Y:S02]  /*0a70*/  SHF.R.U32.HI R5, RZ, 0x3, R4 ;  /* 0x00000003ff057819 */ /* 0x000fe40000011604 */
[----:B------:R-:W-:Y:S02]  /*0a80*/  IADD3 R0, P1, R0, R3, RZ ;  /* 0x0000000300007210 */ /* 0x000fe40007f3e0ff */
[----:B------:R-:W-:Y:S02]  /*0a90*/  LOP3.LUT R13, R4, 0x7, RZ, 0xc0, !PT ;  /* 0x00000007040d7812 */ /* 0x000fe400078ec0ff */
[----:B------:R-:W-:-:S02]  /*0aa0*/  LEA.HI.X.SX32 R3, R3, R2, 0x1, P1 ;  /* 0x0000000203037211 */ /* 0x000fc400008f0eff */
[----:B------:R-:W-:Y:S02]  /*0ab0*/  LEA R34, P1, R0, c[0x0][0x160], 0x2 ;  /* 0x0000580000227a11 */ /* 0x000fe400078210ff */
[----:B------:R-:W-:Y:S02]  /*0ac0*/  LEA R4, R32, 0x80, 0x7 ;  /* 0x0000008020047811 */ /* 0x000fe400078e38ff */
[----:B------:R-:W-:Y:S02]  /*0ad0*/  LEA.HI.X R35, R0, c[0x0][0x164], R3, 0x2, P1 ;  /* 0x0000590000237a11 */ /* 0x000fe400008f1403 */
[----:B------:R-:W-:Y:S02]  /*0ae0*/  LOP3.LUT R7, R7, 0x7, RZ, 0xc0, !PT ;  /* 0x0000000707077812 */ /* 0x000fe400078ec0ff */
[----:B------:R-:W-:Y:S02]  /*0af0*/  LOP3.LUT R6, R6, 0x7, RZ, 0xc0, !PT ;  /* 0x0000000706067812 */ /* 0x000fe400078ec0ff */
[----:B------:R-:W-:-:S02]  /*0b00*/  LOP3.LUT R5, R5, 0x7, RZ, 0xc0, !PT ;  /* 0x0000000705057812 */ /* 0x000fc400078ec0ff */
[----:B------:R-:W-:Y:S02]  /*0b10*/  IMNMX.U32 R4, R4, c[0x0][0x180], PT ;  /* 0x0000600004047a17 */ /* 0x000fe40003800000 */
.L_x_397:
[----:B------:R-:W-:-:S13]  /*0b20*/  ISETP.NE.AND P1, PT, R17, R12, PT ;  /* 0x0000000c1100720c */ /* 0x000fda0003f25270 */
[----:B------:R-:W-:Y:S05]  /*0b30*/  @P1 BRA `(.L_x_388) ;  /* 0x0000039000001947 */ /* 0x000fea0003800000 */
[----:B------:R-:W-:Y:S01]  /*0b40*/  IADD3 R15, R15, 0x1, RZ ;  /* 0x000000010f0f7810 */ /* 0x000fe20007ffe0ff */
[----:B------:R-:W-:-:S04]  /*0b50*/  IMAD.MOV.U32 R2, RZ, RZ, 0x4 ;  /* 0x00000004ff027424 */ /* 0x000fc800078e00ff */
[----:B------:R-:W-:-:S05]  /*0b60*/  IMAD R5, R15, c[0x0][0x184], RZ ;  /* 0x000061000f057a24 */ /* 0x000fca00078e02ff */
[----:B------:R-:W-:-:S04]  /*0b70*/  SHF.R.S32.HI R0, RZ, 0x1f, R5 ;  /* 0x0000001fff007819 */ /* 0x000fc80000011405 */
[----:B------:R-:W-:-:S04]  /*0b80*/  LEA.HI R0, R0, R5, RZ, 0x5 ;  /* 0x0000000500007211 */ /* 0x000fc800078f28ff */
[----:B------:R-:W-:-:S05]  /*0b90*/  SHF.R.S32.HI R3, RZ, 0x5, R0 ;  /* 0x00000005ff037819 */ /* 0x000fca0000011400 */
[----:B------:R-:W-:-:S04]  /*0ba0*/  IMAD R3, R3, 0x3, R14 ;  /* 0x0000000303037824 */ /* 0x000fc800078e020e */
[----:B------:R-:W-:-:S05]  /*0bb0*/  IMAD.WIDE R2, R3, R2, c[0x0][0x170] ;  /* 0x00005c0003027625 */ /* 0x000fca00078e0202 */
[----:B------:R0:W5:Y:S01]  /*0bc0*/  LDG.E.CONSTANT R7, [R2.64] ;  /* 0x0000000602077981 */ /* 0x000162000c1e9900 */
[----:B------:R-:W-:Y:S01]  /*0bd0*/  LOP3.LUT R0, R18, 0x1c, RZ, 0xc0, !PT ;  /* 0x0000001c12007812 */ /* 0x000fe200078ec0ff */
[----:B------:R-:W-:Y:S03]  /*0be0*/  BSSY B0, `(.L_x_389) ;  /* 0x000001c000007945 */ /* 0x000fe60003800000 */
[----:B------:R-:W-:-:S13]  /*0bf0*/  ISETP.GE.U32.AND P1, PT, R0, 0x5, PT ;  /* 0x000000050000780c */ /* 0x000fda0003f26070 */
[----:B------:R-:W-:Y:S05]  /*0c00*/  @!P1 BRA `(.L_x_390) ;  /* 0x0000017000009947 */ /* 0x000fea0003800000 */
[----:B0-----:R-:W-:-:S13]  /*0c10*/  ISETP.NE.AND P1, PT, R0, 0x8, PT ;  /* 0x000000080000780c */ /* 0x001fda0003f25270 */
[----:B------:R-:W-:Y:S05]  /*0c20*/  @!P1 BRA `(.L_x_391) ;  /* 0x0000010000009947 */ /* 0x000fea0003800000 */
[----:B------:R-:W-:-:S13]  /*0c30*/  ISETP.GE.U32.AND P1, PT, R0, 0x11, PT ;  /* 0x000000110000780c */ /* 0x000fda0003f26070 */
[----:B------:R-:W-:Y:S05]  /*0c40*/  @!P1 BRA `(.L_x_392) ;  /* 0x000000a000009947 */ /* 0x000fea0003800000 */
[----:B------:R-:W-:-:S13]  /*0c50*/  ISETP.NE.AND P1, PT, R0, 0x14, PT ;  /* 0x000000140000780c */ /* 0x000fda0003f25270 */
[----:B------:R-:W-:-:S04]  /*0c60*/  @P1 IMAD.MOV.U32 R9, RZ, RZ, 0x3 ;  /* 0x00000003ff091424 */ /* 0x000fc800078e00ff */
[----:B------:R-:W-:-:S05]  /*0c70*/  @P1 IMAD R0, R0, R9, -0x40 ;  /* 0xffffffc000001424 */ /* 0x000fca00078e0209 */
[----:B-----5:R-:W-:Y:S01]  /*0c80*/  @P1 SHF.R.U32.HI R0, RZ, R0, R7 ;  /* 0x00000000ff001219 */ /* 0x020fe20000011607 */
[----:B------:R-:W-:Y:S05]  /*0c90*/  @P1 BRA `(.L_x_393) ;  /* 0x0000010000001947 */ /* 0x000fea0003800000 */
[----:B------:R-:W2:Y:S02]  /*0ca0*/  LDG.E.CONSTANT R2, [R2.64+0x4] ;  /* 0x0000040602027981 */ /* 0x000ea4000c1e9900 */
[----:B--2---:R-:W-:-:S05]  /*0cb0*/  IMAD.SHL.U32 R0, R2, 0x10, RZ ;  /* 0x0000001002007824 */ /* 0x004fca00078e00ff */
[----:B------:R-:W-:-:S04]  /*0cc0*/  LOP3.LUT R0, R0, 0xff0, RZ, 0xc0, !PT ;  /* 0x00000ff000007812 */ /* 0x000fc800078ec0ff */
[----:B------:R-:W-:Y:S01]  /*0cd0*/  LEA.HI R0, R7, R0, RZ, 0x4 ;  /* 0x0000000007007211 */ /* 0x000fe200078f20ff */
[----:B------:R-:W-:Y:S05]  /*0ce0*/  BRA `(.L_x_393) ;  /* 0x000000b000007947 */ /* 0x000fea0003800000 */
.L_x_392:
[----:B------:R-:W-:-:S04]  /*0cf0*/  IMAD.MOV.U32 R3, RZ, RZ, 0x3 ;  /* 0x00000003ff037424 */ /* 0x000fc800078e00ff */
[----:B------:R-:W-:-:S05]  /*0d00*/  IMAD R0, R0, R3, -0x20 ;  /* 0xffffffe000007424 */ /* 0x000fca00078e0203 */
[----:B-----5:R-:W-:Y:S01]  /*0d10*/  SHF.R.U32.HI R0, RZ, R0, R7 ;  /* 0x00000000ff007219 */ /* 0x020fe20000011607 */
[----:B------:R-:W-:Y:S05]  /*0d20*/  BRA `(.L_x_393) ;  /* 0x0000007000007947 */ /* 0x000fea0003800000 */
.L_x_391:
[----:B------:R-:W2:Y:S02]  /*0d30*/  LDG.E.CONSTANT R0, [R2.64+0x4] ;  /* 0x0000040602007981 */ /* 0x000ea4000c1e9900 */
[----:B--2---:R-:W-:-:S05]  /*0d40*/  IMAD.SHL.U32 R0, R0, 0x100, RZ ;  /* 0x0000010000007824 */ /* 0x004fca00078e00ff */
[----:B------:R-:W-:-:S04]  /*0d50*/  LOP3.LUT R0, R0, 0xf00, RZ, 0xc0, !PT ;  /* 0x00000f0000007812 */ /* 0x000fc800078ec0ff */
[----:B-----5:R-:W-:Y:S01]  /*0d60*/  LEA.HI R0, R7, R0, RZ, 0x8 ;  /* 0x0000000007007211 */ /* 0x020fe200078f40ff */
[----:B------:R-:W-:Y:S05]  /*0d70*/  BRA `(.L_x_393) ;  /* 0x0000002000007947 */ /* 0x000fea0003800000 */
.L_x_390:
[----:B0-----:R-:W-:-:S05]  /*0d80*/  IMAD R0, R0, 0x3, RZ ;  /* 0x0000000300007824 */ /* 0x001fca00078e02ff */
[----:B-----5:R-:W-:Y:S02]  /*0d90*/  SHF.R.U32.HI R0, RZ, R0, R7 ;  /* 0x00000000ff007219 */ /* 0x020fe40000011607 */
.L_x_393:
[----:B------:R-:W-:Y:S05]  /*0da0*/  BSYNC B0 ;  /* 0x0000000000007941 */ /* 0x000fea0003800000 */
.L_x_389:
[----:B------:R-:W-:Y:S02]  /*0db0*/  IMAD R2, R33, 0x200, R18 ;  /* 0x0000020021027824 */ /* 0x000fe400078e0212 */
[----:B------:R-:W-:Y:S02]  /*0dc0*/  IMAD.MOV.U32 R3, RZ, RZ, 0x2 ;  /* 0x00000002ff037424 */ /* 0x000fe400078e00ff */
[----:B------:R-:W-:-:S04]  /*0dd0*/  IMAD.IADD R2, R5, 0x1, R2 ;  /* 0x0000000105027824 */ /* 0x000fc800078e0202 */
[----:B------:R-:W-:-:S05]  /*0de0*/  IMAD.WIDE R2, R2, R3, c[0x0][0x178] ;  /* 0x00005e0002027625 */ /* 0x000fca00078e0203 */
[----:B------:R-:W2:Y:S04]  /*0df0*/  LDG.E.CONSTANT R10, [R2.64] ;  /* 0x00000006020a7981 */ /* 0x000ea8000c1e9900 */
[----:B------:R-:W3:Y:S01]  /*0e00*/  LDG.E.CONSTANT R8, [R2.64+0x4] ;  /* 0x0000040602087981 */ /* 0x000ee2000c1e9900 */
[--C-:B------:R-:W-:Y:S01]  /*0e10*/  SHF.R.U32.HI R5, RZ, 0x3, R0.reuse ;  /* 0x00000003ff057819 */ /* 0x100fe20000011600 */
[----:B------:R-:W-:Y:S01]  /*0e20*/  IMAD.IADD R12, R16, 0x1, R17 ;  /* 0x00000001100c7824 */ /* 0x000fe200078e0211 */
[--C-:B------:R-:W-:Y:S02]  /*0e30*/  SHF.R.U32.HI R6, RZ, 0x6, R0.reuse ;  /* 0x00000006ff067819 */ /* 0x100fe40000011600 */
[----:B------:R-:W-:Y:S02]  /*0e40*/  LOP3.LUT R13, R0, 0x7, RZ, 0xc0, !PT ;  /* 0x00000007000d7812 */ /* 0x000fe400078ec0ff */
[----:B------:R-:W-:-:S02]  /*0e50*/  SHF.R.U32.HI R0, RZ, 0x9, R0 ;  /* 0x00000009ff007819 */ /* 0x000fc40000011600 */
[----:B------:R-:W-:Y:S02]  /*0e60*/  LOP3.LUT R5, R5, 0x7, RZ, 0xc0, !PT ;  /* 0x0000000705057812 */ /* 0x000fe400078ec0ff */
[----:B------:R-:W-:Y:S02]  /*0e70*/  LOP3.LUT R6, R6, 0x7, RZ, 0xc0, !PT ;  /* 0x0000000706067812 */ /* 0x000fe400078ec0ff */
[----:B------:R-:W-:Y:S02]  /*0e80*/  LOP3.LUT R7, R0, 0x7, RZ, 0xc0, !PT ;  /* 0x0000000700077812 */ /* 0x000fe400078ec0ff */
[C-C-:B--2---:R-:W-:Y:S02]  /*0e90*/  PRMT R11, R10.reuse, 0x5410, R10.reuse ;  /* 0x000054100a0b7816 */ /* 0x144fe4000000000a */
[----:B------:R-:W-:Y:S02]  /*0ea0*/  PRMT R10, R10, 0x7632, R10 ;  /* 0x000076320a0a7816 */ /* 0x000fe4000000000a */
[----:B---3--:R-:W-:-:S02]  /*0eb0*/  PRMT R9, R8, 0x5410, R8 ;  /* 0x0000541008097816 */ /* 0x008fc40000000008 */
[----:B------:R-:W-:Y:S02]  /*0ec0*/  PRMT R8, R8, 0x7632, R8 ;  /* 0x0000763208087816 */ /* 0x000fe40000000008 */
.L_x_388:
[----:B------:R-:W-:Y:S01]  /*0ed0*/  IMAD.MOV.U32 R3, RZ, RZ, 0x4 ;  /* 0x00000004ff037424 */ /* 0x000fe200078e00ff */
[----:B------:R-:W2:Y:S03]  /*0ee0*/  LDG.E.128.CONSTANT R20, [R34.64] ;  /* 0x0000000622147981 */ /* 0x000ea6000c1e9d00 */
[----:B------:R-:W-:-:S05]  /*0ef0*/  IMAD.WIDE R36, R3, c[0x0][0x184], R34 ;  /* 0x0000610003247a25 */ /* 0x000fca00078e0222 */
[----:B------:R-:W3:Y:S01]  /*0f00*/  LDG.E.128.CONSTANT R24, [R36.64] ;  /* 0x0000000624187981 */ /* 0x000ee2000c1e9d00 */
[----:B------:R-:W-:-:S05]  /*0f10*/  IMAD.WIDE R90, R3, c[0x0][0x184], R36 ;  /* 0x00006100035a7a25 */ /* 0x000fca00078e0224 */
[----:B------:R-:W4:Y:S01]  /*0f20*/  LDG.E.128.CONSTANT R28, [R90.64] ;  /* 0x000000065a1c7981 */ /* 0x000f22000c1e9d00 */
[----:B------:R-:W-:Y:S01]  /*0f30*/  ULDC.S8 UR5, c[0x0][0x18c] ;  /* 0x0000630000057ab9 */ /* 0x000fe20000000200 */
[----:B------:R-:W-:Y:S01]  /*0f40*/  I2F.F16 R38, -0x80 ;  /* 0xffffff8000267906 */ /* 0x000fe20000200c00 */
[----:B------:R-:W-:-:S04]  /*0f50*/  UISETP.NE.AND UP0, UPT, UR5, URZ, UPT ;  /* 0x0000003f0500728c */ /* 0x000fc8000bf05270 */
[----:B------:R-:W-:-:S03]  /*0f60*/  USEL UR5, URZ, 0x1, UP0 ;  /* 0x000000013f057887 */ /* 0x000fc60008000000 */
[----:B------:R-:W0:Y:S03]  /*0f70*/  I2F.F16 R41, -0x10 ;  /* 0xfffffff000297906 */ /* 0x000e260000200c00 */
[----:B------:R-:W-:Y:S02]  /*0f80*/  IADD3 R2, R13, UR5, RZ ;  /* 0x000000050d027c10 */ /* 0x000fe4000fffe0ff */
[----:B------:R-:W-:-:S03]  /*0f90*/  IADD3 R0, R5, UR5, RZ ;  /* 0x0000000505007c10 */ /* 0x000fc6000fffe0ff */
[----:B------:R1:W5:Y:S08]  /*0fa0*/  I2F.F16 R39, R2 ;  /* 0x0000000200277306 */ /* 0x0003700000200c00 */
[----:B------:R5:W5:Y:S01]  /*0fb0*/  I2F.F16 R42, R0 ;  /* 0x00000000002a7306 */ /* 0x000b620000200c00 */
[----:B0-----:R-:W-:Y:S02]  /*0fc0*/  PRMT R46, R38, 0x5410, R41 ;  /* 0x00005410262e7816 */ /* 0x001fe40000000029 */
[----:B-1----:R-:W-:-:S03]  /*0fd0*/  LOP3.LUT R2, R2, 0xe400, RZ, 0xfc, !PT ;  /* 0x0000e40002027812 */ /* 0x002fc600078efcff */
[C---:B-----5:R-:W-:Y:S01]  /*0fe0*/  HADD2 R39, R46.reuse, -R39.H0_H0 ;  /* 0xa00000272e277230 */ /* 0x060fe20000000000 */
[----:B------:R-:W-:Y:S01]  /*0ff0*/  LOP3.LUT R0, R0, 0xe400, RZ, 0xfc, !PT ;  /* 0x0000e40000007812 */ /* 0x000fe200078efcff */
[----:B------:R-:W-:Y:S01]  /*1000*/  HADD2 R42, R46, -R42.H0_H0 ;  /* 0xa000002a2e2a7230 */ /* 0x000fe20000000000 */
[----:B--2---:R-:W-:Y:S02]  /*1010*/  SHF.R.U32.HI R34, RZ, 0xf, R20 ;  /* 0x0000000fff227819 */ /* 0x004fe40000011614 */
[----:B------:R-:W-:Y:S02]  /*1020*/  SHF.R.U32.HI R40, RZ, 0xf, R23 ;  /* 0x0000000fff287819 */ /* 0x000fe40000011617 */
[----:B------:R-:W-:Y:S02]  /*1030*/  LOP3.LUT R34, R34, 0x10001, RZ, 0xc0, !PT ;  /* 0x0001000122227812 */ /* 0x000fe400078ec0ff */
[----:B------:R-:W-:Y:S02]  /*1040*/  SHF.R.U32.HI R38, RZ, 0xf, R22 ;  /* 0x0000000fff267819 */ /* 0x000fe40000011616 */
[----:B---3--:R-:W-:-:S02]  /*1050*/  SHF.R.U32.HI R35, RZ, 0xe, R24 ;  /* 0x0000000eff237819 */ /* 0x008fc40000011618 */
[----:B------:R-:W-:Y:S02]  /*1060*/  SHF.R.U32.HI R41, RZ, 0xe, R25 ;  /* 0x0000000eff297819 */ /* 0x000fe40000011619 */
[----:B------:R-:W-:Y:S02]  /*1070*/  LOP3.LUT R37, R34, 0x20002, R35, 0xf8, !PT ;  /* 0x0002000222257812 */ /* 0x000fe400078ef823 */
[----:B------:R-:W-:Y:S02]  /*1080*/  SHF.R.U32.HI R35, RZ, 0xf, R21 ;  /* 0x0000000fff237819 */ /* 0x000fe40000011615 */
[----:B------:R-:W-:Y:S02]  /*1090*/  IADD3 R34, R6, UR5, RZ ;  /* 0x0000000506227c10 */ /* 0x000fe4000fffe0ff */
[----:B------:R-:W-:Y:S02]  /*10a0*/  LOP3.LUT R36, R35, 0x10001, RZ, 0xc0, !PT ;  /* 0x0001000123247812 */ /* 0x000fe400078ec0ff */
[----:B------:R-:W-:Y:S01]  /*10b0*/  IADD3 R35, R7, UR5, RZ ;  /* 0x0000000507237c10 */ /* 0x000fe2000fffe0ff */
[----:B------:R-:W0:Y:S01]  /*10c0*/  I2F.F16 R47, R34 ;  /* 0x00000022002f7306 */ /* 0x000e220000200c00 */
[----:B------:R-:W-:-:S02]  /*10d0*/  LOP3.LUT R40, R40, 0x10001, RZ, 0xc0, !PT ;  /* 0x0001000128287812 */ /* 0x000fc400078ec0ff */
[----:B------:R-:W-:Y:S02]  /*10e0*/  SHF.R.U32.HI R45, RZ, 0xe, R27 ;  /* 0x0000000eff2d7819 */ /* 0x000fe4000001161b */
[----:B------:R-:W-:Y:S02]  /*10f0*/  LOP3.LUT R38, R38, 0x10001, RZ, 0xc0, !PT ;  /* 0x0001000126267812 */ /* 0x000fe400078ec0ff */
[----:B------:R-:W-:Y:S01]  /*1100*/  SHF.R.U32.HI R43, RZ, 0xe, R26 ;  /* 0x0000000eff2b7819 */ /* 0x000fe2000001161a */
[----:B------:R-:W1:Y:S01]  /*1110*/  I2F.F16 R53, R35 ;  /* 0x0000002300357306 */ /* 0x000e620000200c00 */
[----:B------:R-:W-:Y:S02]  /*1120*/  LOP3.LUT R41, R36, 0x20002, R41, 0xf8, !PT ;  /* 0x0002000224297812 */ /* 0x000fe400078ef829 */
[----:B------:R-:W-:Y:S02]  /*1130*/  LOP3.LUT R45, R40, 0x20002, R45, 0xf8, !PT ;  /* 0x00020002282d7812 */ /* 0x000fe400078ef82d */
[----:B----4-:R-:W-:-:S02]  /*1140*/  SHF.R.U32.HI R36, RZ, 0xd, R28 ;  /* 0x0000000dff247819 */ /* 0x010fc4000001161c */
[----:B------:R-:W-:Y:S01]  /*1150*/  LOP3.LUT R43, R38, 0x20002, R43, 0xf8, !PT ;  /* 0x00020002262b7812 */ /* 0x000fe200078ef82b */
[C---:B0-----:R-:W-:Y:S01]  /*1160*/  HADD2 R47, R46.reuse, -R47.H0_H0 ;  /* 0xa000002f2e2f7230 */ /* 0x041fe20000000000 */
[----:B------:R-:W-:Y:S02]  /*1170*/  SHF.R.U32.HI R40, RZ, 0xd, R30 ;  /* 0x0000000dff287819 */ /* 0x000fe4000001161e */
[----:B------:R-:W-:Y:S02]  /*1180*/  SHF.R.U32.HI R38, RZ, 0xd, R29 ;  /* 0x0000000dff267819 */ /* 0x000fe4000001161d */
[----:B------:R-:W-:Y:S02]  /*1190*/  SHF.R.U32.HI R44, RZ, 0xd, R31 ;  /* 0x0000000dff2c7819 */ /* 0x000fe4000001161f */
[----:B------:R-:W-:Y:S01]  /*11a0*/  SHF.R.U32.HI R52, RZ, 0x6, R20 ;  /* 0x00000006ff347819 */ /* 0x000fe20000011614 */
[----:B-1----:R-:W-:Y:S01]  /*11b0*/  HADD2 R53, R46, -R53.H0_H0 ;  /* 0xa00000352e357230 */ /* 0x002fe20000000000 */
[----:B------:R-:W-:-:S02]  /*11c0*/  LOP3.LUT R48, R37, 0x40004, R36, 0xf8, !PT ;  /* 0x0004000425307812 */ /* 0x000fc400078ef824 */
[----:B------:R-:W-:Y:S02]  /*11d0*/  LOP3.LUT R36, R43, 0x40004, R40, 0xf8, !PT ;  /* 0x000400042b247812 */ /* 0x000fe400078ef828 */
[----:B------:R-:W-:Y:S02]  /*11e0*/  LOP3.LUT R46, R24, 0x70007, RZ, 0xc0, !PT ;  /* 0x00070007182e7812 */ /* 0x000fe400078ec0ff */
[----:B------:R-:W-:Y:S02]  /*11f0*/  LOP3.LUT R37, R41, 0x40004, R38, 0xf8, !PT ;  /* 0x0004000429257812 */ /* 0x000fe400078ef826 */
[----:B------:R-:W-:Y:S02]  /*1200*/  LOP3.LUT R40, R45, 0x40004, R44, 0xf8, !PT ;  /* 0x000400042d287812 */ /* 0x000fe400078ef82c */
[----:B------:R-:W-:Y:S02]  /*1210*/  SHF.R.U32.HI R56, RZ, 0x6, R28 ;  /* 0x00000006ff387819 */ /* 0x000fe4000001161c */
[----:B------:R-:W-:-:S02]  /*1220*/  LOP3.LUT R38, R20, 0x70007, RZ, 0xc0, !PT ;  /* 0x0007000714267812 */ /* 0x000fc400078ec0ff */
[----:B------:R-:W-:Y:S02]  /*1230*/  LOP3.LUT R44, R52, 0x70007, RZ, 0xc0, !PT ;  /* 0x00070007342c7812 */ /* 0x000fe400078ec0ff */
[----:B------:R-:W-:Y:S02]  /*1240*/  SHF.R.U32.HI R41, RZ, 0x6, R24 ;  /* 0x00000006ff297819 */ /* 0x000fe40000011618 */
[----:B------:R-:W-:Y:S02]  /*1250*/  LOP3.LUT R49, R46, 0x64006400, RZ, 0xfc, !PT ;  /* 0x640064002e317812 */ /* 0x000fe400078efcff */
[----:B------:R-:W-:Y:S02]  /*1260*/  LOP3.LUT R46, R56, 0x70007, RZ, 0xc0, !PT ;  /* 0x00070007382e7812 */ /* 0x000fe400078ec0ff */
[----:B------:R-:W-:Y:S01]  /*1270*/  LOP3.LUT R43, R38, 0x64006400, RZ, 0xfc, !PT ;  /* 0x64006400262b7812 */ /* 0x000fe200078efcff */
[----:B------:R-:W-:Y:S01]  /*1280*/  HADD2 R60, R49, R2.H0_H0 ;  /* 0x20000002313c7230 */ /* 0x000fe20000000000 */
[----:B------:R-:W-:-:S02]  /*1290*/  LOP3.LUT R45, R44, 0x64006400, RZ, 0xfc, !PT ;  /* 0x640064002c2d7812 */ /* 0x000fc400078efcff */
[----:B------:R-:W-:Y:S01]  /*12a0*/  LOP3.LUT R38, R41, 0x70007, RZ, 0xc0, !PT ;  /* 0x0007000729267812 */ /* 0x000fe200078ec0ff */
[--C-:B------:R-:W-:Y:S01]  /*12b0*/  HADD2 R84, R43, R2.reuse.H0_H0 ;  /* 0x200000022b547230 */ /* 0x100fe20000000000 */
[----:B------:R-:W-:Y:S01]  /*12c0*/  LOP3.LUT R44, R28, 0x70007, RZ, 0xc0, !PT ;  /* 0x000700071c2c7812 */ /* 0x000fe200078ec0ff */
[--C-:B------:R-:W-:Y:S01]  /*12d0*/  HADD2 R72, R45, R2.reuse.H0_H0 ;  /* 0x200000022d487230 */ /* 0x100fe20000000000 */
[----:B------:R-:W-:Y:S02]  /*12e0*/  LOP3.LUT R57, R46, 0x64006400, RZ, 0xfc, !PT ;  /* 0x640064002e397812 */ /* 0x000fe400078efcff */
[----:B------:R-:W-:Y:S02]  /*12f0*/  SHF.R.U32.HI R64, RZ, 0x6, R21 ;  /* 0x00000006ff407819 */ /* 0x000fe40000011615 */
[----:B------:R-:W-:Y:S01]  /*1300*/  LOP3.LUT R51, R38, 0x64006400, RZ, 0xfc, !PT ;  /* 0x6400640026337812 */ /* 0x000fe200078efcff */
[----:B------:R-:W-:Y:S01]  /*1310*/  HADD2 R38, R57, R2.H0_H0 ;  /* 0x2000000239267230 */ /* 0x000fe20000000000 */
[----:B------:R-:W-:-:S02]  /*1320*/  LOP3.LUT R55, R44, 0x64006400, RZ, 0xfc, !PT ;  /* 0x640064002c377812 */ /* 0x000fc400078efcff */
[----:B------:R-:W-:Y:S01]  /*1330*/  LOP3.LUT R59, R48, 0x64006400, RZ, 0xfc, !PT ;  /* 0x64006400303b7812 */ /* 0x000fe200078efcff */
[--C-:B------:R-:W-:Y:S01]  /*1340*/  HADD2 R50, R51, R2.reuse.H0_H0 ;  /* 0x2000000233327230 */ /* 0x100fe20000000000 */
[----:B------:R-:W-:Y:S01]  /*1350*/  LOP3.LUT R44, R64, 0x70007, RZ, 0xc0, !PT ;  /* 0x00070007402c7812 */ /* 0x000fe200078ec0ff */
[--C-:B------:R-:W-:Y:S01]  /*1360*/  HADD2 R45, R55, R2.reuse.H0_H0 ;  /* 0x20000002372d7230 */ /* 0x100fe20000000000 */
[----:B------:R-:W-:Y:S01]  /*1370*/  LOP3.LUT R46, R25, 0x70007, RZ, 0xc0, !PT ;  /* 0x00070007192e7812 */ /* 0x000fe200078ec0ff */
[----:B------:R-:W-:Y:S01]  /*1380*/  HADD2 R2, R59, R2.H0_H0 ;  /* 0x200000023b027230 */ /* 0x000fe20000000000 */
[----:B------:R-:W-:Y:S02]  /*1390*/  SHF.R.U32.HI R48, RZ, 0x6, R25 ;  /* 0x00000006ff307819 */ /* 0x000fe40000011619 */
[----:B------:R-:W-:Y:S02]  /*13a0*/  SHF.R.U32.HI R57, RZ, 0x6, R29 ;  /* 0x00000006ff397819 */ /* 0x000fe4000001161d */
[----:B------:R-:W-:-:S02]  /*13b0*/  LOP3.LUT R71, R44, 0x64006400, RZ, 0xfc, !PT ;  /* 0x640064002c477812 */ /* 0x000fc400078efcff */
[----:B------:R-:W-:Y:S02]  /*13c0*/  LOP3.LUT R59, R46, 0x64006400, RZ, 0xfc, !PT ;  /* 0x640064002e3b7812 */ /* 0x000fe400078efcff */
[----:B------:R-:W-:Y:S01]  /*13d0*/  LOP3.LUT R43, R21, 0x70007, RZ, 0xc0, !PT ;  /* 0x00070007152b7812 */ /* 0x000fe200078ec0ff */
[--C-:B------:R-:W-:Y:S01]  /*13e0*/  HADD2 R71, R71, R0.reuse.H0_H0 ;  /* 0x2000000047477230 */ /* 0x100fe20000000000 */
[----:B------:R-:W-:Y:S01]  /*13f0*/  LOP3.LUT R44, R48, 0x70007, RZ, 0xc0, !PT ;  /* 0x00070007302c7812 */ /* 0x000fe200078ec0ff */
[----:B------:R-:W-:Y:S01]  /*1400*/  HADD2 R59, R59, R0.H0_H0 ;  /* 0x200000003b3b7230 */ /* 0x000fe20000000000 */
[----:B------:R-:W-:Y:S02]  /*1410*/  LOP3.LUT R46, R29, 0x70007, RZ, 0xc0, !PT ;  /* 0x000700071d2e7812 */ /* 0x000fe400078ec0ff */
[----:B------:R-:W-:Y:S02]  /*1420*/  LOP3.LUT R54, R57, 0x70007, RZ, 0xc0, !PT ;  /* 0x0007000739367812 */ /* 0x000fe400078ec0ff */
[----:B------:R-:W-:-:S02]  /*1430*/  LOP3.LUT R61, R37, 0x64006400, RZ, 0xfc, !PT ;  /* 0x64006400253d7812 */ /* 0x000fc400078efcff */
[----:B------:R-:W-:Y:S02]  /*1440*/  SHF.R.U32.HI R55, RZ, 0x6, R22 ;  /* 0x00000006ff377819 */ /* 0x000fe40000011616 */
[----:B------:R-:W-:Y:S02]  /*1450*/  LOP3.LUT R43, R43, 0x64006400, RZ, 0xfc, !PT ;  /* 0x640064002b2b7812 */ /* 0x000fe400078efcff */
[----:B------:R-:W-:Y:S02]  /*1460*/  LOP3.LUT R49, R44, 0x64006400, RZ, 0xfc, !PT ;  /* 0x640064002c317812 */ /* 0x000fe400078efcff */
[----:B------:R-:W-:Y:S01]  /*1470*/  LOP3.LUT R51, R46, 0x64006400, RZ, 0xfc, !PT ;  /* 0x640064002e337812 */ /* 0x000fe200078efcff */
[--C-:B------:R-:W-:Y:S01]  /*1480*/  HADD2 R86, R43, R0.reuse.H0_H0 ;  /* 0x200000002b567230 */ /* 0x100fe20000000000 */
[----:B------:R-:W-:Y:S01]  /*1490*/  LOP3.LUT R37, R54, 0x64006400, RZ, 0xfc, !PT ;  /* 0x6400640036257812 */ /* 0x000fe200078efcff */
[--C-:B------:R-:W-:Y:S01]  /*14a0*/  HADD2 R49, R49, R0.reuse.H0_H0 ;  /* 0x2000000031317230 */ /* 0x100fe20000000000 */
[----:B------:R-:W-:Y:S01]  /*14b0*/  LOP3.LUT R54, R26, 0x70007, RZ, 0xc0, !PT ;  /* 0x000700071a367812 */ /* 0x000fe200078ec0ff */
[--C-:B------:R-:W-:Y:S01]  /*14c0*/  HADD2 R44, R51, R0.reuse.H0_H0 ;  /* 0x20000000332c7230 */ /* 0x100fe20000000000 */
[----:B------:R-:W-:Y:S01]  /*14d0*/  SHF.R.U32.HI R67, RZ, 0x6, R30 ;  /* 0x00000006ff437819 */ /* 0x000fe2000001161e */
[--C-:B------:R-:W-:Y:S01]  /*14e0*/  HADD2 R37, R37, R0.reuse.H0_H0 ;  /* 0x2000000025257230 */ /* 0x100fe20000000000 */
[----:B------:R-:W-:Y:S01]  /*14f0*/  LOP3.LUT R46, R55, 0x70007, RZ, 0xc0, !PT ;  /* 0x00070007372e7812 */ /* 0x000fe200078ec0ff */
[----:B------:R-:W-:Y:S01]  /*1500*/  HADD2 R0, R61, R0.H0_H0 ;  /* 0x200000003d007230 */ /* 0x000fe20000000000 */
[----:B------:R-:W-:Y:S01]  /*1510*/  SHF.R.U32.HI R63, RZ, 0x6, R26 ;  /* 0x00000006ff3f7819 */ /* 0x000fe2000001161a */
[----:B------:R-:W-:Y:S01]  /*1520*/  HMUL2 R86, R10, R86 ;  /* 0x000000560a567232 */ /* 0x000fe20000000000 */
[----:B------:R-:W-:-:S02]  /*1530*/  LOP3.LUT R65, R54, 0x64006400, RZ, 0xfc, !PT ;  /* 0x6400640036417812 */ /* 0x000fc400078efcff */
[----:B------:R-:W-:Y:S02]  /*1540*/  LOP3.LUT R54, R30, 0x70007, RZ, 0xc0, !PT ;  /* 0x000700071e367812 */ /* 0x000fe400078ec0ff */
[----:B------:R-:W-:Y:S02]  /*1550*/  LOP3.LUT R34, R34, 0xe400, RZ, 0xfc, !PT ;  /* 0x0000e40022227812 */ /* 0x000fe400078efcff */
[----:B------:R-:W-:Y:S02]  /*1560*/  LOP3.LUT R58, R67, 0x70007, RZ, 0xc0, !PT ;  /* 0x00070007433a7812 */ /* 0x000fe400078ec0ff */
[----:B------:R-:W-:Y:S02]  /*1570*/  SHF.R.U32.HI R61, RZ, 0x6, R23 ;  /* 0x00000006ff3d7819 */ /* 0x000fe40000011617 */
[----:B------:R-:W-:Y:S02]  /*1580*/  LOP3.LUT R43, R22, 0x70007, RZ, 0xc0, !PT ;  /* 0x00070007162b7812 */ /* 0x000fe400078ec0ff */
[----:B------:R-:W-:-:S02]  /*1590*/  LOP3.LUT R51, R46, 0x64006400, RZ, 0xfc, !PT ;  /* 0x640064002e337812 */ /* 0x000fc400078efcff */
[----:B------:R-:W-:Y:S02]  /*15a0*/  SHF.R.U32.HI R66, RZ, 0x6, R27 ;  /* 0x00000006ff427819 */ /* 0x000fe4000001161b */
[----:B------:R-:W-:Y:S01]  /*15b0*/  LOP3.LUT R46, R63, 0x70007, RZ, 0xc0, !PT ;  /* 0x000700073f2e7812 */ /* 0x000fe200078ec0ff */
[--C-:B------:R-:W-:Y:S01]  /*15c0*/  HADD2 R70, R51, R34.reuse.H0_H0 ;  /* 0x2000002233467230 */ /* 0x100fe20000000000 */
[----:B------:R-:W-:Y:S02]  /*15d0*/  LOP3.LUT R73, R54, 0x64006400, RZ, 0xfc, !PT ;  /* 0x6400640036497812 */ /* 0x000fe400078efcff */
[----:B------:R-:W-:Y:S01]  /*15e0*/  LOP3.LUT R75, R58, 0x64006400, RZ, 0xfc, !PT ;  /* 0x640064003a4b7812 */ /* 0x000fe200078efcff */
[----:B------:R-:W-:Y:S01]  /*15f0*/  HADD2 R58, R65, R34.H0_H0 ;  /* 0x20000022413a7230 */ /* 0x000fe20000000000 */
[----:B------:R-:W-:Y:S02]  /*1600*/  LOP3.LUT R54, R61, 0x70007, RZ, 0xc0, !PT ;  /* 0x000700073d367812 */ /* 0x000fe400078ec0ff */
[----:B------:R-:W-:-:S02]  /*1610*/  LOP3.LUT R43, R43, 0x64006400, RZ, 0xfc, !PT ;  /* 0x640064002b2b7812 */ /* 0x000fc400078efcff */
[----:B------:R-:W-:Y:S02]  /*1620*/  LOP3.LUT R65, R66, 0x70007, RZ, 0xc0, !PT ;  /* 0x0007000742417812 */ /* 0x000fe400078ec0ff */
[----:B------:R-:W-:Y:S01]  /*1630*/  LOP3.LUT R69, R46, 0x64006400, RZ, 0xfc, !PT ;  /* 0x640064002e457812 */ /* 0x000fe200078efcff */
[--C-:B------:R-:W-:Y:S01]  /*1640*/  HADD2 R85, R43, R34.reuse.H0_H0 ;  /* 0x200000222b557230 */ /* 0x100fe20000000000 */
[----:B------:R-:W-:Y:S01]  /*1650*/  LOP3.LUT R54, R54, 0x64006400, RZ, 0xfc, !PT ;  /* 0x6400640036367812 */ /* 0x000fe200078efcff */
[--C-:B------:R-:W-:Y:S01]  /*1660*/  HADD2 R43, R73, R34.reuse.H0_H0 ;  /* 0x20000022492b7230 */ /* 0x100fe20000000000 */
[----:B------:R-:W-:Y:S01]  /*1670*/  SHF.R.U32.HI R74, RZ, 0x6, R31 ;  /* 0x00000006ff4a7819 */ /* 0x000fe2000001161f */
[----:B------:R-:W-:Y:S01]  /*1680*/  HADD2 R51, R69, R34.H0_H0 ;  /* 0x2000002245337230 */ /* 0x000fe20000000000 */
[----:B------:R-:W-:Y:S01]  /*1690*/  LOP3.LUT R35, R35, 0xe400, RZ, 0xfc, !PT ;  /* 0x0000e40023237812 */ /* 0x000fe200078efcff */
[----:B------:R-:W-:Y:S01]  /*16a0*/  HFMA2.MMA R93, R9, R85, -RZ ;  /* 0x00000055095d7235 */ /* 0x000fe200001000ff */
[----:B------:R-:W-:-:S02]  /*16b0*/  LOP3.LUT R68, R65, 0x64006400, RZ, 0xfc, !PT ;  /* 0x6400640041447812 */ /* 0x000fc400078efcff */
[----:B------:R-:W-:Y:S01]  /*16c0*/  LOP3.LUT R46, R23, 0x70007, RZ, 0xc0, !PT ;  /* 0x00070007172e7812 */ /* 0x000fe200078ec0ff */
[--C-:B------:R-:W-:Y:S01]  /*16d0*/  HADD2 R76, R54, R35.reuse.H0_H0 ;  /* 0x20000023364c7230 */ /* 0x100fe20000000000 */
[----:B------:R-:W-:Y:S01]  /*16e0*/  LOP3.LUT R62, R27, 0x70007, RZ, 0xc0, !PT ;  /* 0x000700071b3e7812 */ /* 0x000fe200078ec0ff */
[----:B------:R-:W-:Y:S01]  /*16f0*/  HADD2 R54, R68, R35.H0_H0 ;  /* 0x2000002344367230 */ /* 0x000fe20000000000 */
[----:B------:R-:W-:Y:S02]  /*1700*/  LOP3.LUT R69, R31, 0x70007, RZ, 0xc0, !PT ;  /* 0x000700071f457812 */ /* 0x000fe400078ec0ff */
[----:B------:R-:W-:Y:S02]  /*1710*/  LOP3.LUT R73, R74, 0x70007, RZ, 0xc0, !PT ;  /* 0x000700074a497812 */ /* 0x000fe400078ec0ff */
[----:B------:R-:W-:Y:S02]  /*1720*/  LOP3.LUT R65, R52, 0x380038, RZ, 0xc0, !PT ;  /* 0x0038003834417812 */ /* 0x000fe400078ec0ff */
[----:B------:R-:W-:-:S02]  /*1730*/  LOP3.LUT R46, R46, 0x64006400, RZ, 0xfc, !PT ;  /* 0x640064002e2e7812 */ /* 0x000fc400078efcff */
[----:B------:R-:W-:Y:S02]  /*1740*/  LOP3.LUT R80, R40, 0x64006400, RZ, 0xfc, !PT ;  /* 0x6400640028507812 */ /* 0x000fe400078efcff */
[----:B------:R-:W-:Y:S01]  /*1750*/  LOP3.LUT R68, R52, 0x1c001c0, RZ, 0xc0, !PT ;  /* 0x01c001c034447812 */ /* 0x000fe200078ec0ff */
[--C-:B------:R-:W-:Y:S01]  /*1760*/  HADD2 R88, R46, R35.reuse.H0_H0 ;  /* 0x200000232e587230 */ /* 0x100fe20000000000 */
[----:B------:R-:W-:Y:S02]  /*1770*/  LOP3.LUT R62, R62, 0x64006400, RZ, 0xfc, !PT ;  /* 0x640064003e3e7812 */ /* 0x000fe400078efcff */
[----:B------:R-:W-:Y:S01]  /*1780*/  LOP3.LUT R78, R69, 0x64006400, RZ, 0xfc, !PT ;  /* 0x64006400454e7812 */ /* 0x000fe200078efcff */
[----:B------:R-:W-:Y:S01]  /*1790*/  HMUL2 R88, R8, R88 ;  /* 0x0000005808587232 */ /* 0x000fe20000000000 */
[----:B------:R-:W-:Y:S01]  /*17a0*/  LOP3.LUT R40, R73, 0x64006400, RZ, 0xfc, !PT ;  /* 0x6400640049287812 */ /* 0x000fe200078efcff */
[--C-:B------:R-:W-:Y:S01]  /*17b0*/  HADD2 R62, R62, R35.reuse.H0_H0 ;  /* 0x200000233e3e7230 */ /* 0x100fe20000000000 */
[----:B------:R-:W-:Y:S01]  /*17c0*/  LOP3.LUT R69, R24, 0x380038, RZ, 0xc0, !PT ;  /* 0x0038003818457812 */ /* 0x000fe200078ec0ff */
[--C-:B------:R-:W-:Y:S01]  /*17d0*/  HADD2 R46, R78, R35.reuse.H0_H0 ;  /* 0x200000234e2e7230 */ /* 0x100fe20000000000 */
[----:B------:R-:W-:Y:S01]  /*17e0*/  LOP3.LUT R52, R65, 0x64006400, RZ, 0xfc, !PT ;  /* 0x6400640041347812 */ /* 0x000fe200078efcff */
[--C-:B------:R-:W-:Y:S01]  /*17f0*/  HADD2 R40, R40, R35.reuse.H0_H0 ;  /* 0x2000002328287230 */ /* 0x100fe20000000000 */
[----:B------:R-:W-:Y:S01]  /*1800*/  LOP3.LUT R24, R68, 0x64006400, RZ, 0xfc, !PT ;  /* 0x6400640044187812 */ /* 0x000fe200078efcff */
[----:B------:R-:W-:Y:S01]  /*1810*/  HADD2 R35, R80, R35.H0_H0 ;  /* 0x2000002350237230 */ /* 0x000fe20000000000 */
[----:B------:R-:W-:-:S02]  /*1820*/  LOP3.LUT R65, R41, 0x380038, RZ, 0xc0, !PT ;  /* 0x0038003829417812 */ /* 0x000fc400078ec0ff */
[----:B------:R-:W-:Y:S02]  /*1830*/  LOP3.LUT R73, R28, 0x380038, RZ, 0xc0, !PT ;  /* 0x003800381c497812 */ /* 0x000fe400078ec0ff */
[----:B------:R-:W-:Y:S01]  /*1840*/  LOP3.LUT R77, R36, 0x64006400, RZ, 0xfc, !PT ;  /* 0x64006400244d7812 */ /* 0x000fe200078efcff */
[--C-:B------:R-:W-:Y:S01]  /*1850*/  HADD2 R36, R75, R34.reuse.H0_H0 ;  /* 0x200000224b247230 */ /* 0x100fe20000000000 */
[----:B------:R-:W-:Y:S02]  /*1860*/  LOP3.LUT R68, R65, 0x64006400, RZ, 0xfc, !PT ;  /* 0x6400640041447812 */ /* 0x000fe400078efcff */
[----:B------:R-:W-:Y:S01]  /*1870*/  LOP3.LUT R80, R73, 0x64006400, RZ, 0xfc, !PT ;  /* 0x6400640049507812 */ /* 0x000fe200078efcff */
[----:B------:R-:W-:Y:S01]  /*1880*/  HFMA2 R73, R24, 0.015625, 0.015625, R39.H1_H1 ;  /* 0x2400240018497831 */ /* 0x000fe20000060027 */
[C---:B------:R-:W-:Y:S01]  /*1890*/  LOP3.LUT R65, R56.reuse, 0x380038, RZ, 0xc0, !PT ;  /* 0x0038003838417812 */ /* 0x040fe200078ec0ff */
[----:B------:R-:W-:Y:S01]  /*18a0*/  HADD2 R34, R77, R34.H0_H0 ;  /* 0x200000224d227230 */ /* 0x000fe20000000000 */
[----:B------:R-:W-:-:S02]  /*18b0*/  LOP3.LUT R56, R56, 0x1c001c0, RZ, 0xc0, !PT ;  /* 0x01c001c038387812 */ /* 0x000fc400078ec0ff */
[C---:B------:R-:W-:Y:S02]  /*18c0*/  LOP3.LUT R24, R64.reuse, 0x380038, RZ, 0xc0, !PT ;  /* 0x0038003840187812 */ /* 0x040fe400078ec0ff */
[----:B------:R-:W-:Y:S02]  /*18d0*/  LOP3.LUT R41, R41, 0x1c001c0, RZ, 0xc0, !PT ;  /* 0x01c001c029297812 */ /* 0x000fe400078ec0ff */
[----:B------:R-:W-:Y:S02]  /*18e0*/  LOP3.LUT R64, R64, 0x1c001c0, RZ, 0xc0, !PT ;  /* 0x01c001c040407812 */ /* 0x000fe400078ec0ff */
[----:B------:R-:W-:Y:S01]  /*18f0*/  LOP3.LUT R92, R56, 0x64006400, RZ, 0xfc, !PT ;  /* 0x64006400385c7812 */ /* 0x000fe200078efcff */
[----:B------:R-:W-:Y:S01]  /*1900*/  HFMA2 R56, R68, 0.125, 0.125, R39.H0_H0 ;  /* 0x3000300044387831 */ /* 0x000fe20000040027 */
[----:B------:R-:W-:Y:S02]  /*1910*/  LOP3.LUT R77, R24, 0x64006400, RZ, 0xfc, !PT ;  /* 0x64006400184d7812 */ /* 0x000fe400078efcff */
[----:B------:R-:W-:-:S02]  /*1920*/  LOP3.LUT R24, R48, 0x380038, RZ, 0xc0, !PT ;  /* 0x0038003830187812 */ /* 0x000fc400078ec0ff */
[----:B------:R-:W-:Y:S01]  /*1930*/  LOP3.LUT R78, R41, 0x64006400, RZ, 0xfc, !PT ;  /* 0x64006400294e7812 */ /* 0x000fe200078efcff */
[--C-:B------:R-:W-:Y:S01]  /*1940*/  HFMA2 R41, R80, 0.125, 0.125, R39.reuse.H0_H0 ;  /* 0x3000300050297831 */ /* 0x100fe20000040027 */
[----:B------:R-:W-:Y:S01]  /*1950*/  LOP3.LUT R68, R25, 0x380038, RZ, 0xc0, !PT ;  /* 0x0038003819447812 */ /* 0x000fe200078ec0ff */
[--C-:B------:R-:W-:Y:S01]  /*1960*/  HFMA2 R77, R77, 0.125, 0.125, R42.reuse.H0_H0 ;  /* 0x300030004d4d7831 */ /* 0x100fe2000004002a */
[----:B------:R-:W-:Y:S02]  /*1970*/  LOP3.LUT R25, R64, 0x64006400, RZ, 0xfc, !PT ;  /* 0x6400640040197812 */ /* 0x000fe400078efcff */
[----:B------:R-:W-:Y:S01]  /*1980*/  LOP3.LUT R28, R69, 0x64006400, RZ, 0xfc, !PT ;  /* 0x64006400451c7812 */ /* 0x000fe200078efcff */
[--C-:B------:R-:W-:Y:S01]  /*1990*/  HFMA2 R69, R52, 0.125, 0.125, R39.reuse.H0_H0 ;  /* 0x3000300034457831 */ /* 0x100fe20000040027 */
[----:B------:R-:W-:Y:S01]  /*19a0*/  LOP3.LUT R75, R24, 0x64006400, RZ, 0xfc, !PT ;  /* 0x64006400184b7812 */ /* 0x000fe200078efcff */
[--C-:B------:R-:W-:Y:S01]  /*19b0*/  HFMA2 R52, R78, 0.015625, 0.015625, R39.reuse.H1_H1 ;  /* 0x240024004e347831 */ /* 0x100fe20000060027 */
[----:B------:R-:W-:Y:S01]  /*19c0*/  LOP3.LUT R24, R57, 0x380038, RZ, 0xc0, !PT ;  /* 0x0038003839187812 */ /* 0x000fe200078ec0ff */
[----:B------:R-:W-:Y:S01]  /*19d0*/  HFMA2 R78, R25, 0.015625, 0.015625, R42.H1_H1 ;  /* 0x24002400194e7831 */ /* 0x000fe2000006002a */
[----:B------:R-:W-:Y:S01]  /*19e0*/  LOP3.LUT R82, R65, 0x64006400, RZ, 0xfc, !PT ;  /* 0x6400640041527812 */ /* 0x000fe200078efcff */
[----:B------:R-:W-:Y:S01]  /*19f0*/  HFMA2 R65, R28, 0.125, 0.125, R39.H0_H0 ;  /* 0x300030001c417831 */ /* 0x000fe20000040027 */
[----:B------:R-:W-:-:S02]  /*1a00*/  LOP3.LUT R20, R20, 0x380038, RZ, 0xc0, !PT ;  /* 0x0038003814147812 */ /* 0x000fc400078ec0ff */
[----:B------:R-:W-:Y:S01]  /*1a10*/  LOP3.LUT R26, R26, 0x380038, RZ, 0xc0, !PT ;  /* 0x003800381a1a7812 */ /* 0x000fe200078ec0ff */
[----:B------:R-:W-:Y:S01]  /*1a20*/  HFMA2 R28, R82, 0.125, 0.125, R39.H0_H0 ;  /* 0x30003000521c7831 */ /* 0x000fe20000040027 */
[----:B------:R-:W-:Y:S02]  /*1a30*/  LOP3.LUT R25, R63, 0x380038, RZ, 0xc0, !PT ;  /* 0x003800383f197812 */ /* 0x000fe400078ec0ff */
[----:B------:R-:W-:Y:S02]  /*1a40*/  LOP3.LUT R81, R24, 0x64006400, RZ, 0xfc, !PT ;  /* 0x6400640018517812 */ /* 0x000fe400078efcff */
[C---:B------:R-:W-:Y:S02]  /*1a50*/  LOP3.LUT R24, R55.reuse, 0x380038, RZ, 0xc0, !PT ;  /* 0x0038003837187812 */ /* 0x040fe400078ec0ff */
[----:B------:R-:W-:Y:S02]  /*1a60*/  LOP3.LUT R80, R55, 0x1c001c0, RZ, 0xc0, !PT ;  /* 0x01c001c037507812 */ /* 0x000fe400078ec0ff */
[----:B------:R-:W-:-:S02]  /*1a70*/  LOP3.LUT R20, R20, 0x64006400, RZ, 0xfc, !PT ;  /* 0x6400640014147812 */ /* 0x000fc400078efcff */
[----:B------:R-:W-:Y:S02]  /*1a80*/  LOP3.LUT R64, R29, 0x380038, RZ, 0xc0, !PT ;  /* 0x003800381d407812 */ /* 0x000fe400078ec0ff */
[----:B------:R-:W-:Y:S01]  /*1a90*/  LOP3.LUT R55, R30, 0x380038, RZ, 0xc0, !PT ;  /* 0x003800381e377812 */ /* 0x000fe200078ec0ff */
[--C-:B------:R-:W-:Y:S01]  /*1aa0*/  HFMA2 R20, R20, 0.125, 0.125, R39.reuse.H0_H0 ;  /* 0x3000300014147831 */ /* 0x100fe20000040027 */
[----:B------:R-:W-:Y:S01]  /*1ab0*/  LOP3.LUT R29, R68, 0x64006400, RZ, 0xfc, !PT ;  /* 0x64006400441d7812 */ /* 0x000fe200078efcff */
[----:B------:R-:W-:Y:S01]  /*1ac0*/  HFMA2 R39, R92, 0.015625, 0.015625, R39.H1_H1 ;  /* 0x240024005c277831 */ /* 0x000fe20000060027 */
[----:B------:R-:W-:Y:S02]  /*1ad0*/  LOP3.LUT R30, R26, 0x64006400, RZ, 0xfc, !PT ;  /* 0x640064001a1e7812 */ /* 0x000fe400078efcff */
[----:B------:R-:W-:Y:S02]  /*1ae0*/  LOP3.LUT R82, R25, 0x64006400, RZ, 0xfc, !PT ;  /* 0x6400640019527812 */ /* 0x000fe400078efcff */
[----:B------:R-:W-:-:S02]  /*1af0*/  LOP3.LUT R68, R57, 0x1c001c0, RZ, 0xc0, !PT ;  /* 0x01c001c039447812 */ /* 0x000fc400078ec0ff */
[----:B------:R-:W-:Y:S02]  /*1b00*/  LOP3.LUT R22, R22, 0x380038, RZ, 0xc0, !PT ;  /* 0x0038003816167812 */ /* 0x000fe400078ec0ff */
[----:B------:R-:W-:Y:S02]  /*1b10*/  LOP3.LUT R26, R63, 0x1c001c0, RZ, 0xc0, !PT ;  /* 0x01c001c03f1a7812 */ /* 0x000fe400078ec0ff */
[C---:B------:R-:W-:Y:S02]  /*1b20*/  LOP3.LUT R25, R67.reuse, 0x380038, RZ, 0xc0, !PT ;  /* 0x0038003843197812 */ /* 0x040fe400078ec0ff */
[----:B------:R-:W-:Y:S02]  /*1b30*/  LOP3.LUT R48, R48, 0x1c001c0, RZ, 0xc0, !PT ;  /* 0x01c001c030307812 */ /* 0x000fe400078ec0ff */
[----:B------:R-:W-:Y:S01]  /*1b40*/  LOP3.LUT R79, R64, 0x64006400, RZ, 0xfc, !PT ;  /* 0x64006400404f7812 */ /* 0x000fe200078efcff */
[--C-:B------:R-:W-:Y:S01]  /*1b50*/  HFMA2 R64, R75, 0.125, 0.125, R42.reuse.H0_H0 ;  /* 0x300030004b407831 */ /* 0x100fe2000004002a */
[----:B------:R-:W-:Y:S01]  /*1b60*/  LOP3.LUT R24, R24, 0x64006400, RZ, 0xfc, !PT ;  /* 0x6400640018187812 */ /* 0x000fe200078efcff */
[--C-:B------:R-:W-:Y:S01]  /*1b70*/  HFMA2 R75, R30, 0.125, 0.125, R47.reuse.H0_H0 ;  /* 0x300030001e4b7831 */ /* 0x100fe2000004002f */
[----:B------:R-:W-:Y:S01]  /*1b80*/  LOP3.LUT R83, R68, 0x64006400, RZ, 0xfc, !PT ;  /* 0x6400640044537812 */ /* 0x000fe200078efcff */
[--C-:B------:R-:W-:Y:S01]  /*1b90*/  HFMA2 R68, R29, 0.125, 0.125, R42.reuse.H0_H0 ;  /* 0x300030001d447831 */ /* 0x100fe2000004002a */
[----:B------:R-:W-:Y:S01]  /*1ba0*/  LOP3.LUT R22, R22, 0x64006400, RZ, 0xfc, !PT ;  /* 0x6400640016167812 */ /* 0x000fe200078efcff */
[----:B------:R-:W-:Y:S01]  /*1bb0*/  HFMA2 R29, R81, 0.125, 0.125, R42.H0_H0 ;  /* 0x30003000511d7831 */ /* 0x000fe2000004002a */
[----:B------:R-:W-:Y:S01]  /*1bc0*/  LOP3.LUT R67, R67, 0x1c001c0, RZ, 0xc0, !PT ;  /* 0x01c001c043437812 */ /* 0x000fe200078ec0ff */
[--C-:B------:R-:W-:Y:S01]  /*1bd0*/  HFMA2 R81, R24, 0.125, 0.125, R47.reuse.H0_H0 ;  /* 0x3000300018517831 */ /* 0x100fe2000004002f */
[----:B------:R-:W-:Y:S01]  /*1be0*/  LOP3.LUT R26, R26, 0x64006400, RZ, 0xfc, !PT ;  /* 0x640064001a1a7812 */ /* 0x000fe200078efcff */
[----:B------:R-:W-:Y:S01]  /*1bf0*/  HFMA2 R87, R22, 0.125, 0.125, R47.H0_H0 ;  /* 0x3000300016577831 */ /* 0x000fe2000004002f */
[----:B------:R-:W-:-:S02]  /*1c00*/  LOP3.LUT R25, R25, 0x64006400, RZ, 0xfc, !PT ;  /* 0x6400640019197812 */ /* 0x000fc400078efcff */
[----:B------:R-:W-:Y:S01]  /*1c10*/  LOP3.LUT R92, R55, 0x64006400, RZ, 0xfc, !PT ;  /* 0x64006400375c7812 */ /* 0x000fe200078efcff */
[--C-:B------:R-:W-:Y:S01]  /*1c20*/  HFMA2 R63, R26, 0.015625, 0.015625, R47.reuse.H1_H1 ;  /* 0x240024001a3f7831 */ /* 0x100fe2000006002f */
        /* <DEDUP_REMOVED lines=9> */
[----:B------:R-:W-:Y:S01]  /*1cc0*/  HFMA2 R57, R57, 0.015625, 0.015625, R42.H1_H1 ;  /* 0x2400240039397831 */ /* 0x000fe2000006002a */
[----:B------:R-:W-:-:S02]  /*1cd0*/  LOP3.LUT R23, R66, 0x380038, RZ, 0xc0, !PT ;  /* 0x0038003842177812 */ /* 0x000fc400078ec0ff */
[----:B------:R-:W-:Y:S02]  /*1ce0*/  LOP3.LUT R26, R27, 0x380038, RZ, 0xc0, !PT ;  /* 0x003800381b1a7812 */ /* 0x000fe400078ec0ff */
[C---:B------:R-:W-:Y:S02]  /*1cf0*/  LOP3.LUT R22, R61.reuse, 0x380038, RZ, 0xc0, !PT ;  /* 0x003800383d167812 */ /* 0x040fe400078ec0ff */
[----:B------:R-:W-:Y:S02]  /*1d00*/  LOP3.LUT R82, R61, 0x1c001c0, RZ, 0xc0, !PT ;  /* 0x01c001c03d527812 */ /* 0x000fe400078ec0ff */
[----:B------:R-:W-:Y:S02]  /*1d10*/  LOP3.LUT R66, R66, 0x1c001c0, RZ, 0xc0, !PT ;  /* 0x01c001c042427812 */ /* 0x000fe400078ec0ff */
[C---:B------:R-:W-:Y:S02]  /*1d20*/  LOP3.LUT R25, R74.reuse, 0x380038, RZ, 0xc0, !PT ;  /* 0x003800384a197812 */ /* 0x040fe400078ec0ff */
[----:B------:R-:W-:-:S02]  /*1d30*/  LOP3.LUT R92, R74, 0x1c001c0, RZ, 0xc0, !PT ;  /* 0x01c001c04a5c7812 */ /* 0x000fc400078ec0ff */
[----:B------:R-:W-:Y:S02]  /*1d40*/  LOP3.LUT R21, R21, 0x64006400, RZ, 0xfc, !PT ;  /* 0x6400640015157812 */ /* 0x000fe400078efcff */
        /* <DEDUP_REMOVED lines=8> */
[----:B------:R-:W-:Y:S01]  /*1dd0*/  HFMA2 R47, R79, 0.015625, 0.015625, R47.H1_H1 ;  /* 0x240024004f2f7831 */ /* 0x000fe2000006002f */
[----:B------:R-:W-:Y:S01]  /*1de0*/  LOP3.LUT R26, R26, 0x64006400, RZ, 0xfc, !PT ;  /* 0x640064001a1a7812 */ /* 0x000fe200078efcff */
[--C-:B------:R-:W-:Y:S01]  /*1df0*/  HFMA2 R61, R31, 0.125, 0.125, R53.reuse.H0_H0 ;  /* 0x300030001f3d7831 */ /* 0x100fe20000040035 */
[----:B------:R-:W-:Y:S01]  /*1e00*/  LOP3.LUT R23, R23, 0x64006400, RZ, 0xfc, !PT ;  /* 0x6400640017177812 */ /* 0x000fe200078efcff */
[--C-:B------:R-:W-:Y:S01]  /*1e10*/  HFMA2 R89, R24, 0.125, 0.125, R53.reuse.H0_H0 ;  /* 0x3000300018597831 */ /* 0x100fe20000040035 */
[----:B------:R-:W-:Y:S01]  /*1e20*/  LOP3.LUT R66, R66, 0x64006400, RZ, 0xfc, !PT ;  /* 0x6400640042427812 */ /* 0x000fe200078efcff */
[--C-:B------:R-:W-:Y:S01]  /*1e30*/  HFMA2 R83, R22, 0.125, 0.125, R53.reuse.H0_H0 ;  /* 0x3000300016537831 */ /* 0x100fe20000040035 */
[----:B------:R-:W-:Y:S01]  /*1e40*/  LOP3.LUT R25, R25, 0x64006400, RZ, 0xfc, !PT ;  /* 0x6400640019197812 */ /* 0x000fe200078efcff */
[--C-:B------:R-:W-:Y:S01]  /*1e50*/  HFMA2 R79, R26, 0.125, 0.125, R53.reuse.H0_H0 ;  /* 0x300030001a4f7831 */ /* 0x100fe20000040035 */
[----:B------:R-:W-:Y:S01]  /*1e60*/  LOP3.LUT R92, R92, 0x64006400, RZ, 0xfc, !PT ;  /* 0x640064005c5c7812 */ /* 0x000fe200078efcff */
[----:B------:R-:W-:-:S02]  /*1e70*/  HFMA2 R74, R23, 0.125, 0.125, R53.H0_H0 ;  /* 0x30003000174a7831 */ /* 0x000fc40000040035 */
[--C-:B------:R-:W-:Y:S02]  /*1e80*/  HFMA2 R31, R25, 0.125, 0.125, R53.reuse.H0_H0 ;  /* 0x30003000191f7831 */ /* 0x100fe40000040035 */
[--C-:B------:R-:W-:Y:S02]  /*1e90*/  HFMA2 R82, R82, 0.015625, 0.015625, R53.reuse.H1_H1 ;  /* 0x2400240052527831 */ /* 0x100fe40000060035 */
[--C-:B------:R-:W-:Y:S02]  /*1ea0*/  HFMA2 R66, R66, 0.015625, 0.015625, R53.reuse.H1_H1 ;  /* 0x2400240042427831 */ /* 0x100fe40000060035 */
[----:B------:R-:W-:Y:S01]  /*1eb0*/  HFMA2 R53, R92, 0.015625, 0.015625, R53.H1_H1 ;  /* 0x240024005c357831 */ /* 0x000fe20000060035 */
[----:B------:R-:W-:Y:S01]  /*1ec0*/  HFMA2.MMA R92, R11, R84, -RZ ;  /* 0x000000540b5c7235 */ /* 0x000fe200001000ff */
[----:B------:R-:W-:Y:S08]  /*1ed0*/  @!P0 BRA `(.L_x_394) ;  /* 0x0000113000008947 */ /* 0x000ff00003800000 */
[----:B------:R-:W0:Y:S01]  /*1ee0*/  LDS.128 R24, [UR4] ;  /* 0x00000004ff187984 */ /* 0x000e220008000c00 */
[----:B------:R-:W-:Y:S01]  /*1ef0*/  IMAD R84, R33, 0x200, R18 ;  /* 0x0000020021547824 */ /* 0x000fe200078e0212 */
[----:B------:R-:W-:Y:S01]  /*1f00*/  HFMA2.MMA R87, R9, R87, -RZ ;  /* 0x0000005709577235 */ /* 0x000fe200001000ff */
[----:B------:R-:W-:Y:S01]  /*1f10*/  IMAD.MOV.U32 R85, RZ, RZ, 0x2 ;  /* 0x00000002ff557424 */ /* 0x000fe200078e00ff */
[----:B------:R-:W-:Y:S01]  /*1f20*/  HMUL2 R76, R8, R76 ;  /* 0x0000004c084c7232 */ /* 0x000fe20000000000 */
[C---:B------:R-:W-:Y:S01]  /*1f30*/  HFMA2.MMA R73, R11.reuse, R73, -RZ ;  /* 0x000000490b497235 */ /* 0x040fe200001000ff */
[----:B------:R-:W-:Y:S01]  /*1f40*/  HMUL2 R44, R10, R44 ;  /* 0x0000002c0a2c7232 */ /* 0x000fe20000000000 */
[----:B------:R-:W-:-:S02]  /*1f50*/  HFMA2.MMA R52, R11, R52, -RZ ;  /* 0x000000340b347235 */ /* 0x000fc400001000ff */
[C---:B------:R-:W-:Y:S02]  /*1f60*/  HFMA2.MMA R41, R11.reuse, R41, -RZ ;  /* 0x000000290b297235 */ /* 0x040fe400001000ff */
[----:B------:R-:W-:Y:S01]  /*1f70*/  HFMA2.MMA R38, R11, R38, -RZ ;  /* 0x000000260b267235 */ /* 0x000fe200001000ff */
[----:B0-----:R-:W-:Y:S01]  /*1f80*/  IMAD R22, R24, c[0x0][0x184], R84 ;  /* 0x0000610018167a24 */ /* 0x001fe200078e0254 */
[----:B------:R-:W-:Y:S01]  /*1f90*/  PRMT R24, R92, 0x5410, R86 ;  /* 0x000054105c187816 */ /* 0x000fe20000000056 */
[----:B------:R-:W-:Y:S02]  /*1fa0*/  IMAD R25, R25, c[0x0][0x184], R84 ;  /* 0x0000610019197a24 */ /* 0x000fe400078e0254 */
[----:B------:R-:W-:-:S05]  /*1fb0*/  IMAD.WIDE R22, R22, R85, c[0x0][0x190] ;  /* 0x0000640016167625 */ /* 0x000fca00078e0255 */
[----:B------:R0:W-:Y:S02]  /*1fc0*/  STG.E [R22.64], R24 ;  /* 0x0000001816007986 */ /* 0x0001e4000c101906 */
[C-C-:B0-----:R-:W-:Y:S02]  /*1fd0*/  PRMT R24, R93.reuse, 0x5410, R88.reuse ;  /* 0x000054105d187816 */ /* 0x141fe40000000058 */
[----:B------:R-:W-:-:S03]  /*1fe0*/  PRMT R88, R93, 0x7632, R88 ;  /* 0x000076325d587816 */ /* 0x000fc60000000058 */
[----:B------:R0:W-:Y:S02]  /*1ff0*/  STG.E [R22.64+0x4], R24 ;  /* 0x0000041816007986 */ /* 0x0001e4000c101906 */
[----:B0-----:R-:W-:Y:S01]  /*2000*/  PRMT R23, R92, 0x7632, R86 ;  /* 0x000076325c177816 */ /* 0x001fe20000000056 */
[----:B------:R-:W-:Y:S01]  /*2010*/  HFMA2.MMA R86, R11, R20, -RZ ;  /* 0x000000140b567235 */ /* 0x000fe200001000ff */
[----:B------:R-:W-:Y:S01]  /*2020*/  IMAD R92, R26, c[0x0][0x184], R84 ;  /* 0x000061001a5c7a24 */ /* 0x000fe200078e0254 */
[----:B------:R-:W-:Y:S01]  /*2030*/  HMUL2 R26, R10, R21 ;  /* 0x000000150a1a7232 */ /* 0x000fe20000000000 */
[----:B------:R-:W-:-:S04]  /*2040*/  IMAD.WIDE R24, R25, R85, c[0x0][0x190] ;  /* 0x0000640019187625 */ /* 0x000fc800078e0255 */
[----:B------:R-:W-:Y:S01]  /*2050*/  IMAD.WIDE R92, R92, R85, c[0x0][0x190] ;  /* 0x000064005c5c7625 */ /* 0x000fe200078e0255 */
[----:B------:R-:W-:Y:S02]  /*2060*/  STG.E [R24.64], R23 ;  /* 0x0000001718007986 */ /* 0x000fe4000c101906 */
[C-C-:B------:R-:W-:Y:S02]  /*2070*/  PRMT R21, R86.reuse, 0x5410, R26.reuse ;  /* 0x0000541056157816 */ /* 0x140fe4000000001a */
[----:B------:R0:W-:Y:S01]  /*2080*/  STG.E [R24.64+0x4], R88 ;  /* 0x0000045818007986 */ /* 0x0001e2000c101906 */
[----:B------:R-:W-:Y:S01]  /*2090*/  PRMT R26, R86, 0x7632, R26 ;  /* 0x00007632561a7816 */ /* 0x000fe2000000001a */
[----:B------:R-:W-:Y:S02]  /*20a0*/  HMUL2 R86, R10, R71 ;  /* 0x000000470a567232 */ /* 0x000fe40000000000 */
[----:B------:R-:W-:Y:S04]  /*20b0*/  STG.E [R92.64], R21 ;  /* 0x000000155c007986 */ /* 0x000fe8000c101906 */
[----:B------:R-:W1:Y:S01]  /*20c0*/  LDS.128 R20, [UR4+0x10] ;  /* 0x00001004ff147984 */ /* 0x000e620008000c00 */
[----:B0-----:R-:W-:Y:S01]  /*20d0*/  HMUL2 R88, R8, R89 ;  /* 0x0000005908587232 */ /* 0x001fe20000000000 */
[----:B------:R-:W-:-:S04]  /*20e0*/  IMAD R24, R27, c[0x0][0x184], R84 ;  /* 0x000061001b187a24 */ /* 0x000fc800078e0254 */
[C-C-:B------:R-:W-:Y:S01]  /*20f0*/  PRMT R89, R87.reuse, 0x5410, R88.reuse ;  /* 0x0000541057597816 */ /* 0x140fe20000000058 */
[----:B------:R-:W-:Y:S01]  /*2100*/  IMAD.WIDE R24, R24, R85, c[0x0][0x190] ;  /* 0x0000640018187625 */ /* 0x000fe200078e0255 */
[----:B------:R-:W-:Y:S01]  /*2110*/  PRMT R88, R87, 0x7632, R88 ;  /* 0x0000763257587816 */ /* 0x000fe20000000058 */
[----:B------:R-:W-:Y:S02]  /*2120*/  HFMA2.MMA R87, R11, R72, -RZ ;  /* 0x000000480b577235 */ /* 0x000fe400001000ff */
[----:B------:R-:W-:Y:S01]  /*2130*/  HFMA2.MMA R72, R9, R70, -RZ ;  /* 0x0000004609487235 */ /* 0x000fe200001000ff */
[----:B------:R0:W-:Y:S04]  /*2140*/  STG.E [R92.64+0x4], R89 ;  /* 0x000004595c007986 */ /* 0x0001e8000c101906 */
[----:B------:R-:W-:Y:S04]  /*2150*/  STG.E [R24.64], R26 ;  /* 0x0000001a18007986 */ /* 0x000fe8000c101906 */
[----:B------:R-:W-:Y:S01]  /*2160*/  STG.E [R24.64+0x4], R88 ;  /* 0x0000045818007986 */ /* 0x000fe2000c101906 */
[----:B0-----:R-:W-:-:S03]  /*2170*/  PRMT R89, R87, 0x5410, R86 ;  /* 0x0000541057597816 */ /* 0x001fc60000000056 */
[----:B------:R-:W0:Y:S01]  /*2180*/  LDS.128 R24, [UR4+0x20] ;  /* 0x00002004ff187984 */ /* 0x000e220008000c00 */
[----:B------:R-:W-:Y:S01]  /*2190*/  PRMT R86, R87, 0x7632, R86 ;  /* 0x0000763257567816 */ /* 0x000fe20000000056 */
[----:B-1----:R-:W-:-:S04]  /*21a0*/  IMAD R20, R20, c[0x0][0x184], R84 ;  /* 0x0000610014147a24 */ /* 0x002fc800078e0254 */
[----:B------:R-:W-:-:S04]  /*21b0*/  IMAD.WIDE R70, R20, R85, c[0x0][0x190] ;  /* 0x0000640014467625 */ /* 0x000fc800078e0255 */
[----:B------:R-:W-:Y:S01]  /*21c0*/  IMAD R20, R21, c[0x0][0x184], R84 ;  /* 0x0000610015147a24 */ /* 0x000fe200078e0254 */
[----:B------:R1:W-:Y:S03]  /*21d0*/  STG.E [R70.64], R89 ;  /* 0x0000005946007986 */ /* 0x0003e6000c101906 */
[----:B------:R-:W-:Y:S01]  /*21e0*/  IMAD.WIDE R20, R20, R85, c[0x0][0x190] ;  /* 0x0000640014147625 */ /* 0x000fe200078e0255 */
[C-C-:B-1----:R-:W-:Y:S02]  /*21f0*/  PRMT R89, R72.reuse, 0x5410, R76.reuse ;  /* 0x0000541048597816 */ /* 0x142fe4000000004c */
[----:B------:R-:W-:Y:S01]  /*2200*/  PRMT R76, R72, 0x7632, R76 ;  /* 0x00007632484c7816 */ /* 0x000fe2000000004c */
[----:B------:R-:W-:Y:S02]  /*2210*/  HMUL2 R72, R8, R83 ;  /* 0x0000005308487232 */ /* 0x000fe40000000000 */
[----:B------:R1:W-:Y:S01]  /*2220*/  STG.E [R70.64+0x4], R89 ;  /* 0x0000045946007986 */ /* 0x0003e2000c101906 */
[----:B0-----:R-:W-:-:S03]  /*2230*/  IMAD R24, R24, c[0x0][0x184], R84 ;  /* 0x0000610018187a24 */ /* 0x001fc600078e0254 */
[----:B------:R-:W-:Y:S04]  /*2240*/  STG.E [R20.64], R86 ;  /* 0x0000005614007986 */ /* 0x000fe8000c101906 */
[----:B------:R0:W-:Y:S01]  /*2250*/  STG.E [R20.64+0x4], R76 ;  /* 0x0000044c14007986 */ /* 0x0001e2000c101906 */
[----:B-1----:R-:W-:Y:S01]  /*2260*/  IMAD R70, R22, c[0x0][0x184], R84 ;  /* 0x0000610016467a24 */ /* 0x002fe200078e0254 */
[----:B------:R-:W-:-:S03]  /*2270*/  HMUL2 R22, R10, R77 ;  /* 0x0000004d0a167232 */ /* 0x000fc60000000000 */
[----:B------:R-:W-:Y:S01]  /*2280*/  IMAD.WIDE R70, R70, R85, c[0x0][0x190] ;  /* 0x0000640046467625 */ /* 0x000fe200078e0255 */
[----:B0-----:R-:W-:-:S03]  /*2290*/  HFMA2.MMA R21, R11, R69, -RZ ;  /* 0x000000450b157235 */ /* 0x001fc600001000ff */
[----:B------:R-:W-:Y:S01]  /*22a0*/  IMAD R76, R23, c[0x0][0x184], R84 ;  /* 0x00006100174c7a24 */ /* 0x000fe200078e0254 */
[----:B------:R-:W-:-:S03]  /*22b0*/  HFMA2.MMA R69, R9, R81, -RZ ;  /* 0x0000005109457235 */ /* 0x000fc600001000ff */
[----:B------:R-:W-:-:S03]  /*22c0*/  IMAD.WIDE R76, R76, R85, c[0x0][0x190] ;  /* 0x000064004c4c7625 */ /* 0x000fc600078e0255 */
[----:B------:R-:W-:-:S04]  /*22d0*/  PRMT R23, R21, 0x5410, R22 ;  /* 0x0000541015177816 */ /* 0x000fc80000000016 */
[C-C-:B------:R-:W-:Y:S02]  /*22e0*/  PRMT R81, R69.reuse, 0x5410, R72.reuse ;  /* 0x0000541045517816 */ /* 0x140fe40000000048 */
[----:B------:R-:W-:Y:S01]  /*22f0*/  PRMT R72, R69, 0x7632, R72 ;  /* 0x0000763245487816 */ /* 0x000fe20000000048 */
[----:B------:R-:W-:Y:S01]  /*2300*/  STG.E [R70.64], R23 ;  /* 0x0000001746007986 */ /* 0x000fe2000c101906 */
[----:B------:R-:W-:-:S03]  /*2310*/  HFMA2.MMA R69, R9, R80, -RZ ;  /* 0x0000005009457235 */ /* 0x000fc600001000ff */
[----:B------:R0:W-:Y:S04]  /*2320*/  STG.E [R70.64+0x4], R81 ;  /* 0x0000045146007986 */ /* 0x0001e8000c101906 */
[----:B------:R1:W-:Y:S01]  /*2330*/  STG.E [R76.64+0x4], R72 ;  /* 0x000004484c007986 */ /* 0x0003e2000c101906 */
[----:B0-----:R-:W-:Y:S01]  /*2340*/  PRMT R71, R21, 0x7632, R22 ;  /* 0x0000763215477816 */ /* 0x001fe20000000016 */
[----:B------:R-:W-:Y:S02]  /*2350*/  HMUL2 R70, R8, R82 ;  /* 0x0000005208467232 */ /* 0x000fe40000000000 */
[----:B------:R-:W0:Y:S01]  /*2360*/  LDS.128 R20, [UR4+0x30] ;  /* 0x00003004ff147984 */ /* 0x000e220008000c00 */
[----:B-1----:R-:W-:-:S03]  /*2370*/  IMAD R72, R27, c[0x0][0x184], R84 ;  /* 0x000061001b487a24 */ /* 0x002fc600078e0254 */
[----:B------:R1:W-:Y:S02]  /*2380*/  STG.E [R76.64], R71 ;  /* 0x000000474c007986 */ /* 0x0003e4000c101906 */
[----:B-1----:R-:W-:Y:S02]  /*2390*/  IMAD.MOV.U32 R77, RZ, RZ, R78 ;  /* 0x000000ffff4d7224 */ /* 0x002fe400078e004e */
[----:B------:R-:W-:Y:S02]  /*23a0*/  IMAD R78, R25, c[0x0][0x184], R84 ;  /* 0x00006100194e7a24 */ /* 0x000fe400078e0254 */
[----:B------:R-:W-:Y:S01]  /*23b0*/  IMAD.WIDE R24, R24, R85, c[0x0][0x190] ;  /* 0x0000640018187625 */ /* 0x000fe200078e0255 */
[----:B------:R-:W-:-:S03]  /*23c0*/  HMUL2 R77, R10, R77 ;  /* 0x0000004d0a4d7232 */ /* 0x000fc60000000000 */
[----:B------:R-:W-:Y:S02]  /*23d0*/  IMAD R76, R26, c[0x0][0x184], R84 ;  /* 0x000061001a4c7a24 */ /* 0x000fe400078e0254 */
[C-C-:B------:R-:W-:Y:S01]  /*23e0*/  PRMT R71, R73.reuse, 0x5410, R77.reuse ;  /* 0x0000541049477816 */ /* 0x140fe2000000004d */
[----:B------:R-:W-:Y:S01]  /*23f0*/  IMAD.WIDE R26, R78, R85, c[0x0][0x190] ;  /* 0x000064004e1a7625 */ /* 0x000fe200078e0255 */
[----:B------:R-:W-:-:S03]  /*2400*/  PRMT R77, R73, 0x7632, R77 ;  /* 0x00007632494d7816 */ /* 0x000fc6000000004d */
[----:B------:R1:W-:Y:S01]  /*2410*/  STG.E [R24.64], R71 ;  /* 0x0000004718007986 */ /* 0x0003e2000c101906 */
[----:B0-----:R-:W-:Y:S01]  /*2420*/  IMAD R20, R20, c[0x0][0x184], R84 ;  /* 0x0000610014147a24 */ /* 0x001fe200078e0254 */
[C-C-:B-1----:R-:W-:Y:S02]  /*2430*/  PRMT R71, R69.reuse, 0x5410, R70.reuse ;  /* 0x0000541045477816 */ /* 0x142fe40000000046 */
[----:B------:R-:W-:-:S03]  /*2440*/  PRMT R69, R69, 0x7632, R70 ;  /* 0x0000763245457816 */ /* 0x000fc60000000046 */
[----:B------:R0:W-:Y:S04]  /*2450*/  STG.E [R24.64+0x4], R71 ;  /* 0x0000044718007986 */ /* 0x0001e8000c101906 */
[----:B------:R-:W-:Y:S04]  /*2460*/  STG.E [R26.64], R77 ;  /* 0x0000004d1a007986 */ /* 0x000fe8000c101906 */
[----:B------:R1:W-:Y:S01]  /*2470*/  STG.E [R26.64+0x4], R69 ;  /* 0x000004451a007986 */ /* 0x0003e2000c101906 */
[----:B0-----:R-:W-:Y:S01]  /*2480*/  IMAD.MOV.U32 R71, RZ, RZ, R62 ;  /* 0x000000ffff477224 */ /* 0x001fe200078e003e */
[----:B------:R-:W-:Y:S01]  /*2490*/  HFMA2.MMA R25, R11, R60, -RZ ;  /* 0x0000003c0b197235 */ /* 0x000fe200001000ff */
[----:B------:R-:W-:Y:S01]  /*24a0*/  HMUL2 R60, R10, R59 ;  /* 0x0000003b0a3c7232 */ /* 0x000fe20000000000 */
[----:B------:R-:W-:Y:S01]  /*24b0*/  HFMA2.MMA R62, R9, R58, -RZ ;  /* 0x0000003a093e7235 */ /* 0x000fe200001000ff */
[----:B------:R-:W-:Y:S01]  /*24c0*/  IMAD.WIDE R58, R76, R85, c[0x0][0x190] ;  /* 0x000064004c3a7625 */ /* 0x000fe200078e0255 */
[----:B------:R-:W-:-:S03]  /*24d0*/  HMUL2 R24, R8, R71 ;  /* 0x0000004708187232 */ /* 0x000fc60000000000 */
[----:B------:R-:W-:-:S03]  /*24e0*/  IMAD.WIDE R70, R72, R85, c[0x0][0x190] ;  /* 0x0000640048467625 */ /* 0x000fc600078e0255 */
[----:B-1----:R-:W-:Y:S01]  /*24f0*/  PRMT R27, R25, 0x5410, R60 ;  /* 0x00005410191b7816 */ /* 0x002fe2000000003c */
[----:B------:R-:W-:Y:S01]  /*2500*/  IMAD R72, R23, c[0x0][0x184], R84 ;  /* 0x0000610017487a24 */ /* 0x000fe200078e0254 */
[C---:B------:R-:W-:Y:S02]  /*2510*/  PRMT R69, R62.reuse, 0x5410, R24 ;  /* 0x000054103e457816 */ /* 0x040fe40000000018 */
[----:B------:R-:W-:Y:S01]  /*2520*/  PRMT R60, R25, 0x7632, R60 ;  /* 0x00007632193c7816 */ /* 0x000fe2000000003c */
[----:B------:R-:W-:Y:S04]  /*2530*/  STG.E [R58.64], R27 ;  /* 0x0000001b3a007986 */ /* 0x000fe8000c101906 */
[----:B------:R0:W-:Y:S04]  /*2540*/  STG.E [R58.64+0x4], R69 ;  /* 0x000004453a007986 */ /* 0x0001e8000c101906 */
[----:B------:R1:W-:Y:S01]  /*2550*/  STG.E [R70.64], R60 ;  /* 0x0000003c46007986 */ /* 0x0003e2000c101906 */
[----:B0-----:R-:W-:Y:S01]  /*2560*/  PRMT R59, R62, 0x7632, R24 ;  /* 0x000076323e3b7816 */ /* 0x001fe20000000018 */
[----:B------:R-:W-:-:S02]  /*2570*/  HFMA2.MMA R58, R11, R65, -RZ ;  /* 0x000000410b3a7235 */ /* 0x000fc400001000ff */
[----:B------:R-:W0:Y:S01]  /*2580*/  LDS.128 R24, [UR4+0x40] ;  /* 0x00004004ff187984 */ /* 0x000e220008000c00 */
[----:B-1----:R-:W-:-:S03]  /*2590*/  HFMA2.MMA R60, R9, R75, -RZ ;  /* 0x0000004b093c7235 */ /* 0x002fc600001000ff */
[----:B------:R1:W-:Y:S02]  /*25a0*/  STG.E [R70.64+0x4], R59 ;  /* 0x0000043b46007986 */ /* 0x0003e4000c101906 */
[----:B-1----:R-:W-:Y:S02]  /*25b0*/  IMAD.MOV.U32 R59, RZ, RZ, R68 ;  /* 0x000000ffff3b7224 */ /* 0x002fe400078e0044 */
[--C-:B------:R-:W-:Y:S02]  /*25c0*/  IMAD R68, R21, c[0x0][0x184], R84.reuse ;  /* 0x0000610015447a24 */ /* 0x100fe400078e0254 */
[----:B------:R-:W-:Y:S01]  /*25d0*/  IMAD.WIDE R20, R20, R85, c[0x0][0x190] ;  /* 0x0000640014147625 */ /* 0x000fe200078e0255 */
[----:B------:R-:W-:Y:S02]  /*25e0*/  HMUL2 R62, R10, R59 ;  /* 0x0000003b0a3e7232 */ /* 0x000fe40000000000 */
[----:B------:R-:W-:Y:S01]  /*25f0*/  HMUL2 R59, R8, R79 ;  /* 0x0000004f083b7232 */ /* 0x000fe20000000000 */
[----:B------:R-:W-:-:S02]  /*2600*/  IMAD R70, R22, c[0x0][0x184], R84 ;  /* 0x0000610016467a24 */ /* 0x000fc400078e0254 */
[--C-:B------:R-:W-:Y:S01]  /*2610*/  PRMT R65, R58, 0x5410, R62.reuse ;  /* 0x000054103a417816 */ /* 0x100fe2000000003e */
[----:B------:R-:W-:Y:S01]  /*2620*/  IMAD.WIDE R22, R68, R85, c[0x0][0x190] ;  /* 0x0000640044167625 */ /* 0x000fe200078e0255 */
[----:B------:R-:W-:Y:S01]  /*2630*/  HFMA2.MMA R68, R9, R51, -RZ ;  /* 0x0000003309447235 */ /* 0x000fe200001000ff */
[----:B------:R-:W-:Y:S02]  /*2640*/  PRMT R62, R58, 0x7632, R62 ;  /* 0x000076323a3e7816 */ /* 0x000fe4000000003e */
[----:B------:R1:W-:Y:S01]  /*2650*/  STG.E [R20.64], R65 ;  /* 0x0000004114007986 */ /* 0x0003e2000c101906 */
[----:B0-----:R-:W-:Y:S01]  /*2660*/  IMAD R24, R24, c[0x0][0x184], R84 ;  /* 0x0000610018187a24 */ /* 0x001fe200078e0254 */
[----:B-1----:R-:W-:-:S05]  /*2670*/  PRMT R65, R60, 0x5410, R59 ;  /* 0x000054103c417816 */ /* 0x002fca000000003b */
[----:B------:R0:W-:Y:S04]  /*2680*/  STG.E [R20.64+0x4], R65 ;  /* 0x0000044114007986 */ /* 0x0001e8000c101906 */
[----:B------:R1:W-:Y:S01]  /*2690*/  STG.E [R22.64], R62 ;  /* 0x0000003e16007986 */ /* 0x0003e2000c101906 */
[----:B0-----:R-:W-:Y:S01]  /*26a0*/  IMAD.MOV.U32 R21, RZ, RZ, R49 ;  /* 0x000000ffff157224 */ /* 0x001fe200078e0031 */
[----:B------:R-:W-:Y:S01]  /*26b0*/  HFMA2.MMA R49, R11, R50, -RZ ;  /* 0x000000320b317235 */ /* 0x000fe200001000ff */
[----:B------:R-:W-:Y:S02]  /*26c0*/  IMAD.MOV.U32 R65, RZ, RZ, R54 ;  /* 0x000000ffff417224 */ /* 0x000fe400078e0036 */
[-C--:B------:R-:W-:Y:S01]  /*26d0*/  IMAD.WIDE R50, R70, R85.reuse, c[0x0][0x190] ;  /* 0x0000640046327625 */ /* 0x080fe200078e0255 */
[----:B------:R-:W-:Y:S01]  /*26e0*/  HMUL2 R54, R10, R21 ;  /* 0x000000150a367232 */ /* 0x000fe20000000000 */
[----:B------:R-:W-:Y:S01]  /*26f0*/  PRMT R21, R60, 0x7632, R59 ;  /* 0x000076323c157816 */ /* 0x000fe2000000003b */
[----:B------:R-:W-:Y:S01]  /*2700*/  HMUL2 R20, R8, R65 ;  /* 0x0000004108147232 */ /* 0x000fe20000000000 */
[----:B------:R-:W-:Y:S01]  /*2710*/  IMAD.WIDE R58, R72, R85, c[0x0][0x190] ;  /* 0x00006400483a7625 */ /* 0x000fe200078e0255 */
[----:B------:R-:W-:-:S02]  /*2720*/  HFMA2.MMA R60, R9, R63, -RZ ;  /* 0x0000003f093c7235 */ /* 0x000fc400001000ff */
[----:B------:R0:W-:Y:S01]  /*2730*/  STG.E [R22.64+0x4], R21 ;  /* 0x0000041516007986 */ /* 0x0001e2000c101906 */
[----:B------:R-:W-:Y:S01]  /*2740*/  PRMT R65, R68, 0x5410, R20 ;  /* 0x0000541044417816 */ /* 0x000fe20000000014 */
[----:B-1----:R-:W-:-:S04]  /*2750*/  IMAD R62, R26, c[0x0][0x184], R84 ;  /* 0x000061001a3e7a24 */ /* 0x002fc800078e0254 */
[----:B------:R-:W-:Y:S01]  /*2760*/  STG.E [R50.64+0x4], R65 ;  /* 0x0000044132007986 */ /* 0x000fe2000c101906 */
[C-C-:B0-----:R-:W-:Y:S02]  /*2770*/  PRMT R21, R49.reuse, 0x5410, R54.reuse ;  /* 0x0000541031157816 */ /* 0x141fe40000000036 */
[----:B------:R-:W-:Y:S02]  /*2780*/  PRMT R54, R49, 0x7632, R54 ;  /* 0x0000763231367816 */ /* 0x000fe40000000036 */
[----:B------:R-:W-:Y:S01]  /*2790*/  PRMT R49, R68, 0x7632, R20 ;  /* 0x0000763244317816 */ /* 0x000fe20000000014 */
[----:B------:R0:W-:Y:S04]  /*27a0*/  STG.E [R50.64], R21 ;  /* 0x0000001532007986 */ /* 0x0001e8000c101906 */
[----:B------:R1:W-:Y:S04]  /*27b0*/  STG.E [R58.64], R54 ;  /* 0x000000363a007986 */ /* 0x0003e8000c101906 */
[----:B------:R-:W2:Y:S01]  /*27c0*/  LDS.128 R20, [UR4+0x50] ;  /* 0x00005004ff147984 */ /* 0x000ea20008000c00 */
[----:B0-----:R-:W-:Y:S01]  /*27d0*/  IMAD.MOV.U32 R50, RZ, RZ, R56 ;  /* 0x000000ffff327224 */ /* 0x001fe200078e0038 */
[----:B------:R-:W-:-:S02]  /*27e0*/  HMUL2 R51, R10, R64 ;  /* 0x000000400a337232 */ /* 0x000fc40000000000 */
[----:B------:R0:W-:Y:S01]  /*27f0*/  STG.E [R58.64+0x4], R49 ;  /* 0x000004313a007986 */ /* 0x0001e2000c101906 */
[----:B------:R-:W-:Y:S01]  /*2800*/  IMAD R56, R25, c[0x0][0x184], R84 ;  /* 0x0000610019387a24 */ /* 0x000fe200078e0254 */
[----:B-1----:R-:W-:Y:S01]  /*2810*/  HFMA2.MMA R54, R9, R67, -RZ ;  /* 0x0000004309367235 */ /* 0x002fe200001000ff */
[----:B------:R-:W-:Y:S01]  /*2820*/  IMAD.WIDE R24, R24, R85, c[0x0][0x190] ;  /* 0x0000640018187625 */ /* 0x000fe200078e0255 */
[----:B------:R-:W-:-:S03]  /*2830*/  HFMA2.MMA R50, R11, R50, -RZ ;  /* 0x000000320b327235 */ /* 0x000fc600001000ff */
[----:B------:R-:W-:Y:S02]  /*2840*/  IMAD R64, R27, c[0x0][0x184], R84 ;  /* 0x000061001b407a24 */ /* 0x000fe400078e0254 */
[----:B------:R-:W-:Y:S01]  /*2850*/  IMAD.WIDE R26, R56, R85, c[0x0][0x190] ;  /* 0x00006400381a7625 */ /* 0x000fe200078e0255 */
[----:B0-----:R-:W-:-:S04]  /*2860*/  HMUL2 R49, R8, R74 ;  /* 0x0000004a08317232 */ /* 0x001fc80000000000 */
[----:B------:R-:W-:Y:S01]  /*2870*/  PRMT R59, R50, 0x5410, R51 ;  /* 0x00005410323b7816 */ /* 0x000fe20000000033 */
[----:B------:R-:W-:Y:S01]  /*2880*/  HMUL2 R58, R10, R57 ;  /* 0x000000390a3a7232 */ /* 0x000fe20000000000 */
[----:B------:R-:W-:-:S03]  /*2890*/  IMAD.WIDE R56, R64, R85, c[0x0][0x190] ;  /* 0x0000640040387625 */ /* 0x000fc600078e0255 */
[----:B------:R0:W-:Y:S02]  /*28a0*/  STG.E [R24.64], R59 ;  /* 0x0000003b18007986 */ /* 0x0001e4000c101906 */
[C-C-:B0-----:R-:W-:Y:S02]  /*28b0*/  PRMT R59, R54.reuse, 0x5410, R49.reuse ;  /* 0x00005410363b7816 */ /* 0x141fe40000000031 */
[----:B------:R-:W-:Y:S01]  /*28c0*/  PRMT R49, R54, 0x7632, R49 ;  /* 0x0000763236317816 */ /* 0x000fe20000000031 */
[--C-:B--2---:R-:W-:Y:S02]  /*28d0*/  IMAD R20, R20, c[0x0][0x184], R84.reuse ;  /* 0x0000610014147a24 */ /* 0x104fe400078e0254 */
[----:B------:R0:W-:Y:S01]  /*28e0*/  STG.E [R24.64+0x4], R59 ;  /* 0x0000043b18007986 */ /* 0x0001e2000c101906 */
[----:B------:R-:W-:-:S03]  /*28f0*/  IMAD R54, R22, c[0x0][0x184], R84 ;  /* 0x0000610016367a24 */ /* 0x000fc600078e0254 */
[----:B------:R1:W-:Y:S01]  /*2900*/  STG.E [R26.64+0x4], R49 ;  /* 0x000004311a007986 */ /* 0x0003e2000c101906 */
[----:B0-----:R-:W-:Y:S01]  /*2910*/  HMUL2 R24, R8, R66 ;  /* 0x0000004208187232 */ /* 0x001fe20000000000 */
[----:B------:R-:W-:Y:S01]  /*2920*/  PRMT R25, R50, 0x7632, R51 ;  /* 0x0000763232197816 */ /* 0x000fe20000000033 */
[----:B------:R-:W-:-:S03]  /*2930*/  IMAD.WIDE R50, R62, R85, c[0x0][0x190] ;  /* 0x000064003e327625 */ /* 0x000fc600078e0255 */
[----:B-1----:R-:W-:Y:S01]  /*2940*/  PRMT R49, R60, 0x5410, R24 ;  /* 0x000054103c317816 */ /* 0x002fe20000000018 */
[----:B------:R0:W-:Y:S04]  /*2950*/  STG.E [R26.64], R25 ;  /* 0x000000191a007986 */ /* 0x0001e8000c101906 */
[----:B------:R1:W-:Y:S01]  /*2960*/  STG.E [R50.64+0x4], R49 ;  /* 0x0000043132007986 */ /* 0x0003e2000c101906 */
[C-C-:B0-----:R-:W-:Y:S02]  /*2970*/  PRMT R25, R52.reuse, 0x5410, R58.reuse ;  /* 0x0000541034197816 */ /* 0x141fe4000000003a */
[----:B------:R-:W-:Y:S01]  /*2980*/  PRMT R58, R52, 0x7632, R58 ;  /* 0x00007632343a7816 */ /* 0x000fe2000000003a */
[----:B------:R-:W-:Y:S01]  /*2990*/  IMAD.MOV.U32 R52, RZ, RZ, R43 ;  /* 0x000000ffff347224 */ /* 0x000fe200078e002b */
[----:B-1----:R-:W-:Y:S01]  /*29a0*/  PRMT R49, R60, 0x7632, R24 ;  /* 0x000076323c317816 */ /* 0x002fe20000000018 */
[----:B------:R0:W-:Y:S01]  /*29b0*/  STG.E [R50.64], R25 ;  /* 0x0000001932007986 */ /* 0x0001e2000c101906 */
[----:B------:R-:W-:-:S03]  /*29c0*/  HFMA2.MMA R43, R11, R45, -RZ ;  /* 0x0000002d0b2b7235 */ /* 0x000fc600001000ff */
[----:B------:R1:W-:Y:S04]  /*29d0*/  STG.E [R56.64+0x4], R49 ;  /* 0x0000043138007986 */ /* 0x0003e8000c101906 */
[----:B------:R-:W2:Y:S03]  /*29e0*/  LDS.128 R24, [UR4+0x60] ;  /* 0x00006004ff187984 */ /* 0x000ea60008000c00 */
[----:B------:R-:W-:Y:S01]  /*29f0*/  PRMT R45, R43, 0x5410, R44 ;  /* 0x000054102b2d7816 */ /* 0x000fe2000000002c */
[----:B0-----:R-:W-:Y:S01]  /*2a00*/  IMAD R50, R21, c[0x0][0x184], R84 ;  /* 0x0000610015327a24 */ /* 0x001fe200078e0254 */
[----:B------:R0:W-:Y:S01]  /*2a10*/  STG.E [R56.64], R58 ;  /* 0x0000003a38007986 */ /* 0x0001e2000c101906 */
[----:B------:R-:W-:Y:S01]  /*2a20*/  IMAD.WIDE R20, R20, R85, c[0x0][0x190] ;  /* 0x0000640014147625 */ /* 0x000fe200078e0255 */
[----:B------:R-:W-:-:S03]  /*2a30*/  PRMT R43, R43, 0x7632, R44 ;  /* 0x000076322b2b7816 */ /* 0x000fc6000000002c */
[----:B-1----:R-:W-:Y:S01]  /*2a40*/  IMAD.MOV.U32 R49, RZ, RZ, R46 ;  /* 0x000000ffff317224 */ /* 0x002fe200078e002e */
[C---:B------:R-:W-:Y:S01]  /*2a50*/  HFMA2.MMA R46, R9.reuse, R52, -RZ ;  /* 0x00000034092e7235 */ /* 0x040fe200001000ff */
[----:B------:R1:W-:Y:S01]  /*2a60*/  STG.E [R20.64], R45 ;  /* 0x0000002d14007986 */ /* 0x0003e2000c101906 */
[----:B------:R-:W-:Y:S02]  /*2a70*/  HFMA2.MMA R52, R9, R55, -RZ ;  /* 0x0000003709347235 */ /* 0x000fe400001000ff */
[----:B------:R-:W-:Y:S01]  /*2a80*/  HMUL2 R49, R8, R49 ;  /* 0x0000003108317232 */ /* 0x000fe20000000000 */
[----:B0-----:R-:W-:Y:S02]  /*2a90*/  IMAD R56, R23, c[0x0][0x184], R84 ;  /* 0x0000610017387a24 */ /* 0x001fe400078e0254 */
[-C--:B------:R-:W-:Y:S01]  /*2aa0*/  IMAD.WIDE R22, R50, R85.reuse, c[0x0][0x190] ;  /* 0x0000640032167625 */ /* 0x080fe200078e0255 */
[----:B------:R-:W-:Y:S02]  /*2ab0*/  HMUL2 R50, R10, R48 ;  /* 0x000000300a327232 */ /* 0x000fe40000000000 */
[----:B------:R-:W-:Y:S01]  /*2ac0*/  PRMT R51, R46, 0x5410, R49 ;  /* 0x000054102e337816 */ /* 0x000fe20000000031 */
[----:B-1----:R-:W-:-:S04]  /*2ad0*/  IMAD.WIDE R44, R54, R85, c[0x0][0x190] ;  /* 0x00006400362c7625 */ /* 0x002fc800078e0255 */
[----:B------:R0:W-:Y:S04]  /*2ae0*/  STG.E [R20.64+0x4], R51 ;  /* 0x0000043314007986 */ /* 0x0001e8000c101906 */
[----:B------:R1:W-:Y:S01]  /*2af0*/  STG.E [R22.64], R43 ;  /* 0x0000002b16007986 */ /* 0x0003e2000c101906 */
[----:B0-----:R-:W-:Y:S01]  /*2b00*/  PRMT R21, R46, 0x7632, R49 ;  /* 0x000076322e157816 */ /* 0x001fe20000000031 */
[----:B------:R-:W-:Y:S01]  /*2b10*/  HMUL2 R20, R8, R61 ;  /* 0x0000003d08147232 */ /* 0x000fe20000000000 */
[----:B------:R-:W-:-:S03]  /*2b20*/  IMAD.WIDE R48, R56, R85, c[0x0][0x190] ;  /* 0x0000640038307625 */ /* 0x000fc600078e0255 */
[----:B------:R0:W-:Y:S01]  /*2b30*/  STG.E [R22.64+0x4], R21 ;  /* 0x0000041516007986 */ /* 0x0001e2000c101906 */
[----:B-1----:R-:W-:Y:S01]  /*2b40*/  PRMT R43, R52, 0x5410, R20 ;  /* 0x00005410342b7816 */ /* 0x002fe20000000014 */
[--C-:B--2---:R-:W-:Y:S02]  /*2b50*/  IMAD R24, R24, c[0x0][0x184], R84.reuse ;  /* 0x0000610018187a24 */ /* 0x104fe400078e0254 */
[--C-:B------:R-:W-:Y:S02]  /*2b60*/  IMAD R46, R27, c[0x0][0x184], R84.reuse ;  /* 0x000061001b2e7a24 */ /* 0x100fe400078e0254 */
[----:B------:R1:W-:Y:S01]  /*2b70*/  STG.E [R44.64+0x4], R43 ;  /* 0x0000042b2c007986 */ /* 0x0003e2000c101906 */
[----:B------:R-:W-:Y:S01]  /*2b80*/  IMAD R26, R26, c[0x0][0x184], R84 ;  /* 0x000061001a1a7a24 */ /* 0x000fe200078e0254 */
[C-C-:B0-----:R-:W-:Y:S02]  /*2b90*/  PRMT R21, R41.reuse, 0x5410, R50.reuse ;  /* 0x0000541029157816 */ /* 0x141fe40000000032 */
[----:B------:R-:W-:-:S02]  /*2ba0*/  PRMT R50, R41, 0x7632, R50 ;  /* 0x0000763229327816 */ /* 0x000fc40000000032 */
[----:B------:R-:W-:Y:S01]  /*2bb0*/  PRMT R41, R52, 0x7632, R20 ;  /* 0x0000763234297816 */ /* 0x000fe20000000014 */
[----:B------:R0:W-:Y:S01]  /*2bc0*/  STG.E [R44.64], R21 ;  /* 0x000000152c007986 */ /* 0x0001e2000c101906 */
[----:B-1----:R-:W-:-:S03]  /*2bd0*/  HFMA2.MMA R43, R9, R36, -RZ ;  /* 0x00000024092b7235 */ /* 0x002fc600001000ff */
[----:B------:R-:W1:Y:S04]  /*2be0*/  LDS.128 R20, [UR4+0x70] ;  /* 0x00007004ff147984 */ /* 0x000e680008000c00 */
[----:B------:R2:W-:Y:S04]  /*2bf0*/  STG.E [R48.64+0x4], R41 ;  /* 0x0000042930007986 */ /* 0x0005e8000c101906 */
[----:B------:R-:W-:Y:S01]  /*2c00*/  STG.E [R48.64], R50 ;  /* 0x0000003230007986 */ /* 0x000fe2000c101906 */
[----:B0-----:R-:W-:Y:S02]  /*2c10*/  IMAD R44, R25, c[0x0][0x184], R84 ;  /* 0x00006100192c7a24 */ /* 0x001fe400078e0254 */
[----:B--2---:R-:W-:Y:S01]  /*2c20*/  IMAD.MOV.U32 R41, RZ, RZ, R40 ;  /* 0x000000ffff297224 */ /* 0x004fe200078e0028 */
[----:B------:R-:W-:Y:S01]  /*2c30*/  HMUL2 R40, R10, R37 ;  /* 0x000000250a287232 */ /* 0x000fe20000000000 */
[----:B------:R-:W-:-:S03]  /*2c40*/  IMAD.WIDE R36, R24, R85, c[0x0][0x190] ;  /* 0x0000640018247625 */ /* 0x000fc600078e0255 */
[----:B------:R-:W-:Y:S01]  /*2c50*/  HMUL2 R41, R8, R41 ;  /* 0x0000002908297232 */ /* 0x000fe20000000000 */
[--C-:B------:R-:W-:Y:S01]  /*2c60*/  PRMT R27, R38, 0x5410, R40.reuse ;  /* 0x00005410261b7816 */ /* 0x100fe20000000028 */
[----:B------:R-:W-:Y:S01]  /*2c70*/  IMAD.WIDE R24, R44, R85, c[0x0][0x190] ;  /* 0x000064002c187625 */ /* 0x000fe200078e0255 */
[----:B------:R-:W-:Y:S02]  /*2c80*/  PRMT R40, R38, 0x7632, R40 ;  /* 0x0000763226287816 */ /* 0x000fe40000000028 */
[C-C-:B------:R-:W-:Y:S01]  /*2c90*/  PRMT R45, R43.reuse, 0x5410, R41.reuse ;  /* 0x000054102b2d7816 */ /* 0x140fe20000000029 */
[----:B------:R0:W-:Y:S01]  /*2ca0*/  STG.E [R36.64], R27 ;  /* 0x0000001b24007986 */ /* 0x0001e2000c101906 */
[----:B------:R-:W-:-:S03]  /*2cb0*/  PRMT R41, R43, 0x7632, R41 ;  /* 0x000076322b297816 */ /* 0x000fc60000000029 */
[----:B------:R2:W-:Y:S04]  /*2cc0*/  STG.E [R36.64+0x4], R45 ;  /* 0x0000042d24007986 */ /* 0x0005e8000c101906 */
[----:B------:R-:W-:Y:S04]  /*2cd0*/  STG.E [R24.64], R40 ;  /* 0x0000002818007986 */ /* 0x000fe8000c101906 */
[----:B------:R1:W-:Y:S01]  /*2ce0*/  STG.E [R24.64+0x4], R41 ;  /* 0x0000042918007986 */ /* 0x0003e2000c101906 */
[----:B0-----:R-:W-:-:S04]  /*2cf0*/  IMAD.WIDE R26, R26, R85, c[0x0][0x190] ;  /* 0x000064001a1a7625 */ /* 0x001fc800078e0255 */
[----:B--2---:R-:W-:Y:S01]  /*2d00*/  IMAD.MOV.U32 R36, RZ, RZ, R30 ;  /* 0x000000ffff247224 */ /* 0x004fe200078e001e */
[----:B------:R-:W-:Y:S01]  /*2d10*/  HFMA2.MMA R30, R11, R28, -RZ ;  /* 0x0000001c0b1e7235 */ /* 0x000fe200001000ff */
[----:B------:R-:W-:Y:S01]  /*2d20*/  IMAD.MOV.U32 R45, RZ, RZ, R31 ;  /* 0x000000ffff2d7224 */ /* 0x000fe200078e001f */
[----:B------:R-:W-:Y:S01]  /*2d30*/  HMUL2 R31, R10, R29 ;  /* 0x0000001d0a1f7232 */ /* 0x000fe20000000000 */
[----:B------:R-:W-:Y:S02]  /*2d40*/  IMAD.WIDE R28, R46, R85, c[0x0][0x190] ;  /* 0x000064002e1c7625 */ /* 0x000fe400078e0255 */
[----:B------:R-:W-:Y:S01]  /*2d50*/  HFMA2.MMA R37, R9, R36, -RZ ;  /* 0x0000002409257235 */ /* 0x000fe200001000ff */
[----:B------:R-:W-:Y:S01]  /*2d60*/  HMUL2 R36, R8, R45 ;  /* 0x0000002d08247232 */ /* 0x000fe20000000000 */
[--C-:B-1----:R-:W-:Y:S01]  /*2d70*/  IMAD R24, R20, c[0x0][0x184], R84.reuse ;  /* 0x0000610014187a24 */ /* 0x102fe200078e0254 */
[----:B------:R-:W-:Y:S01]  /*2d80*/  HFMA2.MMA R20, R11, R39, -RZ ;  /* 0x000000270b147235 */ /* 0x000fe200001000ff */
[----:B------:R-:W-:Y:S01]  /*2d90*/  IMAD R22, R22, c[0x0][0x184], R84 ;  /* 0x0000610016167a24 */ /* 0x000fe200078e0254 */
[----:B------:R-:W-:-:S02]  /*2da0*/  PRMT R25, R30, 0x5410, R31 ;  /* 0x000054101e197816 */ /* 0x000fc4000000001f */
[----:B------:R-:W-:Y:S01]  /*2db0*/  PRMT R31, R30, 0x7632, R31 ;  /* 0x000076321e1f7816 */ /* 0x000fe2000000001f */
[----:B------:R-:W-:Y:S02]  /*2dc0*/  HMUL2 R30, R8, R35 ;  /* 0x00000023081e7232 */ /* 0x000fe40000000000 */
[----:B------:R0:W-:Y:S02]  /*2dd0*/  STG.E [R26.64], R25 ;  /* 0x000000191a007986 */ /* 0x0001e4000c101906 */
[C-C-:B0-----:R-:W-:Y:S02]  /*2de0*/  PRMT R25, R37.reuse, 0x5410, R36.reuse ;  /* 0x0000541025197816 */ /* 0x141fe40000000024 */
[----:B------:R-:W-:-:S03]  /*2df0*/  PRMT R36, R37, 0x7632, R36 ;  /* 0x0000763225247816 */ /* 0x000fc60000000024 */
[----:B------:R0:W-:Y:S04]  /*2e00*/  STG.E [R26.64+0x4], R25 ;  /* 0x000004191a007986 */ /* 0x0001e8000c101906 */
[----:B------:R-:W-:Y:S04]  /*2e10*/  STG.E [R28.64], R31 ;  /* 0x0000001f1c007986 */ /* 0x000fe8000c101906 */
[----:B------:R1:W-:Y:S01]  /*2e20*/  STG.E [R28.64+0x4], R36 ;  /* 0x000004241c007986 */ /* 0x0003e2000c101906 */
[----:B0-----:R-:W-:Y:S01]  /*2e30*/  HMUL2 R26, R10, R42 ;  /* 0x0000002a0a1a7232 */ /* 0x001fe20000000000 */
[----:B------:R-:W-:Y:S01]  /*2e40*/  HFMA2.MMA R27, R9, R47, -RZ ;  /* 0x0000002f091b7235 */ /* 0x000fe200001000ff */
[----:B------:R-:W-:-:S04]  /*2e50*/  IMAD.WIDE R24, R24, R85, c[0x0][0x190] ;  /* 0x0000640018187625 */ /* 0x000fc800078e0255 */
[--C-:B-1----:R-:W-:Y:S01]  /*2e60*/  IMAD R28, R21, c[0x0][0x184], R84.reuse ;  /* 0x00006100151c7a24 */ /* 0x102fe200078e0254 */
[----:B------:R-:W-:Y:S01]  /*2e70*/  HMUL2 R29, R8, R53 ;  /* 0x00000035081d7232 */ /* 0x000fe20000000000 */
[----:B------:R-:W-:Y:S01]  /*2e80*/  IMAD R84, R23, c[0x0][0x184], R84 ;  /* 0x0000610017547a24 */ /* 0x000fe200078e0254 */
[C-C-:B------:R-:W-:Y:S02]  /*2e90*/  PRMT R23, R20.reuse, 0x5410, R26.reuse ;  /* 0x0000541014177816 */ /* 0x140fe4000000001a */
[----:B------:R-:W-:Y:S01]  /*2ea0*/  PRMT R26, R20, 0x7632, R26 ;  /* 0x00007632141a7816 */ /* 0x000fe2000000001a */
[----:B------:R-:W-:Y:S01]  /*2eb0*/  IMAD.WIDE R20, R28, R85, c[0x0][0x190] ;  /* 0x000064001c147625 */ /* 0x000fe200078e0255 */
[----:B------:R-:W-:Y:S01]  /*2ec0*/  HFMA2.MMA R28, R9, R34, -RZ ;  /* 0x00000022091c7235 */ /* 0x000fe200001000ff */
[----:B------:R0:W-:Y:S02]  /*2ed0*/  STG.E [R24.64], R23 ;  /* 0x0000001718007986 */ /* 0x0001e4000c101906 */
[----:B0-----:R-:W-:-:S02]  /*2ee0*/  PRMT R23, R27, 0x5410, R29 ;  /* 0x000054101b177816 */ /* 0x001fc4000000001d */
[----:B------:R-:W-:-:S05]  /*2ef0*/  PRMT R29, R27, 0x7632, R29 ;  /* 0x000076321b1d7816 */ /* 0x000fca000000001d */
[C-C-:B------:R-:W-:Y:S01]  /*2f00*/  PRMT R27, R28.reuse, 0x5410, R30.reuse ;  /* 0x000054101c1b7816 */ /* 0x140fe2000000001e */
[----:B------:R0:W-:Y:S01]  /*2f10*/  STG.E [R24.64+0x4], R23 ;  /* 0x0000041718007986 */ /* 0x0001e2000c101906 */
[----:B------:R-:W-:-:S03]  /*2f20*/  PRMT R30, R28, 0x7632, R30 ;  /* 0x000076321c1e7816 */ /* 0x000fc6000000001e */
[----:B------:R-:W-:Y:S04]  /*2f30*/  STG.E [R20.64], R26 ;  /* 0x0000001a14007986 */ /* 0x000fe8000c101906 */
[----:B------:R1:W-:Y:S01]  /*2f40*/  STG.E [R20.64+0x4], R29 ;  /* 0x0000041d14007986 */ /* 0x0003e2000c101906 */
[----:B0-----:R-:W-:Y:S01]  /*2f50*/  IMAD.MOV.U32 R23, RZ, RZ, R0 ;  /* 0x000000ffff177224 */ /* 0x001fe200078e0000 */
[----:B------:R-:W-:Y:S01]  /*2f60*/  HFMA2.MMA R0, R11, R2, -RZ ;  /* 0x000000020b007235 */ /* 0x000fe200001000ff */
[----:B------:R-:W-:-:S03]  /*2f70*/  IMAD.WIDE R24, R84, R85, c[0x0][0x190] ;  /* 0x0000640054187625 */ /* 0x000fc600078e0255 */
[----:B------:R-:W-:Y:S01]  /*2f80*/  HMUL2 R2, R10, R23 ;  /* 0x000000170a027232 */ /* 0x000fe20000000000 */
[----:B------:R-:W-:-:S05]  /*2f90*/  IMAD.WIDE R22, R22, R85, c[0x0][0x190] ;  /* 0x0000640016167625 */ /* 0x000fca00078e0255 */
[C-C-:B-1----:R-:W-:Y:S01]  /*2fa0*/  PRMT R21, R0.reuse, 0x5410, R2.reuse ;  /* 0x0000541000157816 */ /* 0x142fe20000000002 */
[----:B------:R0:W-:Y:S01]  /*2fb0*/  STG.E [R22.64+0x4], R27 ;  /* 0x0000041b16007986 */ /* 0x0001e2000c101906 */
[----:B------:R-:W-:-:S03]  /*2fc0*/  PRMT R2, R0, 0x7632, R2 ;  /* 0x0000763200027816 */ /* 0x000fc60000000002 */
[----:B------:R0:W-:Y:S04]  /*2fd0*/  STG.E [R22.64], R21 ;  /* 0x0000001516007986 */ /* 0x0001e8000c101906 */
[----:B------:R0:W-:Y:S04]  /*2fe0*/  STG.E [R24.64], R2 ;  /* 0x0000000218007986 */ /* 0x0001e8000c101906 */
[----:B------:R0:W-:Y:S01]  /*2ff0*/  STG.E [R24.64+0x4], R30 ;  /* 0x0000041e18007986 */ /* 0x0001e2000c101906 */
[----:B------:R-:W-:Y:S05]  /*3000*/  BRA `(.L_x_395) ;  /* 0x00000e1000007947 */ /* 0x000fea0003800000 */
.L_x_394:
[----:B------:R-:W-:Y:S01]  /*3010*/  IMAD R23, R32, c[0x0][0x184], RZ ;  /* 0x0000610020177a24 */ /* 0x000fe200078e02ff */
[----:B------:R-:W-:Y:S01]  /*3020*/  PRMT R85, R92, 0x5410, R86 ;  /* 0x000054105c557816 */ /* 0x000fe20000000056 */
[----:B------:R-:W-:Y:S01]  /*3030*/  IMAD.MOV.U32 R27, RZ, RZ, 0x2 ;  /* 0x00000002ff1b7424 */ /* 0x000fe200078e00ff */
[----:B------:R-:W-:Y:S01]  /*3040*/  PRMT R26, R93, 0x5410, R88 ;  /* 0x000054105d1a7816 */ /* 0x000fe20000000058 */
[----:B------:R-:W-:Y:S01]  /*3050*/  IMAD R22, R23, 0x80, R18 ;  /* 0x0000008017167824 */ /* 0x000fe200078e0212 */
[----:B------:R-:W-:Y:S01]  /*3060*/  PRMT R88, R93, 0x7632, R88 ;  /* 0x000076325d587816 */ /* 0x000fe20000000058 */
[----:B------:R-:W-:Y:S01]  /*3070*/  HMUL2 R84, R8, R89 ;  /* 0x0000005908547232 */ /* 0x000fe20000000000 */
[----:B------:R-:W-:Y:S01]  /*3080*/  HFMA2.MMA R70, R9, R70, -RZ ;  /* 0x0000004609467235 */ /* 0x000fe200001000ff */
[----:B------:R-:W-:Y:S01]  /*3090*/  IMAD.IADD R22, R22, 0x1, R19 ;  /* 0x0000000116167824 */ /* 0x000fe200078e0213 */
[C---:B------:R-:W-:Y:S01]  /*30a0*/  HMUL2 R77, R10.reuse, R77 ;  /* 0x0000004d0a4d7232 */ /* 0x040fe20000000000 */
[----:B------:R-:W-:Y:S01]  /*30b0*/  HFMA2.MMA R73, R11, R73, -RZ ;  /* 0x000000490b497235 */ /* 0x000fe200001000ff */
[----:B------:R-:W-:Y:S01]  /*30c0*/  HMUL2 R78, R10, R78 ;  /* 0x0000004e0a4e7232 */ /* 0x000fe20000000000 */
[----:B------:R-:W-:Y:S01]  /*30d0*/  IMAD.WIDE R24, R22, R27, c[0x0][0x190] ;  /* 0x0000640016187625 */ /* 0x000fe200078e021b */
[----:B------:R-:W-:Y:S01]  /*30e0*/  HFMA2.MMA R80, R9, R80, -RZ ;  /* 0x0000005009507235 */ /* 0x000fe200001000ff */
[----:B------:R-:W-:Y:S01]  /*30f0*/  HMUL2 R82, R8, R82 ;  /* 0x0000005208527232 */ /* 0x000fe20000000000 */
[----:B------:R-:W-:Y:S01]  /*3100*/  HFMA2.MMA R60, R11, R60, -RZ ;  /* 0x0000003c0b3c7235 */ /* 0x000fe200001000ff */
[----:B------:R-:W-:Y:S01]  /*3110*/  HMUL2 R59, R10, R59 ;  /* 0x0000003b0a3b7232 */ /* 0x000fe20000000000 */
[----:B------:R0:W-:Y:S01]  /*3120*/  STG.E [R24.64], R85 ;  /* 0x0000005518007986 */ /* 0x0001e2000c101906 */
[C---:B------:R-:W-:Y:S01]  /*3130*/  IMAD.WIDE R22, R27.reuse, c[0x0][0x184], R24 ;  /* 0x000061001b167a25 */ /* 0x040fe200078e0218 */
[----:B------:R-:W-:Y:S01]  /*3140*/  HFMA2.MMA R58, R9, R58, -RZ ;  /* 0x0000003a093a7235 */ /* 0x000fe200001000ff */
[----:B------:R-:W-:Y:S01]  /*3150*/  HMUL2 R62, R8, R62 ;  /* 0x0000003e083e7232 */ /* 0x000fe20000000000 */
[----:B------:R1:W-:Y:S01]  /*3160*/  STG.E [R24.64+0x4], R26 ;  /* 0x0000041a18007986 */ /* 0x0003e2000c101906 */
[----:B------:R-:W-:Y:S01]  /*3170*/  HFMA2.MMA R65, R11, R65, -RZ ;  /* 0x000000410b417235 */ /* 0x000fe200001000ff */
[----:B------:R-:W-:Y:S01]  /*3180*/  HMUL2 R68, R10, R68 ;  /* 0x000000440a447232 */ /* 0x000fe20000000000 */
[----:B------:R-:W-:Y:S01]  /*3190*/  HFMA2.MMA R75, R9, R75, -RZ ;  /* 0x0000004b094b7235 */ /* 0x000fe200001000ff */
[----:B------:R-:W-:Y:S01]  /*31a0*/  STG.E [R22.64+0x4], R88 ;  /* 0x0000045816007986 */ /* 0x000fe2000c101906 */
[----:B------:R-:W-:Y:S01]  /*31b0*/  HMUL2 R79, R8, R79 ;  /* 0x0000004f084f7232 */ /* 0x000fe20000000000 */
[C---:B------:R-:W-:Y:S01]  /*31c0*/  HFMA2.MMA R50, R11.reuse, R50, -RZ ;  /* 0x000000320b327235 */ /* 0x040fe200001000ff */
[----:B------:R-:W-:Y:S01]  /*31d0*/  HMUL2 R49, R10, R49 ;  /* 0x000000310a317232 */ /* 0x000fe20000000000 */
[----:B0-----:R-:W-:Y:S01]  /*31e0*/  HFMA2.MMA R85, R11, R20, -RZ ;  /* 0x000000140b557235 */ /* 0x001fe200001000ff */
[----:B------:R-:W-:Y:S01]  /*31f0*/  HMUL2 R54, R8, R54 ;  /* 0x0000003608367232 */ /* 0x000fe20000000000 */
[C---:B------:R-:W-:Y:S01]  /*3200*/  HFMA2.MMA R51, R9.reuse, R51, -RZ ;  /* 0x0000003309337235 */ /* 0x040fe200001000ff */
[C---:B------:R-:W-:Y:S01]  /*3210*/  HMUL2 R64, R10.reuse, R64 ;  /* 0x000000400a407232 */ /* 0x040fe20000000000 */
[----:B-1----:R-:W-:Y:S01]  /*3220*/  PRMT R25, R92, 0x7632, R86 ;  /* 0x000076325c197816 */ /* 0x002fe20000000056 */
[----:B------:R-:W-:Y:S01]  /*3230*/  HMUL2 R86, R10, R21 ;  /* 0x000000150a567232 */ /* 0x000fe20000000000 */
[----:B------:R-:W-:Y:S01]  /*3240*/  HFMA2.MMA R26, R9, R87, -RZ ;  /* 0x00000057091a7235 */ /* 0x000fe200001000ff */
[C---:B------:R-:W-:Y:S01]  /*3250*/  HMUL2 R74, R8.reuse, R74 ;  /* 0x0000004a084a7232 */ /* 0x040fe20000000000 */
[----:B------:R-:W-:Y:S01]  /*3260*/  HFMA2.MMA R56, R11, R56, -RZ ;  /* 0x000000380b387235 */ /* 0x000fe200001000ff */
[----:B------:R0:W-:Y:S01]  /*3270*/  STG.E [R22.64], R25 ;  /* 0x0000001916007986 */ /* 0x0001e2000c101906 */
[----:B------:R-:W-:Y:S01]  /*3280*/  HFMA2.MMA R67, R9, R67, -RZ ;  /* 0x0000004309437235 */ /* 0x000fe200001000ff */
[----:B------:R-:W-:Y:S01]  /*3290*/  HMUL2 R66, R8, R66 ;  /* 0x0000004208427232 */ /* 0x000fe20000000000 */
[----:B------:R-:W-:Y:S01]  /*32a0*/  HFMA2.MMA R52, R11, R52, -RZ ;  /* 0x000000340b347235 */ /* 0x000fe200001000ff */
[----:B------:R-:W-:Y:S01]  /*32b0*/  HMUL2 R44, R10, R44 ;  /* 0x0000002c0a2c7232 */ /* 0x000fe20000000000 */
[----:B------:R-:W-:Y:S01]  /*32c0*/  HFMA2.MMA R63, R9, R63, -RZ ;  /* 0x0000003f093f7235 */ /* 0x000fe200001000ff */
[----:B------:R-:W-:Y:S01]  /*32d0*/  HMUL2 R46, R8, R46 ;  /* 0x0000002e082e7232 */ /* 0x000fe20000000000 */
[----:B------:R-:W-:Y:S01]  /*32e0*/  HFMA2.MMA R45, R11, R45, -RZ ;  /* 0x0000002d0b2d7235 */ /* 0x000fe200001000ff */
[----:B------:R-:W-:Y:S01]  /*32f0*/  HMUL2 R48, R10, R48 ;  /* 0x000000300a307232 */ /* 0x000fe20000000000 */
[C---:B------:R-:W-:Y:S01]  /*3300*/  HFMA2.MMA R43, R9.reuse, R43, -RZ ;  /* 0x0000002b092b7235 */ /* 0x040fe200001000ff */
[----:B------:R-:W-:Y:S01]  /*3310*/  HMUL2 R61, R8, R61 ;  /* 0x0000003d083d7232 */ /* 0x000fe20000000000 */
[----:B------:R-:W-:Y:S01]  /*3320*/  HFMA2.MMA R55, R9, R55, -RZ ;  /* 0x0000003709377235 */ /* 0x000fe200001000ff */
[----:B0-----:R-:W-:Y:S01]  /*3330*/  IMAD.WIDE R24, R27, c[0x0][0x184], R22 ;  /* 0x000061001b187a25 */ /* 0x001fe200078e0216 */
[C-C-:B------:R-:W-:Y:S01]  /*3340*/  PRMT R23, R85.reuse, 0x5410, R86.reuse ;  /* 0x0000541055177816 */ /* 0x140fe20000000056 */
[----:B------:R-:W-:Y:S01]  /*3350*/  HFMA2.MMA R38, R11, R38, -RZ ;  /* 0x000000260b267235 */ /* 0x000fe200001000ff */
[----:B------:R-:W-:Y:S01]  /*3360*/  PRMT R86, R85, 0x7632, R86 ;  /* 0x0000763255567816 */ /* 0x000fe20000000056 */
        /* <DEDUP_REMOVED lines=14> */
[C-C-:B0-----:R-:W-:Y:S01]  /*3450*/  PRMT R23, R26.reuse, 0x5410, R84.reuse ;  /* 0x000054101a177816 */ /* 0x141fe20000000054 */
[C---:B------:R-:W-:Y:S01]  /*3460*/  HFMA2.MMA R34, R9.reuse, R34, -RZ ;  /* 0x0000002209227235 */ /* 0x040fe200001000ff */
[----:B------:R-:W-:Y:S01]  /*3470*/  PRMT R84, R26, 0x7632, R84 ;  /* 0x000076321a547816 */ /* 0x000fe20000000054 */
[----:B------:R-:W-:Y:S01]  /*3480*/  HFMA2.MMA R26, R9, R81, -RZ ;  /* 0x00000051091a7235 */ /* 0x000fe200001000ff */
[----:B------:R-:W-:Y:S01]  /*3490*/  HMUL2 R0, R10, R0 ;  /* 0x000000000a007232 */ /* 0x000fe20000000000 */
[----:B------:R0:W-:Y:S01]  /*34a0*/  STG.E [R24.64+0x4], R23 ;  /* 0x0000041718007986 */ /* 0x0001e2000c101906 */
[----:B------:R-:W-:-:S03]  /*34b0*/  HMUL2 R35, R8, R35 ;  /* 0x0000002308237232 */ /* 0x000fc60000000000 */
[----:B------:R-:W-:Y:S04]  /*34c0*/  STG.E [R20.64], R86 ;  /* 0x0000005614007986 */ /* 0x000fe8000c101906 */
[----:B------:R1:W-:Y:S01]  /*34d0*/  STG.E [R20.64+0x4], R84 ;  /* 0x0000045414007986 */ /* 0x0003e2000c101906 */
[C---:B0-----:R-:W-:Y:S01]  /*34e0*/  HFMA2.MMA R25, R11.reuse, R72, -RZ ;  /* 0x000000480b197235 */ /* 0x041fe200001000ff */
[----:B------:R-:W-:Y:S01]  /*34f0*/  HMUL2 R72, R10, R71 ;  /* 0x000000470a487232 */ /* 0x000fe20000000000 */
[----:B------:R-:W-:Y:S01]  /*3500*/  IMAD.WIDE R22, R27, c[0x0][0x184], R20 ;  /* 0x000061001b167a25 */ /* 0x000fe200078e0214 */
[C---:B------:R-:W-:Y:S01]  /*3510*/  HMUL2 R71, R8.reuse, R76 ;  /* 0x0000004c08477232 */ /* 0x040fe20000000000 */
[----:B------:R-:W-:Y:S01]  /*3520*/  HFMA2.MMA R76, R11, R69, -RZ ;  /* 0x000000450b4c7235 */ /* 0x000fe200001000ff */
[----:B------:R-:W-:-:S03]  /*3530*/  HMUL2 R69, R8, R83 ;  /* 0x0000005308457232 */ /* 0x000fc60000000000 */
[C---:B------:R-:W-:Y:S02]  /*3540*/  PRMT R85, R70.reuse, 0x5410, R71 ;  /* 0x0000541046557816 */ /* 0x040fe40000000047 */
[C-C-:B-1----:R-:W-:Y:S02]  /*3550*/  PRMT R21, R25.reuse, 0x5410, R72.reuse ;  /* 0x0000541019157816 */ /* 0x142fe40000000048 */
[----:B------:R-:W-:Y:S01]  /*3560*/  PRMT R72, R25, 0x7632, R72 ;  /* 0x0000763219487816 */ /* 0x000fe20000000048 */
[----:B------:R-:W-:Y:S01]  /*3570*/  IMAD.WIDE R24, R27, c[0x0][0x184], R22 ;  /* 0x000061001b187a25 */ /* 0x000fe200078e0216 */
[----:B------:R-:W-:Y:S01]  /*3580*/  STG.E [R22.64+0x4], R85 ;  /* 0x0000045516007986 */ /* 0x000fe2000c101906 */
[----:B------:R-:W-:-:S03]  /*3590*/  PRMT R71, R70, 0x7632, R71 ;  /* 0x0000763246477816 */ /* 0x000fc60000000047 */
[----:B------:R0:W-:Y:S04]  /*35a0*/  STG.E [R22.64], R21 ;  /* 0x0000001516007986 */ /* 0x0001e8000c101906 */
[----:B------:R-:W-:Y:S04]  /*35b0*/  STG.E [R24.64], R72 ;  /* 0x0000004818007986 */ /* 0x000fe8000c101906 */
[----:B------:R1:W-:Y:S01]  /*35c0*/  STG.E [R24.64+0x4], R71 ;  /* 0x0000044718007986 */ /* 0x0003e2000c101906 */
[----:B0-----:R-:W-:-:S06]  /*35d0*/  IMAD.WIDE R22, R27, c[0x0][0x184], R24 ;  /* 0x000061001b167a25 */ /* 0x001fcc00078e0218 */
[C---:B------:R-:W-:Y:S01]  /*35e0*/  IMAD.WIDE R20, R27.reuse, c[0x0][0x184], R22 ;  /* 0x000061001b147a25 */ /* 0x040fe200078e0216 */
[----:B-1----:R-:W-:Y:S02]  /*35f0*/  PRMT R25, R76, 0x5410, R77 ;  /* 0x000054104c197816 */ /* 0x002fe4000000004d */
[----:B------:R-:W-:Y:S02]  /*3600*/  PRMT R71, R26, 0x5410, R69 ;  /* 0x000054101a477816 */ /* 0x000fe40000000045 */
[----:B------:R-:W-:Y:S01]  /*3610*/  PRMT R77, R76, 0x7632, R77 ;  /* 0x000076324c4d7816 */ /* 0x000fe2000000004d */
[----:B------:R-:W-:Y:S01]  /*3620*/  STG.E [R22.64], R25 ;  /* 0x0000001916007986 */ /* 0x000fe2000c101906 */
[----:B------:R-:W-:Y:S01]  /*3630*/  PRMT R69, R26, 0x7632, R69 ;  /* 0x000076321a457816 */ /* 0x000fe20000000045 */
[----:B------:R-:W-:Y:S02]  /*3640*/  HMUL2 R26, R10, R57 ;  /* 0x000000390a1a7232 */ /* 0x000fe40000000000 */
[----:B------:R0:W-:Y:S04]  /*3650*/  STG.E [R22.64+0x4], R71 ;  /* 0x0000044716007986 */ /* 0x0001e8000c101906 */
[----:B------:R-:W-:Y:S04]  /*3660*/  STG.E [R20.64], R77 ;  /* 0x0000004d14007986 */ /* 0x000fe8000c101906 */
[----:B------:R1:W-:Y:S01]  /*3670*/  STG.E [R20.64+0x4], R69 ;  /* 0x0000044514007986 */ /* 0x0003e2000c101906 */
[----:B0-----:R-:W-:-:S06]  /*3680*/  IMAD.WIDE R22, R27, c[0x0][0x184], R20 ;  /* 0x000061001b167a25 */ /* 0x001fcc00078e0214 */
[----:B------:R-:W-:Y:S01]  /*3690*/  IMAD.WIDE R24, R27, c[0x0][0x184], R22 ;  /* 0x000061001b187a25 */ /* 0x000fe200078e0216 */
[C---:B-1----:R-:W-:Y:S02]  /*36a0*/  PRMT R21, R73.reuse, 0x5410, R78 ;  /* 0x0000541049157816 */ /* 0x042fe4000000004e */
[C---:B------:R-:W-:Y:S02]  /*36b0*/  PRMT R69, R80.reuse, 0x5410, R82 ;  /* 0x0000541050457816 */ /* 0x040fe40000000052 */
[----:B------:R-:W-:Y:S01]  /*36c0*/  PRMT R78, R73, 0x7632, R78 ;  /* 0x00007632494e7816 */ /* 0x000fe2000000004e */
[----:B------:R-:W-:Y:S01]  /*36d0*/  STG.E [R22.64], R21 ;  /* 0x0000001516007986 */ /* 0x000fe2000c101906 */
[----:B------:R-:W-:-:S03]  /*36e0*/  PRMT R82, R80, 0x7632, R82 ;  /* 0x0000763250527816 */ /* 0x000fc60000000052 */
[----:B------:R0:W-:Y:S04]  /*36f0*/  STG.E [R22.64+0x4], R69 ;  /* 0x0000044516007986 */ /* 0x0001e8000c101906 */
[----:B------:R-:W-:Y:S04]  /*3700*/  STG.E [R24.64], R78 ;  /* 0x0000004e18007986 */ /* 0x000fe8000c101906 */
[----:B------:R1:W-:Y:S01]  /*3710*/  STG.E [R24.64+0x4], R82 ;  /* 0x0000045218007986 */ /* 0x0003e2000c101906 */
[----:B0-----:R-:W-:Y:S01]  /*3720*/  IMAD.WIDE R22, R27, c[0x0][0x184], R24 ;  /* 0x000061001b167a25 */ /* 0x001fe200078e0218 */
[----:B------:R-:W-:-:S02]  /*3730*/  PRMT R69, R58, 0x5410, R62 ;  /* 0x000054103a457816 */ /* 0x000fc4000000003e */
[----:B------:R-:W-:-:S03]  /*3740*/  PRMT R62, R58, 0x7632, R62 ;  /* 0x000076323a3e7816 */ /* 0x000fc6000000003e */
[----:B------:R-:W-:Y:S01]  /*3750*/  IMAD.WIDE R20, R27, c[0x0][0x184], R22 ;  /* 0x000061001b147a25 */ /* 0x000fe200078e0216 */
[----:B------:R-:W-:Y:S01]  /*3760*/  STG.E [R22.64+0x4], R69 ;  /* 0x0000044516007986 */ /* 0x000fe2000c101906 */
[C-C-:B-1----:R-:W-:Y:S02]  /*3770*/  PRMT R25, R60.reuse, 0x5410, R59.reuse ;  /* 0x000054103c197816 */ /* 0x142fe4000000003b */
[----:B------:R-:W-:-:S03]  /*3780*/  PRMT R59, R60, 0x7632, R59 ;  /* 0x000076323c3b7816 */ /* 0x000fc6000000003b */
[----:B------:R0:W-:Y:S04]  /*3790*/  STG.E [R22.64], R25 ;  /* 0x0000001916007986 */ /* 0x0001e8000c101906 */
[----:B------:R1:W-:Y:S04]  /*37a0*/  STG.E [R20.64], R59 ;  /* 0x0000003b14007986 */ /* 0x0003e8000c101906 */
[----:B------:R2:W-:Y:S01]  /*37b0*/  STG.E [R20.64+0x4], R62 ;  /* 0x0000043e14007986 */ /* 0x0005e2000c101906 */
[----:B0-----:R-:W-:Y:S01]  /*37c0*/  IMAD.WIDE R22, R27, c[0x0][0x184], R20 ;  /* 0x000061001b167a25 */ /* 0x001fe200078e0214 */
[----:B-1----:R-:W-:-:S05]  /*37d0*/  PRMT R59, R75, 0x5410, R79 ;  /* 0x000054104b3b7816 */ /* 0x002fca000000004f */
[----:B------:R-:W-:Y:S01]  /*37e0*/  IMAD.WIDE R24, R27, c[0x0][0x184], R22 ;  /* 0x000061001b187a25 */ /* 0x000fe200078e0216 */
[----:B------:R-:W-:Y:S02]  /*37f0*/  PRMT R79, R75, 0x7632, R79 ;  /* 0x000076324b4f7816 */ /* 0x000fe4000000004f */
[C-C-:B--2---:R-:W-:Y:S01]  /*3800*/  PRMT R21, R65.reuse, 0x5410, R68.reuse ;  /* 0x0000541041157816 */ /* 0x144fe20000000044 */
        /* <DEDUP_REMOVED lines=8> */
[----:B------:R-:W-:Y:S01]  /*3890*/  STG.E [R22.64+0x4], R59 ;  /* 0x0000043b16007986 */ /* 0x000fe2000c101906 */
[----:B------:R-:W-:Y:S01]  /*38a0*/  IMAD.WIDE R20, R27, c[0x0][0x184], R22 ;  /* 0x000061001b147a25 */ /* 0x000fe200078e0216 */
[C-C-:B--2---:R-:W-:Y:S02]  /*38b0*/  PRMT R25, R50.reuse, 0x5410, R49.reuse ;  /* 0x0000541032197816 */ /* 0x144fe40000000031 */
        /* <DEDUP_REMOVED lines=22> */
[----:B------:R-:W-:Y:S04]  /*3a20*/  STG.E [R20.64], R26 ;  /* 0x0000001a14007986 */ /* 0x000fe8000c101906 */
[----:B------:R1:W-:Y:S01]  /*3a30*/  STG.E [R20.64+0x4], R66 ;  /* 0x0000044214007986 */ /* 0x0003e2000c101906 */
[----:B0-----:R-:W-:-:S06]  /*3a40*/  IMAD.WIDE R22, R27, c[0x0][0x184], R20 ;  /* 0x000061001b167a25 */ /* 0x001fcc00078e0214 */
[----:B------:R-:W-:Y:S01]  /*3a50*/  IMAD.WIDE R24, R27, c[0x0][0x184], R22 ;  /* 0x000061001b187a25 */ /* 0x000fe200078e0216 */
[----:B-1----:R-:W-:-:S03]  /*3a60*/  PRMT R21, R45, 0x5410, R44 ;  /* 0x000054102d157816 */ /* 0x002fc6000000002c */
[----:B------:R-:W-:Y:S01]  /*3a70*/  IMAD.MOV.U32 R20, RZ, RZ, R41 ;  /* 0x000000ffff147224 */ /* 0x000fe200078e0029 */
[----:B------:R-:W-:Y:S01]  /*3a80*/  PRMT R41, R43, 0x5410, R46 ;  /* 0x000054102b297816 */ /* 0x000fe2000000002e */
[----:B------:R0:W-:Y:S01]  /*3a90*/  STG.E [R22.64], R21 ;  /* 0x0000001516007986 */ /* 0x0001e2000c101906 */
[----:B------:R-:W-:-:S03]  /*3aa0*/  PRMT R44, R45, 0x7632, R44 ;  /* 0x000076322d2c7816 */ /* 0x000fc6000000002c */
[----:B------:R-:W-:Y:S01]  /*3ab0*/  HFMA2.MMA R26, R11, R20, -RZ ;  /* 0x000000140b1a7235 */ /* 0x000fe200001000ff */
[----:B------:R-:W-:Y:S01]  /*3ac0*/  PRMT R46, R43, 0x7632, R46 ;  /* 0x000076322b2e7816 */ /* 0x000fe2000000002e */
[----:B------:R1:W-:Y:S04]  /*3ad0*/  STG.E [R22.64+0x4], R41 ;  /* 0x0000042916007986 */ /* 0x0003e8000c101906 */
[----:B------:R-:W-:Y:S01]  /*3ae0*/  STG.E [R24.64], R44 ;  /* 0x0000002c18007986 */ /* 0x000fe2000c101906 */
[----:B0-----:R-:W-:-:S03]  /*3af0*/  IMAD.WIDE R20, R27, c[0x0][0x184], R24 ;  /* 0x000061001b147a25 */ /* 0x001fc600078e0218 */
[----:B------:R0:W-:Y:S01]  /*3b00*/  STG.E [R24.64+0x4], R46 ;  /* 0x0000042e18007986 */ /* 0x0001e2000c101906 */
[----:B-1----:R-:W-:Y:S02]  /*3b10*/  PRMT R41, R55, 0x5410, R61 ;  /* 0x0000541037297816 */ /* 0x002fe4000000003d */
[----:B------:R-:W-:Y:S01]  /*3b20*/  IMAD.WIDE R22, R27, c[0x0][0x184], R20 ;  /* 0x000061001b167a25 */ /* 0x000fe200078e0214 */
[----:B------:R-:W-:Y:S02]  /*3b30*/  PRMT R61, R55, 0x7632, R61 ;  /* 0x00007632373d7816 */ /* 0x000fe4000000003d */
[----:B------:R1:W-:Y:S01]  /*3b40*/  STG.E [R20.64+0x4], R41 ;  /* 0x0000042914007986 */ /* 0x0003e2000c101906 */
        /* <DEDUP_REMOVED lines=8> */
[----:B------:R-:W-:Y:S01]  /*3bd0*/  STG.E [R20.64+0x4], R41 ;  /* 0x0000042914007986 */ /* 0x000fe2000c101906 */
[----:B------:R-:W-:Y:S01]  /*3be0*/  IMAD.WIDE R24, R27, c[0x0][0x184], R20 ;  /* 0x000061001b187a25 */ /* 0x000fe200078e0214 */
        /* <DEDUP_REMOVED lines=10> */
[----:B------:R-:W-:Y:S01]  /*3c90*/  STG.E [R22.64+0x4], R37 ;  /* 0x0000042516007986 */ /* 0x000fe2000c101906 */
        /* <DEDUP_REMOVED lines=22> */
[----:B------:R0:W-:Y:S04]  /*3e00*/  STG.E [R22.64], R0 ;  /* 0x0000000016007986 */ /* 0x0001e8000c101906 */
[----:B------:R0:W-:Y:S02]  /*3e10*/  STG.E [R22.64+0x4], R35 ;  /* 0x0000042316007986 */ /* 0x0001e4000c101906 */
.L_x_395:
[----:B------:R-:W-:Y:S01]  /*3e20*/  IADD3 R17, R17, 0x20, RZ ;  /* 0x0000002011117810 */ /* 0x000fe20007ffe0ff */
[----:B------:R-:W-:Y:S01]  /*3e30*/  IMAD.WIDE R90, R3, c[0x0][0x184], R90 ;  /* 0x00006100035a7a25 */ /* 0x000fe200078e025a */
[----:B------:R-:W-:-:S02]  /*3e40*/  UIADD3 UR4, UR4, 0x80, URZ ;  /* 0x0000008004047890 */ /* 0x000fc4000fffe03f */
[----:B------:R-:W-:Y:S01]  /*3e50*/  ISETP.GE.AND P1, PT, R17, R4, PT ;  /* 0x000000041100720c */ /* 0x000fe20003f26270 */
[----:B0-----:R-:W-:Y:S02]  /*3e60*/  IMAD.MOV.U32 R0, RZ, RZ, 0x20 ;  /* 0x00000020ff007424 */ /* 0x001fe400078e00ff */
[----:B------:R-:W-:Y:S02]  /*3e70*/  IMAD.MOV.U32 R34, RZ, RZ, R90 ;  /* 0x000000ffff227224 */ /* 0x000fe400078e005a */
[----:B------:R-:W-:Y:S02]  /*3e80*/  IMAD R19, R0, c[0x0][0x184], R19 ;  /* 0x0000610000137a24 */ /* 0x000fe400078e0213 */
[----:B------:R-:W-:-:S06]  /*3e90*/  IMAD.MOV.U32 R35, RZ, RZ, R91 ;  /* 0x000000ffff237224 */ /* 0x000fcc00078e005b */
[----:B------:R-:W-:Y:S01]  /*3ea0*/  @P1 CALL.REL.NOINC `(.L_x_396) ;  /* 0x0000001000001944 */ /* 0x000fe20003c00000 */
[----:B------:R-:W-:Y:S05]  /*3eb0*/  BRA `(.L_x_397) ;  /* 0xffffcc6000007947 */ /* 0x000fea000383ffff */
.L_x_396:
[----:B------:R-:W-:Y:S05]  /*3ec0*/  EXIT ;  /* 0x000000000000794d */ /* 0x000fea0003800000 */
.L_x_398:
        /* <DEDUP_REMOVED lines=11> */
.L_x_1809:


//--------------------- .text._ZN4vllm4gptq31reconstruct_exllama_4bit_kernelEPKjPKiS2_PK6__halfiiibPS5_ --------------------------
	.section	.text._ZN4vllm4gptq31reconstruct_exllama_4bit_kernelEPKjPKiS2_PK6__halfiiibPS5_,"ax",@progbits
	.sectioninfo	@"SHI_REGISTERS=56"
	.align	128
        .global         _ZN4vllm4gptq31reconstruct_exllama_4bit_kernelEPKjPKiS2_PK6__halfiiibPS5_
        .type           _ZN4vllm4gptq31reconstruct_exllama_4bit_kernelEPKjPKiS2_PK6__halfiiibPS5_,@function
        .size           _ZN4vllm4gptq31reconstruct_exllama_4bit_kernelEPKjPKiS2_PK6__halfiiibPS5_,(.L_x_1810 - _ZN4vllm4gptq31reconstruct_exllama_4bit_kernelEPKjPKiS2_PK6__halfiiibPS5_)
        .other          _ZN4vllm4gptq31reconstruct_exllama_4bit_kernelEPKjPKiS2_PK6__halfiiibPS5_,@"STO_CUDA_ENTRY STV_DEFAULT"
_ZN4vllm4gptq31reconstruct_exllama_4bit_kernelEPKjPKiS2_PK6__halfiiibPS5_:
.text._ZN4vllm4gptq31reconstruct_exllama_4bit_kernelEPKjPKiS2_PK6__halfiiibPS5_:
[----:B------:R-:W-:Y:S02]  /*0000*/  IMAD.MOV.U32 R1, RZ, RZ, c[0x0][0x28] ;  /* 0x00000a00ff017624 */ /* 0x000fe400078e00ff */
[----:B------:R-:W0:Y:S01]  /*0010*/  S2UR UR8, SR_CTAID.Y ;  /* 0x00000000000879c3 */ /* 0x000e220000002600 */
[----:B------:R-:W1:Y:S01]  /*0020*/  S2R R5, SR_TID.X ;  /* 0x0000000000057919 */ /* 0x000e620000002100 */
[----:B------:R-:W-:Y:S01]  /*0030*/  ISETP.NE.U32.AND P0, PT, RZ, c[0x0][0x168], PT ;  /* 0x00005a00ff007a0c */ /* 0x000fe20003f05070 */
[----:B------:R-:W-:Y:S02]  /*0040*/  ULDC UR5, c[0x0][0x180] ;  /* 0x0000600000057ab9 */ /* 0x000fe40000000800 */
[----:B------:R-:W1:Y:S01]  /*0050*/  S2R R0, SR_CTAID.X ;  /* 0x0000000000007919 */ /* 0x000e620000002500 */
[----:B------:R-:W-:Y:S01]  /*0060*/  ISETP.NE.AND.EX P0, PT, RZ, c[0x0][0x16c], PT, P0 ;  /* 0x00005b00ff007a0c */ /* 0x000fe20003f05300 */
[----:B------:R-:W-:Y:S02]  /*0070*/  ULDC.64 UR10, c[0x0][0x118] ;  /* 0x00004600000a7ab9 */ /* 0x000fe40000000a00 */
[----:B0-----:R-:W-:-:S04]  /*0080*/  USHF.L.U32 UR7, UR8, 0x7, URZ ;  /* 0x0000000708077899 */ /* 0x001fc8000800063f */
[----:B------:R-:W-:Y:S01]  /*0090*/  UIADD3 UR4, UR7, 0x80, URZ ;  /* 0x0000008007047890 */ /* 0x000fe2000fffe03f */
[----:B-1----:R-:W-:-:S03]  /*00a0*/  IMAD R0, R0, 0x80, R5 ;  /* 0x0000008000007824 */ /* 0x002fc600078e0205 */
[----:B------:R-:W-:Y:S01]  /*00b0*/  UISETP.LT.U32.AND UP0, UPT, UR4, UR5, UPT ;  /* 0x000000050400728c */ /* 0x000fe2000bf01070 */
[----:B------:R-:W-:-:S03]  /*00c0*/  IMAD.SHL.U32 R27, R0, 0x4, RZ ;  /* 0x00000004001b7824 */ /* 0x000fc600078e00ff */
[----:B------:R-:W-:Y:S02]  /*00d0*/  USEL UR5, UR4, UR5, UP0 ;  /* 0x0000000504057287 */ /* 0x000fe40008000000 */
[----:B------:R-:W-:Y:S01]  /*00e0*/  ISETP.GE.AND P2, PT, R27, c[0x0][0x184], PT ;  /* 0x000061001b007a0c */ /* 0x000fe20003f46270 */
[----:B------:R-:W-:-:S12]  /*00f0*/  @!P0 BRA `(.L_x_399) ;  /* 0x0000009000008947 */ /* 0x000fd80003800000 */
[----:B------:R-:W-:Y:S01]  /*0100*/  IADD3 R3, R5, UR7, RZ ;  /* 0x0000000705037c10 */ /* 0x000fe2000fffe0ff */
[----:B------:R-:W-:Y:S03]  /*0110*/  BSSY B0, `(.L_x_399) ;  /* 0x0000007000007945 */ /* 0x000fe60003800000 */
[----:B------:R-:W-:-:S13]  /*0120*/  ISETP.GE.U32.AND P1, PT, R3, c[0x0][0x180], PT ;  /* 0x0000600003007a0c */ /* 0x000fda0003f26070 */
[----:B------:R-:W-:Y:S05]  /*0130*/  @P1 BRA `(.L_x_400) ;  /* 0x0000004000001947 */ /* 0x000fea0003800000 */
[----:B------:R-:W-:-:S04]  /*0140*/  IMAD.MOV.U32 R2, RZ, RZ, 0x4 ;  /* 0x00000004ff027424 */ /* 0x000fc800078e00ff */
[----:B------:R-:W-:-:S06]  /*0150*/  IMAD.WIDE.U32 R2, R3, R2, c[0x0][0x168] ;  /* 0x00005a0003027625 */ /* 0x000fcc00078e0002 */
[----:B------:R-:W2:Y:S04]  /*0160*/  LDG.E.CONSTANT R2, [R2.64] ;  /* 0x0000000a02027981 */ /* 0x000ea8000c1e9900 */
[----:B--2---:R0:W-:Y:S02]  /*0170*/  STS [R5.X4], R2 ;  /* 0x0000000205007388 */ /* 0x0041e40000004800 */
.L_x_400:
[----:B------:R-:W-:Y:S05]  /*0180*/  BSYNC B0 ;  /* 0x0000000000007941 */ /* 0x000fea0003800000 */
.L_x_399:
[----:B------:R-:W-:Y:S05]  /*0190*/  @P2 EXIT ;  /* 0x000000000000294d */ /* 0x000fea0003800000 */
[----:B0-----:R-:W-:Y:S01]  /*01a0*/  IABS R5, c[0x0][0x188] ;  /* 0x0000620000057a13 */ /* 0x001fe20000000000 */
[----:B------:R-:W-:Y:S02]  /*01b0*/  ULDC UR4, c[0x0][0x180] ;  /* 0x0000600000047ab9 */ /* 0x000fe40000000800 */
[----:B------:R-:W-:Y:S01]  /*01c0*/  ULDC UR6, c[0x0][0x188] ;  /* 0x0000620000067ab9 */ /* 0x000fe20000000800 */
[----:B------:R-:W0:Y:S01]  /*01d0*/  I2F.RP R0, R5 ;  /* 0x0000000500007306 */ /* 0x000e220000209400 */
[----:B------:R-:W-:Y:S01]  /*01e0*/  ULOP3.LUT UR4, UR4, UR6, URZ, 0x3c, !UPT ;  /* 0x0000000604047292 */ /* 0x000fe2000f8e3c3f */
[----:B------:R-:W-:Y:S01]  /*01f0*/  IMAD.SHL.U32 R24, R27, 0x4, RZ ;  /* 0x000000041b187824 */ /* 0x000fe200078e00ff */
[----:B------:R-:W-:Y:S04]  /*0200*/  BAR.SYNC.DEFER_BLOCKING 0x0 ;  /* 0x0000000000007b1d */ /* 0x000fe80000010000 */
[----:B------:R-:W-:-:S02]  /*0210*/  ISETP.LE.AND P2, PT, RZ, UR4, PT ;  /* 0x00000004ff007c0c */ /* 0x000fc4000bf43270 */
[----:B0-----:R-:W0:Y:S02]  /*0220*/  MUFU.RCP R0, R0 ;  /* 0x0000000000007308 */ /* 0x001e240000001000 */
[----:B0-----:R-:W-:-:S06]  /*0230*/  IADD3 R2, R0, 0xffffffe, RZ ;  /* 0x0ffffffe00027810 */ /* 0x001fcc0007ffe0ff */
[----:B------:R0:W1:Y:S02]  /*0240*/  F2I.FTZ.U32.TRUNC.NTZ R3, R2 ;  /* 0x0000000200037305 */ /* 0x000064000021f000 */
[----:B0-----:R-:W-:Y:S02]  /*0250*/  IMAD.MOV.U32 R2, RZ, RZ, RZ ;  /* 0x000000ffff027224 */ /* 0x001fe400078e00ff */
[----:B-1----:R-:W-:-:S04]  /*0260*/  IMAD.MOV R4, RZ, RZ, -R3 ;  /* 0x000000ffff047224 */ /* 0x002fc800078e0a03 */
[----:B------:R-:W-:Y:S01]  /*0270*/  IMAD R7, R4, R5, RZ ;  /* 0x0000000504077224 */ /* 0x000fe200078e02ff */
[----:B------:R-:W-:-:S03]  /*0280*/  IABS R4, c[0x0][0x180] ;  /* 0x0000600000047a13 */ /* 0x000fc60000000000 */
[----:B------:R-:W-:-:S06]  /*0290*/  IMAD.HI.U32 R3, R3, R7, R2 ;  /* 0x0000000703037227 */ /* 0x000fcc00078e0002 */
        /* <DEDUP_REMOVED lines=22> */
[----:B------:R-:W-:-:S03]  /*0400*/  IMAD.HI.U32 R23, R3, UR7, RZ ;  /* 0x0000000703177c27 */ /* 0x000fc6000f8e00ff */
[----:B------:R-:W-:Y:S01]  /*0410*/  SHF.R.S32.HI R25, RZ, 0x3, R2 ;  /* 0x00000003ff197819 */ /* 0x000fe20000011402 */
[----:B------:R-:W-:-:S04]  /*0420*/  IMAD.MOV R3, RZ, RZ, -R23 ;  /* 0x000000ffff037224 */ /* 0x000fc800078e0a17 */
[----:B------:R-:W-:-:S05]  /*0430*/  IMAD R3, R26, R3, UR7 ;  /* 0x000000071a037e24 */ /* 0x000fca000f8e0203 */
[----:B------:R-:W-:-:S13]  /*0440*/  ISETP.GE.U32.AND P1, PT, R3, R26, PT ;  /* 0x0000001a0300720c */ /* 0x000fda0003f26070 */
[----:B------:R-:W-:Y:S01]  /*0450*/  @P1 IMAD.IADD R3, R3, 0x1, -R26 ;  /* 0x0000000103031824 */ /* 0x000fe200078e0a1a */
[----:B------:R-:W-:-:S04]  /*0460*/  @P1 IADD3 R23, R23, 0x1, RZ ;  /* 0x0000000117171810 */ /* 0x000fc80007ffe0ff */
[----:B------:R-:W-:-:S13]  /*0470*/  ISETP.GE.U32.AND P2, PT, R3, R26, PT ;  /* 0x0000001a0300720c */ /* 0x000fda0003f46070 */
[----:B------:R-:W-:Y:S02]  /*0480*/  @P2 IADD3 R23, R23, 0x1, RZ ;  /* 0x0000000117172810 */ /* 0x000fe40007ffe0ff */
[----:B------:R-:W-:-:S05]  /*0490*/  @!P3 LOP3.LUT R23, RZ, R26, RZ, 0x33, !PT ;  /* 0x0000001aff17b212 */ /* 0x000fca00078e33ff */
[----:B------:R-:W-:-:S05]  /*04a0*/  IMAD R0, R23, c[0x0][0x184], RZ ;  /* 0x0000610017007a24 */ /* 0x000fca00078e02ff */
[----:B------:R-:W-:-:S04]  /*04b0*/  SHF.R.S32.HI R3, RZ, 0x1f, R0 ;  /* 0x0000001fff037819 */ /* 0x000fc80000011400 */
[----:B------:R-:W-:Y:S01]  /*04c0*/  LEA.HI R2, R3, R0, RZ, 0x3 ;  /* 0x0000000003027211 */ /* 0x000fe200078f18ff */
[----:B------:R-:W-:-:S03]  /*04d0*/  IMAD.MOV.U32 R3, RZ, RZ, 0x4 ;  /* 0x00000004ff037424 */ /* 0x000fc600078e00ff */
[----:B------:R-:W-:-:S05]  /*04e0*/  LEA.HI.SX32 R2, R2, R25, 0x1d ;  /* 0x0000001902027211 */ /* 0x000fca00078feaff */
[----:B------:R-:W-:-:S06]  /*04f0*/  IMAD.WIDE R2, R2, R3, c[0x0][0x170] ;  /* 0x00005c0002027625 */ /* 0x000fcc00078e0203 */
[----:B------:R-:W2:Y:S01]  /*0500*/  LDG.E.CONSTANT R3, [R2.64] ;  /* 0x0000000a02037981 */ /* 0x000ea2000c1e9900 */
[----:B------:R-:W-:Y:S01]  /*0510*/  ULDC.S8 UR4, c[0x0][0x18c] ;  /* 0x0000630000047ab9 */ /* 0x000fe20000000200 */
[----:B------:R-:W-:Y:S01]  /*0520*/  LOP3.LUT R24, R24, 0x10, RZ, 0xc0, !PT ;  /* 0x0000001018187812 */ /* 0x000fe200078ec0ff */
[----:B------:R-:W-:Y:S01]  /*0530*/  UISETP.NE.AND UP0, UPT, UR4, URZ, UPT ;  /* 0x0000003f0400728c */ /* 0x000fe2000bf05270 */
[----:B------:R-:W-:Y:S02]  /*0540*/  IMAD.IADD R4, R27, 0x1, R0 ;  /* 0x000000011b047824 */ /* 0x000fe400078e0200 */
[----:B------:R-:W-:Y:S01]  /*0550*/  IMAD.MOV.U32 R5, RZ, RZ, 0x2 ;  /* 0x00000002ff057424 */ /* 0x000fe200078e00ff */
[----:B------:R-:W-:Y:S02]  /*0560*/  USEL UR12, URZ, 0x1, UP0 ;  /* 0x000000013f0c7887 */ /* 0x000fe40008000000 */
[----:B------:R-:W-:Y:S01]  /*0570*/  UISETP.GE.AND UP0, UPT, UR7, UR5, UPT ;  /* 0x000000050700728c */ /* 0x000fe2000bf06270 */
[----:B------:R-:W-:Y:S01]  /*0580*/  IMAD.WIDE R4, R4, R5, c[0x0][0x178] ;  /* 0x00005e0004047625 */ /* 0x000fe200078e0205 */
[----:B------:R-:W0:Y:S04]  /*0590*/  I2F.F16 R9, -0x40 ;  /* 0xffffffc000097906 */ /* 0x000e280000200c00 */
[----:B------:R-:W-:Y:S01]  /*05a0*/  PLOP3.LUT P1, PT, PT, PT, UP0, 0x80, 0x0 ;  /* 0x000000000000781c */ /* 0x000fe20003f2f008 */
[----:B------:R1:W5:Y:S04]  /*05b0*/  LDG.E.CONSTANT R6, [R4.64] ;  /* 0x0000000a04067981 */ /* 0x000368000c1e9900 */
[----:B------:R1:W5:Y:S01]  /*05c0*/  LDG.E.CONSTANT R7, [R4.64+0x4] ;  /* 0x0000040a04077981 */ /* 0x000362000c1e9900 */
[----:B--2---:R-:W-:-:S04]  /*05d0*/  SHF.R.U32.HI R3, RZ, R24, R3 ;  /* 0x00000018ff037219 */ /* 0x004fc80000011603 */
[----:B------:R-:W-:Y:S02]  /*05e0*/  LOP3.LUT R0, R3, 0xf, RZ, 0xc0, !PT ;  /* 0x0000000f03007812 */ /* 0x000fe400078ec0ff */
[--C-:B------:R-:W-:Y:S02]  /*05f0*/  SHF.R.U32.HI R2, RZ, 0x4, R3.reuse ;  /* 0x00000004ff027819 */ /* 0x100fe40000011603 */
[----:B------:R-:W-:Y:S02]  /*0600*/  IADD3 R8, R0, UR12, RZ ;  /* 0x0000000c00087c10 */ /* 0x000fe4000fffe0ff */
[----:B------:R-:W-:Y:S02]  /*0610*/  SHF.R.U32.HI R0, RZ, 0x8, R3 ;  /* 0x00000008ff007819 */ /* 0x000fe40000011603 */
[----:B------:R-:W-:Y:S01]  /*0620*/  LOP3.LUT R2, R2, 0xf, RZ, 0xc0, !PT ;  /* 0x0000000f02027812 */ /* 0x000fe200078ec0ff */
[----:B-1----:R1:W2:Y:S01]  /*0630*/  I2F.F16 R4, R8 ;  /* 0x0000000800047306 */ /* 0x0022a20000200c00 */
[----:B------:R-:W-:-:S02]  /*0640*/  LOP3.LUT R0, R0, 0xf, RZ, 0xc0, !PT ;  /* 0x0000000f00007812 */ /* 0x000fc400078ec0ff */
[----:B------:R-:W-:Y:S02]  /*0650*/  IADD3 R2, R2, UR12, RZ ;  /* 0x0000000c02027c10 */ /* 0x000fe4000fffe0ff */
[----:B------:R-:W-:Y:S02]  /*0660*/  IADD3 R12, R0, UR12, RZ ;  /* 0x0000000c000c7c10 */ /* 0x000fe4000fffe0ff */
[----:B------:R-:W-:Y:S01]  /*0670*/  SHF.R.U32.HI R3, RZ, 0xc, R3 ;  /* 0x0000000cff037819 */ /* 0x000fe20000011603 */
[----:B------:R1:W3:Y:S03]  /*0680*/  I2F.F16 R10, R2 ;  /* 0x00000002000a7306 */ /* 0x0002e60000200c00 */
[----:B------:R-:W-:-:S04]  /*0690*/  LOP3.LUT R3, R3, 0xf, RZ, 0xc0, !PT ;  /* 0x0000000f03037812 */ /* 0x000fc800078ec0ff */
[----:B------:R-:W-:Y:S01]  /*06a0*/  IADD3 R14, R3, UR12, RZ ;  /* 0x0000000c030e7c10 */ /* 0x000fe2000fffe0ff */
[----:B------:R1:W4:Y:S01]  /*06b0*/  I2F.F16 R0, R12 ;  /* 0x0000000c00007306 */ /* 0x0003220000200c00 */
[----:B------:R-:W-:Y:S05]  /*06c0*/  @P1 EXIT ;  /* 0x000000000000194d */ /* 0x000fea0003800000 */
[----:B0-2---:R-:W-:Y:S01]  /*06d0*/  USHF.L.U32 UR4, UR8, 0x4, URZ ;  /* 0x0000000408047899 */ /* 0x005fe2000800063f */
[----:B------:R0:W2:Y:S01]  /*06e0*/  I2F.F16 R16, R14 ;  /* 0x0000000e00107306 */ /* 0x0000a20000200c00 */
[----:B------:R-:W-:Y:S01]  /*06f0*/  ULDC UR6, c[0x0][0x184] ;  /* 0x0000610000067ab9 */ /* 0x000fe20000000800 */
[C---:B------:R-:W-:Y:S01]  /*0700*/  HADD2 R21, R9.reuse.H0_H0, -R4.H0_H0 ;  /* 0xa000000409157230 */ /* 0x040fe20000000800 */
[----:B------:R-:W-:Y:S01]  /*0710*/  ULOP3.LUT UR4, UR4, 0x1ffffff0, URZ, 0xc0, !UPT ;  /* 0x1ffffff004047892 */ /* 0x000fe2000f8ec03f */
[C---:B----4-:R-:W-:Y:S01]  /*0720*/  HADD2 R13, R9.reuse.H0_H0, -R0.H0_H0 ;  /* 0xa0000000090d7230 */ /* 0x050fe20000000800 */
[----:B-1----:R-:W-:Y:S01]  /*0730*/  IADD3 R8, R8, 0xe400, RZ ;  /* 0x0000e40008087810 */ /* 0x002fe20007ffe0ff */
[----:B---3--:R-:W-:Y:S01]  /*0740*/  HADD2 R11, R9.H0_H0, -R10.H0_H0 ;  /* 0xa000000a090b7230 */ /* 0x008fe20000000800 */
[----:B------:R-:W-:Y:S01]  /*0750*/  UIMAD UR4, UR4, UR6, URZ ;  /* 0x00000006040472a4 */ /* 0x000fe2000f8e023f */
[----:B------:R-:W-:-:S02]  /*0760*/  IADD3 R0, R2, 0xe400, RZ ;  /* 0x0000e40002007810 */ /* 0x000fc40007ffe0ff */
[----:B------:R-:W-:Y:S01]  /*0770*/  IADD3 R12, R12, 0xe400, RZ ;  /* 0x0000e4000c0c7810 */ /* 0x000fe20007ffe0ff */
[----:B------:R-:W-:Y:S01]  /*0780*/  USHF.R.S32.HI UR6, URZ, 0x1f, UR4 ;  /* 0x0000001f3f067899 */ /* 0x000fe20008011404 */
[----:B0-----:R-:W-:Y:S02]  /*0790*/  IADD3 R14, R14, 0xe400, RZ ;  /* 0x0000e4000e0e7810 */ /* 0x001fe40007ffe0ff */
[C---:B------:R-:W-:Y:S01]  /*07a0*/  IADD3 R29, P1, R27.reuse, UR4, RZ ;  /* 0x000000041b1d7c10 */ /* 0x040fe2000ff3e0ff */
[----:B------:R-:W-:Y:S01]  /*07b0*/  UMOV UR4, URZ ;  /* 0x0000003f00047c82 */ /* 0x000fe20008000000 */
[----:B--2---:R-:W-:Y:S01]  /*07c0*/  HADD2 R16, R9.H0_H0, -R16.H0_H0 ;  /* 0xa000001009107230 */ /* 0x004fe20000000800 */
[----:B-----5:R-:W-:Y:S01]  /*07d0*/  PRMT R5, R6, 0x5410, R6 ;  /* 0x0000541006057816 */ /* 0x020fe20000000006 */
[----:B------:R-:W-:Y:S01]  /*07e0*/  IMAD.MOV.U32 R9, RZ, RZ, R13 ;  /* 0x000000ffff097224 */ /* 0x000fe200078e000d */
[----:B------:R-:W-:Y:S02]  /*07f0*/  LEA.HI.X.SX32 R4, R27, UR6, 0x1, P1 ;  /* 0x000000061b047c11 */ /* 0x000fe400088f0eff */
[----:B------:R-:W-:-:S02]  /*0800*/  LEA R28, P1, R29, c[0x0][0x160], 0x2 ;  /* 0x000058001d1c7a11 */ /* 0x000fc400078210ff */
[--C-:B------:R-:W-:Y:S02]  /*0810*/  PRMT R3, R7, 0x5410, R7.reuse ;  /* 0x0000541007037816 */ /* 0x100fe40000000007 */
[----:B------:R-:W-:Y:S02]  /*0820*/  LEA.HI.X R29, R29, c[0x0][0x164], R4, 0x2, P1 ;  /* 0x000059001d1d7a11 */ /* 0x000fe400008f1404 */
[----:B------:R-:W-:Y:S02]  /*0830*/  PRMT R4, R6, 0x7632, R6 ;  /* 0x0000763206047816 */ /* 0x000fe40000000006 */
[----:B------:R-:W-:Y:S01]  /*0840*/  PRMT R2, R7, 0x7632, R7 ;  /* 0x0000763207027816 */ /* 0x000fe20000000007 */
[----:B------:R-:W-:Y:S01]  /*0850*/  IMAD.MOV.U32 R7, RZ, RZ, R16 ;  /* 0x000000ffff077224 */ /* 0x000fe200078e0010 */
[----:B------:R-:W-:Y:S02]  /*0860*/  PRMT R22, R8, 0x5410, R8 ;  /* 0x0000541008167816 */ /* 0x000fe40000000008 */
[----:B------:R-:W-:-:S02]  /*0870*/  PRMT R20, R0, 0x5410, R0 ;  /* 0x0000541000147816 */ /* 0x000fc40000000000 */
[----:B------:R-:W-:Y:S02]  /*0880*/  PRMT R10, R12, 0x5410, R12 ;  /* 0x000054100c0a7816 */ /* 0x000fe4000000000c */
[----:B------:R-:W-:Y:S02]  /*0890*/  PRMT R8, R14, 0x5410, R14 ;  /* 0x000054100e087816 */ /* 0x000fe4000000000e */
[----:B------:R-:W-:-:S03]  /*08a0*/  IADD3 R6, R26, UR7, RZ ;  /* 0x000000071a067c10 */ /* 0x000fc6000fffe0ff */
.L_x_406:
[----:B------:R-:W0:Y:S01]  /*08b0*/  S2R R0, SR_CTAID.Y ;  /* 0x0000000000007919 */ /* 0x000e220000002600 */
[----:B------:R-:W-:Y:S01]  /*08c0*/  ISETP.NE.AND P1, PT, R6, UR7, PT ;  /* 0x0000000706007c0c */ /* 0x000fe2000bf25270 */
[----:B------:R-:W-:Y:S01]  /*08d0*/  UMOV UR8, 0x10 ;  /* 0x0000001000087882 */ /* 0x000fe20000000000 */
[----:B0-----:R-:W-:-:S11]  /*08e0*/  LEA R0, R0, UR4, 0x7 ;  /* 0x0000000400007c11 */ /* 0x001fd6000f8e38ff */
[----:B------:R-:W-:Y:S05]  /*08f0*/  @P1 BRA `(.L_x_401) ;  /* 0x000002f000001947 */ /* 0x000fea0003800000 */
[----:B------:R-:W-:-:S05]  /*0900*/  IADD3 R23, R23, 0x1, RZ ;  /* 0x0000000117177810 */ /* 0x000fca0007ffe0ff */
[----:B------:R-:W-:-:S05]  /*0910*/  IMAD R4, R23, c[0x0][0x184], RZ ;  /* 0x0000610017047a24 */ /* 0x000fca00078e02ff */
[----:B------:R-:W-:-:S04]  /*0920*/  SHF.R.S32.HI R3, RZ, 0x1f, R4 ;  /* 0x0000001fff037819 */ /* 0x000fc80000011404 */
[----:B------:R-:W-:Y:S01]  /*0930*/  LEA.HI R2, R3, R4, RZ, 0x3 ;  /* 0x0000000403027211 */ /* 0x000fe200078f18ff */
[----:B------:R-:W-:-:S03]  /*0940*/  IMAD.MOV.U32 R3, RZ, RZ, 0x4 ;  /* 0x00000004ff037424 */ /* 0x000fc600078e00ff */
[----:B------:R-:W-:-:S05]  /*0950*/  LEA.HI.SX32 R2, R2, R25, 0x1d ;  /* 0x0000001902027211 */ /* 0x000fca00078feaff */
[----:B------:R-:W-:-:S06]  /*0960*/  IMAD.WIDE R2, R2, R3, c[0x0][0x170] ;  /* 0x00005c0002027625 */ /* 0x000fcc00078e0203 */
[----:B------:R-:W2:Y:S01]  /*0970*/  LDG.E.CONSTANT R3, [R2.64] ;  /* 0x0000000a02037981 */ /* 0x000ea2000c1e9900 */
[----:B------:R-:W-:Y:S02]  /*0980*/  IMAD.MOV.U32 R5, RZ, RZ, 0x2 ;  /* 0x00000002ff057424 */ /* 0x000fe400078e00ff */
[----:B------:R-:W-:-:S04]  /*0990*/  IMAD.IADD R4, R27, 0x1, R4 ;  /* 0x000000011b047824 */ /* 0x000fc800078e0204 */
[----:B------:R-:W-:-:S05]  /*09a0*/  IMAD.WIDE R4, R4, R5, c[0x0][0x178] ;  /* 0x00005e0004047625 */ /* 0x000fca00078e0205 */
[----:B------:R-:W3:Y:S04]  /*09b0*/  LDG.E.CONSTANT R10, [R4.64] ;  /* 0x0000000a040a7981 */ /* 0x000ee8000c1e9900 */
[----:B------:R3:W4:Y:S01]  /*09c0*/  LDG.E.CONSTANT R12, [R4.64+0x4] ;  /* 0x0000040a040c7981 */ /* 0x000722000c1e9900 */
[----:B------:R-:W-:Y:S01]  /*09d0*/  I2F.F16 R14, -0x40 ;  /* 0xffffffc0000e7906 */ /* 0x000fe20000200c00 */
[----:B--2---:R-:W-:-:S04]  /*09e0*/  SHF.R.U32.HI R6, RZ, R24, R3 ;  /* 0x00000018ff067219 */ /* 0x004fc80000011603 */
[----:B------:R-:W-:Y:S02]  /*09f0*/  LOP3.LUT R7, R6, 0xf, RZ, 0xc0, !PT ;  /* 0x0000000f06077812 */ /* 0x000fe400078ec0ff */
[--C-:B------:R-:W-:Y:S02]  /*0a00*/  SHF.R.U32.HI R8, RZ, 0x4, R6.reuse ;  /* 0x00000004ff087819 */ /* 0x100fe40000011606 */
[--C-:B------:R-:W-:Y:S02]  /*0a10*/  SHF.R.U32.HI R2, RZ, 0x8, R6.reuse ;  /* 0x00000008ff027819 */ /* 0x100fe40000011606 */
[----:B------:R-:W-:Y:S02]  /*0a20*/  SHF.R.U32.HI R6, RZ, 0xc, R6 ;  /* 0x0000000cff067819 */ /* 0x000fe40000011606 */
[----:B------:R-:W-:Y:S02]  /*0a30*/  LOP3.LUT R8, R8, 0xf, RZ, 0xc0, !PT ;  /* 0x0000000f08087812 */ /* 0x000fe400078ec0ff */
[----:B------:R-:W-:-:S02]  /*0a40*/  LOP3.LUT R2, R2, 0xf, RZ, 0xc0, !PT ;  /* 0x0000000f02027812 */ /* 0x000fc400078ec0ff */
[----:B------:R-:W-:Y:S02]  /*0a50*/  LOP3.LUT R6, R6, 0xf, RZ, 0xc0, !PT ;  /* 0x0000000f06067812 */ /* 0x000fe400078ec0ff */
[----:B------:R-:W-:Y:S02]  /*0a60*/  IADD3 R13, R7, UR12, RZ ;  /* 0x0000000c070d7c10 */ /* 0x000fe4000fffe0ff */
[----:B------:R-:W-:Y:S02]  /*0a70*/  IADD3 R8, R8, UR12, RZ ;  /* 0x0000000c08087c10 */ /* 0x000fe4000fffe0ff */
[----:B------:R-:W-:Y:S01]  /*0a80*/  IADD3 R2, R2, UR12, RZ ;  /* 0x0000000c02027c10 */ /* 0x000fe2000fffe0ff */
[----:B------:R0:W1:Y:S01]  /*0a90*/  I2F.F16 R21, R13 ;  /* 0x0000000d00157306 */ /* 0x0000620000200c00 */
[----:B------:R-:W-:Y:S02]  /*0aa0*/  IADD3 R3, R6, UR12, RZ ;  /* 0x0000000c06037c10 */ /* 0x000fe4000fffe0ff */
[----:B---3--:R-:W-:-:S02]  /*0ab0*/  PRMT R5, R10, 0x5410, R10 ;  /* 0x000054100a057816 */ /* 0x008fc4000000000a */
[----:B------:R-:W-:Y:S02]  /*0ac0*/  IADD3 R15, R3, 0xe400, RZ ;  /* 0x0000e400030f7810 */ /* 0x000fe40007ffe0ff */
[----:B------:R-:W-:Y:S01]  /*0ad0*/  PRMT R4, R10, 0x7632, R10 ;  /* 0x000076320a047816 */ /* 0x000fe2000000000a */
[----:B------:R2:W3:Y:S01]  /*0ae0*/  I2F.F16 R11, R8 ;  /* 0x00000008000b7306 */ /* 0x0004e20000200c00 */
[----:B0-----:R-:W-:Y:S02]  /*0af0*/  IADD3 R13, R13, 0xe400, RZ ;  /* 0x0000e4000d0d7810 */ /* 0x001fe40007ffe0ff */
[----:B------:R-:W-:Y:S02]  /*0b00*/  IADD3 R6, R26, UR7, RZ ;  /* 0x000000071a067c10 */ /* 0x000fe4000fffe0ff */
[----:B------:R-:W-:-:S03]  /*0b10*/  PRMT R22, R13, 0x5410, R13 ;  /* 0x000054100d167816 */ /* 0x000fc6000000000d */
[----:B------:R-:W0:Y:S01]  /*0b20*/  I2F.F16 R9, R2 ;  /* 0x0000000200097306 */ /* 0x000e220000200c00 */
[----:B-1----:R-:W-:Y:S01]  /*0b30*/  HADD2 R21, R14.H0_H0, -R21.H0_H0 ;  /* 0xa00000150e157230 */ /* 0x002fe20000000800 */
[----:B--2---:R-:W-:-:S04]  /*0b40*/  IADD3 R8, R8, 0xe400, RZ ;  /* 0x0000e40008087810 */ /* 0x004fc80007ffe0ff */
[----:B------:R-:W-:Y:S02]  /*0b50*/  PRMT R20, R8, 0x5410, R8 ;  /* 0x0000541008147816 */ /* 0x000fe40000000008 */
[----:B------:R4:W1:Y:S01]  /*0b60*/  I2F.F16 R7, R3 ;  /* 0x0000000300077306 */ /* 0x0008620000200c00 */
[C---:B---3--:R-:W-:Y:S01]  /*0b70*/  HADD2 R11, R14.reuse.H0_H0, -R11.H0_H0 ;  /* 0xa000000b0e0b7230 */ /* 0x048fe20000000800 */
[----:B------:R-:W-:Y:S01]  /*0b80*/  PRMT R8, R15, 0x5410, R15 ;  /* 0x000054100f087816 */ /* 0x000fe2000000000f */
[C---:B0-----:R-:W-:Y:S01]  /*0b90*/  HADD2 R9, R14.reuse.H0_H0, -R9.H0_H0 ;  /* 0xa00000090e097230 */ /* 0x041fe20000000800 */
[--C-:B----4-:R-:W-:Y:S01]  /*0ba0*/  PRMT R3, R12, 0x5410, R12.reuse ;  /* 0x000054100c037816 */ /* 0x110fe2000000000c */
[----:B-1----:R-:W-:Y:S01]  /*0bb0*/  HADD2 R7, R14.H0_H0, -R7.H0_H0 ;  /* 0xa00000070e077230 */ /* 0x002fe20000000800 */
[----:B------:R-:W-:Y:S02]  /*0bc0*/  IADD3 R14, R2, 0xe400, RZ ;  /* 0x0000e400020e7810 */ /* 0x000fe40007ffe0ff */
[----:B------:R-:W-:-:S02]  /*0bd0*/  PRMT R2, R12, 0x7632, R12 ;  /* 0x000076320c027816 */ /* 0x000fc4000000000c */
[----:B------:R-:W-:Y:S02]  /*0be0*/  PRMT R10, R14, 0x5410, R14 ;  /* 0x000054100e0a7816 */ /* 0x000fe4000000000e */
.L_x_401:
[----:B------:R-:W-:Y:S01]  /*0bf0*/  IMAD.MOV.U32 R30, RZ, RZ, R28 ;  /* 0x000000ffff1e7224 */ /* 0x000fe200078e001c */
[----:B------:R-:W-:Y:S01]  /*0c00*/  UMOV UR6, UR4 ;  /* 0x0000000400067c82 */ /* 0x000fe20008000000 */
[----:B------:R-:W-:Y:S02]  /*0c10*/  IMAD.MOV.U32 R31, RZ, RZ, R29 ;  /* 0x000000ffff1f7224 */ /* 0x000fe400078e001d */
[----:B------:R-:W-:-:S03]  /*0c20*/  IMAD R0, R0, c[0x0][0x184], R27 ;  /* 0x0000610000007a24 */ /* 0x000fc600078e021b */
.L_x_404:
[----:B------:R-:W2:Y:S02]  /*0c30*/  LDG.E.128.CONSTANT R12, [R30.64] ;  /* 0x0000000a1e0c7981 */ /* 0x000ea4000c1e9d00 */
[C---:B--2---:R-:W-:Y:S02]  /*0c40*/  LOP3.LUT R16, R12.reuse, 0xf000f, RZ, 0xc0, !PT ;  /* 0x000f000f0c107812 */ /* 0x044fe400078ec0ff */
[----:B------:R-:W-:Y:S02]  /*0c50*/  LOP3.LUT R19, R13, 0xf000f0, RZ, 0xc0, !PT ;  /* 0x00f000f00d137812 */ /* 0x000fe400078ec0ff */
[----:B------:R-:W-:-:S02]  /*0c60*/  LOP3.LUT R48, R12, 0xf000f0, RZ, 0xc0, !PT ;  /* 0x00f000f00c307812 */ /* 0x000fc400078ec0ff */
[----:B------:R-:W-:Y:S02]  /*0c70*/  LOP3.LUT R32, R14, 0xf000f, RZ, 0xc0, !PT ;  /* 0x000f000f0e207812 */ /* 0x000fe400078ec0ff */
[----:B------:R-:W-:Y:S02]  /*0c80*/  SHF.R.U32.HI R12, RZ, 0x8, R12 ;  /* 0x00000008ff0c7819 */ /* 0x000fe4000001160c */
[----:B------:R-:W-:Y:S02]  /*0c90*/  LOP3.LUT R17, R13, 0xf000f, RZ, 0xc0, !PT ;  /* 0x000f000f0d117812 */ /* 0x000fe400078ec0ff */
[C---:B------:R-:W-:Y:S02]  /*0ca0*/  LOP3.LUT R34, R15.reuse, 0xf000f, RZ, 0xc0, !PT ;  /* 0x000f000f0f227812 */ /* 0x040fe400078ec0ff */
[----:B------:R-:W-:Y:S02]  /*0cb0*/  LOP3.LUT R37, R15, 0xf000f0, RZ, 0xc0, !PT ;  /* 0x00f000f00f257812 */ /* 0x000fe400078ec0ff */
[----:B------:R-:W-:-:S02]  /*0cc0*/  SHF.R.U32.HI R38, RZ, 0x8, R15 ;  /* 0x00000008ff267819 */ /* 0x000fc4000001160f */
[----:B------:R-:W-:Y:S02]  /*0cd0*/  SHF.R.U32.HI R13, RZ, 0x8, R13 ;  /* 0x00000008ff0d7819 */ /* 0x000fe4000001160d */
[----:B------:R-:W-:Y:S02]  /*0ce0*/  LOP3.LUT R46, R14, 0xf000f0, RZ, 0xc0, !PT ;  /* 0x00f000f00e2e7812 */ /* 0x000fe400078ec0ff */
[----:B------:R-:W-:Y:S02]  /*0cf0*/  SHF.R.U32.HI R33, RZ, 0x8, R14 ;  /* 0x00000008ff217819 */ /* 0x000fe4000001160e */
[----:B------:R-:W-:Y:S02]  /*0d00*/  LOP3.LUT R15, R16, 0x64006400, RZ, 0xfc, !PT ;  /* 0x64006400100f7812 */ /* 0x000fe400078efcff */
[----:B------:R-:W-:Y:S02]  /*0d10*/  LOP3.LUT R14, R19, 0x64006400, RZ, 0xfc, !PT ;  /* 0x64006400130e7812 */ /* 0x000fe400078efcff */
[----:B------:R-:W-:-:S02]  /*0d20*/  LOP3.LUT R19, R32, 0x64006400, RZ, 0xfc, !PT ;  /* 0x6400640020137812 */ /* 0x000fc400078efcff */
[C---:B------:R-:W-:Y:S01]  /*0d30*/  LOP3.LUT R41, R12.reuse, 0xf000f, RZ, 0xc0, !PT ;  /* 0x000f000f0c297812 */ /* 0x040fe200078ec0ff */
[----:B------:R-:W-:Y:S01]  /*0d40*/  HFMA2.MMA R49, R15, 1, 1, R22 ;  /* 0x3c003c000f317835 */ /* 0x000fe20000000016 */
[----:B------:R-:W-:Y:S01]  /*0d50*/  LOP3.LUT R18, R12, 0xf000f0, RZ, 0xc0, !PT ;  /* 0x00f000f00c127812 */ /* 0x000fe200078ec0ff */
[----:B------:R-:W-:Y:S01]  /*0d60*/  HFMA2 R47, R14, 0.0625, 0.0625, R11 ;  /* 0x2c002c000e2f7831 */ /* 0x000fe2000000000b */
[----:B------:R-:W-:Y:S01]  /*0d70*/  LOP3.LUT R35, R13, 0xf000f, RZ, 0xc0, !PT ;  /* 0x000f000f0d237812 */ /* 0x000fe200078ec0ff */
[----:B------:R-:W-:Y:S01]  /*0d80*/  HFMA2.MMA R42, R19, 1, 1, R10 ;  /* 0x3c003c00132a7835 */ /* 0x000fe2000000000a */
[C---:B------:R-:W-:Y:S02]  /*0d90*/  LOP3.LUT R12, R33.reuse, 0xf000f0, RZ, 0xc0, !PT ;  /* 0x00f000f0210c7812 */ /* 0x040fe400078ec0ff */
[----:B------:R-:W-:Y:S02]  /*0da0*/  LOP3.LUT R39, R33, 0xf000f, RZ, 0xc0, !PT ;  /* 0x000f000f21277812 */ /* 0x000fe400078ec0ff */
[----:B------:R-:W-:Y:S01]  /*0db0*/  LOP3.LUT R36, R13, 0xf000f0, RZ, 0xc0, !PT ;  /* 0x00f000f00d247812 */ /* 0x000fe200078ec0ff */
[----:B------:R-:W-:Y:S01]  /*0dc0*/  HFMA2.MMA R42, R3, R42, -RZ ;  /* 0x0000002a032a7235 */ /* 0x000fe200001000ff */
[----:B------:R-:W-:Y:S01]  /*0dd0*/  LOP3.LUT R33, R34, 0x64006400, RZ, 0xfc, !PT ;  /* 0x6400640022217812 */ /* 0x000fe200078efcff */
[----:B------:R-:W-:Y:S01]  /*0de0*/  HMUL2 R49, R5, R49 ;  /* 0x0000003105317232 */ /* 0x000fe20000000000 */
[----:B------:R-:W-:-:S02]  /*0df0*/  LOP3.LUT R17, R17, 0x64006400, RZ, 0xfc, !PT ;  /* 0x6400640011117812 */ /* 0x000fc400078efcff */
[C---:B------:R-:W-:Y:S01]  /*0e00*/  LOP3.LUT R13, R38.reuse, 0xf000f, RZ, 0xc0, !PT ;  /* 0x000f000f260d7812 */ /* 0x040fe200078ec0ff */
[----:B------:R-:W-:Y:S01]  /*0e10*/  HADD2 R43, R33, R8 ;  /* 0x00000008212b7230 */ /* 0x000fe20000000000 */
[----:B------:R-:W-:Y:S01]  /*0e20*/  LOP3.LUT R34, R38, 0xf000f0, RZ, 0xc0, !PT ;  /* 0x00f000f026227812 */ /* 0x000fe200078ec0ff */
[--C-:B------:R-:W-:Y:S01]  /*0e30*/  HADD2 R44, R17, R20.reuse ;  /* 0x00000014112c7230 */ /* 0x100fe20000000000 */
[----:B------:R-:W-:Y:S01]  /*0e40*/  LOP3.LUT R48, R48, 0x64006400, RZ, 0xfc, !PT ;  /* 0x6400640030307812 */ /* 0x000fe200078efcff */
[----:B------:R-:W-:Y:S01]  /*0e50*/  HMUL2 R43, R2, R43 ;  /* 0x0000002b022b7232 */ /* 0x000fe20000000000 */
[----:B------:R-:W-:Y:S01]  /*0e60*/  LOP3.LUT R46, R46, 0x64006400, RZ, 0xfc, !PT ;  /* 0x640064002e2e7812 */ /* 0x000fe200078efcff */
[----:B------:R-:W-:Y:S01]  /*0e70*/  HMUL2 R44, R4, R44 ;  /* 0x0000002c042c7232 */ /* 0x000fe20000000000 */
[----:B------:R-:W-:Y:S02]  /*0e80*/  LOP3.LUT R41, R41, 0x64006400, RZ, 0xfc, !PT ;  /* 0x6400640029297812 */ /* 0x000fe400078efcff */
[----:B------:R-:W-:Y:S01]  /*0e90*/  LOP3.LUT R18, R18, 0x64006400, RZ, 0xfc, !PT ;  /* 0x6400640012127812 */ /* 0x000fe200078efcff */
[----:B------:R-:W-:Y:S01]  /*0ea0*/  HFMA2.MMA R48, R48, 0.0625, 0.0625, R21 ;  /* 0x2c002c0030307835 */ /* 0x000fe20000000015 */
[----:B------:R-:W-:Y:S01]  /*0eb0*/  LOP3.LUT R35, R35, 0x64006400, RZ, 0xfc, !PT ;  /* 0x6400640023237812 */ /* 0x000fe200078efcff */
[----:B------:R-:W-:Y:S01]  /*0ec0*/  HFMA2.MMA R46, R46, 0.0625, 0.0625, R9 ;  /* 0x2c002c002e2e7835 */ /* 0x000fe20000000009 */
[----:B------:R-:W-:Y:S01]  /*0ed0*/  LOP3.LUT R12, R12, 0x64006400, RZ, 0xfc, !PT ;  /* 0x640064000c0c7812 */ /* 0x000fe200078efcff */
[----:B------:R-:W-:Y:S01]  /*0ee0*/  HFMA2.MMA R41, R41, 1, 1, R22 ;  /* 0x3c003c0029297835 */ /* 0x000fe20000000016 */
[----:B------:R-:W-:Y:S01]  /*0ef0*/  LOP3.LUT R16, R37, 0x64006400, RZ, 0xfc, !PT ;  /* 0x6400640025107812 */ /* 0x000fe200078efcff */
[----:B------:R-:W-:Y:S01]  /*0f00*/  HADD2 R40, R35, R20 ;  /* 0x0000001423287230 */ /* 0x000fe20000000000 */
[----:B------:R-:W-:Y:S01]  /*0f10*/  LOP3.LUT R36, R36, 0x64006400, RZ, 0xfc, !PT ;  /* 0x6400640024247812 */ /* 0x000fe200078efcff */
[----:B------:R-:W-:Y:S01]  /*0f20*/  HFMA2.MMA R37, R18, 0.0625, 0.0625, R21 ;  /* 0x2c002c0012257835 */ /* 0x000fe20000000015 */
[----:B------:R-:W-:Y:S01]  /*0f30*/  LOP3.LUT R39, R39, 0x64006400, RZ, 0xfc, !PT ;  /* 0x6400640027277812 */ /* 0x000fe200078efcff */
[----:B------:R-:W-:Y:S01]  /*0f40*/  HFMA2.MMA R35, R12, 0.0625, 0.0625, R9 ;  /* 0x2c002c000c237835 */ /* 0x000fe20000000009 */
[----:B------:R-:W-:Y:S01]  /*0f50*/  LOP3.LUT R13, R13, 0x64006400, RZ, 0xfc, !PT ;  /* 0x640064000d0d7812 */ /* 0x000fe200078efcff */
[----:B------:R-:W-:Y:S01]  /*0f60*/  HFMA2 R45, R16, 0.0625, 0.0625, R7 ;  /* 0x2c002c00102d7831 */ /* 0x000fe20000000007 */
[----:B------:R-:W-:Y:S01]  /*0f70*/  LOP3.LUT R34, R34, 0x64006400, RZ, 0xfc, !PT ;  /* 0x6400640022227812 */ /* 0x000fe200078efcff */
[----:B------:R-:W-:-:S02]  /*0f80*/  HFMA2 R36, R36, 0.0625, 0.0625, R11 ;  /* 0x2c002c0024247831 */ /* 0x000fc4000000000b */
[----:B------:R-:W-:Y:S02]  /*0f90*/  HADD2 R39, R39, R10 ;  /* 0x0000000a27277230 */ /* 0x000fe40000000000 */
[----:B------:R-:W-:Y:S02]  /*0fa0*/  HADD2 R38, R13, R8 ;  /* 0x000000080d267230 */ /* 0x000fe40000000000 */
[----:B------:R-:W-:Y:S01]  /*0fb0*/  HFMA2 R34, R34, 0.0625, 0.0625, R7 ;  /* 0x2c002c0022227831 */ /* 0x000fe20000000007 */
[----:B------:R-:W-:Y:S05]  /*0fc0*/  @!P0 BRA `(.L_x_402) ;  /* 0x0000045000008947 */ /* 0x000fea0003800000 */
[----:B------:R-:W-:Y:S01]  /*0fd0*/  ULEA UR9, UR4, UR8, 0x2 ;  /* 0x0000000804097291 */ /* 0x000fe2000f8e103f */
[----:B------:R-:W-:Y:S01]  /*0fe0*/  IMAD.MOV.U32 R50, RZ, RZ, 0x2 ;  /* 0x00000002ff327424 */ /* 0x000fe200078e00ff */
[C-C-:B------:R-:W-:Y:S02]  /*0ff0*/  PRMT R52, R49.reuse, 0x5410, R44.reuse ;  /* 0x0000541031347816 */ /* 0x140fe4000000002c */
[----:B------:R-:W-:Y:S01]  /*1000*/  PRMT R49, R49, 0x7632, R44 ;  /* 0x0000763231317816 */ /* 0x000fe2000000002c */
[----:B------:R-:W-:Y:S01]  /*1010*/  IMAD.MOV.U32 R44, RZ, RZ, R46 ;  /* 0x000000ffff2c7224 */ /* 0x000fe200078e002e */
[----:B------:R-:W-:-:S03]  /*1020*/  HMUL2 R46, R4, R47 ;  /* 0x0000002f042e7232 */ /* 0x000fc60000000000 */
[----:B------:R-:W0:Y:S02]  /*1030*/  LDS.128 R12, [UR9+-0x10] ;  /* 0xfffff009ff0c7984 */ /* 0x000e240008000c00 */
[----:B------:R-:W-:Y:S02]  /*1040*/  HFMA2.MMA R44, R3, R44, -RZ ;  /* 0x0000002c032c7235 */ /* 0x000fe400001000ff */
[----:B------:R-:W1:Y:S01]  /*1050*/  LDS.128 R16, [UR9] ;  /* 0x00000009ff107984 */ /* 0x000e620008000c00 */
[--C-:B0-----:R-:W-:Y:S02]  /*1060*/  IMAD R33, R12, c[0x0][0x184], R27.reuse ;  /* 0x000061000c217a24 */ /* 0x101fe400078e021b */
[----:B------:R-:W-:Y:S02]  /*1070*/  IMAD R13, R13, c[0x0][0x184], R27 ;  /* 0x000061000d0d7a24 */ /* 0x000fe400078e021b */
[----:B------:R-:W-:-:S04]  /*1080*/  IMAD.WIDE R32, R33, R50, c[0x0][0x190] ;  /* 0x0000640021207625 */ /* 0x000fc800078e0232 */
[-C--:B------:R-:W-:Y:S01]  /*1090*/  IMAD.WIDE R12, R13, R50.reuse, c[0x0][0x190] ;  /* 0x000064000d0c7625 */ /* 0x080fe200078e0232 */
[----:B------:R0:W-:Y:S03]  /*10a0*/  STG.E [R32.64], R52 ;  /* 0x0000003420007986 */ /* 0x0001e6000c10190a */
[--C-:B------:R-:W-:Y:S02]  /*10b0*/  IMAD R53, R14, c[0x0][0x184], R27.reuse ;  /* 0x000061000e357a24 */ /* 0x100fe400078e021b */
[----:B------:R-:W-:Y:S02]  /*10c0*/  IMAD R51, R15, c[0x0][0x184], R27 ;  /* 0x000061000f337a24 */ /* 0x000fe400078e021b */
[----:B------:R-:W-:-:S04]  /*10d0*/  IMAD.WIDE R14, R53, R50, c[0x0][0x190] ;  /* 0x00006400350e7625 */ /* 0x000fc800078e0232 */
[----:B-1----:R-:W-:Y:S01]  /*10e0*/  IMAD R19, R19, c[0x0][0x184], R27 ;  /* 0x0000610013137a24 */ /* 0x002fe200078e021b */
[C-C-:B0-----:R-:W-:Y:S02]  /*10f0*/  PRMT R52, R42.reuse, 0x5410, R43.reuse ;  /* 0x000054102a347816 */ /* 0x141fe4000000002b */
[----:B------:R-:W-:-:S03]  /*1100*/  PRMT R43, R42, 0x7632, R43 ;  /* 0x000076322a2b7816 */ /* 0x000fc6000000002b */
[----:B------:R0:W-:Y:S04]  /*1110*/  STG.E [R32.64+0x4], R52 ;  /* 0x0000043420007986 */ /* 0x0001e8000c10190a */
[----:B------:R-:W-:Y:S04]  /*1120*/  STG.E [R12.64], R49 ;  /* 0x000000310c007986 */ /* 0x000fe8000c10190a */
[----:B------:R1:W-:Y:S01]  /*1130*/  STG.E [R12.64+0x4], R43 ;  /* 0x0000042b0c007986 */ /* 0x0003e2000c10190a */
[----:B0-----:R-:W-:Y:S01]  /*1140*/  IMAD.MOV.U32 R33, RZ, RZ, R45 ;  /* 0x000000ffff217224 */ /* 0x001fe200078e002d */
[----:B------:R-:W-:-:S04]  /*1150*/  HFMA2.MMA R45, R5, R48, -RZ ;  /* 0x00000030052d7235 */ /* 0x000fc800001000ff */
[----:B------:R-:W-:Y:S01]  /*1160*/  HMUL2 R47, R2, R33 ;  /* 0x00000021022f7232 */ /* 0x000fe20000000000 */
[----:B------:R-:W-:-:S04]  /*1170*/  IMAD.WIDE R32, R51, R50, c[0x0][0x190] ;  /* 0x0000640033207625 */ /* 0x000fc800078e0232 */
[----:B-1----:R-:W-:Y:S01]  /*1180*/  IMAD.MOV.U32 R12, RZ, RZ, R39 ;  /* 0x000000ffff0c7224 */ /* 0x002fe200078e0027 */
[C-C-:B------:R-:W-:Y:S01]  /*1190*/  PRMT R13, R45.reuse, 0x5410, R46.reuse ;  /* 0x000054102d0d7816 */ /* 0x140fe2000000002e */
[----:B------:R-:W-:Y:S01]  /*11a0*/  IMAD R39, R16, c[0x0][0x184], R27 ;  /* 0x0000610010277a24 */ /* 0x000fe200078e021b */
[----:B------:R-:W-:-:S03]  /*11b0*/  PRMT R46, R45, 0x7632, R46 ;  /* 0x000076322d2e7816 */ /* 0x000fc6000000002e */
[----:B------:R0:W-:Y:S01]  /*11c0*/  STG.E [R14.64], R13 ;  /* 0x0000000d0e007986 */ /* 0x0001e2000c10190a */
[----:B------:R-:W-:Y:S01]  /*11d0*/  HFMA2.MMA R16, R3, R12, -RZ ;  /* 0x0000000c03107235 */ /* 0x000fe200001000ff */
[C-C-:B0-----:R-:W-:Y:S02]  /*11e0*/  PRMT R13, R44.reuse, 0x5410, R47.reuse ;  /* 0x000054102c0d7816 */ /* 0x141fe4000000002f */
[----:B------:R-:W-:-:S03]  /*11f0*/  PRMT R47, R44, 0x7632, R47 ;  /* 0x000076322c2f7816 */ /* 0x000fc6000000002f */
[----:B------:R0:W-:Y:S04]  /*1200*/  STG.E [R14.64+0x4], R13 ;  /* 0x0000040d0e007986 */ /* 0x0001e8000c10190a */
[----:B------:R-:W-:Y:S04]  /*1210*/  STG.E [R32.64], R46 ;  /* 0x0000002e20007986 */ /* 0x000fe8000c10190a */
[----:B------:R1:W-:Y:S01]  /*1220*/  STG.E [R32.64+0x4], R47 ;  /* 0x0000042f20007986 */ /* 0x0003e2000c10190a */
[----:B0-----:R-:W-:Y:S01]  /*1230*/  HFMA2.MMA R15, R5, R41, -RZ ;  /* 0x00000029050f7235 */ /* 0x001fe200001000ff */
[----:B------:R-:W-:Y:S01]  /*1240*/  HMUL2 R14, R4, R40 ;  /* 0x00000028040e7232 */ /* 0x000fe20000000000 */
[----:B------:R-:W-:-:S04]  /*1250*/  IMAD.WIDE R12, R39, R50, c[0x0][0x190] ;  /* 0x00006400270c7625 */ /* 0x000fc800078e0232 */
[--C-:B------:R-:W-:Y:S01]  /*1260*/  IMAD R39, R17, c[0x0][0x184], R27.reuse ;  /* 0x0000610011277a24 */ /* 0x100fe200078e021b */
[----:B-1----:R-:W-:Y:S01]  /*1270*/  HMUL2 R33, R2, R38 ;  /* 0x0000002602217232 */ /* 0x002fe20000000000 */
[----:B------:R-:W-:Y:S02]  /*1280*/  IMAD R41, R18, c[0x0][0x184], R27 ;  /* 0x0000610012297a24 */ /* 0x000fe400078e021b */
[----:B------:R-:W-:Y:S01]  /*1290*/  PRMT R17, R15, 0x5410, R14 ;  /* 0x000054100f117816 */ /* 0x000fe2000000000e */
[----:B------:R-:W-:Y:S01]  /*12a0*/  HFMA2.MMA R18, R5, R37, -RZ ;  /* 0x0000002505127235 */ /* 0x000fe200001000ff */
[----:B------:R-:W-:-:S03]  /*12b0*/  HMUL2 R32, R4, R36 ;  /* 0x0000002404207232 */ /* 0x000fc60000000000 */
[----:B------:R0:W-:Y:S02]  /*12c0*/  STG.E [R12.64], R17 ;  /* 0x000000110c007986 */ /* 0x0001e4000c10190a */
[C-C-:B0-----:R-:W-:Y:S02]  /*12d0*/  PRMT R17, R16.reuse, 0x5410, R33.reuse ;  /* 0x0000541010117816 */ /* 0x141fe40000000021 */
[----:B------:R-:W-:-:S03]  /*12e0*/  PRMT R33, R16, 0x7632, R33 ;  /* 0x0000763210217816 */ /* 0x000fc60000000021 */
[----:B------:R0:W-:Y:S02]  /*12f0*/  STG.E [R12.64+0x4], R17 ;  /* 0x000004110c007986 */ /* 0x0001e4000c10190a */
[----:B0-----:R-:W-:Y:S01]  /*1300*/  IMAD.MOV.U32 R13, RZ, RZ, R34 ;  /* 0x000000ffff0d7224 */ /* 0x001fe200078e0022 */
[----:B------:R-:W-:Y:S01]  /*1310*/  HFMA2.MMA R34, R3, R35, -RZ ;  /* 0x0000002303227235 */ /* 0x000fe200001000ff */
[----:B------:R-:W-:Y:S01]  /*1320*/  PRMT R17, R15, 0x7632, R14 ;  /* 0x000076320f117816 */ /* 0x000fe2000000000e */
[-C--:B------:R-:W-:Y:S02]  /*1330*/  IMAD.WIDE R14, R39, R50.reuse, c[0x0][0x190] ;  /* 0x00006400270e7625 */ /* 0x080fe400078e0232 */
[----:B------:R-:W-:Y:S02]  /*1340*/  HMUL2 R35, R2, R13 ;  /* 0x0000000d02237232 */ /* 0x000fe40000000000 */
[-C--:B------:R-:W-:Y:S01]  /*1350*/  IMAD.WIDE R12, R41, R50.reuse, c[0x0][0x190] ;  /* 0x00006400290c7625 */ /* 0x080fe200078e0232 */
[----:B------:R0:W-:Y:S03]  /*1360*/  STG.E [R14.64], R17 ;  /* 0x000000110e007986 */ /* 0x0001e6000c10190a */
[----:B------:R-:W-:Y:S01]  /*1370*/  IMAD.WIDE R50, R19, R50, c[0x0][0x190] ;  /* 0x0000640013327625 */ /* 0x000fe200078e0232 */
[----:B------:R1:W-:Y:S01]  /*1380*/  STG.E [R14.64+0x4], R33 ;  /* 0x000004210e007986 */ /* 0x0003e2000c10190a */
[----:B0-----:R-:W-:-:S02]  /*1390*/  PRMT R17, R34, 0x5410, R35 ;  /* 0x0000541022117816 */ /* 0x001fc40000000023 */
[----:B------:R-:W-:Y:S02]  /*13a0*/  PRMT R35, R34, 0x7632, R35 ;  /* 0x0000763222237816 */ /* 0x000fe40000000023 */
[C-C-:B-1----:R-:W-:Y:S01]  /*13b0*/  PRMT R15, R18.reuse, 0x5410, R32.reuse ;  /* 0x00005410120f7816 */ /* 0x142fe20000000020 */
[----:B------:R0:W-:Y:S01]  /*13c0*/  STG.E [R12.64+0x4], R17 ;  /* 0x000004110c007986 */ /* 0x0001e2000c10190a */
[----:B------:R-:W-:-:S03]  /*13d0*/  PRMT R32, R18, 0x7632, R32 ;  /* 0x0000763212207816 */ /* 0x000fc60000000020 */
[----:B------:R0:W-:Y:S04]  /*13e0*/  STG.E [R12.64], R15 ;  /* 0x0000000f0c007986 */ /* 0x0001e8000c10190a */
[----:B------:R0:W-:Y:S04]  /*13f0*/  STG.E [R50.64], R32 ;  /* 0x0000002032007986 */ /* 0x0001e8000c10190a */
[----:B------:R0:W-:Y:S01]  /*1400*/  STG.E [R50.64+0x4], R35 ;  /* 0x0000042332007986 */ /* 0x0001e2000c10190a */
[----:B------:R-:W-:Y:S05]  /*1410*/  BRA `(.L_x_403) ;  /* 0x0000036000007947 */ /* 0x000fea0003800000 */
.L_x_402:
[----:B------:R-:W-:Y:S01]  /*1420*/  IMAD.MOV.U32 R19, RZ, RZ, 0x2 ;  /* 0x00000002ff137424 */ /* 0x000fe200078e00ff */
[----:B------:R-:W-:Y:S01]  /*1430*/  HFMA2.MMA R48, R5, R48, -RZ ;  /* 0x0000003005307235 */ /* 0x000fe200001000ff */
[C-C-:B------:R-:W-:Y:S01]  /*1440*/  PRMT R17, R49.reuse, 0x5410, R44.reuse ;  /* 0x0000541031117816 */ /* 0x140fe2000000002c */
[----:B------:R-:W-:Y:S01]  /*1450*/  HFMA2.MMA R18, R3, R46, -RZ ;  /* 0x0000002e03127235 */ /* 0x000fe200001000ff */
[----:B------:R-:W-:Y:S01]  /*1460*/  IMAD.WIDE R12, R0, R19, c[0x0][0x190] ;  /* 0x00006400000c7625 */ /* 0x000fe200078e0213 */
[C-C-:B------:R-:W-:Y:S01]  /*1470*/  PRMT R33, R42.reuse, 0x5410, R43.reuse ;  /* 0x000054102a217816 */ /* 0x140fe2000000002b */
[----:B------:R-:W-:Y:S01]  /*1480*/  HMUL2 R47, R4, R47 ;  /* 0x0000002f042f7232 */ /* 0x000fe20000000000 */
[----:B------:R-:W-:Y:S01]  /*1490*/  PRMT R44, R49, 0x7632, R44 ;  /* 0x00007632312c7816 */ /* 0x000fe2000000002c */
[----:B------:R-:W-:Y:S01]  /*14a0*/  HMUL2 R32, R2, R45 ;  /* 0x0000002d02207232 */ /* 0x000fe20000000000 */
[----:B------:R-:W-:Y:S01]  /*14b0*/  PRMT R43, R42, 0x7632, R43 ;  /* 0x000076322a2b7816 */ /* 0x000fe2000000002b */
[----:B------:R-:W-:Y:S01]  /*14c0*/  IMAD.WIDE R14, R19, c[0x0][0x184], R12 ;  /* 0x00006100130e7a25 */ /* 0x000fe200078e020c */
[----:B------:R-:W-:Y:S01]  /*14d0*/  STG.E [R12.64], R17 ;  /* 0x000000110c007986 */ /* 0x000fe2000c10190a */
[C---:B------:R-:W-:Y:S01]  /*14e0*/  HFMA2.MMA R41, R5.reuse, R41, -RZ ;  /* 0x0000002905297235 */ /* 0x040fe200001000ff */
[C---:B------:R-:W-:Y:S01]  /*14f0*/  HMUL2 R40, R4.reuse, R40 ;  /* 0x0000002804287232 */ /* 0x040fe20000000000 */
[----:B------:R-:W-:Y:S01]  /*1500*/  HFMA2.MMA R37, R5, R37, -RZ ;  /* 0x0000002505257235 */ /* 0x000fe200001000ff */
[----:B------:R0:W-:Y:S01]  /*1510*/  STG.E [R12.64+0x4], R33 ;  /* 0x000004210c007986 */ /* 0x0001e2000c10190a */
[----:B------:R-:W-:Y:S01]  /*1520*/  HFMA2.MMA R35, R3, R35, -RZ ;  /* 0x0000002303237235 */ /* 0x000fe200001000ff */
[----:B------:R-:W-:-:S02]  /*1530*/  HMUL2 R36, R4, R36 ;  /* 0x0000002404247232 */ /* 0x000fc40000000000 */
[----:B------:R-:W-:Y:S01]  /*1540*/  STG.E [R14.64], R44 ;  /* 0x0000002c0e007986 */ /* 0x000fe2000c10190a */
[----:B------:R-:W-:-:S03]  /*1550*/  HMUL2 R34, R2, R34 ;  /* 0x0000002202227232 */ /* 0x000fc60000000000 */
[----:B------:R1:W-:Y:S01]  /*1560*/  STG.E [R14.64+0x4], R43 ;  /* 0x0000042b0e007986 */ /* 0x0003e2000c10190a */
[----:B0-----:R-:W-:Y:S01]  /*1570*/  IMAD.WIDE R12, R19, c[0x0][0x184], R14 ;  /* 0x00006100130c7a25 */ /* 0x001fe200078e020e */
[----:B------:R-:W-:-:S05]  /*1580*/  PRMT R33, R18, 0x5410, R32 ;  /* 0x0000541012217816 */ /* 0x000fca0000000020 */
[----:B------:R-:W-:Y:S01]  /*1590*/  IMAD.WIDE R16, R19, c[0x0][0x184], R12 ;  /* 0x0000610013107a25 */ /* 0x000fe200078e020c */
[----:B------:R-:W-:Y:S01]  /*15a0*/  STG.E [R12.64+0x4], R33 ;  /* 0x000004210c007986 */ /* 0x000fe2000c10190a */
[C-C-:B-1----:R-:W-:Y:S02]  /*15b0*/  PRMT R15, R48.reuse, 0x5410, R47.reuse ;  /* 0x00005410300f7816 */ /* 0x142fe4000000002f */
[----:B------:R-:W-:-:S03]  /*15c0*/  PRMT R47, R48, 0x7632, R47 ;  /* 0x00007632302f7816 */ /* 0x000fc6000000002f */
[----:B------:R0:W-:Y:S04]  /*15d0*/  STG.E [R12.64], R15 ;  /* 0x0000000f0c007986 */ /* 0x0001e8000c10190a */
[----:B------:R-:W-:Y:S01]  /*15e0*/  STG.E [R16.64], R47 ;  /* 0x0000002f10007986 */ /* 0x000fe2000c10190a */
[----:B0-----:R-:W-:Y:S01]  /*15f0*/  IMAD.MOV.U32 R13, RZ, RZ, R38 ;  /* 0x000000ffff0d7224 */ /* 0x001fe200078e0026 */
[----:B------:R-:W-:Y:S01]  /*1600*/  HFMA2.MMA R38, R3, R39, -RZ ;  /* 0x0000002703267235 */ /* 0x000fe200001000ff */
[----:B------:R-:W-:-:S03]  /*1610*/  PRMT R15, R18, 0x7632, R32 ;  /* 0x00007632120f7816 */ /* 0x000fc60000000020 */
[----:B------:R-:W-:Y:S01]  /*1620*/  HMUL2 R39, R2, R13 ;  /* 0x0000000d02277232 */ /* 0x000fe20000000000 */
[C---:B------:R-:W-:Y:S01]  /*1630*/  IMAD.WIDE R12, R19.reuse, c[0x0][0x184], R16 ;  /* 0x00006100130c7a25 */ /* 0x040fe200078e0210 */
[----:B------:R0:W-:Y:S05]  /*1640*/  STG.E [R16.64+0x4], R15 ;  /* 0x0000040f10007986 */ /* 0x0001ea000c10190a */
[----:B------:R-:W-:Y:S01]  /*1650*/  IMAD.WIDE R32, R19, c[0x0][0x184], R12 ;  /* 0x0000610013207a25 */ /* 0x000fe200078e020c */
[----:B0-----:R-:W-:Y:S02]  /*1660*/  PRMT R15, R41, 0x5410, R40 ;  /* 0x00005410290f7816 */ /* 0x001fe40000000028 */
[----:B------:R-:W-:-:S02]  /*1670*/  PRMT R17, R38, 0x5410, R39 ;  /* 0x0000541026117816 */ /* 0x000fc40000000027 */
[----:B------:R-:W-:Y:S01]  /*1680*/  PRMT R40, R41, 0x7632, R40 ;  /* 0x0000763229287816 */ /* 0x000fe20000000028 */
[----:B------:R0:W-:Y:S01]  /*1690*/  STG.E [R12.64], R15 ;  /* 0x0000000f0c007986 */ /* 0x0001e2000c10190a */
[----:B------:R-:W-:-:S03]  /*16a0*/  PRMT R39, R38, 0x7632, R39 ;  /* 0x0000763226277816 */ /* 0x000fc60000000027 */
[----:B------:R1:W-:Y:S04]  /*16b0*/  STG.E [R12.64+0x4], R17 ;  /* 0x000004110c007986 */ /* 0x0003e8000c10190a */
[----:B------:R-:W-:Y:S01]  /*16c0*/  STG.E [R32.64], R40 ;  /* 0x0000002820007986 */ /* 0x000fe2000c10190a */
[----:B0-----:R-:W-:-:S03]  /*16d0*/  IMAD.WIDE R14, R19, c[0x0][0x184], R32 ;  /* 0x00006100130e7a25 */ /* 0x001fc600078e0220 */
[----:B------:R0:W-:Y:S01]  /*16e0*/  STG.E [R32.64+0x4], R39 ;  /* 0x0000042720007986 */ /* 0x0001e2000c10190a */
[----:B-1----:R-:W-:Y:S02]  /*16f0*/  PRMT R17, R37, 0x5410, R36 ;  /* 0x0000541025117816 */ /* 0x002fe40000000024 */
[----:B------:R-:W-:Y:S01]  /*1700*/  IMAD.WIDE R12, R19, c[0x0][0x184], R14 ;  /* 0x00006100130c7a25 */ /* 0x000fe200078e020e */
[----:B------:R-:W-:Y:S02]  /*1710*/  PRMT R36, R37, 0x7632, R36 ;  /* 0x0000763225247816 */ /* 0x000fe40000000024 */
[----:B------:R1:W-:Y:S01]  /*1720*/  STG.E [R14.64], R17 ;  /* 0x000000110e007986 */ /* 0x0003e2000c10190a */
[C-C-:B0-----:R-:W-:Y:S02]  /*1730*/  PRMT R33, R35.reuse, 0x5410, R34.reuse ;  /* 0x0000541023217816 */ /* 0x141fe40000000022 */
[----:B------:R-:W-:-:S03]  /*1740*/  PRMT R34, R35, 0x7632, R34 ;  /* 0x0000763223227816 */ /* 0x000fc60000000022 */
[----:B------:R1:W-:Y:S04]  /*1750*/  STG.E [R14.64+0x4], R33 ;  /* 0x000004210e007986 */ /* 0x0003e8000c10190a */
[----:B------:R1:W-:Y:S04]  /*1760*/  STG.E [R12.64], R36 ;  /* 0x000000240c007986 */ /* 0x0003e8000c10190a */
[----:B------:R1:W-:Y:S02]  /*1770*/  STG.E [R12.64+0x4], R34 ;  /* 0x000004220c007986 */ /* 0x0003e4000c10190a */
.L_x_403:
[----:B------:R-:W-:Y:S01]  /*1780*/  UIADD3 UR8, UR8, 0x20, URZ ;  /* 0x0000002008087890 */ /* 0x000fe2000fffe03f */
[----:B01----:R-:W-:Y:S01]  /*1790*/  IMAD.MOV.U32 R13, RZ, RZ, c[0x0][0x184] ;  /* 0x00006100ff0d7624 */ /* 0x003fe200078e00ff */
[----:B------:R-:W-:-:S02]  /*17a0*/  UIADD3 UR6, UR6, 0x8, URZ ;  /* 0x0000000806067890 */ /* 0x000fc4000fffe03f */
[----:B------:R-:W-:Y:S01]  /*17b0*/  UISETP.NE.AND UP0, UPT, UR8, 0x90, UPT ;  /* 0x000000900800788c */ /* 0x000fe2000bf05270 */
[C---:B------:R-:W-:Y:S02]  /*17c0*/  IMAD R0, R13.reuse, 0x8, R0 ;  /* 0x000000080d007824 */ /* 0x040fe400078e0200 */
[----:B------:R-:W-:-:S03]  /*17d0*/  IMAD.WIDE R30, R13, 0x4, R30 ;  /* 0x000000040d1e7825 */ /* 0x000fc600078e021e */
[----:B------:R-:W-:-:S13]  /*17e0*/  PLOP3.LUT P1, PT, PT, PT, UP0, 0x80, 0x0 ;  /* 0x000000000000781c */ /* 0x000fda0003f2f008 */
[----:B------:R-:W-:Y:S05]  /*17f0*/  @P1 BRA `(.L_x_404) ;  /* 0xfffff43000001947 */ /* 0x000fea000383ffff */
[----:B------:R-:W-:Y:S01]  /*1800*/  UIADD3 UR7, UR7, 0x20, URZ ;  /* 0x0000002007077890 */ /* 0x000fe2000fffe03f */
[----:B------:R-:W-:Y:S01]  /*1810*/  IMAD.WIDE R28, R13, 0x10, R28 ;  /* 0x000000100d1c7825 */ /* 0x000fe200078e021c */
[----:B------:R-:W-:Y:S02]  /*1820*/  UMOV UR4, UR6 ;  /* 0x0000000600047c82 */ /* 0x000fe40008000000 */
[----:B------:R-:W-:-:S06]  /*1830*/  UISETP.GE.AND UP0, UPT, UR7, UR5, UPT ;  /* 0x000000050700728c */ /* 0x000fcc000bf06270 */
[----:B------:R-:W-:-:S13]  /*1840*/  PLOP3.LUT P1, PT, PT, PT, UP0, 0x80, 0x0 ;  /* 0x000000000000781c */ /* 0x000fda0003f2f008 */
[----:B------:R-:W-:Y:S01]  /*1850*/  @P1 CALL.REL.NOINC `(.L_x_405) ;  /* 0x0000001000001944 */ /* 0x000fe20003c00000 */
[----:B------:R-:W-:Y:S05]  /*1860*/  BRA `(.L_x_406) ;  /* 0xfffff04000007947 */ /* 0x000fea000383ffff */
.L_x_405:
[----:B------:R-:W-:Y:S05]  /*1870*/  EXIT ;  /* 0x000000000000794d */ /* 0x000fea0003800000 */
.L_x_407:
        /* <DEDUP_REMOVED lines=16> */
.L_x_1810:


//--------------------- .text._ZN4vllm4gptq31reconstruct_exllama_8bit_kernelEPKjPKiS2_PK6__halfiiibPS5_ --------------------------
	.section	.text._ZN4vllm4gptq31reconstruct_exllama_8bit_kernelEPKjPKiS2_PK6__halfiiibPS5_,"ax",@progbits
	.sectioninfo	@"SHI_REGISTERS=60"
	.align	128
        .global         _ZN4vllm4gptq31reconstruct_exllama_8bit_kernelEPKjPKiS2_PK6__halfiiibPS5_
        .type           _ZN4vllm4gptq31reconstruct_exllama_8bit_kernelEPKjPKiS2_PK6__halfiiibPS5_,@function
        .size           _ZN4vllm4gptq31reconstruct_exllama_8bit_kernelEPKjPKiS2_PK6__halfiiibPS5_,(.L_x_1811 - _ZN4vllm4gptq31reconstruct_exllama_8bit_kernelEPKjPKiS2_PK6__halfiiibPS5_)
        .other          _ZN4vllm4gptq31reconstruct_exllama_8bit_kernelEPKjPKiS2_PK6__halfiiibPS5_,@"STO_CUDA_ENTRY STV_DEFAULT"
_ZN4vllm4gptq31reconstruct_exllama_8bit_kernelEPKjPKiS2_PK6__halfiiibPS5_:
.text._ZN4vllm4gptq31reconstruct_exllama_8bit_kernelEPKjPKiS2_PK6__halfiiibPS5_:
        /* <DEDUP_REMOVED lines=24> */
.L_x_409:
[----:B------:R-:W-:Y:S05]  /*0180*/  BSYNC B0 ;  /* 0x0000000000007941 */ /* 0x000fea0003800000 */
.L_x_408:
[----:B------:R-:W-:Y:S05]  /*0190*/  @P2 EXIT ;  /* 0x000000000000294d */ /* 0x000fea0003800000 */
[----:B0-----:R-:W-:Y:S01]  /*01a0*/  IABS R5, c[0x0][0x188] ;  /* 0x0000620000057a13 */ /* 0x001fe20000000000 */
[----:B------:R-:W-:Y:S01]  /*01b0*/  ULDC UR4, c[0x0][0x180] ;  /* 0x0000600000047ab9 */ /* 0x000fe20000000800 */
[----:B------:R-:W-:Y:S01]  /*01c0*/  BAR.SYNC.DEFER_BLOCKING 0x0 ;  /* 0x0000000000007b1d */ /* 0x000fe20000010000 */
[----:B------:R-:W-:-:S05]  /*01d0*/  UISETP.GE.AND UP0, UPT, UR8, UR5, UPT ;  /* 0x000000050800728c */ /* 0x000fca000bf06270 */
[----:B------:R-:W0:Y:S01]  /*01e0*/  I2F.RP R0, R5 ;  /* 0x0000000500007306 */ /* 0x000e220000209400 */
[----:B------:R-:W-:Y:S02]  /*01f0*/  ULDC UR6, c[0x0][0x188] ;  /* 0x0000620000067ab9 */ /* 0x000fe40000000800 */
        /* <DEDUP_REMOVED lines=30> */
[----:B------:R-:W-:-:S03]  /*03e0*/  SHF.R.S32.HI R2, RZ, 0x1f, R33 ;  /* 0x0000001fff027819 */ /* 0x000fc60000011421 */
[----:B------:R-:W-:Y:S01]  /*03f0*/  IMAD.MOV.U32 R5, RZ, RZ, 0x2 ;  /* 0x00000002ff057424 */ /* 0x000fe200078e00ff */
[----:B------:R-:W-:Y:S01]  /*0400*/  LEA.HI R2, R2, R33, RZ, 0x2 ;  /* 0x0000002102027211 */ /* 0x000fe200078f10ff */
[----:B------:R-:W-:-:S03]  /*0410*/  IMAD.HI.U32 R27, R3, UR8, RZ ;  /* 0x00000008031b7c27 */ /* 0x000fc6000f8e00ff */
[----:B------:R-:W-:Y:S01]  /*0420*/  SHF.R.S32.HI R31, RZ, 0x2, R2 ;  /* 0x00000002ff1f7819 */ /* 0x000fe20000011402 */
[----:B------:R-:W-:-:S04]  /*0430*/  IMAD.MOV R3, RZ, RZ, -R27 ;  /* 0x000000ffff037224 */ /* 0x000fc800078e0a1b */
[----:B------:R-:W-:-:S05]  /*0440*/  IMAD R3, R32, R3, UR8 ;  /* 0x0000000820037e24 */ /* 0x000fca000f8e0203 */
[----:B------:R-:W-:-:S13]  /*0450*/  ISETP.GE.U32.AND P1, PT, R3, R32, PT ;  /* 0x000000200300720c */ /* 0x000fda0003f26070 */
[----:B------:R-:W-:Y:S01]  /*0460*/  @P1 IMAD.IADD R3, R3, 0x1, -R32 ;  /* 0x0000000103031824 */ /* 0x000fe200078e0a20 */
[----:B------:R-:W-:Y:S02]  /*0470*/  @P1 IADD3 R27, R27, 0x1, RZ ;  /* 0x000000011b1b1810 */ /* 0x000fe40007ffe0ff */
[----:B------:R-:W-:Y:S02]  /*0480*/  PLOP3.LUT P1, PT, PT, PT, UP0, 0x80, 0x0 ;  /* 0x000000000000781c */ /* 0x000fe40003f2f008 */
        /* <DEDUP_REMOVED lines=16> */
[----:B------:R-:W-:Y:S01]  /*0590*/  IADD3 R28, R32, UR8, RZ ;  /* 0x00000008201c7c10 */ /* 0x000fe2000fffe0ff */
[----:B------:R-:W-:Y:S01]  /*05a0*/  ULDC UR14, c[0x0][0x184] ;  /* 0x00006100000e7ab9 */ /* 0x000fe20000000800 */
[C-C-:B-----5:R-:W-:Y:S01]  /*05b0*/  PRMT R26, R6.reuse, 0x5410, R6.reuse ;  /* 0x00005410061a7816 */ /* 0x160fe20000000006 */
[----:B------:R-:W-:Y:S01]  /*05c0*/  ULOP3.LUT UR4, UR4, 0x3fffffe0, URZ, 0xc0, !UPT ;  /* 0x3fffffe004047892 */ /* 0x000fe2000f8ec03f */
[----:B------:R-:W-:Y:S01]  /*05d0*/  PRMT R25, R6, 0x7632, R6 ;  /* 0x0000763206197816 */ /* 0x000fe20000000006 */
[----:B------:R-:W-:Y:S01]  /*05e0*/  ULDC.S8 UR6, c[0x0][0x18c] ;  /* 0x0000630000067ab9 */ /* 0x000fe20000000200 */
[C-C-:B------:R-:W-:Y:S01]  /*05f0*/  PRMT R24, R7.reuse, 0x5410, R7.reuse ;  /* 0x0000541007187816 */ /* 0x140fe20000000007 */
[----:B------:R-:W-:Y:S01]  /*0600*/  UIMAD UR4, UR4, UR14, URZ ;  /* 0x0000000e040472a4 */ /* 0x000fe2000f8e023f */
[----:B------:R-:W-:-:S03]  /*0610*/  PRMT R23, R7, 0x7632, R7 ;  /* 0x0000763207177816 */ /* 0x000fc60000000007 */
[----:B------:R-:W-:Y:S02]  /*0620*/  USHF.R.S32.HI UR7, URZ, 0x1f, UR4 ;  /* 0x0000001f3f077899 */ /* 0x000fe40008011404 */
[C---:B------:R-:W-:Y:S01]  /*0630*/  IADD3 R29, P1, R33.reuse, UR4, RZ ;  /* 0x00000004211d7c10 */ /* 0x040fe2000ff3e0ff */
[----:B------:R-:W-:Y:S02]  /*0640*/  UMOV UR4, UR6 ;  /* 0x0000000600047c82 */ /* 0x000fe40008000000 */
[----:B------:R-:W-:Y:S01]  /*0650*/  USHF.R.S32.HI UR6, URZ, 0x1f, UR14 ;  /* 0x0000001f3f067899 */ /* 0x000fe2000801140e */
[----:B------:R-:W-:Y:S01]  /*0660*/  LEA.HI.X.SX32 R0, R33, UR7, 0x1, P1 ;  /* 0x0000000721007c11 */ /* 0x000fe200088f0eff */
[----:B------:R-:W-:Y:S01]  /*0670*/  UISETP.NE.AND UP0, UPT, UR4, URZ, UPT ;  /* 0x0000003f0400728c */ /* 0x000fe2000bf05270 */
[C---:B------:R-:W-:Y:S01]  /*0680*/  LEA R30, P1, R29.reuse, c[0x0][0x160], 0x2 ;  /* 0x000058001d1e7a11 */ /* 0x040fe200078210ff */
[----:B------:R-:W-:Y:S02]  /*0690*/  USHF.L.U64.HI UR7, UR14, 0x2, UR6 ;  /* 0x000000020e077899 */ /* 0x000fe40008010206 */
[----:B------:R-:W-:Y:S01]  /*06a0*/  USEL UR9, URZ, 0x1, UP0 ;  /* 0x000000013f097887 */ /* 0x000fe20008000000 */
[----:B------:R-:W-:Y:S01]  /*06b0*/  LEA.HI.X R29, R29, c[0x0][0x164], R0, 0x2, P1 ;  /* 0x000059001d1d7a11 */ /* 0x000fe200008f1400 */
[----:B------:R-:W-:Y:S01]  /*06c0*/  UMOV UR4, URZ ;  /* 0x0000003f00047c82 */ /* 0x000fe20008000000 */
[----:B--2---:R-:W-:-:S02]  /*06d0*/  SHF.R.U32.HI R20, RZ, 0x10, R2 ;  /* 0x00000010ff147819 */ /* 0x004fc40000011602 */
[--C-:B------:R-:W-:Y:S02]  /*06e0*/  SHF.R.U32.HI R11, RZ, 0x8, R2.reuse ;  /* 0x00000008ff0b7819 */ /* 0x100fe40000011602 */
[----:B------:R-:W-:Y:S02]  /*06f0*/  SHF.R.U32.HI R22, RZ, 0x18, R2 ;  /* 0x00000018ff167819 */ /* 0x000fe40000011602 */
[----:B------:R-:W-:Y:S02]  /*0700*/  LOP3.LUT R21, R2, 0xff, RZ, 0xc0, !PT ;  /* 0x000000ff02157812 */ /* 0x000fe400078ec0ff */
[----:B------:R-:W-:Y:S02]  /*0710*/  LOP3.LUT R20, R20, 0xff, RZ, 0xc0, !PT ;  /* 0x000000ff14147812 */ /* 0x000fe400078ec0ff */
[----:B------:R-:W-:Y:S02]  /*0720*/  LOP3.LUT R11, R11, 0xff, RZ, 0xc0, !PT ;  /* 0x000000ff0b0b7812 */ /* 0x000fe400078ec0ff */
.L_x_416:
[----:B------:R-:W1:Y:S01]  /*0730*/  S2R R10, SR_CTAID.Y ;  /* 0x00000000000a7919 */ /* 0x000e620000002600 */
[----:B------:R-:W-:Y:S01]  /*0740*/  ISETP.NE.AND P1, PT, R28, UR8, PT ;  /* 0x000000081c007c0c */ /* 0x000fe2000bf25270 */
[----:B------:R-:W-:Y:S01]  /*0750*/  IMAD.U32 R3, RZ, RZ, UR14 ;  /* 0x0000000eff037e24 */ /* 0x000fe2000f8e00ff */
[----:B------:R-:W-:Y:S01]  /*0760*/  UMOV UR10, 0x10 ;  /* 0x00000010000a7882 */ /* 0x000fe20000000000 */
[----:B------:R-:W-:-:S02]  /*0770*/  IMAD.MOV.U32 R54, RZ, RZ, R30 ;  /* 0x000000ffff367224 */ /* 0x000fc400078e001e */
[----:B------:R-:W-:Y:S01]  /*0780*/  IMAD.MOV.U32 R55, RZ, RZ, R29 ;  /* 0x000000ffff377224 */ /* 0x000fe200078e001d */
[----:B------:R-:W-:Y:S02]  /*0790*/  LEA R56, P2, R3, R30, 0x2 ;  /* 0x0000001e03387211 */ /* 0x000fe400078410ff */
[----:B-1----:R-:W-:-:S05]  /*07a0*/  LEA R10, R10, UR4, 0x7 ;  /* 0x000000040a0a7c11 */ /* 0x002fca000f8e38ff */
[----:B------:R-:W-:Y:S05]  /*07b0*/  @P1 BRA `(.L_x_410) ;  /* 0x0000018000001947 */ /* 0x000fea0003800000 */
[----:B------:R-:W-:Y:S01]  /*07c0*/  IADD3 R27, R27, 0x1, RZ ;  /* 0x000000011b1b7810 */ /* 0x000fe20007ffe0ff */
[----:B0-----:R-:W-:-:S04]  /*07d0*/  IMAD.MOV.U32 R5, RZ, RZ, 0x2 ;  /* 0x00000002ff057424 */ /* 0x001fc800078e00ff */
[----:B------:R-:W-:-:S04]  /*07e0*/  IMAD R0, R27, c[0x0][0x184], RZ ;  /* 0x000061001b007a24 */ /* 0x000fc800078e02ff */
[--C-:B------:R-:W-:Y:S01]  /*07f0*/  IMAD.IADD R4, R33, 0x1, R0.reuse ;  /* 0x0000000121047824 */ /* 0x100fe200078e0200 */
[----:B------:R-:W-:-:S04]  /*0800*/  SHF.R.S32.HI R3, RZ, 0x1f, R0 ;  /* 0x0000001fff037819 */ /* 0x000fc80000011400 */
[----:B------:R-:W-:Y:S01]  /*0810*/  LEA.HI R2, R3, R0, RZ, 0x2 ;  /* 0x0000000003027211 */ /* 0x000fe200078f10ff */
[----:B------:R-:W-:-:S03]  /*0820*/  IMAD.MOV.U32 R3, RZ, RZ, 0x4 ;  /* 0x00000004ff037424 */ /* 0x000fc600078e00ff */
[----:B------:R-:W-:Y:S01]  /*0830*/  LEA.HI.SX32 R2, R2, R31, 0x1e ;  /* 0x0000001f02027211 */ /* 0x000fe200078ff2ff */
[----:B------:R-:W-:-:S04]  /*0840*/  IMAD.WIDE R4, R4, R5, c[0x0][0x178] ;  /* 0x00005e0004047625 */ /* 0x000fc800078e0205 */
[----:B------:R-:W-:Y:S01]  /*0850*/  IMAD.WIDE R2, R2, R3, c[0x0][0x170] ;  /* 0x00005c0002027625 */ /* 0x000fe200078e0203 */
[----:B------:R-:W2:Y:S04]  /*0860*/  LDG.E.CONSTANT R25, [R4.64] ;  /* 0x0000000c04197981 */ /* 0x000ea8000c1e9900 */
[----:B------:R-:W3:Y:S04]  /*0870*/  LDG.E.CONSTANT R23, [R4.64+0x4] ;  /* 0x0000040c04177981 */ /* 0x000ee8000c1e9900 */
[----:B------:R-:W4:Y:S01]  /*0880*/  LDG.E.CONSTANT R2, [R2.64] ;  /* 0x0000000c02027981 */ /* 0x000f22000c1e9900 */
[----:B------:R-:W-:-:S02]  /*0890*/  IADD3 R28, R32, UR8, RZ ;  /* 0x00000008201c7c10 */ /* 0x000fc4000fffe0ff */
[C-C-:B--2---:R-:W-:Y:S02]  /*08a0*/  PRMT R26, R25.reuse, 0x5410, R25.reuse ;  /* 0x00005410191a7816 */ /* 0x144fe40000000019 */
[----:B------:R-:W-:Y:S02]  /*08b0*/  PRMT R25, R25, 0x7632, R25 ;  /* 0x0000763219197816 */ /* 0x000fe40000000019 */
[----:B---3--:R-:W-:Y:S02]  /*08c0*/  PRMT R24, R23, 0x5410, R23 ;  /* 0x0000541017187816 */ /* 0x008fe40000000017 */
[--C-:B----4-:R-:W-:Y:S02]  /*08d0*/  SHF.R.U32.HI R11, RZ, 0x8, R2.reuse ;  /* 0x00000008ff0b7819 */ /* 0x110fe40000011602 */
[----:B------:R-:W-:Y:S02]  /*08e0*/  SHF.R.U32.HI R20, RZ, 0x10, R2 ;  /* 0x00000010ff147819 */ /* 0x000fe40000011602 */
[----:B------:R-:W-:-:S02]  /*08f0*/  LOP3.LUT R21, R2, 0xff, RZ, 0xc0, !PT ;  /* 0x000000ff02157812 */ /* 0x000fc400078ec0ff */
[----:B------:R-:W-:Y:S02]  /*0900*/  SHF.R.U32.HI R22, RZ, 0x18, R2 ;  /* 0x00000018ff167819 */ /* 0x000fe40000011602 */
[----:B------:R-:W-:Y:S02]  /*0910*/  LOP3.LUT R11, R11, 0xff, RZ, 0xc0, !PT ;  /* 0x000000ff0b0b7812 */ /* 0x000fe400078ec0ff */
[----:B------:R-:W-:Y:S02]  /*0920*/  LOP3.LUT R20, R20, 0xff, RZ, 0xc0, !PT ;  /* 0x000000ff14147812 */ /* 0x000fe400078ec0ff */
[----:B------:R-:W-:Y:S02]  /*0930*/  PRMT R23, R23, 0x7632, R23 ;  /* 0x0000763217177816 */ /* 0x000fe40000000017 */
.L_x_410:
[----:B------:R-:W-:Y:S01]  /*0940*/  IMAD R10, R10, c[0x0][0x184], R33 ;  /* 0x000061000a0a7a24 */ /* 0x000fe200078e0221 */
[----:B------:R-:W-:Y:S01]  /*0950*/  IADD3.X R57, R29, UR7, RZ, P2, !PT ;  /* 0x000000071d397c10 */ /* 0x000fe200097fe4ff */
[----:B------:R-:W-:-:S03]  /*0960*/  UMOV UR6, UR4 ;  /* 0x0000000400067c82 */ /* 0x000fc60008000000 */
.L_x_414:
[----:B------:R-:W2:Y:S04]  /*0970*/  LDG.E.128.CONSTANT R12, [R54.64] ;  /* 0x0000000c360c7981 */ /* 0x000ea8000c1e9d00 */
[----:B------:R-:W3:Y:S01]  /*0980*/  LDG.E.128.CONSTANT R16, [R56.64] ;  /* 0x0000000c38107981 */ /* 0x000ee2000c1e9d00 */
[----:B------:R-:W-:-:S02]  /*0990*/  IADD3 R39, R21, UR9, RZ ;  /* 0x0000000915277c10 */ /* 0x000fc4000fffe0ff */
[----:B------:R-:W-:Y:S02]  /*09a0*/  IADD3 R46, R22, UR9, RZ ;  /* 0x00000009162e7c10 */ /* 0x000fe4000fffe0ff */
[----:B------:R-:W-:Y:S02]  /*09b0*/  IADD3 R47, R20, UR9, RZ ;  /* 0x00000009142f7c10 */ /* 0x000fe4000fffe0ff */
[----:B------:R-:W-:Y:S02]  /*09c0*/  IADD3 R40, R11, UR9, RZ ;  /* 0x000000090b287c10 */ /* 0x000fe4000fffe0ff */
[----:B--2---:R-:W-:Y:S02]  /*09d0*/  LOP3.LUT R0, R12, 0xff, RZ, 0xc0, !PT ;  /* 0x000000ff0c007812 */ /* 0x004fe400078ec0ff */
[----:B------:R-:W-:Y:S02]  /*09e0*/  LOP3.LUT R41, R15, 0xff, RZ, 0xc0, !PT ;  /* 0x000000ff0f297812 */ /* 0x000fe400078ec0ff */
[----:B------:R-:W-:Y:S01]  /*09f0*/  LOP3.LUT R2, R14, 0xff, RZ, 0xc0, !PT ;  /* 0x000000ff0e027812 */ /* 0x000fe200078ec0ff */
[----:B------:R-:W-:Y:S01]  /*0a00*/  IMAD.IADD R0, R0, 0x1, -R39 ;  /* 0x0000000100007824 */ /* 0x000fe200078e0a27 */
[----:B------:R-:W-:Y:S01]  /*0a10*/  LOP3.LUT R3, R13, 0xff, RZ, 0xc0, !PT ;  /* 0x000000ff0d037812 */ /* 0x000fe200078ec0ff */
[----:B------:R-:W-:Y:S01]  /*0a20*/  IMAD.IADD R48, R41, 0x1, -R46 ;  /* 0x0000000129307824 */ /* 0x000fe200078e0a2e */
[----:B---3--:R-:W-:Y:S01]  /*0a30*/  LOP3.LUT R41, R17, 0xff, RZ, 0xc0, !PT ;  /* 0x000000ff11297812 */ /* 0x008fe200078ec0ff */
[----:B------:R-:W-:Y:S01]  /*0a40*/  IMAD.IADD R50, R2, 0x1, -R47 ;  /* 0x0000000102327824 */ /* 0x000fe200078e0a2f */
[----:B------:R1:W-:Y:S01]  /*0a50*/  I2F.F16 R52, R0 ;  /* 0x0000000000347306 */ /* 0x0003e20000200c00 */
[----:B------:R-:W-:Y:S01]  /*0a60*/  LOP3.LUT R2, R16, 0xff, RZ, 0xc0, !PT ;  /* 0x000000ff10027812 */ /* 0x000fe200078ec0ff */
[--C-:B------:R-:W-:Y:S01]  /*0a70*/  IMAD.IADD R3, R3, 0x1, -R40.reuse ;  /* 0x0000000103037824 */ /* 0x100fe200078e0a28 */
[----:B------:R-:W-:Y:S01]  /*0a80*/  LEA.HI R37, R12, -R39, RZ, 0x8 ;  /* 0x800000270c257211 */ /* 0x000fe200078f40ff */
[----:B------:R-:W-:Y:S01]  /*0a90*/  IMAD.IADD R41, R41, 0x1, -R40 ;  /* 0x0000000129297824 */ /* 0x000fe200078e0a28 */
[----:B------:R-:W-:Y:S01]  /*0aa0*/  LEA.HI R35, R14, -R47, RZ, 0x8 ;  /* 0x8000002f0e237211 */ /* 0x000fe200078f40ff */
[----:B0-----:R-:W-:Y:S01]  /*0ab0*/  IMAD.IADD R4, R2, 0x1, -R39 ;  /* 0x0000000102047824 */ /* 0x001fe200078e0a27 */
[----:B------:R-:W-:Y:S01]  /*0ac0*/  LEA.HI R36, R13, -R40, RZ, 0x8 ;  /* 0x800000280d247211 */ /* 0x000fe200078f40ff */
[----:B------:R-:W-:Y:S01]  /*0ad0*/  I2F.F16 R51, R3 ;  /* 0x0000000300337306 */ /* 0x000fe20000200c00 */
[----:B-1----:R-:W-:-:S02]  /*0ae0*/  LOP3.LUT R0, R18, 0xff, RZ, 0xc0, !PT ;  /* 0x000000ff12007812 */ /* 0x002fc400078ec0ff */
[----:B------:R-:W-:Y:S02]  /*0af0*/  LOP3.LUT R43, R19, 0xff, RZ, 0xc0, !PT ;  /* 0x000000ff132b7812 */ /* 0x000fe400078ec0ff */
[----:B------:R-:W-:Y:S01]  /*0b00*/  LEA.HI R9, R15, -R46, RZ, 0x8 ;  /* 0x8000002e0f097211 */ /* 0x000fe200078f40ff */
[----:B------:R-:W-:Y:S01]  /*0b10*/  IMAD.IADD R2, R0, 0x1, -R47 ;  /* 0x0000000100027824 */ /* 0x000fe200078e0a2f */
[--C-:B------:R-:W-:Y:S01]  /*0b20*/  SHF.R.U32.HI R0, RZ, 0x8, R12.reuse ;  /* 0x00000008ff007819 */ /* 0x100fe2000001160c */
[----:B------:R0:W-:Y:S01]  /*0b30*/  I2F.F16 R3, R41 ;  /* 0x0000002900037306 */ /* 0x0001e20000200c00 */
[----:B------:R-:W-:Y:S01]  /*0b40*/  SHF.R.U32.HI R12, RZ, 0x10, R12 ;  /* 0x00000010ff0c7819 */ /* 0x000fe2000001160c */
[----:B------:R-:W-:Y:S01]  /*0b50*/  IMAD.IADD R43, R43, 0x1, -R46 ;  /* 0x000000012b2b7824 */ /* 0x000fe200078e0a2e */
[----:B------:R-:W-:Y:S02]  /*0b60*/  LOP3.LUT R34, R0, 0xff, RZ, 0xc0, !PT ;  /* 0x000000ff00227812 */ /* 0x000fe400078ec0ff */
[----:B------:R-:W-:-:S02]  /*0b70*/  LOP3.LUT R12, R12, 0xff, RZ, 0xc0, !PT ;  /* 0x000000ff0c0c7812 */ /* 0x000fc400078ec0ff */
[----:B------:R-:W-:Y:S01]  /*0b80*/  SHF.R.U32.HI R42, RZ, 0x8, R16 ;  /* 0x00000008ff2a7819 */ /* 0x000fe20000011610 */
[----:B------:R-:W-:Y:S01]  /*0b90*/  IMAD.IADD R34, R34, 0x1, -R39 ;  /* 0x0000000122227824 */ /* 0x000fe200078e0a27 */
[----:B0-----:R-:W-:Y:S01]  /*0ba0*/  SHF.R.U32.HI R41, RZ, 0x8, R13 ;  /* 0x00000008ff297819 */ /* 0x001fe2000001160d */
[----:B------:R-:W-:Y:S01]  /*0bb0*/  IMAD.IADD R38, R12, 0x1, -R39 ;  /* 0x000000010c267824 */ /* 0x000fe200078e0a27 */
[----:B------:R-:W-:Y:S01]  /*0bc0*/  SHF.R.U32.HI R13, RZ, 0x10, R13 ;  /* 0x00000010ff0d7819 */ /* 0x000fe2000001160d */
[----:B------:R0:W1:Y:S01]  /*0bd0*/  I2F.F16 R53, R34 ;  /* 0x0000002200357306 */ /* 0x0000620000200c00 */
[----:B------:R-:W-:Y:S02]  /*0be0*/  LOP3.LUT R41, R41, 0xff, RZ, 0xc0, !PT ;  /* 0x000000ff29297812 */ /* 0x000fe400078ec0ff */
[----:B------:R-:W-:Y:S02]  /*0bf0*/  LEA.HI R7, R17, -R40, RZ, 0x8 ;  /* 0x8000002811077211 */ /* 0x000fe400078f40ff */
[----:B------:R-:W-:Y:S01]  /*0c00*/  LOP3.LUT R13, R13, 0xff, RZ, 0xc0, !PT ;  /* 0x000000ff0d0d7812 */ /* 0x000fe200078ec0ff */
[----:B------:R-:W-:Y:S01]  /*0c10*/  IMAD.IADD R12, R41, 0x1, -R40 ;  /* 0x00000001290c7824 */ /* 0x000fe200078e0a28 */
[--C-:B------:R-:W-:Y:S01]  /*0c20*/  SHF.R.U32.HI R41, RZ, 0x8, R14.reuse ;  /* 0x00000008ff297819 */ /* 0x100fe2000001160e */
[----:B------:R2:W-:Y:S01]  /*0c30*/  I2F.F16 R0, R43 ;  /* 0x0000002b00007306 */ /* 0x0005e20000200c00 */
[----:B------:R-:W-:-:S02]  /*0c40*/  SHF.R.U32.HI R14, RZ, 0x10, R14 ;  /* 0x00000010ff0e7819 */ /* 0x000fc4000001160e */
[----:B0-----:R-:W-:Y:S02]  /*0c50*/  LOP3.LUT R34, R41, 0xff, RZ, 0xc0, !PT ;  /* 0x000000ff29227812 */ /* 0x001fe400078ec0ff */
[----:B------:R-:W-:Y:S02]  /*0c60*/  LOP3.LUT R14, R14, 0xff, RZ, 0xc0, !PT ;  /* 0x000000ff0e0e7812 */ /* 0x000fe400078ec0ff */
[----:B------:R-:W-:Y:S01]  /*0c70*/  SHF.R.U32.HI R41, RZ, 0x8, R15 ;  /* 0x00000008ff297819 */ /* 0x000fe2000001160f */
[----:B------:R-:W-:Y:S01]  /*0c80*/  I2F.F16 R50, R50 ;  /* 0x0000003200327306 */ /* 0x000fe20000200c00 */
[----:B------:R-:W-:Y:S01]  /*0c90*/  SHF.R.U32.HI R45, RZ, 0x8, R17 ;  /* 0x00000008ff2d7819 */ /* 0x000fe20000011611 */
[----:B------:R-:W-:Y:S01]  /*0ca0*/  IMAD.IADD R44, R14, 0x1, -R47 ;  /* 0x000000010e2c7824 */ /* 0x000fe200078e0a2f */
[----:B------:R-:W-:Y:S01]  /*0cb0*/  LOP3.LUT R41, R41, 0xff, RZ, 0xc0, !PT ;  /* 0x000000ff29297812 */ /* 0x000fe200078ec0ff */
[----:B--2---:R-:W-:Y:S01]  /*0cc0*/  IMAD.IADD R43, R13, 0x1, -R40 ;  /* 0x000000010d2b7824 */ /* 0x004fe200078e0a28 */
[----:B------:R-:W-:Y:S01]  /*0cd0*/  SHF.R.U32.HI R14, RZ, 0x10, R15 ;  /* 0x00000010ff0e7819 */ /* 0x000fe2000001160f */
[----:B------:R-:W-:Y:S01]  /*0ce0*/  IMAD.IADD R13, R34, 0x1, -R47 ;  /* 0x00000001220d7824 */ /* 0x000fe200078e0a2f */
[----:B------:R-:W-:Y:S01]  /*0cf0*/  SHF.R.U32.HI R17, RZ, 0x10, R17 ;  /* 0x00000010ff117819 */ /* 0x000fe20000011611 */
[----:B------:R-:W-:Y:S01]  /*0d00*/  IMAD.IADD R15, R41, 0x1, -R46 ;  /* 0x00000001290f7824 */ /* 0x000fe200078e0a2e */
[----:B------:R-:W-:Y:S01]  /*0d10*/  LOP3.LUT R41, R14, 0xff, RZ, 0xc0, !PT ;  /* 0x000000ff0e297812 */ /* 0x000fe200078ec0ff */
[----:B------:R-:W-:Y:S01]  /*0d20*/  I2F.F16 R48, R48 ;  /* 0x0000003000307306 */ /* 0x000fe20000200c00 */
[----:B------:R-:W-:-:S02]  /*0d30*/  SHF.R.U32.HI R14, RZ, 0x10, R16 ;  /* 0x00000010ff0e7819 */ /* 0x000fc40000011610 */
[----:B------:R-:W-:Y:S01]  /*0d40*/  LOP3.LUT R42, R42, 0xff, RZ, 0xc0, !PT ;  /* 0x000000ff2a2a7812 */ /* 0x000fe200078ec0ff */
[----:B------:R-:W-:Y:S01]  /*0d50*/  IMAD.IADD R34, R41, 0x1, -R46 ;  /* 0x0000000129227824 */ /* 0x000fe200078e0a2e */
[----:B------:R-:W-:Y:S02]  /*0d60*/  LOP3.LUT R45, R45, 0xff, RZ, 0xc0, !PT ;  /* 0x000000ff2d2d7812 */ /* 0x000fe400078ec0ff */
[----:B------:R-:W-:Y:S01]  /*0d70*/  LOP3.LUT R14, R14, 0xff, RZ, 0xc0, !PT ;  /* 0x000000ff0e0e7812 */ /* 0x000fe200078ec0ff */
[--C-:B------:R-:W-:Y:S01]  /*0d80*/  IMAD.IADD R41, R42, 0x1, -R39.reuse ;  /* 0x000000012a297824 */ /* 0x100fe200078e0a27 */
[----:B------:R-:W-:Y:S01]  /*0d90*/  LOP3.LUT R17, R17, 0xff, RZ, 0xc0, !PT ;  /* 0x000000ff11117812 */ /* 0x000fe200078ec0ff */
[----:B------:R-:W-:Y:S01]  /*0da0*/  IMAD.IADD R42, R45, 0x1, -R40 ;  /* 0x000000012d2a7824 */ /* 0x000fe200078e0a28 */
[----:B------:R-:W-:Y:S01]  /*0db0*/  LEA.HI R8, R16, -R39, RZ, 0x8 ;  /* 0x8000002710087211 */ /* 0x000fe200078f40ff */
[----:B------:R-:W-:Y:S01]  /*0dc0*/  IMAD.IADD R39, R14, 0x1, -R39 ;  /* 0x000000010e277824 */ /* 0x000fe200078e0a27 */
[----:B------:R-:W-:Y:S01]  /*0dd0*/  SHF.R.U32.HI R16, RZ, 0x8, R18 ;  /* 0x00000008ff107819 */ /* 0x000fe20000011612 */
[----:B------:R-:W-:Y:S01]  /*0de0*/  IMAD.IADD R40, R17, 0x1, -R40 ;  /* 0x0000000111287824 */ /* 0x000fe200078e0a28 */
[----:B------:R-:W-:Y:S01]  /*0df0*/  SHF.R.U32.HI R49, RZ, 0x8, R19 ;  /* 0x00000008ff317819 */ /* 0x000fe20000011613 */
[----:B------:R-:W0:Y:S01]  /*0e00*/  I2F.F16 R13, R13 ;  /* 0x0000000d000d7306 */ /* 0x000e220000200c00 */
[----:B------:R-:W-:-:S02]  /*0e10*/  SHF.R.U32.HI R14, RZ, 0x10, R18 ;  /* 0x00000010ff0e7819 */ /* 0x000fc40000011612 */
[----:B------:R-:W-:Y:S02]  /*0e20*/  SHF.R.U32.HI R17, RZ, 0x10, R19 ;  /* 0x00000010ff117819 */ /* 0x000fe40000011613 */
[----:B------:R-:W-:Y:S02]  /*0e30*/  LOP3.LUT R16, R16, 0xff, RZ, 0xc0, !PT ;  /* 0x000000ff10107812 */ /* 0x000fe400078ec0ff */
[----:B------:R-:W-:Y:S01]  /*0e40*/  LOP3.LUT R49, R49, 0xff, RZ, 0xc0, !PT ;  /* 0x000000ff31317812 */ /* 0x000fe200078ec0ff */
[----:B------:R-:W2:Y:S01]  /*0e50*/  I2F.F16 R12, R12 ;  /* 0x0000000c000c7306 */ /* 0x000ea20000200c00 */
[----:B------:R-:W-:Y:S01]  /*0e60*/  LOP3.LUT R14, R14, 0xff, RZ, 0xc0, !PT ;  /* 0x000000ff0e0e7812 */ /* 0x000fe200078ec0ff */
[--C-:B------:R-:W-:Y:S01]  /*0e70*/  IMAD.IADD R45, R16, 0x1, -R47.reuse ;  /* 0x00000001102d7824 */ /* 0x100fe200078e0a2f */
[----:B------:R-:W-:Y:S01]  /*0e80*/  LOP3.LUT R17, R17, 0xff, RZ, 0xc0, !PT ;  /* 0x000000ff11117812 */ /* 0x000fe200078ec0ff */
[--C-:B------:R-:W-:Y:S01]  /*0e90*/  IMAD.IADD R49, R49, 0x1, -R46.reuse ;  /* 0x0000000131317824 */ /* 0x100fe200078e0a2e */
[----:B------:R-:W-:Y:S01]  /*0ea0*/  LEA.HI R6, R18, -R47, RZ, 0x8 ;  /* 0x8000002f12067211 */ /* 0x000fe200078f40ff */
[----:B------:R-:W-:Y:S01]  /*0eb0*/  IMAD.IADD R47, R14, 0x1, -R47 ;  /* 0x000000010e2f7824 */ /* 0x000fe200078e0a2f */
[----:B------:R-:W-:Y:S01]  /*0ec0*/  LEA.HI R5, R19, -R46, RZ, 0x8 ;  /* 0x8000002e13057211 */ /* 0x000fe200078f40ff */
[----:B------:R-:W3:Y:S01]  /*0ed0*/  I2F.F16 R15, R15 ;  /* 0x0000000f000f7306 */ /* 0x000ee20000200c00 */
[----:B------:R-:W-:Y:S01]  /*0ee0*/  IMAD.IADD R46, R17, 0x1, -R46 ;  /* 0x00000001112e7824 */ /* 0x000fe200078e0a2e */
[----:B-1----:R-:W-:-:S02]  /*0ef0*/  PRMT R53, R52, 0x5410, R53 ;  /* 0x0000541034357816 */ /* 0x002fc40000000035 */
[----:B0-----:R-:W-:-:S04]  /*0f00*/  PRMT R13, R50, 0x5410, R13 ;  /* 0x00005410320d7816 */ /* 0x001fc8000000000d */
[----:B------:R-:W0:Y:S01]  /*0f10*/  I2F.F16 R37, R37 ;  /* 0x0000002500257306 */ /* 0x000e220000200c00 */
[----:B--2---:R-:W-:Y:S01]  /*0f20*/  PRMT R12, R51, 0x5410, R12 ;  /* 0x00005410330c7816 */ /* 0x004fe2000000000c */
[----:B------:R-:W-:-:S04]  /*0f30*/  HFMA2.MMA R51, R24, R13, -RZ ;  /* 0x0000000d18337235 */ /* 0x000fc800001000ff */
[----:B------:R-:W-:Y:S02]  /*0f40*/  HMUL2 R50, R25, R12 ;  /* 0x0000000c19327232 */ /* 0x000fe40000000000 */
[----:B------:R-:W1:Y:S01]  /*0f50*/  I2F.F16 R36, R36 ;  /* 0x0000002400247306 */ /* 0x000e620000200c00 */
[----:B---3--:R-:W-:Y:S01]  /*0f60*/  PRMT R52, R48, 0x5410, R15 ;  /* 0x0000541030347816 */ /* 0x008fe2000000000f */
[----:B------:R-:W-:-:S04]  /*0f70*/  HFMA2.MMA R48, R26, R53, -RZ ;  /* 0x000000351a307235 */ /* 0x000fc800001000ff */
[----:B------:R-:W-:Y:S02]  /*0f80*/  HMUL2 R52, R23, R52 ;  /* 0x0000003417347232 */ /* 0x000fe40000000000 */
[----:B------:R-:W2:Y:S08]  /*0f90*/  I2F.F16 R35, R35 ;  /* 0x0000002300237306 */ /* 0x000eb00000200c00 */
[----:B------:R-:W3:Y:S08]  /*0fa0*/  I2F.F16 R9, R9 ;  /* 0x0000000900097306 */ /* 0x000ef00000200c00 */
[----:B------:R-:W4:Y:S08]  /*0fb0*/  I2F.F16 R8, R8 ;  /* 0x0000000800087306 */ /* 0x000f300000200c00 */
[----:B------:R-:W0:Y:S08]  /*0fc0*/  I2F.F16 R7, R7 ;  /* 0x0000000700077306 */ /* 0x000e300000200c00 */
        /* <DEDUP_REMOVED lines=15> */
[----:B------:R-:W0:Y:S01]  /*10c0*/  I2F.F16 R46, R46 ;  /* 0x0000002e002e7306 */ /* 0x000e220000200c00 */
[----:B------:R-:W-:Y:S05]  /*10d0*/  @!P0 BRA `(.L_x_411) ;  /* 0x000004d000008947 */ /* 0x000fea0003800000 */
[----:B-1234-:R-:W-:Y:S01]  /*10e0*/  ULEA UR11, UR4, UR10, 0x2 ;  /* 0x0000000a040b7291 */ /* 0x01efe2000f8e103f */
[----:B0-----:R-:W-:-:S02]  /*10f0*/  PRMT R42, R3, 0x5410, R42 ;  /* 0x00005410032a7816 */ /* 0x001fc4000000002a */
[----:B------:R-:W-:Y:S01]  /*1100*/  PRMT R39, R39, 0x5410, R8 ;  /* 0x0000541027277816 */ /* 0x000fe20000000008 */
[----:B------:R-:W-:Y:S01]  /*1110*/  IMAD.MOV.U32 R8, RZ, RZ, 0x2 ;  /* 0x00000002ff087424 */ /* 0x000fe200078e00ff */
[----:B------:R-:W-:Y:S01]  /*1120*/  PRMT R37, R38, 0x5410, R37 ;  /* 0x0000541026257816 */ /* 0x000fe20000000025 */
[----:B------:R-:W-:Y:S01]  /*1130*/  HMUL2 R42, R25, R42 ;  /* 0x0000002a192a7232 */ /* 0x000fe20000000000 */
[----:B------:R-:W-:Y:S02]  /*1140*/  PRMT R35, R44, 0x5410, R35 ;  /* 0x000054102c237816 */ /* 0x000fe40000000023 */
[----:B------:R-:W0:Y:S01]  /*1150*/  LDS.128 R12, [UR11+-0x10] ;  /* 0xfffff00bff0c7984 */ /* 0x000e220008000c00 */
[----:B------:R-:W-:Y:S01]  /*1160*/  PRMT R34, R34, 0x5410, R9 ;  /* 0x0000541022227816 */ /* 0x000fe20000000009 */
[----:B------:R-:W-:Y:S01]  /*1170*/  HFMA2.MMA R37, R26, R37, -RZ ;  /* 0x000000251a257235 */ /* 0x000fe200001000ff */
[----:B------:R-:W-:Y:S01]  /*1180*/  PRMT R45, R2, 0x5410, R45 ;  /* 0x00005410022d7816 */ /* 0x000fe2000000002d */
[----:B------:R-:W1:Y:S01]  /*1190*/  LDS.128 R16, [UR11] ;  /* 0x0000000bff107984 */ /* 0x000e620008000c00 */
[----:B------:R-:W-:Y:S01]  /*11a0*/  PRMT R9, R48, 0x5410, R50 ;  /* 0x0000541030097816 */ /* 0x000fe20000000032 */
[C---:B------:R-:W-:Y:S01]  /*11b0*/  HFMA2.MMA R35, R24.reuse, R35, -RZ ;  /* 0x0000002318237235 */ /* 0x040fe200001000ff */
[----:B------:R-:W-:Y:S01]  /*11c0*/  PRMT R46, R46, 0x5410, R5 ;  /* 0x000054102e2e7816 */ /* 0x000fe20000000005 */
[----:B------:R-:W-:Y:S01]  /*11d0*/  HMUL2 R34, R23, R34 ;  /* 0x0000002217227232 */ /* 0x000fe20000000000 */
[----:B------:R-:W-:Y:S01]  /*11e0*/  PRMT R36, R43, 0x5410, R36 ;  /* 0x000054102b247816 */ /* 0x000fe20000000024 */
[----:B------:R-:W-:Y:S01]  /*11f0*/  HFMA2.MMA R45, R24, R45, -RZ ;  /* 0x0000002d182d7235 */ /* 0x000fe200001000ff */
[----:B------:R-:W-:Y:S01]  /*1200*/  PRMT R41, R4, 0x5410, R41 ;  /* 0x0000541004297816 */ /* 0x000fe20000000029 */
[C---:B------:R-:W-:Y:S01]  /*1210*/  HFMA2.MMA R39, R26.reuse, R39, -RZ ;  /* 0x000000271a277235 */ /* 0x040fe200001000ff */
[----:B------:R-:W-:Y:S01]  /*1220*/  PRMT R50, R48, 0x7632, R50 ;  /* 0x0000763230327816 */ /* 0x000fe20000000032 */
[----:B------:R-:W-:Y:S01]  /*1230*/  HMUL2 R36, R25, R36 ;  /* 0x0000002419247232 */ /* 0x000fe20000000000 */
[----:B------:R-:W-:Y:S01]  /*1240*/  PRMT R40, R40, 0x5410, R7 ;  /* 0x0000541028287816 */ /* 0x000fe20000000007 */
[----:B------:R-:W-:Y:S01]  /*1250*/  HMUL2 R46, R23, R46 ;  /* 0x0000002e172e7232 */ /* 0x000fe20000000000 */
[----:B------:R-:W-:Y:S01]  /*1260*/  PRMT R0, R0, 0x5410, R49 ;  /* 0x0000541000007816 */ /* 0x000fe20000000031 */
[----:B------:R-:W-:Y:S01]  /*1270*/  HFMA2.MMA R41, R26, R41, -RZ ;  /* 0x000000291a297235 */ /* 0x000fe200001000ff */
[----:B------:R-:W-:Y:S01]  /*1280*/  PRMT R47, R47, 0x5410, R6 ;  /* 0x000054102f2f7816 */ /* 0x000fe20000000006 */
[----:B------:R-:W-:-:S02]  /*1290*/  HMUL2 R40, R25, R40 ;  /* 0x0000002819287232 */ /* 0x000fc40000000000 */
[----:B------:R-:W-:-:S03]  /*12a0*/  HMUL2 R0, R23, R0 ;  /* 0x0000000017007232 */ /* 0x000fc60000000000 */
[----:B------:R-:W-:Y:S01]  /*12b0*/  HFMA2.MMA R47, R24, R47, -RZ ;  /* 0x0000002f182f7235 */ /* 0x000fe200001000ff */
        /* <DEDUP_REMOVED lines=8> */
[--C-:B-1----:R-:W-:Y:S01]  /*1340*/  IMAD R13, R16, c[0x0][0x184], R33.reuse ;  /* 0x00006100100d7a24 */ /* 0x102fe200078e0221 */
[--C-:B0-----:R-:W-:Y:S01]  /*1350*/  PRMT R9, R51, 0x5410, R52.reuse ;  /* 0x0000541033097816 */ /* 0x101fe20000000034 */
[--C-:B------:R-:W-:Y:S01]  /*1360*/  IMAD R17, R17, c[0x0][0x184], R33.reuse ;  /* 0x0000610011117a24 */ /* 0x100fe200078e0221 */
[----:B------:R-:W-:Y:S01]  /*1370*/  PRMT R52, R51, 0x7632, R52 ;  /* 0x0000763233347816 */ /* 0x000fe20000000034 */
[----:B------:R-:W-:Y:S02]  /*1380*/  IMAD R19, R19, c[0x0][0x184], R33 ;  /* 0x0000610013137a24 */ /* 0x000fe400078e0221 */
[----:B------:R0:W-:Y:S04]  /*1390*/  STG.E [R2.64+0x4], R9 ;  /* 0x0000040902007986 */ /* 0x0001e8000c10190c */
[----:B------:R-:W-:Y:S04]  /*13a0*/  STG.E [R4.64], R50 ;  /* 0x0000003204007986 */ /* 0x000fe8000c10190c */
[----:B------:R1:W-:Y:S01]  /*13b0*/  STG.E [R4.64+0x4], R52 ;  /* 0x0000043404007986 */ /* 0x0003e2000c10190c */
[--C-:B0-----:R-:W-:Y:S01]  /*13c0*/  PRMT R9, R35, 0x5410, R34.reuse ;  /* 0x0000541023097816 */ /* 0x101fe20000000022 */
[----:B------:R-:W-:Y:S01]  /*13d0*/  IMAD.WIDE R2, R15, R8, c[0x0][0x190] ;  /* 0x000064000f027625 */ /* 0x000fe200078e0208 */
[----:B------:R-:W-:-:S03]  /*13e0*/  PRMT R34, R35, 0x7632, R34 ;  /* 0x0000763223227816 */ /* 0x000fc60000000022 */
[----:B------:R0:W-:Y:S01]  /*13f0*/  STG.E [R6.64+0x4], R9 ;  /* 0x0000040906007986 */ /* 0x0001e2000c10190c */
[C-C-:B-1----:R-:W-:Y:S02]  /*1400*/  PRMT R5, R37.reuse, 0x5410, R36.reuse ;  /* 0x0000541025057816 */ /* 0x142fe40000000024 */
[----:B------:R-:W-:-:S03]  /*1410*/  PRMT R36, R37, 0x7632, R36 ;  /* 0x0000763225247816 */ /* 0x000fc60000000024 */
[----:B------:R1:W-:Y:S04]  /*1420*/  STG.E [R6.64], R5 ;  /* 0x0000000506007986 */ /* 0x0003e8000c10190c */
[----:B------:R-:W-:Y:S01]  /*1430*/  STG.E [R2.64], R36 ;  /* 0x0000002402007986 */ /* 0x000fe2000c10190c */
[C-C-:B0-----:R-:W-:Y:S02]  /*1440*/  PRMT R9, R45.reuse, 0x5410, R0.reuse ;  /* 0x000054102d097816 */ /* 0x141fe40000000000 */
[----:B------:R-:W-:Y:S01]  /*1450*/  PRMT R0, R45, 0x7632, R0 ;  /* 0x000076322d007816 */ /* 0x000fe20000000000 */
[----:B------:R0:W-:Y:S01]  /*1460*/  STG.E [R2.64+0x4], R34 ;  /* 0x0000042202007986 */ /* 0x0001e2000c10190c */
[----:B-1----:R-:W-:Y:S01]  /*1470*/  IMAD.WIDE R4, R13, R8, c[0x0][0x190] ;  /* 0x000064000d047625 */ /* 0x002fe200078e0208 */
[----:B------:R-:W-:-:S02]  /*1480*/  PRMT R7, R41, 0x5410, R42 ;  /* 0x0000541029077816 */ /* 0x000fc4000000002a */
[----:B------:R-:W-:Y:S01]  /*1490*/  PRMT R42, R41, 0x7632, R42 ;  /* 0x00007632292a7816 */ /* 0x000fe2000000002a */
[----:B------:R-:W-:Y:S01]  /*14a0*/  IMAD R13, R18, c[0x0][0x184], R33 ;  /* 0x00006100120d7a24 */ /* 0x000fe200078e0221 */
[----:B------:R-:W-:Y:S01]  /*14b0*/  STG.E [R4.64+0x4], R9 ;  /* 0x0000040904007986 */ /* 0x000fe2000c10190c */
[----:B0-----:R-:W-:-:S03]  /*14c0*/  IMAD.WIDE R2, R17, R8, c[0x0][0x190] ;  /* 0x0000640011027625 */ /* 0x001fc600078e0208 */
[----:B------:R0:W-:Y:S04]  /*14d0*/  STG.E [R4.64], R7 ;  /* 0x0000000704007986 */ /* 0x0001e8000c10190c */
[----:B------:R-:W-:Y:S04]  /*14e0*/  STG.E [R2.64], R42 ;  /* 0x0000002a02007986 */ /* 0x000fe8000c10190c */
[----:B------:R1:W-:Y:S01]  /*14f0*/  STG.E [R2.64+0x4], R0 ;  /* 0x0000040002007986 */ /* 0x0003e2000c10190c */
[----:B0-----:R-:W-:Y:S01]  /*1500*/  IMAD.WIDE R6, R13, R8, c[0x0][0x190] ;  /* 0x000064000d067625 */ /* 0x001fe200078e0208 */
[----:B------:R-:W-:-:S02]  /*1510*/  PRMT R5, R47, 0x5410, R46 ;  /* 0x000054102f057816 */ /* 0x000fc4000000002e */
[----:B------:R-:W-:Y:S01]  /*1520*/  PRMT R46, R47, 0x7632, R46 ;  /* 0x000076322f2e7816 */ /* 0x000fe2000000002e */
[----:B------:R-:W-:Y:S02]  /*1530*/  IMAD.WIDE R8, R19, R8, c[0x0][0x190] ;  /* 0x0000640013087625 */ /* 0x000fe400078e0208 */
[----:B------:R0:W-:Y:S01]  /*1540*/  STG.E [R6.64+0x4], R5 ;  /* 0x0000040506007986 */ /* 0x0001e2000c10190c */
[C-C-:B-1----:R-:W-:Y:S02]  /*1550*/  PRMT R3, R39.reuse, 0x5410, R40.reuse ;  /* 0x0000541027037816 */ /* 0x142fe40000000028 */
[----:B------:R-:W-:-:S03]  /*1560*/  PRMT R40, R39, 0x7632, R40 ;  /* 0x0000763227287816 */ /* 0x000fc60000000028 */
[----:B------:R0:W-:Y:S04]  /*1570*/  STG.E [R6.64], R3 ;  /* 0x0000000306007986 */ /* 0x0001e8000c10190c */
[----:B------:R0:W-:Y:S04]  /*1580*/  STG.E [R8.64], R40 ;  /* 0x0000002808007986 */ /* 0x0001e8000c10190c */
[----:B------:R0:W-:Y:S01]  /*1590*/  STG.E [R8.64+0x4], R46 ;  /* 0x0000042e08007986 */ /* 0x0001e2000c10190c */
[----:B------:R-:W-:Y:S05]  /*15a0*/  BRA `(.L_x_412) ;  /* 0x0000042000007947 */ /* 0x000fea0003800000 */
.L_x_411:
[----:B01234-:R-:W-:Y:S01]  /*15b0*/  PRMT R42, R3, 0x5410, R42 ;  /* 0x00005410032a7816 */ /* 0x01ffe2000000002a */
[----:B------:R-:W-:Y:S01]  /*15c0*/  IMAD.MOV.U32 R3, RZ, RZ, 0x2 ;  /* 0x00000002ff037424 */ /* 0x000fe200078e00ff */
[----:B------:R-:W-:-:S02]  /*15d0*/  PRMT R45, R2, 0x5410, R45 ;  /* 0x00005410022d7816 */ /* 0x000fc4000000002d */
[----:B------:R-:W-:Y:S01]  /*15e0*/  PRMT R37, R38, 0x5410, R37 ;  /* 0x0000541026257816 */ /* 0x000fe20000000025 */
[----:B------:R-:W-:Y:S01]  /*15f0*/  IMAD.WIDE R2, R10, R3, c[0x0][0x190] ;  /* 0x000064000a027625 */ /* 0x000fe200078e0203 */
[----:B------:R-:W-:Y:S01]  /*1600*/  PRMT R34, R34, 0x5410, R9 ;  /* 0x0000541022227816 */ /* 0x000fe20000000009 */
[----:B------:R-:W-:Y:S01]  /*1610*/  HMUL2 R42, R25, R42 ;  /* 0x0000002a192a7232 */ /* 0x000fe20000000000 */
[----:B------:R-:W-:Y:S01]  /*1620*/  PRMT R13, R48, 0x5410, R50 ;  /* 0x00005410300d7816 */ /* 0x000fe20000000032 */
[----:B------:R-:W-:Y:S01]  /*1630*/  IMAD.MOV.U32 R9, RZ, RZ, c[0x0][0x184] ;  /* 0x00006100ff097624 */ /* 0x000fe200078e00ff */
[----:B------:R-:W-:Y:S01]  /*1640*/  PRMT R41, R4, 0x5410, R41 ;  /* 0x0000541004297816 */ /* 0x000fe20000000029 */
[----:B------:R-:W-:Y:S01]  /*1650*/  HFMA2.MMA R37, R26, R37, -RZ ;  /* 0x000000251a257235 */ /* 0x000fe200001000ff */
[----:B------:R-:W-:Y:S01]  /*1660*/  PRMT R46, R46, 0x5410, R5 ;  /* 0x000054102e2e7816 */ /* 0x000fe20000000005 */
[----:B------:R-:W-:Y:S01]  /*1670*/  IMAD.WIDE R4, R9, 0x2, R2 ;  /* 0x0000000209047825 */ /* 0x000fe200078e0202 */
[----:B------:R-:W-:Y:S01]  /*1680*/  PRMT R36, R43, 0x5410, R36 ;  /* 0x000054102b247816 */ /* 0x000fe20000000024 */
[----:B------:R0:W-:Y:S01]  /*1690*/  STG.E [R2.64], R13 ;  /* 0x0000000d02007986 */ /* 0x0001e2000c10190c */
[----:B------:R-:W-:Y:S01]  /*16a0*/  PRMT R35, R44, 0x5410, R35 ;  /* 0x000054102c237816 */ /* 0x000fe20000000023 */
[----:B------:R-:W-:Y:S01]  /*16b0*/  HMUL2 R34, R23, R34 ;  /* 0x0000002217227232 */ /* 0x000fe20000000000 */
[----:B------:R-:W-:Y:S01]  /*16c0*/  PRMT R40, R40, 0x5410, R7 ;  /* 0x0000541028287816 */ /* 0x000fe20000000007 */
[----:B------:R-:W-:Y:S01]  /*16d0*/  HMUL2 R36, R25, R36 ;  /* 0x0000002419247232 */ /* 0x000fe20000000000 */
[----:B------:R-:W-:Y:S01]  /*16e0*/  PRMT R47, R47, 0x5410, R6 ;  /* 0x000054102f2f7816 */ /* 0x000fe20000000006 */
[----:B------:R-:W-:Y:S01]  /*16f0*/  IMAD.WIDE R6, R9, 0x2, R4 ;  /* 0x0000000209067825 */ /* 0x000fe200078e0204 */
[----:B------:R-:W-:Y:S01]  /*1700*/  HFMA2.MMA R35, R24, R35, -RZ ;  /* 0x0000002318237235 */ /* 0x000fe200001000ff */
[----:B------:R-:W-:Y:S01]  /*1710*/  PRMT R50, R48, 0x7632, R50 ;  /* 0x0000763230327816 */ /* 0x000fe20000000032 */
[----:B------:R-:W-:Y:S01]  /*1720*/  HFMA2.MMA R41, R26, R41, -RZ ;  /* 0x000000291a297235 */ /* 0x000fe200001000ff */
[----:B------:R-:W-:Y:S01]  /*1730*/  PRMT R0, R0, 0x5410, R49 ;  /* 0x0000541000007816 */ /* 0x000fe20000000031 */
[C---:B------:R-:W-:Y:S01]  /*1740*/  HFMA2.MMA R45, R24.reuse, R45, -RZ ;  /* 0x0000002d182d7235 */ /* 0x040fe200001000ff */
[C-C-:B0-----:R-:W-:Y:S01]  /*1750*/  PRMT R13, R51.reuse, 0x5410, R52.reuse ;  /* 0x00005410330d7816 */ /* 0x141fe20000000034 */
[----:B------:R-:W-:Y:S01]  /*1760*/  HFMA2.MMA R47, R24, R47, -RZ ;  /* 0x0000002f182f7235 */ /* 0x000fe200001000ff */
[----:B------:R-:W-:Y:S01]  /*1770*/  PRMT R52, R51, 0x7632, R52 ;  /* 0x0000763233347816 */ /* 0x000fe20000000034 */
[----:B------:R-:W-:Y:S01]  /*1780*/  HMUL2 R0, R23, R0 ;  /* 0x0000000017007232 */ /* 0x000fe20000000000 */
[----:B------:R-:W-:Y:S01]  /*1790*/  PRMT R39, R39, 0x5410, R8 ;  /* 0x0000541027277816 */ /* 0x000fe20000000008 */
[----:B------:R0:W-:Y:S01]  /*17a0*/  STG.E [R2.64+0x4], R13 ;  /* 0x0000040d02007986 */ /* 0x0001e2000c10190c */
[----:B------:R-:W-:-:S02]  /*17b0*/  HMUL2 R40, R25, R40 ;  /* 0x0000002819287232 */ /* 0x000fc40000000000 */
[----:B------:R-:W-:Y:S01]  /*17c0*/  HMUL2 R46, R23, R46 ;  /* 0x0000002e172e7232 */ /* 0x000fe20000000000 */
[----:B------:R-:W-:Y:S01]  /*17d0*/  STG.E [R4.64], R50 ;  /* 0x0000003204007986 */ /* 0x000fe2000c10190c */
[----:B------:R-:W-:-:S03]  /*17e0*/  HFMA2.MMA R39, R26, R39, -RZ ;  /* 0x000000271a277235 */ /* 0x000fc600001000ff */
[----:B------:R1:W-:Y:S01]  /*17f0*/  STG.E [R4.64+0x4], R52 ;  /* 0x0000043404007986 */ /* 0x0003e2000c10190c */
[----:B0-----:R-:W-:Y:S01]  /*1800*/  PRMT R13, R37, 0x5410, R36 ;  /* 0x00005410250d7816 */ /* 0x001fe20000000024 */
[----:B------:R-:W-:Y:S01]  /*1810*/  IMAD.WIDE R2, R9, 0x2, R6 ;  /* 0x0000000209027825 */ /* 0x000fe200078e0206 */
[----:B------:R-:W-:-:S03]  /*1820*/  PRMT R36, R37, 0x7632, R36 ;  /* 0x0000763225247816 */ /* 0x000fc60000000024 */
[----:B------:R0:W-:Y:S02]  /*1830*/  STG.E [R6.64], R13 ;  /* 0x0000000d06007986 */ /* 0x0001e4000c10190c */
[----:B-1----:R-:W-:Y:S01]  /*1840*/  IMAD.WIDE R4, R9, 0x2, R2 ;  /* 0x0000000209047825 */ /* 0x002fe200078e0202 */
[C-C-:B0-----:R-:W-:Y:S02]  /*1850*/  PRMT R13, R35.reuse, 0x5410, R34.reuse ;  /* 0x00005410230d7816 */ /* 0x141fe40000000022 */
[----:B------:R-:W-:-:S03]  /*1860*/  PRMT R34, R35, 0x7632, R34 ;  /* 0x0000763223227816 */ /* 0x000fc60000000022 */
[----:B------:R0:W-:Y:S04]  /*1870*/  STG.E [R6.64+0x4], R13 ;  /* 0x0000040d06007986 */ /* 0x0001e8000c10190c */
[----:B------:R-:W-:Y:S04]  /*1880*/  STG.E [R2.64], R36 ;  /* 0x0000002402007986 */ /* 0x000fe8000c10190c */
        /* <DEDUP_REMOVED lines=14> */
[----:B------:R0:W-:Y:S01]  /*1970*/  STG.E [R2.64+0x4], R13 ;  /* 0x0000040d02007986 */ /* 0x0001e2000c10190c */
[C-C-:B-1----:R-:W-:Y:S02]  /*1980*/  PRMT R7, R39.reuse, 0x5410, R40.reuse ;  /* 0x0000541027077816 */ /* 0x142fe40000000028 */
[----:B------:R-:W-:-:S03]  /*1990*/  PRMT R40, R39, 0x7632, R40 ;  /* 0x0000763227287816 */ /* 0x000fc60000000028 */
[----:B------:R0:W-:Y:S04]  /*19a0*/  STG.E [R2.64], R7 ;  /* 0x0000000702007986 */ /* 0x0001e8000c10190c */
[----:B------:R0:W-:Y:S04]  /*19b0*/  STG.E [R4.64], R40 ;  /* 0x0000002804007986 */ /* 0x0001e8000c10190c */
[----:B------:R0:W-:Y:S02]  /*19c0*/  STG.E [R4.64+0x4], R46 ;  /* 0x0000042e04007986 */ /* 0x0001e4000c10190c */
.L_x_412:
[----:B------:R-:W-:Y:S01]  /*19d0*/  UIADD3 UR10, UR10, 0x20, URZ ;  /* 0x000000200a0a7890 */ /* 0x000fe2000fffe03f */
[----:B0-----:R-:W-:Y:S01]  /*19e0*/  IMAD.MOV.U32 R5, RZ, RZ, c[0x0][0x184] ;  /* 0x00006100ff057624 */ /* 0x001fe200078e00ff */
[----:B------:R-:W-:-:S02]  /*19f0*/  UIADD3 UR6, UR6, 0x8, URZ ;  /* 0x0000000806067890 */ /* 0x000fc4000fffe03f */
[----:B------:R-:W-:Y:S01]  /*1a00*/  UISETP.NE.AND UP0, UPT, UR10, 0x90, UPT ;  /* 0x000000900a00788c */ /* 0x000fe2000bf05270 */
[----:B------:R-:W-:-:S04]  /*1a10*/  IMAD.WIDE R56, R5, 0x8, R56 ;  /* 0x0000000805387825 */ /* 0x000fc800078e0238 */
[----:B------:R-:W-:Y:S01]  /*1a20*/  IMAD.WIDE R54, R5, 0x8, R54 ;  /* 0x0000000805367825 */ /* 0x000fe200078e0236 */
[----:B------:R-:W-:-:S03]  /*1a30*/  PLOP3.LUT P1, PT, PT, PT, UP0, 0x80, 0x0 ;  /* 0x000000000000781c */ /* 0x000fc60003f2f008 */
[----:B------:R-:W-:-:S10]  /*1a40*/  IMAD R10, R5, 0x8, R10 ;  /* 0x00000008050a7824 */ /* 0x000fd400078e020a */
[----:B------:R-:W-:Y:S01]  /*1a50*/  @!P1 CALL.REL.NOINC `(.L_x_413) ;  /* 0x0000001000009944 */ /* 0x000fe20003c00000 */
[----:B------:R-:W-:Y:S05]  /*1a60*/  BRA `(.L_x_414) ;  /* 0xffffef0000007947 */ /* 0x000fea000383ffff */
.L_x_413:
[----:B------:R-:W-:Y:S01]  /*1a70*/  UIADD3 UR8, UR8, 0x20, URZ ;  /* 0x0000002008087890 */ /* 0x000fe2000fffe03f */
[----:B------:R-:W-:Y:S01]  /*1a80*/  IMAD.MOV.U32 R2, RZ, RZ, R30 ;  /* 0x000000ffff027224 */ /* 0x000fe200078e001e */
[----:B------:R-:W-:Y:S01]  /*1a90*/  UMOV UR4, UR6 ;  /* 0x0000000600047c82 */ /* 0x000fe20008000000 */
[----:B------:R-:W-:Y:S01]  /*1aa0*/  IMAD.MOV.U32 R3, RZ, RZ, R29 ;  /* 0x000000ffff037224 */ /* 0x000fe200078e001d */
[----:B------:R-:W-:-:S03]  /*1ab0*/  UISETP.GE.AND UP0, UPT, UR8, UR5, UPT ;  /* 0x000000050800728c */ /* 0x000fc6000bf06270 */
[----:B------:R-:W-:-:S03]  /*1ac0*/  IMAD.WIDE R2, R5, 0x20, R2 ;  /* 0x0000002005027825 */ /* 0x000fc600078e0202 */
[----:B------:R-:W-:Y:S01]  /*1ad0*/  PLOP3.LUT P1, PT, PT, PT, UP0, 0x80, 0x0 ;  /* 0x000000000000781c */ /* 0x000fe20003f2f008 */
[----:B------:R-:W-:Y:S02]  /*1ae0*/  IMAD.MOV.U32 R30, RZ, RZ, R2 ;  /* 0x000000ffff1e7224 */ /* 0x000fe400078e0002 */
[----:B------:R-:W-:-:S10]  /*1af0*/  IMAD.MOV.U32 R29, RZ, RZ, R3 ;  /* 0x000000ffff1d7224 */ /* 0x000fd400078e0003 */
[----:B------:R-:W-:Y:S01]  /*1b00*/  @P1 CALL.REL.NOINC `(.L_x_415) ;  /* 0x0000001000001944 */ /* 0x000fe20003c00000 */
[----:B------:R-:W-:Y:S05]  /*1b10*/  BRA `(.L_x_416) ;  /* 0xffffec1000007947 */ /* 0x000fea000383ffff */
.L_x_415:
[----:B------:R-:W-:Y:S05]  /*1b20*/  EXIT ;  /* 0x000000000000794d */ /* 0x000fea0003800000 */
.L_x_417:
        /* <DEDUP_REMOVED lines=13> */
.L_x_1811:


//--------------------- .text._ZN4vllm4gptq33gemm_half_q_half_gptq_8bit_kernelILb1ELi8EEEvPK6__halfPKjS6_S4_PS2_iiiibPKi --------------------------
	.section	.text._ZN4vllm4gptq33gemm_half_q_half_gptq_8bit_kernelILb1ELi8EEEvPK6__halfPKjS6_S4_PS2_iiiibPKi,"ax",@progbits
	.sectioninfo	@"SHI_REGISTERS=128"
	.align	128
        .global         _ZN4vllm4gptq33gemm_half_q_half_gptq_8bit_kernelILb1ELi8EEEvPK6__halfPKjS6_S4_PS2_iiiibPKi
        .type           _ZN4vllm4gptq33gemm_half_q_half_gptq_8bit_kernelILb1ELi8EEEvPK6__halfPKjS6_S4_PS2_iiiibPKi,@function
        .size           _ZN4vllm4gptq33gemm_half_q_half_gptq_8bit_kernelILb1ELi8EEEvPK6__halfPKjS6_S4_PS2_iiiibPKi,(.L_x_1812 - _ZN4vllm4gptq33gemm_half_q_half_gptq_8bit_kernelILb1ELi8EEEvPK6__halfPKjS6_S4_PS2_iiiibPKi)
        .other          _ZN4vllm4gptq33gemm_half_q_half_gptq_8bit_kernelILb1ELi8EEEvPK6__halfPKjS6_S4_PS2_iiiibPKi,@"STO_CUDA_ENTRY STV_DEFAULT"
_ZN4vllm4gptq33gemm_half_q_half_gptq_8bit_kernelILb1ELi8EEEvPK6__halfPKjS6_S4_PS2_iiiibPKi:
.text._ZN4vllm4gptq33gemm_half_q_half_gptq_8bit_kernelILb1ELi8EEEvPK6__halfPKjS6_S4_PS2_iiiibPKi:
[----:B------:R-:W-:Y:S02]  /*0000*/  MOV R1, c[0x0][0x28] ;  /* 0x00000a0000017a02 */ /* 0x000fe40000000f00 */
[----:B------:R-:W0:Y:S01]  /*0010*/  S2UR UR6, SR_CTAID.Z ;  /* 0x00000000000679c3 */ /* 0x000e220000002700 */
[----:B------:R-:W1:Y:S01]  /*0020*/  S2R R5, SR_TID.X ;  /* 0x0000000000057919 */ /* 0x000e620000002100 */
[----:B------:R-:W-:Y:S01]  /*0030*/  ULDC UR5, c[0x0][0x190] ;  /* 0x0000640000057ab9 */ /* 0x000fe20000000800 */
[----:B------:R-:W-:Y:S01]  /*0040*/  BSSY B0, `(.L_x_418) ;  /* 0x0000051000007945 */ /* 0x000fe20003800000 */
[----:B------:R-:W-:Y:S01]  /*0050*/  ULDC.64 UR10, c[0x0][0x118] ;  /* 0x00004600000a7ab9 */ /* 0x000fe20000000a00 */
[----:B------:R-:W1:Y:S04]  /*0060*/  S2R R0, SR_CTAID.X ;  /* 0x0000000000007919 */ /* 0x000e680000002500 */
[----:B------:R-:W2:Y:S01]  /*0070*/  S2R R3, SR_CTAID.Y ;  /* 0x0000000000037919 */ /* 0x000ea20000002600 */
[----:B0-----:R-:W-:-:S04]  /*0080*/  USHF.L.U32 UR7, UR6, 0x7, URZ ;  /* 0x0000000706077899 */ /* 0x001fc8000800063f */
[----:B------:R-:W-:Y:S01]  /*0090*/  UIADD3 UR4, UR7, 0x80, URZ ;  /* 0x0000008007047890 */ /* 0x000fe2000fffe03f */
[----:B-1----:R-:W-:Y:S02]  /*00a0*/  LEA R15, R0, R5, 0x7 ;  /* 0x00000005000f7211 */ /* 0x002fe400078e38ff */
[----:B------:R-:W-:Y:S01]  /*00b0*/  IADD3 R2, R5, UR7, RZ ;  /* 0x0000000705027c10 */ /* 0x000fe2000fffe0ff */
[----:B------:R-:W-:Y:S01]  /*00c0*/  UISETP.LT.U32.AND UP0, UPT, UR4, UR5, UPT ;  /* 0x000000050400728c */ /* 0x000fe2000bf01070 */
[----:B------:R-:W-:Y:S02]  /*00d0*/  MOV R41, UR7 ;  /* 0x0000000700297c02 */ /* 0x000fe40008000f00 */
[----:B--2---:R-:W-:Y:S01]  /*00e0*/  SHF.L.U32 R0, R3, 0x3, RZ ;  /* 0x0000000303007819 */ /* 0x004fe200000006ff */
[----:B------:R-:W-:Y:S01]  /*00f0*/  USEL UR5, UR4, UR5, UP0 ;  /* 0x0000000504057287 */ /* 0x000fe20008000000 */
[----:B------:R-:W-:-:S05]  /*0100*/  SHF.L.U32 R15, R15, 0x2, RZ ;  /* 0x000000020f0f7819 */ /* 0x000fca00000006ff */
[----:B------:R-:W-:-:S13]  /*0110*/  ISETP.GE.U32.AND P0, PT, R2, UR5, PT ;  /* 0x0000000502007c0c */ /* 0x000fda000bf06070 */
[----:B------:R-:W-:Y:S05]  /*0120*/  @P0 BRA `(.L_x_419) ;  /* 0x0000042000000947 */ /* 0x000fea0003800000 */
[----:B------:R-:W-:Y:S01]  /*0130*/  ISETP.NE.U32.AND P0, PT, RZ, c[0x0][0x1a0], PT ;  /* 0x00006800ff007a0c */ /* 0x000fe20003f05070 */
[----:B------:R-:W-:Y:S01]  /*0140*/  IMAD R3, R0, c[0x0][0x190], RZ ;  /* 0x0000640000037a24 */ /* 0x000fe200078e02ff */
[----:B------:R-:W-:Y:S02]  /*0150*/  SHF.L.U32 R14, R5, 0x1, RZ ;  /* 0x00000001050e7819 */ /* 0x000fe400000006ff */
[----:B------:R-:W-:Y:S02]  /*0160*/  ISETP.NE.AND.EX P0, PT, RZ, c[0x0][0x1a4], PT, P0 ;  /* 0x00006900ff007a0c */ /* 0x000fe40003f05300 */
[----:B------:R-:W-:-:S11]  /*0170*/  SHF.R.S32.HI R5, RZ, 0x1f, R3 ;  /* 0x0000001fff057819 */ /* 0x000fd60000011403 */
[----:B------:R-:W-:Y:S05]  /*0180*/  @!P0 BRA `(.L_x_420) ;  /* 0x0000020000008947 */ /* 0x000fea0003800000 */
[----:B------:R-:W-:-:S04]  /*0190*/  LEA R16, P0, R2, c[0x0][0x1a0], 0x2 ;  /* 0x0000680002107a11 */ /* 0x000fc800078010ff */
[----:B------:R-:W-:-:S05]  /*01a0*/  LEA.HI.X R17, R2, c[0x0][0x1a4], RZ, 0x2, P0 ;  /* 0x0000690002117a11 */ /* 0x000fca00000f14ff */
[----:B------:R-:W2:Y:S01]  /*01b0*/  LDG.E.CONSTANT R16, [R16.64] ;  /* 0x0000000a10107981 */ /* 0x000ea2000c1e9900 */
[----:B------:R-:W-:Y:S02]  /*01c0*/  MOV R19, c[0x0][0x190] ;  /* 0x0000640000137a02 */ /* 0x000fe40000000f00 */
[----:B--2---:R-:W-:-:S04]  /*01d0*/  IADD3 R3, P0, R3, R16, RZ ;  /* 0x0000001003037210 */ /* 0x004fc80007f1e0ff */
[----:B------:R-:W-:Y:S02]  /*01e0*/  LEA.HI.X.SX32 R4, R16, R5, 0x1, P0 ;  /* 0x0000000510047211 */ /* 0x000fe400000f0eff */
[----:B------:R-:W-:-:S04]  /*01f0*/  LEA R2, P0, R3, c[0x0][0x160], 0x1 ;  /* 0x0000580003027a11 */ /* 0x000fc800078008ff */
[----:B------:R-:W-:-:S05]  /*0200*/  LEA.HI.X R3, R3, c[0x0][0x164], R4, 0x1, P0 ;  /* 0x0000590003037a11 */ /* 0x000fca00000f0c04 */
[C---:B------:R-:W-:Y:S02]  /*0210*/  IMAD.WIDE R4, R19.reuse, 0x2, R2 ;  /* 0x0000000213047825 */ /* 0x040fe400078e0202 */
[----:B------:R-:W2:Y:S04]  /*0220*/  LDG.E.U16.CONSTANT R3, [R2.64] ;  /* 0x0000000a02037981 */ /* 0x000ea8000c1e9500 */
[C---:B------:R-:W-:Y:S02]  /*0230*/  IMAD.WIDE R6, R19.reuse, 0x2, R4 ;  /* 0x0000000213067825 */ /* 0x040fe400078e0204 */
[----:B------:R-:W3:Y:S04]  /*0240*/  LDG.E.U16.CONSTANT R5, [R4.64] ;  /* 0x0000000a04057981 */ /* 0x000ee8000c1e9500 */
[----:B------:R-:W-:-:S02]  /*0250*/  IMAD.WIDE R8, R19, 0x2, R6 ;  /* 0x0000000213087825 */ /* 0x000fc400078e0206 */
[----:B------:R-:W4:Y:S04]  /*0260*/  LDG.E.U16.CONSTANT R7, [R6.64] ;  /* 0x0000000a06077981 */ /* 0x000f28000c1e9500 */
[C---:B------:R-:W-:Y:S02]  /*0270*/  IMAD.WIDE R10, R19.reuse, 0x2, R8 ;  /* 0x00000002130a7825 */ /* 0x040fe400078e0208 */
[----:B------:R-:W5:Y:S04]  /*0280*/  LDG.E.U16.CONSTANT R9, [R8.64] ;  /* 0x0000000a08097981 */ /* 0x000f68000c1e9500 */
[----:B------:R-:W-:-:S02]  /*0290*/  IMAD.WIDE R12, R19, 0x2, R10 ;  /* 0x00000002130c7825 */ /* 0x000fc400078e020a */
[----:B------:R-:W5:Y:S04]  /*02a0*/  LDG.E.U16.CONSTANT R11, [R10.64] ;  /* 0x0000000a0a0b7981 */ /* 0x000f68000c1e9500 */
[C---:B------:R-:W-:Y:S02]  /*02b0*/  IMAD.WIDE R16, R19.reuse, 0x2, R12 ;  /* 0x0000000213107825 */ /* 0x040fe400078e020c */
[----:B------:R-:W5:Y:S04]  /*02c0*/  LDG.E.U16.CONSTANT R13, [R12.64] ;  /* 0x0000000a0c0d7981 */ /* 0x000f68000c1e9500 */
[----:B------:R-:W-:-:S02]  /*02d0*/  IMAD.WIDE R18, R19, 0x2, R16 ;  /* 0x0000000213127825 */ /* 0x000fc400078e0210 */
[----:B------:R-:W5:Y:S04]  /*02e0*/  LDG.E.U16.CONSTANT R17, [R16.64] ;  /* 0x0000000a10117981 */ /* 0x000f68000c1e9500 */
[----:B------:R-:W5:Y:S04]  /*02f0*/  LDG.E.U16.CONSTANT R19, [R18.64] ;  /* 0x0000000a12137981 */ /* 0x000f68000c1e9500 */
[----:B--2---:R0:W-:Y:S04]  /*0300*/  STS.U16 [R14], R3 ;  /* 0x000000030e007388 */ /* 0x0041e80000000400 */
[----:B---3--:R0:W-:Y:S04]  /*0310*/  STS.U16 [R14+0x100], R5 ;  /* 0x000100050e007388 */ /* 0x0081e80000000400 */
[----:B----4-:R0:W-:Y:S04]  /*0320*/  STS.U16 [R14+0x200], R7 ;  /* 0x000200070e007388 */ /* 0x0101e80000000400 */
[----:B-----5:R0:W-:Y:S04]  /*0330*/  STS.U16 [R14+0x300], R9 ;  /* 0x000300090e007388 */ /* 0x0201e80000000400 */
[----:B------:R0:W-:Y:S04]  /*0340*/  STS.U16 [R14+0x400], R11 ;  /* 0x0004000b0e007388 */ /* 0x0001e80000000400 */
[----:B------:R0:W-:Y:S04]  /*0350*/  STS.U16 [R14+0x500], R13 ;  /* 0x0005000d0e007388 */ /* 0x0001e80000000400 */
[----:B------:R0:W-:Y:S04]  /*0360*/  STS.U16 [R14+0x600], R17 ;  /* 0x000600110e007388 */ /* 0x0001e80000000400 */
[----:B------:R0:W-:Y:S01]  /*0370*/  STS.U16 [R14+0x700], R19 ;  /* 0x000700130e007388 */ /* 0x0001e20000000400 */
[----:B------:R-:W-:Y:S05]  /*0380*/  BRA `(.L_x_419) ;  /* 0x000001c000007947 */ /* 0x000fea0003800000 */
.L_x_420:
[----:B------:R-:W-:Y:S02]  /*0390*/  IADD3 R3, P0, R2, R3, RZ ;  /* 0x0000000302037210 */ /* 0x000fe40007f1e0ff */
[----:B------:R-:W-:-:S02]  /*03a0*/  MOV R19, c[0x0][0x190] ;  /* 0x0000640000137a02 */ /* 0x000fc40000000f00 */
[----:B------:R-:W-:Y:S02]  /*03b0*/  IADD3.X R4, RZ, R5, RZ, P0, !PT ;  /* 0x00000005ff047210 */ /* 0x000fe400007fe4ff */
        /* <DEDUP_REMOVED lines=24> */
[----:B------:R0:W-:Y:S02]  /*0540*/  STS.U16 [R14+0x700], R19 ;  /* 0x000700130e007388 */ /* 0x0001e40000000400 */
.L_x_419:
[----:B------:R-:W-:Y:S05]  /*0550*/  BSYNC B0 ;  /* 0x0000000000007941 */ /* 0x000fea0003800000 */
.L_x_418:
[----:B------:R-:W-:-:S13]  /*0560*/  ISETP.GE.AND P0, PT, R15, c[0x0][0x18c], PT ;  /* 0x000063000f007a0c */ /* 0x000fda0003f06270 */
[----:B------:R-:W-:Y:S05]  /*0570*/  @P0 EXIT ;  /* 0x000000000000094d */ /* 0x000fea0003800000 */
[----:B------:R-:W-:Y:S01]  /*0580*/  IABS R6, c[0x0][0x194] ;  /* 0x0000650000067a13 */ /* 0x000fe20000000000 */
[----:B------:R-:W-:Y:S01]  /*0590*/  ULDC.64 UR8, c[0x0][0x190] ;  /* 0x0000640000087ab9 */ /* 0x000fe20000000a00 */
[----:B0-----:R-:W-:Y:S01]  /*05a0*/  IABS R7, c[0x0][0x190] ;  /* 0x0000640000077a13 */ /* 0x001fe20000000000 */
[----:B------:R-:W-:Y:S01]  /*05b0*/  ULOP3.LUT UR4, UR8, UR9, URZ, 0x3c, !UPT ;  /* 0x0000000908047292 */ /* 0x000fe2000f8e3c3f */
[----:B------:R-:W0:Y:S01]  /*05c0*/  I2F.RP R4, R6 ;  /* 0x0000000600047306 */ /* 0x000e220000209400 */
[----:B------:R-:W-:Y:S02]  /*05d0*/  ISETP.GE.AND P3, PT, R41, UR5, PT ;  /* 0x0000000529007c0c */ /* 0x000fe4000bf66270 */
[----:B------:R-:W-:Y:S02]  /*05e0*/  MOV R27, 0x2 ;  /* 0x00000002001b7802 */ /* 0x000fe40000000f00 */
[----:B------:R-:W-:Y:S02]  /*05f0*/  ISETP.LE.AND P2, PT, RZ, UR4, PT ;  /* 0x00000004ff007c0c */ /* 0x000fe4000bf43270 */
[----:B------:R-:W-:-:S02]  /*0600*/  PRMT R28, RZ, 0x5410, RZ ;  /* 0x00005410ff1c7816 */ /* 0x000fc400000000ff */
[----:B------:R-:W-:Y:S02]  /*0610*/  PRMT R68, RZ, 0x5410, RZ ;  /* 0x00005410ff447816 */ /* 0x000fe400000000ff */
[----:B------:R-:W-:Y:S02]  /*0620*/  PRMT R29, RZ, 0x5410, RZ ;  /* 0x00005410ff1d7816 */ /* 0x000fe400000000ff */
[----:B------:R-:W-:Y:S02]  /*0630*/  PRMT R72, RZ, 0x5410, RZ ;  /* 0x00005410ff487816 */ /* 0x000fe400000000ff */
[----:B------:R-:W-:Y:S01]  /*0640*/  PRMT R51, RZ, 0x5410, RZ ;  /* 0x00005410ff337816 */ /* 0x000fe200000000ff */
[----:B0-----:R-:W0:Y:S01]  /*0650*/  MUFU.RCP R4, R4 ;  /* 0x0000000400047308 */ /* 0x001e220000001000 */
[----:B------:R-:W-:Y:S02]  /*0660*/  PRMT R91, RZ, 0x5410, RZ ;  /* 0x00005410ff5b7816 */ /* 0x000fe400000000ff */
[----:B------:R-:W-:-:S02]  /*0670*/  PRMT R40, RZ, 0x5410, RZ ;  /* 0x00005410ff287816 */ /* 0x000fc400000000ff */
[----:B------:R-:W-:Y:S02]  /*0680*/  PRMT R43, RZ, 0x5410, RZ ;  /* 0x00005410ff2b7816 */ /* 0x000fe400000000ff */
[----:B------:R-:W-:Y:S02]  /*0690*/  PRMT R50, RZ, 0x5410, RZ ;  /* 0x00005410ff327816 */ /* 0x000fe400000000ff */
[----:B------:R-:W-:Y:S02]  /*06a0*/  PRMT R49, RZ, 0x5410, RZ ;  /* 0x00005410ff317816 */ /* 0x000fe400000000ff */
[----:B------:R-:W-:Y:S02]  /*06b0*/  PRMT R30, RZ, 0x5410, RZ ;  /* 0x00005410ff1e7816 */ /* 0x000fe400000000ff */
[----:B------:R-:W-:Y:S02]  /*06c0*/  PRMT R48, RZ, 0x5410, RZ ;  /* 0x00005410ff307816 */ /* 0x000fe400000000ff */
[----:B------:R-:W-:-:S02]  /*06d0*/  PRMT R52, RZ, 0x5410, RZ ;  /* 0x00005410ff347816 */ /* 0x000fc400000000ff */
[----:B0-----:R-:W-:Y:S02]  /*06e0*/  IADD3 R2, R4, 0xffffffe, RZ ;  /* 0x0ffffffe04027810 */ /* 0x001fe40007ffe0ff */
[----:B------:R-:W-:Y:S02]  /*06f0*/  PRMT R53, RZ, 0x5410, RZ ;  /* 0x00005410ff357816 */ /* 0x000fe400000000ff */
[----:B------:R0:W1:Y:S01]  /*0700*/  F2I.FTZ.U32.TRUNC.NTZ R3, R2 ;  /* 0x0000000200037305 */ /* 0x000062000021f000 */
[----:B------:R-:W-:Y:S02]  /*0710*/  PRMT R54, RZ, 0x5410, RZ ;  /* 0x00005410ff367816 */ /* 0x000fe400000000ff */
[----:B------:R-:W-:Y:S01]  /*0720*/  PRMT R55, RZ, 0x5410, RZ ;  /* 0x00005410ff377816 */ /* 0x000fe200000000ff */
[----:B0-----:R-:W-:Y:S01]  /*0730*/  HFMA2.MMA R2, -RZ, RZ, 0, 0 ;  /* 0x00000000ff027435 */ /* 0x001fe200000001ff */
[----:B-1----:R-:W-:-:S05]  /*0740*/  IADD3 R5, RZ, -R3, RZ ;  /* 0x80000003ff057210 */ /* 0x002fca0007ffe0ff */
[----:B------:R-:W-:-:S04]  /*0750*/  IMAD R5, R5, R6, RZ ;  /* 0x0000000605057224 */ /* 0x000fc800078e02ff */
[----:B------:R-:W-:Y:S01]  /*0760*/  IMAD.HI.U32 R3, R3, R5, R2 ;  /* 0x0000000503037227 */ /* 0x000fe200078e0002 */
[----:B------:R-:W-:-:S05]  /*0770*/  MOV R5, R7 ;  /* 0x0000000700057202 */ /* 0x000fca0000000f00 */
[----:B------:R-:W-:-:S05]  /*0780*/  IMAD.HI.U32 R26, R3, R5, RZ ;  /* 0x00000005031a7227 */ /* 0x000fca00078e00ff */
[----:B------:R-:W-:-:S05]  /*0790*/  IADD3 R3, RZ, -R26, RZ ;  /* 0x8000001aff037210 */ /* 0x000fca0007ffe0ff */
[C---:B------:R-:W-:Y:S01]  /*07a0*/  IMAD R3, R6.reuse, R3, R5 ;  /* 0x0000000306037224 */ /* 0x040fe200078e0205 */
[----:B------:R-:W-:Y:S04]  /*07b0*/  BAR.SYNC.DEFER_BLOCKING 0x0 ;  /* 0x0000000000007b1d */ /* 0x000fe80000010000 */
[----:B------:R-:W-:-:S13]  /*07c0*/  ISETP.GT.U32.AND P1, PT, R6, R3, PT ;  /* 0x000000030600720c */ /* 0x000fda0003f24070 */
[-C--:B------:R-:W-:Y:S02]  /*07d0*/  @!P1 IADD3 R3, R3, -R6.reuse, RZ ;  /* 0x8000000603039210 */ /* 0x080fe40007ffe0ff */
[----:B------:R-:W-:Y:S02]  /*07e0*/  @!P1 IADD3 R26, R26, 0x1, RZ ;  /* 0x000000011a1a9810 */ /* 0x000fe40007ffe0ff */
[----:B------:R-:W-:Y:S02]  /*07f0*/  ISETP.GE.U32.AND P0, PT, R3, R6, PT ;  /* 0x000000060300720c */ /* 0x000fe40003f06070 */
[----:B------:R-:W-:-:S11]  /*0800*/  ISETP.NE.AND P1, PT, RZ, c[0x0][0x194], PT ;  /* 0x00006500ff007a0c */ /* 0x000fd60003f25270 */
[----:B------:R-:W-:-:S04]  /*0810*/  @P0 IADD3 R26, R26, 0x1, RZ ;  /* 0x000000011a1a0810 */ /* 0x000fc80007ffe0ff */
[----:B------:R-:W-:Y:S02]  /*0820*/  @!P2 IADD3 R26, RZ, -R26, RZ ;  /* 0x8000001aff1aa210 */ /* 0x000fe40007ffe0ff */
[----:B------:R-:W-:-:S04]  /*0830*/  @!P1 LOP3.LUT R26, RZ, c[0x0][0x194], RZ, 0x33, !PT ;  /* 0x00006500ff1a9a12 */ /* 0x000fc800078e33ff */
[----:B------:R-:W0:Y:S01]  /*0840*/  I2F.U32.RP R4, R26 ;  /* 0x0000001a00047306 */ /* 0x000e220000209000 */
[----:B------:R-:W-:Y:S02]  /*0850*/  IADD3 R5, RZ, -R26, RZ ;  /* 0x8000001aff057210 */ /* 0x000fe40007ffe0ff */
[----:B------:R-:W-:-:S05]  /*0860*/  ISETP.NE.U32.AND P2, PT, R26, RZ, PT ;  /* 0x000000ff1a00720c */ /* 0x000fca0003f45070 */
[----:B0-----:R-:W0:Y:S02]  /*0870*/  MUFU.RCP R4, R4 ;  /* 0x0000000400047308 */ /* 0x001e240000001000 */
[----:B0-----:R-:W-:Y:S01]  /*0880*/  IADD3 R2, R4, 0xffffffe, RZ ;  /* 0x0ffffffe04027810 */ /* 0x001fe20007ffe0ff */
[----:B------:R-:W-:-:S05]  /*0890*/  IMAD R4, R0, c[0x0][0x18c], R15 ;  /* 0x0000630000047a24 */ /* 0x000fca00078e020f */
[----:B------:R0:W1:Y:S02]  /*08a0*/  F2I.FTZ.U32.TRUNC.NTZ R3, R2 ;  /* 0x0000000200037305 */ /* 0x000064000021f000 */
[----:B0-----:R-:W-:Y:S01]  /*08b0*/  HFMA2.MMA R2, -RZ, RZ, 0, 0 ;  /* 0x00000000ff027435 */ /* 0x001fe200000001ff */
[----:B-1----:R-:W-:-:S09]  /*08c0*/  IMAD R5, R5, R3, RZ ;  /* 0x0000000305057224 */ /* 0x002fd200078e02ff */
[----:B------:R-:W-:Y:S01]  /*08d0*/  IMAD.HI.U32 R6, R3, R5, R2 ;  /* 0x0000000503067227 */ /* 0x000fe200078e0002 */
[----:B------:R-:W-:-:S04]  /*08e0*/  SHF.R.S32.HI R2, RZ, 0x1f, R15 ;  /* 0x0000001fff027819 */ /* 0x000fc8000001140f */
[----:B------:R-:W-:Y:S01]  /*08f0*/  LEA.HI R2, R2, R15, RZ, 0x2 ;  /* 0x0000000f02027211 */ /* 0x000fe200078f10ff */
[----:B------:R-:W-:-:S03]  /*0900*/  IMAD.HI.U32 R36, R6, R41, RZ ;  /* 0x0000002906247227 */ /* 0x000fc600078e00ff */
[----:B------:R-:W-:Y:S02]  /*0910*/  SHF.R.S32.HI R32, RZ, 0x2, R2 ;  /* 0x00000002ff207819 */ /* 0x000fe40000011402 */
[----:B------:R-:W-:-:S05]  /*0920*/  IADD3 R3, RZ, -R36, RZ ;  /* 0x80000024ff037210 */ /* 0x000fca0007ffe0ff */
[----:B------:R-:W-:-:S05]  /*0930*/  IMAD R3, R26, R3, R41 ;  /* 0x000000031a037224 */ /* 0x000fca00078e0229 */
[----:B------:R-:W-:-:S13]  /*0940*/  ISETP.GE.U32.AND P0, PT, R3, R26, PT ;  /* 0x0000001a0300720c */ /* 0x000fda0003f06070 */
[----:B------:R-:W-:Y:S02]  /*0950*/  @P0 IADD3 R3, -R26, R3, RZ ;  /* 0x000000031a030210 */ /* 0x000fe40007ffe1ff */
[----:B------:R-:W-:Y:S02]  /*0960*/  @P0 IADD3 R36, R36, 0x1, RZ ;  /* 0x0000000124240810 */ /* 0x000fe40007ffe0ff */
[----:B------:R-:W-:-:S13]  /*0970*/  ISETP.GE.U32.AND P1, PT, R3, R26, PT ;  /* 0x0000001a0300720c */ /* 0x000fda0003f26070 */
[----:B------:R-:W-:Y:S02]  /*0980*/  @P1 IADD3 R36, R36, 0x1, RZ ;  /* 0x0000000124241810 */ /* 0x000fe40007ffe0ff */
[----:B------:R-:W-:-:S05]  /*0990*/  @!P2 LOP3.LUT R36, RZ, R26, RZ, 0x33, !PT ;  /* 0x0000001aff24a212 */ /* 0x000fca00078e33ff */
[----:B------:R-:W-:-:S05]  /*09a0*/  IMAD R0, R36, c[0x0][0x18c], RZ ;  /* 0x0000630024007a24 */ /* 0x000fca00078e02ff */
[----:B------:R-:W-:-:S04]  /*09b0*/  SHF.R.S32.HI R3, RZ, 0x1f, R0 ;  /* 0x0000001fff037819 */ /* 0x000fc80000011400 */
[----:B------:R-:W-:Y:S01]  /*09c0*/  LEA.HI R5, R3, R0, RZ, 0x2 ;  /* 0x0000000003057211 */ /* 0x000fe200078f10ff */
[----:B------:R-:W-:-:S03]  /*09d0*/  IMAD.WIDE R2, R4, R27, c[0x0][0x180] ;  /* 0x0000600004027625 */ /* 0x000fc600078e021b */
[----:B------:R-:W-:Y:S01]  /*09e0*/  LEA.HI.SX32 R4, R5, R32, 0x1e ;  /* 0x0000002005047211 */ /* 0x000fe200078ff2ff */
[----:B------:R-:W-:Y:S05]  /*09f0*/  @P3 BRA `(.L_x_421) ;  /* 0x0000933000003947 */ /* 0x000fea0003800000 */
[----:B------:R-:W-:Y:S02]  /*0a00*/  MOV R35, 0x4 ;  /* 0x0000000400237802 */ /* 0x000fe40000000f00 */
[----:B------:R-:W-:-:S03]  /*0a10*/  IADD3 R6, R15, R0, RZ ;  /* 0x000000000f067210 */ /* 0x000fc60007ffe0ff */
[----:B------:R-:W-:-:S04]  /*0a20*/  IMAD.WIDE R4, R4, R35, c[0x0][0x170] ;  /* 0x00005c0004047625 */ /* 0x000fc800078e0223 */
[----:B------:R-:W-:Y:S02]  /*0a30*/  IMAD.WIDE R6, R6, R27, c[0x0][0x178] ;  /* 0x00005e0006067625 */ /* 0x000fe400078e021b */
[----:B------:R-:W2:Y:S04]  /*0a40*/  LDG.E.CONSTANT R4, [R4.64] ;  /* 0x0000000a04047981 */ /* 0x000ea8000c1e9900 */
[----:B------:R0:W5:Y:S04]  /*0a50*/  LDG.E.CONSTANT R0, [R6.64] ;  /* 0x0000000a06007981 */ /* 0x000168000c1e9900 */
[----:B------:R0:W5:Y:S01]  /*0a60*/  LDG.E.CONSTANT R14, [R6.64+0x4] ;  /* 0x0000040a060e7981 */ /* 0x000162000c1e9900 */
[----:B------:R-:W-:-:S04]  /*0a70*/  USHF.L.U32 UR4, UR6, 0x5, URZ ;  /* 0x0000000506047899 */ /* 0x000fc8000800063f */
[----:B------:R-:W-:Y:S02]  /*0a80*/  ULOP3.LUT UR4, UR4, 0x3fffffe0, URZ, 0xc0, !UPT ;  /* 0x3fffffe004047892 */ /* 0x000fe4000f8ec03f */
[----:B------:R-:W-:Y:S02]  /*0a90*/  ULDC UR6, c[0x0][0x18c] ;  /* 0x0000630000067ab9 */ /* 0x000fe40000000800 */
[----:B------:R-:W-:-:S04]  /*0aa0*/  UIMAD UR4, UR4, UR6, URZ ;  /* 0x00000006040472a4 */ /* 0x000fc8000f8e023f */
[----:B------:R-:W-:Y:S02]  /*0ab0*/  USHF.R.S32.HI UR6, URZ, 0x1f, UR4 ;  /* 0x0000001f3f067899 */ /* 0x000fe40008011404 */
[----:B------:R-:W-:Y:S01]  /*0ac0*/  IADD3 R13, P0, R15, UR4, RZ ;  /* 0x000000040f0d7c10 */ /* 0x000fe2000ff1e0ff */
[----:B------:R-:W-:-:S03]  /*0ad0*/  ULDC.S8 UR4, c[0x0][0x198] ;  /* 0x0000660000047ab9 */ /* 0x000fc60000000200 */
[----:B------:R-:W-:Y:S02]  /*0ae0*/  LEA.HI.X.SX32 R8, R15, UR6, 0x1, P0 ;  /* 0x000000060f087c11 */ /* 0x000fe400080f0eff */
[----:B------:R-:W-:Y:S01]  /*0af0*/  LEA R12, P0, R13, c[0x0][0x168], 0x2 ;  /* 0x00005a000d0c7a11 */ /* 0x000fe200078010ff */
[----:B------:R-:W-:Y:S01]  /*0b00*/  UISETP.NE.AND UP0, UPT, UR4, URZ, UPT ;  /* 0x0000003f0400728c */ /* 0x000fe2000bf05270 */
[----:B------:R-:W-:Y:S02]  /*0b10*/  IADD3 R37, R41, R26, RZ ;  /* 0x0000001a29257210 */ /* 0x000fe40007ffe0ff */
[----:B------:R-:W-:Y:S02]  /*0b20*/  LEA.HI.X R13, R13, c[0x0][0x16c], R8, 0x2, P0 ;  /* 0x00005b000d0d7a11 */ /* 0x000fe400000f1408 */
[----:B------:R-:W-:Y:S01]  /*0b30*/  PRMT R28, R28, 0x5410, RZ ;  /* 0x000054101c1c7816 */ /* 0x000fe200000000ff */
[----:B------:R-:W-:Y:S02]  /*0b40*/  USEL UR6, URZ, 0x1, UP0 ;  /* 0x000000013f067887 */ /* 0x000fe40008000000 */
[----:B------:R-:W-:Y:S01]  /*0b50*/  UMOV UR4, URZ ;  /* 0x0000003f00047c82 */ /* 0x000fe20008000000 */
[----:B--2---:R-:W-:-:S02]  /*0b60*/  SHF.R.U32.HI R34, RZ, 0x10, R4 ;  /* 0x00000010ff227819 */ /* 0x004fc40000011604 */
[--C-:B------:R-:W-:Y:S02]  /*0b70*/  SHF.R.U32.HI R33, RZ, 0x8, R4.reuse ;  /* 0x00000008ff217819 */ /* 0x100fe40000011604 */
[----:B------:R-:W-:Y:S02]  /*0b80*/  SHF.R.U32.HI R38, RZ, 0x18, R4 ;  /* 0x00000018ff267819 */ /* 0x000fe40000011604 */
[----:B------:R-:W-:Y:S02]  /*0b90*/  LOP3.LUT R39, R4, 0xff, RZ, 0xc0, !PT ;  /* 0x000000ff04277812 */ /* 0x000fe400078ec0ff */
[----:B------:R-:W-:Y:S02]  /*0ba0*/  LOP3.LUT R34, R34, 0xff, RZ, 0xc0, !PT ;  /* 0x000000ff22227812 */ /* 0x000fe400078ec0ff */
[----:B0-----:R-:W-:Y:S02]  /*0bb0*/  LOP3.LUT R33, R33, 0xff, RZ, 0xc0, !PT ;  /* 0x000000ff21217812 */ /* 0x001fe400078ec0ff */
.L_x_422:
[----:B------:R-:W-:-:S13]  /*0bc0*/  ISETP.NE.AND P0, PT, R41, R37, PT ;  /* 0x000000252900720c */ /* 0x000fda0003f05270 */
[----:B------:R-:W-:Y:S02]  /*0bd0*/  @!P0 IADD3 R36, R36, 0x1, RZ ;  /* 0x0000000124248810 */ /* 0x000fe40007ffe0ff */
[----:B------:R-:W-:-:S03]  /*0be0*/  @!P0 MOV R20, 0x4 ;  /* 0x0000000400148802 */ /* 0x000fc60000000f00 */
[----:B------:R-:W-:-:S05]  /*0bf0*/  @!P0 IMAD R16, R36, c[0x0][0x18c], RZ ;  /* 0x0000630024108a24 */ /* 0x000fca00078e02ff */
[----:B------:R-:W-:-:S04]  /*0c00*/  @!P0 SHF.R.S32.HI R5, RZ, 0x1f, R16 ;  /* 0x0000001fff058819 */ /* 0x000fc80000011410 */
[----:B------:R-:W-:-:S04]  /*0c10*/  @!P0 LEA.HI R5, R5, R16, RZ, 0x2 ;  /* 0x0000001005058211 */ /* 0x000fc800078f10ff */
[----:B------:R-:W-:-:S05]  /*0c20*/  @!P0 LEA.HI.SX32 R5, R5, R32, 0x1e ;  /* 0x0000002005058211 */ /* 0x000fca00078ff2ff */
[----:B------:R-:W-:Y:S02]  /*0c30*/  @!P0 IMAD.WIDE R20, R5, R20, c[0x0][0x170] ;  /* 0x00005c0005148625 */ /* 0x000fe400078e0214 */
[----:B------:R0:W2:Y:S04]  /*0c40*/  LDG.E.128.CONSTANT R4, [R12.64] ;  /* 0x0000000a0c047981 */ /* 0x0000a8000c1e9d00 */
[----:B------:R-:W3:Y:S01]  /*0c50*/  @!P0 LDG.E.CONSTANT R21, [R20.64] ;  /* 0x0000000a14158981 */ /* 0x000ee2000c1e9900 */
[----:B------:R-:W-:-:S05]  /*0c60*/  IMAD.WIDE R94, R35, c[0x0][0x18c], R12 ;  /* 0x00006300235e7a25 */ /* 0x000fca00078e020c */
[----:B------:R1:W4:Y:S01]  /*0c70*/  LDG.E.128.CONSTANT R8, [R94.64] ;  /* 0x0000000a5e087981 */ /* 0x000322000c1e9d00 */
[----:B------:R-:W-:Y:S02]  /*0c80*/  @!P0 MOV R17, 0x2 ;  /* 0x0000000200118802 */ /* 0x000fe40000000f00 */
[----:B------:R-:W-:-:S05]  /*0c90*/  @!P0 IADD3 R16, R15, R16, RZ ;  /* 0x000000100f108210 */ /* 0x000fca0007ffe0ff */
[----:B0-----:R-:W-:-:S05]  /*0ca0*/  @!P0 IMAD.WIDE R12, R16, R17, c[0x0][0x178] ;  /* 0x00005e00100c8625 */ /* 0x001fca00078e0211 */
[----:B------:R0:W4:Y:S04]  /*0cb0*/  @!P0 LDG.E.CONSTANT R17, [R12.64] ;  /* 0x0000000a0c118981 */ /* 0x000128000c1e9900 */
[----:B------:R0:W4:Y:S01]  /*0cc0*/  @!P0 LDG.E.CONSTANT R18, [R12.64+0x4] ;  /* 0x0000040a0c128981 */ /* 0x000122000c1e9900 */
[----:B-1----:R-:W-:Y:S01]  /*0cd0*/  IMAD.WIDE R94, R35, c[0x0][0x18c], R94 ;  /* 0x00006300235e7a25 */ /* 0x002fe200078e025e */
[----:B--2---:R-:W-:Y:S02]  /*0ce0*/  LOP3.LUT R19, R7, 0xff, RZ, 0xc0, !PT ;  /* 0x000000ff07137812 */ /* 0x004fe400078ec0ff */
[----:B---3--:R-:W-:-:S04]  /*0cf0*/  @!P0 SHF.R.U32.HI R38, RZ, 0x18, R21 ;  /* 0x00000018ff268819 */ /* 0x008fc80000011615 */
[----:B------:R-:W-:Y:S02]  /*0d00*/  IADD3 R42, R38, UR6, RZ ;  /* 0x00000006262a7c10 */ /* 0x000fe4000fffe0ff */
[----:B0-----:R-:W-:Y:S02]  /*0d10*/  SHF.R.U32.HI R13, RZ, 0x8, R7 ;  /* 0x00000008ff0d7819 */ /* 0x001fe40000011607 */
[----:B------:R-:W-:Y:S02]  /*0d20*/  IADD3 R59, R19, -R42, RZ ;  /* 0x8000002a133b7210 */ /* 0x000fe40007ffe0ff */
[----:B------:R-:W-:-:S04]  /*0d30*/  SHF.R.U32.HI R19, RZ, 0x8, R4 ;  /* 0x00000008ff137819 */ /* 0x000fc80000011604 */
[----:B------:R-:W-:Y:S02]  /*0d40*/  LOP3.LUT R12, R19, 0xff, RZ, 0xc0, !PT ;  /* 0x000000ff130c7812 */ /* 0x000fe400078ec0ff */
[----:B------:R-:W-:Y:S02]  /*0d50*/  LOP3.LUT R19, R13, 0xff, RZ, 0xc0, !PT ;  /* 0x000000ff0d137812 */ /* 0x000fe400078ec0ff */
[----:B------:R-:W-:Y:S02]  /*0d60*/  SHF.R.U32.HI R13, RZ, 0x10, R4 ;  /* 0x00000010ff0d7819 */ /* 0x000fe40000011604 */
[----:B------:R-:W-:Y:S02]  /*0d70*/  @!P0 LOP3.LUT R39, R21, 0xff, RZ, 0xc0, !PT ;  /* 0x000000ff15278812 */ /* 0x000fe400078ec0ff */
[----:B------:R-:W-:Y:S02]  /*0d80*/  LOP3.LUT R20, R13, 0xff, RZ, 0xc0, !PT ;  /* 0x000000ff0d147812 */ /* 0x000fe400078ec0ff */
[----:B------:R-:W-:-:S02]  /*0d90*/  SHF.R.U32.HI R13, RZ, 0x10, R7 ;  /* 0x00000010ff0d7819 */ /* 0x000fc40000011607 */
[----:B------:R-:W-:Y:S02]  /*0da0*/  LOP3.LUT R16, R4, 0xff, RZ, 0xc0, !PT ;  /* 0x000000ff04107812 */ /* 0x000fe400078ec0ff */
[----:B------:R-:W-:Y:S02]  /*0db0*/  IADD3 R73, R39, UR6, RZ ;  /* 0x0000000627497c10 */ /* 0x000fe4000fffe0ff */
[----:B------:R-:W-:Y:S02]  /*0dc0*/  LOP3.LUT R13, R13, 0xff, RZ, 0xc0, !PT ;  /* 0x000000ff0d0d7812 */ /* 0x000fe400078ec0ff */
[----:B------:R-:W-:Y:S02]  /*0dd0*/  IADD3 R16, R16, -R73, RZ ;  /* 0x8000004910107210 */ /* 0x000fe40007ffe0ff */
[C---:B------:R-:W-:Y:S02]  /*0de0*/  IADD3 R13, -R42.reuse, R13, RZ ;  /* 0x0000000d2a0d7210 */ /* 0x040fe40007ffe1ff */
[----:B------:R-:W-:Y:S01]  /*0df0*/  IADD3 R23, -R42, R19, RZ ;  /* 0x000000132a177210 */ /* 0x000fe20007ffe1ff */
[----:B------:R0:W1:Y:S01]  /*0e00*/  I2F.F16 R58, R16 ;  /* 0x00000010003a7306 */ /* 0x0000620000200c00 */
[----:B------:R-:W-:-:S07]  /*0e10*/  IADD3 R19, -R73, R20, RZ ;  /* 0x0000001449137210 */ /* 0x000fce0007ffe1ff */
[----:B------:R2:W-:Y:S01]  /*0e20*/  I2F.F16 R20, R13 ;  /* 0x0000000d00147306 */ /* 0x0005e20000200c00 */
[----:B0-----:R-:W-:Y:S02]  /*0e30*/  LEA.HI R16, R4, -R73, RZ, 0x8 ;  /* 0x8000004904107211 */ /* 0x001fe400078f40ff */
[----:B----4-:R-:W-:Y:S02]  /*0e40*/  LOP3.LUT R4, R8, 0xff, RZ, 0xc0, !PT ;  /* 0x000000ff08047812 */ /* 0x010fe400078ec0ff */
[----:B--2---:R-:W-:Y:S02]  /*0e50*/  SHF.R.U32.HI R13, RZ, 0x8, R11 ;  /* 0x00000008ff0d7819 */ /* 0x004fe4000001160b */
[----:B------:R-:W-:Y:S02]  /*0e60*/  IADD3 R4, -R73, R4, RZ ;  /* 0x0000000449047210 */ /* 0x000fe40007ffe1ff */
[----:B------:R-:W-:Y:S02]  /*0e70*/  LOP3.LUT R31, R13, 0xff, RZ, 0xc0, !PT ;  /* 0x000000ff0d1f7812 */ /* 0x000fe400078ec0ff */
[----:B------:R-:W-:Y:S01]  /*0e80*/  SHF.R.U32.HI R13, RZ, 0x10, R8 ;  /* 0x00000010ff0d7819 */ /* 0x000fe20000011608 */
[----:B------:R0:W-:Y:S01]  /*0e90*/  I2F.F16 R70, R4 ;  /* 0x0000000400467306 */ /* 0x0001e20000200c00 */
[----:B------:R-:W-:-:S02]  /*0ea0*/  IADD3 R12, -R73, R12, RZ ;  /* 0x0000000c490c7210 */ /* 0x000fc40007ffe1ff */
[----:B0-----:R-:W-:-:S04]  /*0eb0*/  LOP3.LUT R4, R13, 0xff, RZ, 0xc0, !PT ;  /* 0x000000ff0d047812 */ /* 0x001fc800078ec0ff */
[----:B------:R-:W-:Y:S02]  /*0ec0*/  IADD3 R81, -R73, R4, RZ ;  /* 0x0000000449517210 */ /* 0x000fe40007ffe1ff */
[----:B------:R-:W-:Y:S01]  /*0ed0*/  SHF.R.U32.HI R4, RZ, 0x10, R11 ;  /* 0x00000010ff047819 */ /* 0x000fe2000001160b */
[----:B------:R0:W2:Y:S03]  /*0ee0*/  I2F.F16 R24, R12 ;  /* 0x0000000c00187306 */ /* 0x0000a60000200c00 */
[----:B------:R-:W-:Y:S02]  /*0ef0*/  LOP3.LUT R13, R4, 0xff, RZ, 0xc0, !PT ;  /* 0x000000ff040d7812 */ /* 0x000fe400078ec0ff */
[----:B------:R-:W-:Y:S02]  /*0f00*/  @!P0 SHF.R.U32.HI R4, RZ, 0x8, R21 ;  /* 0x00000008ff048819 */ /* 0x000fe40000011615 */
[----:B0-----:R-:W-:-:S02]  /*0f10*/  SHF.R.U32.HI R12, RZ, 0x8, R8 ;  /* 0x00000008ff0c7819 */ /* 0x001fc40000011608 */
[----:B------:R-:W-:Y:S02]  /*0f20*/  @!P0 LOP3.LUT R33, R4, 0xff, RZ, 0xc0, !PT ;  /* 0x000000ff04218812 */ /* 0x000fe400078ec0ff */
[----:B------:R-:W-:Y:S02]  /*0f30*/  LOP3.LUT R12, R12, 0xff, RZ, 0xc0, !PT ;  /* 0x000000ff0c0c7812 */ /* 0x000fe400078ec0ff */
[----:B------:R-:W-:Y:S02]  /*0f40*/  SHF.R.U32.HI R4, RZ, 0x8, R5 ;  /* 0x00000008ff047819 */ /* 0x000fe40000011605 */
[----:B------:R-:W-:Y:S02]  /*0f50*/  IADD3 R80, -R42, R13, RZ ;  /* 0x0000000d2a507210 */ /* 0x000fe40007ffe1ff */
[----:B------:R-:W-:Y:S02]  /*0f60*/  IADD3 R12, -R73, R12, RZ ;  /* 0x0000000c490c7210 */ /* 0x000fe40007ffe1ff */
[----:B------:R-:W-:-:S02]  /*0f70*/  LOP3.LUT R13, R4, 0xff, RZ, 0xc0, !PT ;  /* 0x000000ff040d7812 */ /* 0x000fc400078ec0ff */
[----:B------:R-:W-:Y:S01]  /*0f80*/  IADD3 R92, R33, UR6, RZ ;  /* 0x00000006215c7c10 */ /* 0x000fe2000fffe0ff */
[----:B------:R0:W-:Y:S01]  /*0f90*/  I2F.F16 R69, R12 ;  /* 0x0000000c00457306 */ /* 0x0001e20000200c00 */
[----:B------:R-:W-:Y:S02]  /*0fa0*/  @!P0 SHF.R.U32.HI R21, RZ, 0x10, R21 ;  /* 0x00000010ff158819 */ /* 0x000fe40000011615 */
[----:B------:R-:W-:Y:S02]  /*0fb0*/  IADD3 R4, -R92, R13, RZ ;  /* 0x0000000d5c047210 */ /* 0x000fe40007ffe1ff */
[----:B------:R-:W-:Y:S01]  /*0fc0*/  @!P0 LOP3.LUT R34, R21, 0xff, RZ, 0xc0, !PT ;  /* 0x000000ff15228812 */ /* 0x000fe200078ec0ff */
[----:B0-----:R-:W0:Y:S02]  /*0fd0*/  LDS.64 R12, [UR4+0x100] ;  /* 0x00010004ff0c7984 */ /* 0x001e240008000a00 */
[----:B------:R3:W-:Y:S01]  /*0fe0*/  I2F.F16 R83, R4 ;  /* 0x0000000400537306 */ /* 0x0007e20000200c00 */
[----:B------:R-:W-:-:S02]  /*0ff0*/  IADD3 R47, R34, UR6, RZ ;  /* 0x00000006222f7c10 */ /* 0x000fc4000fffe0ff */
[----:B------:R-:W-:Y:S02]  /*1000*/  LEA.HI R76, R8, -R73, RZ, 0x8 ;  /* 0x80000049084c7211 */ /* 0x000fe400078f40ff */
[----:B---3--:R-:W-:-:S04]  /*1010*/  SHF.R.U32.HI R4, RZ, 0x10, R6 ;  /* 0x00000010ff047819 */ /* 0x008fc80000011606 */
[----:B------:R-:W-:Y:S02]  /*1020*/  LOP3.LUT R4, R4, 0xff, RZ, 0xc0, !PT ;  /* 0x000000ff04047812 */ /* 0x000fe400078ec0ff */
[----:B------:R-:W-:Y:S02]  /*1030*/  LOP3.LUT R8, R6, 0xff, RZ, 0xc0, !PT ;  /* 0x000000ff06087812 */ /* 0x000fe400078ec0ff */
[----:B------:R-:W-:Y:S02]  /*1040*/  IADD3 R4, -R47, R4, RZ ;  /* 0x000000042f047210 */ /* 0x000fe40007ffe1ff */
[C---:B------:R-:W-:Y:S02]  /*1050*/  LOP3.LUT R25, R11.reuse, 0xff, RZ, 0xc0, !PT ;  /* 0x000000ff0b197812 */ /* 0x040fe400078ec0ff */
[----:B------:R-:W-:Y:S01]  /*1060*/  LEA.HI R75, R11, -R42, RZ, 0x8 ;  /* 0x8000002a0b4b7211 */ /* 0x000fe200078f40ff */
[----:B------:R3:W-:Y:S01]  /*1070*/  I2F.F16 R45, R4 ;  /* 0x00000004002d7306 */ /* 0x0007e20000200c00 */
[----:B------:R-:W-:-:S02]  /*1080*/  IADD3 R22, R8, -R47, RZ ;  /* 0x8000002f08167210 */ /* 0x000fc40007ffe0ff */
[C---:B------:R-:W-:Y:S02]  /*1090*/  LOP3.LUT R11, R5.reuse, 0xff, RZ, 0xc0, !PT ;  /* 0x000000ff050b7812 */ /* 0x040fe400078ec0ff */
[----:B------:R-:W-:Y:S02]  /*10a0*/  SHF.R.U32.HI R21, RZ, 0x8, R6 ;  /* 0x00000008ff157819 */ /* 0x000fe40000011606 */
[----:B------:R-:W-:Y:S02]  /*10b0*/  SHF.R.U32.HI R8, RZ, 0x10, R5 ;  /* 0x00000010ff087819 */ /* 0x000fe40000011605 */
[----:B------:R-:W-:Y:S02]  /*10c0*/  LEA.HI R5, R5, -R92, RZ, 0x8 ;  /* 0x8000005c05057211 */ /* 0x000fe400078f40ff */
[----:B---3--:R-:W-:Y:S02]  /*10d0*/  LOP3.LUT R4, R10, 0xff, RZ, 0xc0, !PT ;  /* 0x000000ff0a047812 */ /* 0x008fe400078ec0ff */
[----:B------:R-:W-:-:S02]  /*10e0*/  LOP3.LUT R44, R21, 0xff, RZ, 0xc0, !PT ;  /* 0x000000ff152c7812 */ /* 0x000fc400078ec0ff */
[----:B------:R-:W-:Y:S02]  /*10f0*/  LOP3.LUT R21, R8, 0xff, RZ, 0xc0, !PT ;  /* 0x000000ff08157812 */ /* 0x000fe400078ec0ff */
[----:B------:R-:W-:Y:S01]  /*1100*/  IADD3 R11, R11, -R92, RZ ;  /* 0x8000005c0b0b7210 */ /* 0x000fe20007ffe0ff */
[----:B------:R3:W-:Y:S01]  /*1110*/  I2F.F16 R8, R5 ;  /* 0x0000000500087306 */ /* 0x0007e20000200c00 */
[C---:B------:R-:W-:Y:S02]  /*1120*/  IADD3 R67, -R47.reuse, R4, RZ ;  /* 0x000000042f437210 */ /* 0x040fe40007ffe1ff */
[----:B------:R-:W-:Y:S01]  /*1130*/  IADD3 R44, -R47, R44, RZ ;  /* 0x0000002c2f2c7210 */ /* 0x000fe20007ffe1ff */
[----:B---3--:R-:W3:Y:S04]  /*1140*/  LDS.64 R4, [UR4+0x108] ;  /* 0x00010804ff047984 */ /* 0x008ee80008000a00 */
[----:B------:R-:W4:Y:S01]  /*1150*/  I2F.F16 R11, R11 ;  /* 0x0000000b000b7306 */ /* 0x000f220000200c00 */
[----:B------:R-:W-:-:S02]  /*1160*/  IADD3 R25, -R42, R25, RZ ;  /* 0x000000192a197210 */ /* 0x000fc40007ffe1ff */
[----:B-----5:R-:W-:-:S05]  /*1170*/  @!P0 PRMT R0, R17, 0x7610, R0 ;  /* 0x0000761011008816 */ /* 0x020fca0000000000 */
[----:B------:R-:W0:Y:S01]  /*1180*/  I2F.F16 R59, R59 ;  /* 0x0000003b003b7306 */ /* 0x000e220000200c00 */
[----:B------:R-:W-:Y:S02]  /*1190*/  IADD3 R21, -R92, R21, RZ ;  /* 0x000000155c157210 */ /* 0x000fe40007ffe1ff */
[----:B------:R-:W-:-:S05]  /*11a0*/  LEA.HI R6, R6, -R47, RZ, 0x8 ;  /* 0x8000002f06067211 */ /* 0x000fca00078f40ff */
[----:B------:R-:W2:Y:S01]  /*11b0*/  I2F.F16 R44, R44 ;  /* 0x0000002c002c7306 */ /* 0x000ea20000200c00 */
[----:B------:R-:W-:Y:S02]  /*11c0*/  LEA.HI R7, R7, -R42, RZ, 0x8 ;  /* 0x8000002a07077211 */ /* 0x000fe400078f40ff */
[----:B------:R-:W-:-:S05]  /*11d0*/  IADD3 R31, -R42, R31, RZ ;  /* 0x0000001f2a1f7210 */ /* 0x000fca0007ffe1ff */
[----:B------:R-:W2:Y:S01]  /*11e0*/  I2F.F16 R22, R22 ;  /* 0x0000001600167306 */ /* 0x000ea20000200c00 */
[----:B------:R-:W-:Y:S01]  /*11f0*/  @!P0 PRMT R0, R0, 0x7610, R17 ;  /* 0x0000761000008816 */ /* 0x000fe20000000011 */
[----:B0-----:R-:W-:Y:S01]  /*1200*/  HADD2.F32 R17, -RZ, R12.H0_H0 ;  /* 0x2000000cff117230 */ /* 0x001fe20000004100 */
[----:B------:R-:W-:Y:S01]  /*1210*/  @!P0 PRMT R14, R18, 0x7610, R14 ;  /* 0x00007610120e8816 */ /* 0x000fe2000000000e */
[----:B-1----:R-:W-:-:S04]  /*1220*/  HADD2.F32 R58, -RZ, R58.H0_H0 ;  /* 0x2000003aff3a7230 */ /* 0x002fc80000004100 */
[----:B------:R-:W0:Y:S01]  /*1230*/  I2F.F16 R23, R23 ;  /* 0x0000001700177306 */ /* 0x000e220000200c00 */
[----:B------:R-:W-:Y:S01]  /*1240*/  HADD2.F32 R56, -RZ, R12.H1_H1 ;  /* 0x3000000cff387230 */ /* 0x000fe20000004100 */
[----:B------:R-:W-:Y:S01]  /*1250*/  @!P0 PRMT R14, R14, 0x7610, R18 ;  /* 0x000076100e0e8816 */ /* 0x000fe20000000012 */
[----:B------:R-:W-:Y:S01]  /*1260*/  HADD2.F32 R57, -RZ, R13.H0_H0 ;  /* 0x2000000dff397230 */ /* 0x000fe20000004100 */
[----:B------:R-:W-:-:S04]  /*1270*/  SHF.R.U32.HI R12, RZ, 0x8, R10 ;  /* 0x00000008ff0c7819 */ /* 0x000fc8000001160a */
[----:B------:R-:W-:Y:S01]  /*1280*/  I2F.F16 R66, R25 ;  /* 0x0000001900427306 */ /* 0x000fe20000200c00 */
[----:B------:R-:W-:Y:S02]  /*1290*/  HADD2.F32 R60, -RZ, R13.H1_H1 ;  /* 0x3000000dff3c7230 */ /* 0x000fe40000004100 */
[----:B--2---:R-:W-:-:S05]  /*12a0*/  HADD2.F32 R24, -RZ, R24.H0_H0 ;  /* 0x20000018ff187230 */ /* 0x004fca0000004100 */
[----:B------:R-:W1:Y:S01]  /*12b0*/  I2F.F16 R19, R19 ;  /* 0x0000001300137306 */ /* 0x000e620000200c00 */
[----:B----4-:R-:W-:Y:S01]  /*12c0*/  HADD2.F32 R18, -RZ, R11.H0_H0 ;  /* 0x2000000bff127230 */ /* 0x010fe20000004100 */
[----:B------:R-:W-:-:S06]  /*12d0*/  FFMA.FTZ R11, R58, R17, RZ ;  /* 0x000000113a0b7223 */ /* 0x000fcc00000100ff */
[----:B------:R-:W2:Y:S01]  /*12e0*/  I2F.F16 R25, R21 ;  /* 0x0000001500197306 */ /* 0x000ea20000200c00 */
[----:B------:R-:W-:-:S07]  /*12f0*/  LOP3.LUT R12, R12, 0xff, RZ, 0xc0, !PT ;  /* 0x000000ff0c0c7812 */ /* 0x000fce00078ec0ff */
[----:B------:R4:W-:Y:S01]  /*1300*/  I2F.F16 R46, R6 ;  /* 0x00000006002e7306 */ /* 0x0009e20000200c00 */
[----:B------:R-:W-:-:S07]  /*1310*/  HADD2.F32 R59, -RZ, R59.H0_H0 ;  /* 0x2000003bff3b7230 */ /* 0x000fce0000004100 */
[----:B------:R0:W-:Y:S01]  /*1320*/  I2F.F16 R64, R31 ;  /* 0x0000001f00407306 */ /* 0x0001e20000200c00 */
[----:B----4-:R-:W-:Y:S01]  /*1330*/  SHF.R.U32.HI R6, RZ, 0x8, R9 ;  /* 0x00000008ff067819 */ /* 0x010fe20000011609 */
[----:B------:R-:W-:-:S03]  /*1340*/  HADD2.F32 R21, -RZ, R44.H0_H0 ;  /* 0x2000002cff157230 */ /* 0x000fc60000004100 */
[----:B------:R-:W-:-:S03]  /*1350*/  LOP3.LUT R13, R6, 0xff, RZ, 0xc0, !PT ;  /* 0x000000ff060d7812 */ /* 0x000fc600078ec0ff */
[----:B------:R-:W4:Y:S01]  /*1360*/  I2F.F16 R7, R7 ;  /* 0x0000000700077306 */ /* 0x000f220000200c00 */
[----:B0-----:R-:W-:Y:S02]  /*1370*/  LOP3.LUT R31, R9, 0xff, RZ, 0xc0, !PT ;  /* 0x000000ff091f7812 */ /* 0x001fe400078ec0ff */
[----:B------:R-:W-:Y:S02]  /*1380*/  SHF.R.U32.HI R6, RZ, 0x10, R9 ;  /* 0x00000010ff067819 */ /* 0x000fe40000011609 */
[----:B------:R-:W-:Y:S01]  /*1390*/  IADD3 R31, -R92, R31, RZ ;  /* 0x0000001f5c1f7210 */ /* 0x000fe20007ffe1ff */
[----:B------:R-:W-:Y:S02]  /*13a0*/  HADD2.F32 R78, -RZ, R22.H0_H0 ;  /* 0x20000016ff4e7230 */ /* 0x000fe40000004100 */
[----:B------:R-:W0:Y:S01]  /*13b0*/  I2F.F16 R16, R16 ;  /* 0x0000001000107306 */ /* 0x000e220000200c00 */
[----:B------:R-:W-:Y:S01]  /*13c0*/  FFMA.FTZ R44, R24, R56, R11 ;  /* 0x00000038182c7223 */ /* 0x000fe2000001000b */
[----:B------:R-:W-:Y:S01]  /*13d0*/  LOP3.LUT R11, R6, 0xff, RZ, 0xc0, !PT ;  /* 0x000000ff060b7812 */ /* 0x000fe200078ec0ff */
[----:B------:R-:W-:Y:S01]  /*13e0*/  HADD2.F32 R83, -RZ, R83.H0_H0 ;  /* 0x20000053ff537230 */ /* 0x000fe20000004100 */
[----:B------:R-:W-:Y:S01]  /*13f0*/  IADD3 R6, -R47, R12, RZ ;  /* 0x0000000c2f067210 */ /* 0x000fe20007ffe1ff */
[----:B------:R-:W-:Y:S01]  /*1400*/  HADD2.F32 R23, -RZ, R23.H0_H0 ;  /* 0x20000017ff177230 */ /* 0x000fe20000004100 */
[----:B------:R-:W-:-:S02]  /*1410*/  FFMA.FTZ R22, R18, R17, RZ ;  /* 0x0000001112167223 */ /* 0x000fc400000100ff */
[----:B------:R0:W3:Y:S01]  /*1420*/  I2F.F16 R65, R31 ;  /* 0x0000001f00417306 */ /* 0x0000e20000200c00 */
[----:B------:R-:W-:Y:S01]  /*1430*/  IADD3 R13, -R92, R13, RZ ;  /* 0x0000000d5c0d7210 */ /* 0x000fe20007ffe1ff */
[----:B------:R-:W-:Y:S01]  /*1440*/  FFMA.FTZ R62, R83, R56, R22 ;  /* 0x00000038533e7223 */ /* 0x000fe20000010016 */
[----:B-1----:R-:W-:-:S05]  /*1450*/  HADD2.F32 R19, -RZ, R19.H0_H0 ;  /* 0x20000013ff137230 */ /* 0x002fca0000004100 */
[----:B------:R-:W1:Y:S01]  /*1460*/  I2F.F16 R67, R67 ;  /* 0x0000004300437306 */ /* 0x000e620000200c00 */
[-C--:B0-----:R-:W-:Y:S02]  /*1470*/  FFMA.FTZ R31, R59, R17.reuse, RZ ;  /* 0x000000113b1f7223 */ /* 0x081fe400000100ff */
[----:B------:R-:W-:Y:S01]  /*1480*/  FFMA.FTZ R17, R78, R17, RZ ;  /* 0x000000114e117223 */ /* 0x000fe200000100ff */
[----:B------:R-:W-:Y:S01]  /*1490*/  HADD2.F32 R20, -RZ, R20.H0_H0 ;  /* 0x20000014ff147230 */ /* 0x000fe20000004100 */
[-C--:B------:R-:W-:Y:S01]  /*14a0*/  FFMA.FTZ R61, R23, R56.reuse, R31 ;  /* 0x00000038173d7223 */ /* 0x080fe2000001001f */
[----:B--2---:R-:W-:Y:S01]  /*14b0*/  HADD2.F32 R25, -RZ, R25.H0_H0 ;  /* 0x20000019ff197230 */ /* 0x004fe20000004100 */
[----:B------:R-:W-:Y:S01]  /*14c0*/  FFMA.FTZ R17, R21, R56, R17 ;  /* 0x0000003815117223 */ /* 0x000fe20000010011 */
[----:B------:R-:W-:Y:S01]  /*14d0*/  HADD2.F32 R22, -RZ, R45.H0_H0 ;  /* 0x2000002dff167230 */ /* 0x000fe20000004100 */
[----:B------:R-:W0:Y:S01]  /*14e0*/  I2F.F16 R6, R6 ;  /* 0x0000000600067306 */ /* 0x000e220000200c00 */
[----:B----4-:R-:W-:Y:S01]  /*14f0*/  HADD2.F32 R12, -RZ, R7.H0_H0 ;  /* 0x20000007ff0c7230 */ /* 0x010fe20000004100 */
[----:B------:R-:W-:Y:S01]  /*1500*/  SHF.R.U32.HI R7, RZ, 0x10, R10 ;  /* 0x00000010ff077819 */ /* 0x000fe2000001160a */
[----:B------:R-:W-:-:S02]  /*1510*/  FFMA.FTZ R31, R19, R57, R44 ;  /* 0x00000039131f7223 */ /* 0x000fc4000001002c */
[-C--:B------:R-:W-:Y:S02]  /*1520*/  FFMA.FTZ R61, R20, R57.reuse, R61 ;  /* 0x00000039143d7223 */ /* 0x080fe4000001003d */
[-C--:B------:R-:W-:Y:S01]  /*1530*/  FFMA.FTZ R62, R25, R57.reuse, R62 ;  /* 0x00000039193e7223 */ /* 0x080fe2000001003e */
[----:B------:R2:W4:Y:S01]  /*1540*/  I2F.F16 R84, R13 ;  /* 0x0000000d00547306 */ /* 0x0005220000200c00 */
[----:B------:R-:W-:Y:S01]  /*1550*/  FFMA.FTZ R57, R22, R57, R17 ;  /* 0x0000003916397223 */ /* 0x000fe20000010011 */
[----:B------:R-:W-:Y:S01]  /*1560*/  HADD2.F32 R16, -RZ, R16.H0_H0 ;  /* 0x20000010ff107230 */ /* 0x000fe20000004100 */
[----:B------:R-:W-:Y:S01]  /*1570*/  LEA.HI R9, R9, -R92, RZ, 0x8 ;  /* 0x8000005c09097211 */ /* 0x000fe200078f40ff */
[----:B------:R-:W-:Y:S02]  /*1580*/  HADD2.F32 R17, -RZ, R46.H0_H0 ;  /* 0x2000002eff117230 */ /* 0x000fe40000004100 */
[----:B---3--:R-:W-:Y:S02]  /*1590*/  HADD2.F32 R45, -RZ, R4.H1_H1 ;  /* 0x30000004ff2d7230 */ /* 0x008fe40000004100 */
[----:B--2---:R-:W-:Y:S01]  /*15a0*/  HADD2.F32 R13, -RZ, R8.H0_H0 ;  /* 0x20000008ff0d7230 */ /* 0x004fe20000004100 */
[----:B------:R-:W-:Y:S01]  /*15b0*/  LEA.HI R8, R10, -R47, RZ, 0x8 ;  /* 0x8000002f0a087211 */ /* 0x000fe200078f40ff */
[----:B------:R-:W-:Y:S01]  /*15c0*/  HADD2.F32 R10, -RZ, R4.H0_H0 ;  /* 0x20000004ff0a7230 */ /* 0x000fe20000004100 */
[----:B------:R-:W-:Y:S01]  /*15d0*/  LOP3.LUT R4, R7, 0xff, RZ, 0xc0, !PT ;  /* 0x000000ff07047812 */ /* 0x000fe200078ec0ff */
[----:B------:R-:W2:Y:S01]  /*15e0*/  I2F.F16 R81, R81 ;  /* 0x0000005100517306 */ /* 0x000ea20000200c00 */
[----:B------:R-:W-:Y:S01]  /*15f0*/  IADD3 R11, -R92, R11, RZ ;  /* 0x0000000b5c0b7210 */ /* 0x000fe20007ffe1ff */
[----:B------:R-:W-:Y:S01]  /*1600*/  HADD2.F32 R70, -RZ, R70.H0_H0 ;  /* 0x20000046ff467230 */ /* 0x000fe20000004100 */
[-C--:B------:R-:W-:Y:S01]  /*1610*/  FFMA.FTZ R31, R16, R60.reuse, R31 ;  /* 0x0000003c101f7223 */ /* 0x080fe2000001001f */
[----:B------:R-:W-:Y:S01]  /*1620*/  HADD2.F32 R66, -RZ, R66.H0_H0 ;  /* 0x20000042ff427230 */ /* 0x000fe20000004100 */
[-C--:B------:R-:W-:Y:S01]  /*1630*/  FFMA.FTZ R61, R12, R60.reuse, R61 ;  /* 0x0000003c0c3d7223 */ /* 0x080fe2000001003d */
[----:B------:R-:W-:Y:S01]  /*1640*/  HADD2.F32 R65, -RZ, R65.H0_H0 ;  /* 0x20000041ff417230 */ /* 0x000fe20000004100 */
[-C--:B------:R-:W-:Y:S01]  /*1650*/  FFMA.FTZ R62, R13, R60.reuse, R62 ;  /* 0x0000003c0d3e7223 */ /* 0x080fe2000001003e */
[----:B-1----:R-:W-:Y:S01]  /*1660*/  HADD2.F32 R67, -RZ, R67.H0_H0 ;  /* 0x20000043ff437230 */ /* 0x002fe20000004100 */
[----:B------:R-:W-:Y:S01]  /*1670*/  FFMA.FTZ R57, R17, R60, R57 ;  /* 0x0000003c11397223 */ /* 0x000fe20000010039 */
[----:B------:R-:W-:Y:S01]  /*1680*/  IADD3 R4, -R47, R4, RZ ;  /* 0x000000042f047210 */ /* 0x000fe20007ffe1ff */
[----:B------:R1:W3:Y:S01]  /*1690*/  I2F.F16 R79, R11 ;  /* 0x0000000b004f7306 */ /* 0x0002e20000200c00 */
[-C--:B------:R-:W-:Y:S01]  /*16a0*/  FFMA.FTZ R44, R70, R10.reuse, R31 ;  /* 0x0000000a462c7223 */ /* 0x080fe2000001001f */
[--C-:B------:R-:W-:Y:S01]  /*16b0*/  HADD2.F32 R46, -RZ, R5.reuse.H0_H0 ;  /* 0x20000005ff2e7230 */ /* 0x100fe20000004100 */
[-C--:B------:R-:W-:Y:S01]  /*16c0*/  FFMA.FTZ R61, R66, R10.reuse, R61 ;  /* 0x0000000a423d7223 */ /* 0x080fe2000001003d */
[----:B------:R-:W-:Y:S01]  /*16d0*/  HADD2.F32 R56, -RZ, R5.H1_H1 ;  /* 0x30000005ff387230 */ /* 0x000fe20000004100 */
[----:B------:R-:W-:-:S03]  /*16e0*/  FFMA.FTZ R62, R65, R10, R62 ;  /* 0x0000000a413e7223 */ /* 0x000fc6000001003e */
[----:B------:R-:W2:Y:S01]  /*16f0*/  I2F.F16 R9, R9 ;  /* 0x0000000900097306 */ /* 0x000ea20000200c00 */
[----:B------:R-:W-:Y:S01]  /*1700*/  FFMA.FTZ R57, R67, R10, R57 ;  /* 0x0000000a43397223 */ /* 0x000fe20000010039 */
[----:B0-----:R-:W-:Y:S01]  /*1710*/  HADD2.F32 R82, -RZ, R6.H0_H0 ;  /* 0x20000006ff527230 */ /* 0x001fe20000004100 */
[----:B-1----:R-:W0:Y:S05]  /*1720*/  LDS.64 R10, [UR4+0x200] ;  /* 0x00020004ff0a7984 */ /* 0x002e2a0008000a00 */
[----:B------:R-:W1:Y:S01]  /*1730*/  I2F.F16 R76, R76 ;  /* 0x0000004c004c7306 */ /* 0x000e620000200c00 */
[----:B------:R-:W-:-:S07]  /*1740*/  HADD2.F32 R69, -RZ, R69.H0_H0 ;  /* 0x20000045ff457230 */ /* 0x000fce0000004100 */
[----:B------:R-:W0:Y:S08]  /*1750*/  I2F.F16 R80, R80 ;  /* 0x0000005000507306 */ /* 0x000e300000200c00 */
[----:B------:R1:W0:Y:S01]  /*1760*/  I2F.F16 R77, R4 ;  /* 0x00000004004d7306 */ /* 0x0002220000200c00 */
[----:B----4-:R-:W-:-:S07]  /*1770*/  HADD2.F32 R84, -RZ, R84.H0_H0 ;  /* 0x20000054ff547230 */ /* 0x010fce0000004100 */
[----:B------:R-:W3:Y:S01]  /*1780*/  I2F.F16 R8, R8 ;  /* 0x0000000800087306 */ /* 0x000ee20000200c00 */
[----:B-1----:R1:W4:Y:S01]  /*1790*/  LDG.E.128.CONSTANT R4, [R94.64] ;  /* 0x0000000a5e047981 */ /* 0x002322000c1e9d00 */
[----:B--2---:R-:W-:-:S06]  /*17a0*/  HADD2.F32 R81, -RZ, R81.H0_H0 ;  /* 0x20000051ff517230 */ /* 0x004fcc0000004100 */
[----:B------:R-:W2:Y:S01]  /*17b0*/  I2F.F16 R75, R75 ;  /* 0x0000004b004b7306 */ /* 0x000ea20000200c00 */
[-C--:B------:R-:W-:Y:S01]  /*17c0*/  FFMA.FTZ R44, R69, R45.reuse, R44 ;  /* 0x0000002d452c7223 */ /* 0x080fe2000001002c */
[----:B------:R-:W-:Y:S01]  /*17d0*/  HADD2.F32 R64, -RZ, R64.H0_H0 ;  /* 0x20000040ff407230 */ /* 0x000fe20000004100 */
[-C--:B------:R-:W-:Y:S01]  /*17e0*/  FFMA.FTZ R62, R84, R45.reuse, R62 ;  /* 0x0000002d543e7223 */ /* 0x080fe2000001003e */
[----:B---3--:R-:W-:Y:S02]  /*17f0*/  HADD2.F32 R79, -RZ, R79.H0_H0 ;  /* 0x2000004fff4f7230 */ /* 0x008fe40000004100 */
[----:B------:R-:W-:Y:S01]  /*1800*/  HADD2.F32 R74, -RZ, R9.H0_H0 ;  /* 0x20000009ff4a7230 */ /* 0x000fe20000004100 */
[-C--:B------:R-:W-:Y:S01]  /*1810*/  FFMA.FTZ R9, R81, R46.reuse, R44 ;  /* 0x0000002e51097223 */ /* 0x080fe2000001002c */
[----:B------:R-:W-:Y:S01]  /*1820*/  HADD2.F32 R76, -RZ, R76.H0_H0 ;  /* 0x2000004cff4c7230 */ /* 0x000fe20000004100 */
[-C--:B------:R-:W-:Y:S01]  /*1830*/  FFMA.FTZ R61, R64, R45.reuse, R61 ;  /* 0x0000002d403d7223 */ /* 0x080fe2000001003d */
[----:B0-----:R-:W-:Y:S01]  /*1840*/  HADD2.F32 R80, -RZ, R80.H0_H0 ;  /* 0x20000050ff507230 */ /* 0x001fe20000004100 */
[----:B------:R-:W-:Y:S01]  /*1850*/  FFMA.FTZ R57, R82, R45, R57 ;  /* 0x0000002d52397223 */ /* 0x000fe20000010039 */
[----:B------:R-:W-:Y:S01]  /*1860*/  HADD2.F32 R77, -RZ, R77.H0_H0 ;  /* 0x2000004dff4d7230 */ /* 0x000fe20000004100 */
[----:B------:R-:W-:Y:S01]  /*1870*/  FFMA.FTZ R31, R79, R46, R62 ;  /* 0x0000002e4f1f7223 */ /* 0x000fe2000001003e */
[----:B------:R-:W-:Y:S01]  /*1880*/  HADD2.F32 R71, -RZ, R8.H0_H0 ;  /* 0x20000008ff477230 */ /* 0x000fe20000004100 */
[----:B------:R-:W-:Y:S01]  /*1890*/  FFMA.FTZ R60, R76, R56, R9 ;  /* 0x000000384c3c7223 */ /* 0x000fe20000010009 */
[----:B--2---:R-:W-:Y:S01]  /*18a0*/  HADD2.F32 R75, -RZ, R75.H0_H0 ;  /* 0x2000004bff4b7230 */ /* 0x004fe20000004100 */
[----:B------:R-:W0:Y:S01]  /*18b0*/  LDS.64 R8, [UR4+0x208] ;  /* 0x00020804ff087984 */ /* 0x000e220008000a00 */
[----:B------:R-:W-:-:S02]  /*18c0*/  FFMA.FTZ R61, R80, R46, R61 ;  /* 0x0000002e503d7223 */ /* 0x000fc4000001003d */
[----:B------:R-:W-:Y:S01]  /*18d0*/  FFMA.FTZ R57, R77, R46, R57 ;  /* 0x0000002e4d397223 */ /* 0x000fe20000010039 */
[--C-:B------:R-:W-:Y:S01]  /*18e0*/  HADD2.F32 R45, -RZ, R0.reuse.H1_H1 ;  /* 0x30000000ff2d7230 */ /* 0x100fe20000004100 */
[-C--:B------:R-:W-:Y:S01]  /*18f0*/  FFMA.FTZ R62, R74, R56.reuse, R31 ;  /* 0x000000384a3e7223 */ /* 0x080fe2000001001f */
[----:B------:R-:W-:Y:S01]  /*1900*/  HADD2.F32 R31, -RZ, R0.H0_H0 ;  /* 0x20000000ff1f7230 */ /* 0x000fe20000004100 */
[-C--:B------:R-:W-:Y:S01]  /*1910*/  FFMA.FTZ R61, R75, R56.reuse, R61 ;  /* 0x000000384b3d7223 */ /* 0x080fe2000001003d */
[--C-:B------:R-:W-:Y:S01]  /*1920*/  HADD2.F32 R46, -RZ, R14.reuse.H1_H1 ;  /* 0x3000000eff2e7230 */ /* 0x100fe20000004100 */
[----:B------:R-:W-:Y:S01]  /*1930*/  FFMA.FTZ R57, R71, R56, R57 ;  /* 0x0000003847397223 */ /* 0x000fe20000010039 */
[----:B------:R-:W-:Y:S01]  /*1940*/  HADD2.F32 R44, -RZ, R14.H0_H0 ;  /* 0x2000000eff2c7230 */ /* 0x000fe20000004100 */
[----:B------:R-:W-:Y:S02]  /*1950*/  FMUL.FTZ R60, R31, R60 ;  /* 0x0000003c1f3c7220 */ /* 0x000fe40000410000 */
[----:B------:R-:W-:-:S02]  /*1960*/  FMUL.FTZ R62, R45, R62 ;  /* 0x0000003e2d3e7220 */ /* 0x000fc40000410000 */
[----:B------:R-:W-:Y:S02]  /*1970*/  FMUL.FTZ R61, R46, R61 ;  /* 0x0000003d2e3d7220 */ /* 0x000fe40000410000 */
[----:B------:R-:W-:Y:S01]  /*1980*/  FMUL.FTZ R57, R44, R57 ;  /* 0x000000392c397220 */ /* 0x000fe20000410000 */
[----:B------:R-:W-:Y:S02]  /*1990*/  F2FP.PACK_AB R60, RZ, R60 ;  /* 0x0000003cff3c723e */ /* 0x000fe400000000ff */
[----:B------:R-:W-:Y:S02]  /*19a0*/  F2FP.PACK_AB R62, RZ, R62 ;  /* 0x0000003eff3e723e */ /* 0x000fe400000000ff */
[----:B------:R-:W-:Y:S02]  /*19b0*/  F2FP.PACK_AB R61, RZ, R61 ;  /* 0x0000003dff3d723e */ /* 0x000fe400000000ff */
[----:B------:R-:W-:Y:S02]  /*19c0*/  F2FP.PACK_AB R57, RZ, R57 ;  /* 0x00000039ff39723e */ /* 0x000fe400000000ff */
[----:B------:R-:W-:-:S02]  /*19d0*/  PRMT R60, R60, 0x5410, R62 ;  /* 0x000054103c3c7816 */ /* 0x000fc4000000003e */
[----:B------:R-:W-:Y:S01]  /*19e0*/  PRMT R62, R57, 0x5410, R61 ;  /* 0x00005410393e7816 */ /* 0x000fe2000000003d */
[--C-:B------:R-:W-:Y:S02]  /*19f0*/  HADD2.F32 R61, -RZ, R10.reuse.H0_H0 ;  /* 0x2000000aff3d7230 */ /* 0x100fe40000004100 */
[--C-:B------:R-:W-:Y:S01]  /*1a00*/  HADD2.F32 R63, -RZ, R11.reuse.H0_H0 ;  /* 0x2000000bff3f7230 */ /* 0x100fe20000004100 */
[----:B------:R-:W-:Y:S01]  /*1a10*/  HFMA2.MMA R91, R60, 1, 1, R91 ;  /* 0x3c003c003c5b7835 */ /* 0x000fe2000000005b */
[----:B------:R-:W-:Y:S01]  /*1a20*/  HADD2.F32 R10, -RZ, R10.H1_H1 ;  /* 0x3000000aff0a7230 */ /* 0x000fe20000004100 */
[----:B------:R-:W-:Y:S01]  /*1a30*/  HFMA2.MMA R51, R62, 1, 1, R51 ;  /* 0x3c003c003e337835 */ /* 0x000fe20000000033 */
[----:B------:R-:W-:Y:S01]  /*1a40*/  HADD2.F32 R62, -RZ, R11.H1_H1 ;  /* 0x3000000bff3e7230 */ /* 0x000fe20000004100 */
[-C--:B------:R-:W-:Y:S01]  /*1a50*/  FFMA.FTZ R11, R58, R61.reuse, RZ ;  /* 0x0000003d3a0b7223 */ /* 0x080fe200000100ff */
[----:B------:R-:W2:Y:S01]  /*1a60*/  LDS.64 R56, [UR4+0x300] ;  /* 0x00030004ff387984 */ /* 0x000ea20008000a00 */
[----:B------:R-:W-:-:S02]  /*1a70*/  FFMA.FTZ R86, R59, R61, RZ ;  /* 0x0000003d3b567223 */ /* 0x000fc400000100ff */
[-C--:B------:R-:W-:Y:S02]  /*1a80*/  FFMA.FTZ R85, R18, R61.reuse, RZ ;  /* 0x0000003d12557223 */ /* 0x080fe400000100ff */
[----:B------:R-:W-:Y:S02]  /*1a90*/  FFMA.FTZ R61, R78, R61, RZ ;  /* 0x0000003d4e3d7223 */ /* 0x000fe400000100ff */
[-C--:B------:R-:W-:Y:S02]  /*1aa0*/  FFMA.FTZ R87, R23, R10.reuse, R86 ;  /* 0x0000000a17577223 */ /* 0x080fe40000010056 */
[-C--:B------:R-:W-:Y:S02]  /*1ab0*/  FFMA.FTZ R60, R24, R10.reuse, R11 ;  /* 0x0000000a183c7223 */ /* 0x080fe4000001000b */
[-C--:B------:R-:W-:Y:S02]  /*1ac0*/  FFMA.FTZ R86, R83, R10.reuse, R85 ;  /* 0x0000000a53567223 */ /* 0x080fe40000010055 */
[----:B------:R-:W-:-:S02]  /*1ad0*/  FFMA.FTZ R61, R21, R10, R61 ;  /* 0x0000000a153d7223 */ /* 0x000fc4000001003d */
[-C--:B------:R-:W-:Y:S02]  /*1ae0*/  FFMA.FTZ R11, R19, R63.reuse, R60 ;  /* 0x0000003f130b7223 */ /* 0x080fe4000001003c */
[-C--:B------:R-:W-:Y:S02]  /*1af0*/  FFMA.FTZ R87, R20, R63.reuse, R87 ;  /* 0x0000003f14577223 */ /* 0x080fe40000010057 */
[-C--:B------:R-:W-:Y:S02]  /*1b00*/  FFMA.FTZ R86, R25, R63.reuse, R86 ;  /* 0x0000003f19567223 */ /* 0x080fe40000010056 */
[----:B------:R-:W-:Y:S02]  /*1b10*/  FFMA.FTZ R10, R22, R63, R61 ;  /* 0x0000003f160a7223 */ /* 0x000fe4000001003d */
[----:B-1----:R-:W-:Y:S01]  /*1b20*/  IMAD.WIDE R94, R35, c[0x0][0x18c], R94 ;  /* 0x00006300235e7a25 */ /* 0x002fe200078e025e */
[----:B0-----:R-:W-:Y:S01]  /*1b30*/  HADD2.F32 R85, -RZ, R8.H1_H1 ;  /* 0x30000008ff557230 */ /* 0x001fe20000004100 */
[----:B------:R-:W0:Y:S01]  /*1b40*/  LDS.64 R60, [UR4+0x308] ;  /* 0x00030804ff3c7984 */ /* 0x000e220008000a00 */
[----:B------:R-:W-:Y:S01]  /*1b50*/  HADD2.F32 R88, -RZ, R9.H0_H0 ;  /* 0x20000009ff587230 */ /* 0x000fe20000004100 */
[----:B------:R-:W-:-:S02]  /*1b60*/  FFMA.FTZ R63, R16, R62, R11 ;  /* 0x0000003e103f7223 */ /* 0x000fc4000001000b */
[-C--:B------:R-:W-:Y:S01]  /*1b70*/  FFMA.FTZ R93, R12, R62.reuse, R87 ;  /* 0x0000003e0c5d7223 */ /* 0x080fe20000010057 */
[----:B------:R-:W-:Y:S01]  /*1b80*/  HADD2.F32 R87, -RZ, R9.H1_H1 ;  /* 0x30000009ff577230 */ /* 0x000fe20000004100 */
[-C--:B------:R-:W-:Y:S02]  /*1b90*/  FFMA.FTZ R89, R13, R62.reuse, R86 ;  /* 0x0000003e0d597223 */ /* 0x080fe40000010056 */
[----:B------:R-:W-:Y:S01]  /*1ba0*/  FFMA.FTZ R90, R17, R62, R10 ;  /* 0x0000003e115a7223 */ /* 0x000fe2000001000a */
[----:B------:R-:W-:Y:S02]  /*1bb0*/  HADD2.F32 R62, -RZ, R8.H0_H0 ;  /* 0x20000008ff3e7230 */ /* 0x000fe40000004100 */
[----:B------:R-:W3:Y:S03]  /*1bc0*/  LDG.E.128.CONSTANT R8, [R94.64] ;  /* 0x0000000a5e087981 */ /* 0x000ee6000c1e9d00 */
[----:B------:R-:W-:-:S02]  /*1bd0*/  FFMA.FTZ R86, R70, R62, R63 ;  /* 0x0000003e46567223 */ /* 0x000fc4000001003f */
[-C--:B------:R-:W-:Y:S02]  /*1be0*/  FFMA.FTZ R93, R66, R62.reuse, R93 ;  /* 0x0000003e425d7223 */ /* 0x080fe4000001005d */
[-C--:B------:R-:W-:Y:S02]  /*1bf0*/  FFMA.FTZ R89, R65, R62.reuse, R89 ;  /* 0x0000003e41597223 */ /* 0x080fe40000010059 */
[----:B------:R-:W-:Y:S02]  /*1c00*/  FFMA.FTZ R90, R67, R62, R90 ;  /* 0x0000003e435a7223 */ /* 0x000fe4000001005a */
[-C--:B------:R-:W-:Y:S02]  /*1c10*/  FFMA.FTZ R86, R69, R85.reuse, R86 ;  /* 0x0000005545567223 */ /* 0x080fe40000010056 */
[-C--:B------:R-:W-:Y:S02]  /*1c20*/  FFMA.FTZ R93, R64, R85.reuse, R93 ;  /* 0x00000055405d7223 */ /* 0x080fe4000001005d */
[----:B------:R-:W-:-:S02]  /*1c30*/  FFMA.FTZ R89, R84, R85, R89 ;  /* 0x0000005554597223 */ /* 0x000fc40000010059 */
[----:B------:R-:W-:Y:S02]  /*1c40*/  FFMA.FTZ R90, R82, R85, R90 ;  /* 0x00000055525a7223 */ /* 0x000fe4000001005a */
[-C--:B------:R-:W-:Y:S02]  /*1c50*/  FFMA.FTZ R62, R81, R88.reuse, R86 ;  /* 0x00000058513e7223 */ /* 0x080fe40000010056 */
[-C--:B------:R-:W-:Y:S02]  /*1c60*/  FFMA.FTZ R96, R80, R88.reuse, R93 ;  /* 0x0000005850607223 */ /* 0x080fe4000001005d */
[-C--:B------:R-:W-:Y:S01]  /*1c70*/  FFMA.FTZ R86, R79, R88.reuse, R89 ;  /* 0x000000584f567223 */ /* 0x080fe20000010059 */
[--C-:B--2---:R-:W-:Y:S01]  /*1c80*/  HADD2.F32 R89, -RZ, R56.reuse.H0_H0 ;  /* 0x20000038ff597230 */ /* 0x104fe20000004100 */
[----:B------:R-:W-:Y:S01]  /*1c90*/  FFMA.FTZ R90, R77, R88, R90 ;  /* 0x000000584d5a7223 */ /* 0x000fe2000001005a */
[----:B------:R-:W-:Y:S01]  /*1ca0*/  HADD2.F32 R56, -RZ, R56.H1_H1 ;  /* 0x30000038ff387230 */ /* 0x000fe20000004100 */
[----:B------:R-:W-:-:S02]  /*1cb0*/  FFMA.FTZ R62, R76, R87, R62 ;  /* 0x000000574c3e7223 */ /* 0x000fc4000001003e */
[-C--:B------:R-:W-:Y:S02]  /*1cc0*/  FFMA.FTZ R63, R75, R87.reuse, R96 ;  /* 0x000000574b3f7223 */ /* 0x080fe40000010060 */
[-C--:B------:R-:W-:Y:S02]  /*1cd0*/  FFMA.FTZ R86, R74, R87.reuse, R86 ;  /* 0x000000574a567223 */ /* 0x080fe40000010056 */
[----:B------:R-:W-:Y:S01]  /*1ce0*/  FFMA.FTZ R85, R71, R87, R90 ;  /* 0x0000005747557223 */ /* 0x000fe2000001005a */
[--C-:B------:R-:W-:Y:S01]  /*1cf0*/  HADD2.F32 R87, -RZ, R57.reuse.H0_H0 ;  /* 0x20000039ff577230 */ /* 0x100fe20000004100 */
[-C--:B------:R-:W-:Y:S01]  /*1d00*/  FFMA.FTZ R96, R59, R89.reuse, RZ ;  /* 0x000000593b607223 */ /* 0x080fe200000100ff */
[----:B------:R-:W-:Y:S01]  /*1d10*/  HADD2.F32 R90, -RZ, R57.H1_H1 ;  /* 0x30000039ff5a7230 */ /* 0x000fe20000004100 */
[-C--:B------:R-:W-:Y:S02]  /*1d20*/  FFMA.FTZ R57, R58, R89.reuse, RZ ;  /* 0x000000593a397223 */ /* 0x080fe400000100ff */
[----:B------:R-:W-:-:S02]  /*1d30*/  FFMA.FTZ R93, R18, R89, RZ ;  /* 0x00000059125d7223 */ /* 0x000fc400000100ff */
[----:B------:R-:W-:Y:S02]  /*1d40*/  FFMA.FTZ R89, R78, R89, RZ ;  /* 0x000000594e597223 */ /* 0x000fe400000100ff */
[-C--:B------:R-:W-:Y:S02]  /*1d50*/  FFMA.FTZ R88, R24, R56.reuse, R57 ;  /* 0x0000003818587223 */ /* 0x080fe40000010039 */
[-C--:B------:R-:W-:Y:S02]  /*1d60*/  FFMA.FTZ R97, R23, R56.reuse, R96 ;  /* 0x0000003817617223 */ /* 0x080fe40000010060 */
[-C--:B------:R-:W-:Y:S02]  /*1d70*/  FFMA.FTZ R96, R83, R56.reuse, R93 ;  /* 0x0000003853607223 */ /* 0x080fe4000001005d */
[----:B------:R-:W-:Y:S02]  /*1d80*/  FFMA.FTZ R89, R21, R56, R89 ;  /* 0x0000003815597223 */ /* 0x000fe40000010059 */
[----:B------:R-:W-:-:S02]  /*1d90*/  FFMA.FTZ R57, R19, R87, R88 ;  /* 0x0000005713397223 */ /* 0x000fc40000010058 */
[-C--:B------:R-:W-:Y:S02]  /*1da0*/  FFMA.FTZ R97, R20, R87.reuse, R97 ;  /* 0x0000005714617223 */ /* 0x080fe40000010061 */
[-C--:B------:R-:W-:Y:S02]  /*1db0*/  FFMA.FTZ R96, R25, R87.reuse, R96 ;  /* 0x0000005719607223 */ /* 0x080fe40000010060 */
[----:B------:R-:W-:Y:S01]  /*1dc0*/  FFMA.FTZ R89, R22, R87, R89 ;  /* 0x0000005716597223 */ /* 0x000fe20000010059 */
[----:B0-----:R-:W-:Y:S01]  /*1dd0*/  HADD2.F32 R56, -RZ, R60.H0_H0 ;  /* 0x2000003cff387230 */ /* 0x001fe20000004100 */
[-C--:B------:R-:W-:Y:S02]  /*1de0*/  FFMA.FTZ R57, R16, R90.reuse, R57 ;  /* 0x0000005a10397223 */ /* 0x080fe40000010039 */
[-C--:B------:R-:W-:Y:S02]  /*1df0*/  FFMA.FTZ R97, R12, R90.reuse, R97 ;  /* 0x0000005a0c617223 */ /* 0x080fe40000010061 */
[----:B------:R-:W-:-:S02]  /*1e00*/  FFMA.FTZ R96, R13, R90, R96 ;  /* 0x0000005a0d607223 */ /* 0x000fc40000010060 */
[----:B------:R-:W-:Y:S01]  /*1e10*/  FFMA.FTZ R89, R17, R90, R89 ;  /* 0x0000005a11597223 */ /* 0x000fe20000010059 */
[----:B------:R-:W-:Y:S01]  /*1e20*/  HADD2.F32 R87, -RZ, R60.H1_H1 ;  /* 0x3000003cff577230 */ /* 0x000fe20000004100 */
[-C--:B------:R-:W-:Y:S02]  /*1e30*/  FFMA.FTZ R60, R70, R56.reuse, R57 ;  /* 0x00000038463c7223 */ /* 0x080fe40000010039 */
[-C--:B------:R-:W-:Y:S02]  /*1e40*/  FFMA.FTZ R97, R66, R56.reuse, R97 ;  /* 0x0000003842617223 */ /* 0x080fe40000010061 */
[-C--:B------:R-:W-:Y:S02]  /*1e50*/  FFMA.FTZ R96, R65, R56.reuse, R96 ;  /* 0x0000003841607223 */ /* 0x080fe40000010060 */
[----:B------:R-:W-:Y:S02]  /*1e60*/  FFMA.FTZ R89, R67, R56, R89 ;  /* 0x0000003843597223 */ /* 0x000fe40000010059 */
[----:B------:R-:W0:Y:S01]  /*1e70*/  LDS.64 R56, [UR4] ;  /* 0x00000004ff387984 */ /* 0x000e220008000a00 */
[----:B------:R-:W-:Y:S01]  /*1e80*/  HADD2.F32 R88, -RZ, R61.H0_H0 ;  /* 0x2000003dff587230 */ /* 0x000fe20000004100 */
[----:B------:R-:W-:-:S02]  /*1e90*/  FFMA.FTZ R60, R69, R87, R60 ;  /* 0x00000057453c7223 */ /* 0x000fc4000001003c */
[-C--:B------:R-:W-:Y:S01]  /*1ea0*/  FFMA.FTZ R96, R84, R87.reuse, R96 ;  /* 0x0000005754607223 */ /* 0x080fe20000010060 */
[----:B------:R-:W-:Y:S01]  /*1eb0*/  HADD2.F32 R61, -RZ, R61.H1_H1 ;  /* 0x3000003dff3d7230 */ /* 0x000fe20000004100 */
[-C--:B------:R-:W-:Y:S02]  /*1ec0*/  FFMA.FTZ R97, R64, R87.reuse, R97 ;  /* 0x0000005740617223 */ /* 0x080fe40000010061 */
[----:B------:R-:W-:Y:S02]  /*1ed0*/  FFMA.FTZ R89, R82, R87, R89 ;  /* 0x0000005752597223 */ /* 0x000fe40000010059 */
[-C--:B------:R-:W-:Y:S02]  /*1ee0*/  FFMA.FTZ R60, R81, R88.reuse, R60 ;  /* 0x00000058513c7223 */ /* 0x080fe4000001003c */
[----:B------:R-:W-:Y:S02]  /*1ef0*/  FFMA.FTZ R96, R79, R88, R96 ;  /* 0x000000584f607223 */ /* 0x000fe40000010060 */
[----:B------:R-:W-:-:S02]  /*1f00*/  FMUL.FTZ R62, R31, R62 ;  /* 0x0000003e1f3e7220 */ /* 0x000fc40000410000 */
[----:B------:R-:W-:Y:S02]  /*1f10*/  FMUL.FTZ R86, R45, R86 ;  /* 0x000000562d567220 */ /* 0x000fe40000410000 */
[-C--:B------:R-:W-:Y:S02]  /*1f20*/  FFMA.FTZ R98, R80, R88.reuse, R97 ;  /* 0x0000005850627223 */ /* 0x080fe40000010061 */
[----:B------:R-:W-:Y:S02]  /*1f30*/  FFMA.FTZ R90, R77, R88, R89 ;  /* 0x000000584d5a7223 */ /* 0x000fe40000010059 */
[-C--:B------:R-:W-:Y:S02]  /*1f40*/  FFMA.FTZ R88, R76, R61.reuse, R60 ;  /* 0x0000003d4c587223 */ /* 0x080fe4000001003c */
[----:B------:R-:W-:Y:S01]  /*1f50*/  FFMA.FTZ R96, R74, R61, R96 ;  /* 0x0000003d4a607223 */ /* 0x000fe20000010060 */
[----:B------:R-:W-:Y:S02]  /*1f60*/  F2FP.PACK_AB R62, RZ, R62 ;  /* 0x0000003eff3e723e */ /* 0x000fe400000000ff */
[----:B------:R-:W-:Y:S01]  /*1f70*/  F2FP.PACK_AB R86, RZ, R86 ;  /* 0x00000056ff56723e */ /* 0x000fe200000000ff */
[----:B------:R-:W-:-:S02]  /*1f80*/  FMUL.FTZ R88, R31, R88 ;  /* 0x000000581f587220 */ /* 0x000fc40000410000 */
[----:B------:R-:W-:Y:S01]  /*1f90*/  FMUL.FTZ R96, R45, R96 ;  /* 0x000000602d607220 */ /* 0x000fe20000410000 */
[----:B------:R-:W-:Y:S01]  /*1fa0*/  PRMT R62, R62, 0x5410, R86 ;  /* 0x000054103e3e7816 */ /* 0x000fe20000000056 */
[----:B------:R-:W-:Y:S02]  /*1fb0*/  FMUL.FTZ R63, R46, R63 ;  /* 0x0000003f2e3f7220 */ /* 0x000fe40000410000 */
[----:B------:R-:W-:Y:S02]  /*1fc0*/  FMUL.FTZ R85, R44, R85 ;  /* 0x000000552c557220 */ /* 0x000fe40000410000 */
[-C--:B------:R-:W-:Y:S02]  /*1fd0*/  FFMA.FTZ R89, R75, R61.reuse, R98 ;  /* 0x0000003d4b597223 */ /* 0x080fe40000010062 */
[----:B------:R-:W-:Y:S02]  /*1fe0*/  FFMA.FTZ R87, R71, R61, R90 ;  /* 0x0000003d47577223 */ /* 0x000fe4000001005a */
[----:B------:R-:W1:Y:S01]  /*1ff0*/  LDS.64 R60, [UR4+0x8] ;  /* 0x00000804ff3c7984 */ /* 0x000e620008000a00 */
[----:B------:R-:W-:-:S02]  /*2000*/  F2FP.PACK_AB R88, RZ, R88 ;  /* 0x00000058ff58723e */ /* 0x000fc400000000ff */
[----:B------:R-:W-:Y:S02]  /*2010*/  F2FP.PACK_AB R96, RZ, R96 ;  /* 0x00000060ff60723e */ /* 0x000fe400000000ff */
[----:B------:R-:W-:Y:S02]  /*2020*/  F2FP.PACK_AB R63, RZ, R63 ;  /* 0x0000003fff3f723e */ /* 0x000fe400000000ff */
[----:B------:R-:W-:Y:S01]  /*2030*/  F2FP.PACK_AB R85, RZ, R85 ;  /* 0x00000055ff55723e */ /* 0x000fe200000000ff */
[----:B------:R-:W-:Y:S01]  /*2040*/  HFMA2.MMA R72, R62, 1, 1, R72 ;  /* 0x3c003c003e487835 */ /* 0x000fe20000000048 */
[----:B------:R-:W-:Y:S01]  /*2050*/  PRMT R62, R88, 0x5410, R96 ;  /* 0x00005410583e7816 */ /* 0x000fe20000000060 */
[----:B------:R-:W-:Y:S01]  /*2060*/  FMUL.FTZ R89, R46, R89 ;  /* 0x000000592e597220 */ /* 0x000fe20000410000 */
[----:B------:R-:W-:Y:S01]  /*2070*/  PRMT R85, R85, 0x5410, R63 ;  /* 0x0000541055557816 */ /* 0x000fe2000000003f */
[----:B------:R-:W-:-:S03]  /*2080*/  FMUL.FTZ R87, R44, R87 ;  /* 0x000000572c577220 */ /* 0x000fc60000410000 */
[----:B------:R-:W-:Y:S01]  /*2090*/  F2FP.PACK_AB R89, RZ, R89 ;  /* 0x00000059ff59723e */ /* 0x000fe200000000ff */
[----:B------:R-:W-:Y:S01]  /*20a0*/  HADD2 R88, R85, R29 ;  /* 0x0000001d55587230 */ /* 0x000fe20000000000 */
[----:B------:R-:W-:Y:S01]  /*20b0*/  F2FP.PACK_AB R87, RZ, R87 ;  /* 0x00000057ff57723e */ /* 0x000fe200000000ff */
[----:B------:R-:W-:Y:S01]  /*20c0*/  HFMA2.MMA R68, R62, 1, 1, R68 ;  /* 0x3c003c003e447835 */ /* 0x000fe20000000044 */
[--C-:B0-----:R-:W-:Y:S01]  /*20d0*/  HADD2.F32 R29, -RZ, R56.reuse.H0_H0 ;  /* 0x20000038ff1d7230 */ /* 0x101fe20000004100 */
[----:B------:R-:W0:Y:S01]  /*20e0*/  LDS.64 R62, [UR4+0x400] ;  /* 0x00040004ff3e7984 */ /* 0x000e220008000a00 */
[----:B------:R-:W-:Y:S01]  /*20f0*/  PRMT R87, R87, 0x5410, R89 ;  /* 0x0000541057577816 */ /* 0x000fe20000000059 */
[----:B------:R-:W-:Y:S02]  /*2100*/  HADD2.F32 R56, -RZ, R56.H1_H1 ;  /* 0x30000038ff387230 */ /* 0x000fe40000004100 */
[--C-:B------:R-:W-:Y:S01]  /*2110*/  HADD2.F32 R85, -RZ, R57.reuse.H0_H0 ;  /* 0x20000039ff557230 */ /* 0x100fe20000004100 */
[----:B------:R-:W-:Y:S01]  /*2120*/  FFMA.FTZ R90, R29, R59, RZ ;  /* 0x0000003b1d5a7223 */ /* 0x000fe200000100ff */
[----:B------:R-:W-:Y:S01]  /*2130*/  HADD2.F32 R86, -RZ, R57.H1_H1 ;  /* 0x30000039ff567230 */ /* 0x000fe20000004100 */
[----:B------:R-:W-:-:S02]  /*2140*/  FFMA.FTZ R57, R58, R29, RZ ;  /* 0x0000001d3a397223 */ /* 0x000fc400000100ff */
[C---:B------:R-:W-:Y:S02]  /*2150*/  FFMA.FTZ R89, R29.reuse, R18, RZ ;  /* 0x000000121d597223 */ /* 0x040fe400000100ff */
[----:B------:R-:W-:Y:S01]  /*2160*/  FFMA.FTZ R29, R29, R78, RZ ;  /* 0x0000004e1d1d7223 */ /* 0x000fe200000100ff */
[----:B------:R-:W-:Y:S01]  /*2170*/  HFMA2.MMA R87, R87, 1, 1, R28 ;  /* 0x3c003c0057577835 */ /* 0x000fe2000000001c */
[----:B------:R-:W-:Y:S02]  /*2180*/  FFMA.FTZ R93, R56, R23, R90 ;  /* 0x00000017385d7223 */ /* 0x000fe4000001005a */
[----:B------:R-:W-:Y:S02]  /*2190*/  FFMA.FTZ R28, R24, R56, R57 ;  /* 0x00000038181c7223 */ /* 0x000fe40000010039 */
[C---:B------:R-:W-:Y:S02]  /*21a0*/  FFMA.FTZ R90, R56.reuse, R83, R89 ;  /* 0x00000053385a7223 */ /* 0x040fe40000010059 */
[----:B------:R-:W-:-:S02]  /*21b0*/  FFMA.FTZ R29, R56, R21, R29 ;  /* 0x00000015381d7223 */ /* 0x000fc4000001001d */
[----:B------:R-:W-:Y:S02]  /*21c0*/  FFMA.FTZ R57, R19, R85, R28 ;  /* 0x0000005513397223 */ /* 0x000fe4000001001c */
[C---:B------:R-:W-:Y:S02]  /*21d0*/  FFMA.FTZ R93, R85.reuse, R20, R93 ;  /* 0x00000014555d7223 */ /* 0x040fe4000001005d */
[C---:B------:R-:W-:Y:S02]  /*21e0*/  FFMA.FTZ R90, R85.reuse, R25, R90 ;  /* 0x00000019555a7223 */ /* 0x040fe4000001005a */
[----:B------:R-:W-:Y:S02]  /*21f0*/  FFMA.FTZ R85, R85, R22, R29 ;  /* 0x0000001655557223 */ /* 0x000fe4000001001d */
[----:B------:R-:W2:Y:S01]  /*2200*/  LDS.64 R28, [UR4+0x408] ;  /* 0x00040804ff1c7984 */ /* 0x000ea20008000a00 */
[----:B-1----:R-:W-:Y:S01]  /*2210*/  HADD2.F32 R56, -RZ, R60.H0_H0 ;  /* 0x2000003cff387230 */ /* 0x002fe20000004100 */
[----:B------:R-:W-:-:S02]  /*2220*/  FFMA.FTZ R93, R86, R12, R93 ;  /* 0x0000000c565d7223 */ /* 0x000fc4000001005d */
[----:B------:R-:W-:Y:S02]  /*2230*/  FFMA.FTZ R57, R16, R86, R57 ;  /* 0x0000005610397223 */ /* 0x000fe40000010039 */
[C---:B------:R-:W-:Y:S02]  /*2240*/  FFMA.FTZ R90, R86.reuse, R13, R90 ;  /* 0x0000000d565a7223 */ /* 0x040fe4000001005a */
[----:B------:R-:W-:Y:S01]  /*2250*/  FFMA.FTZ R89, R86, R17, R85 ;  /* 0x0000001156597223 */ /* 0x000fe20000010055 */
[----:B------:R-:W-:Y:S01]  /*2260*/  HADD2.F32 R85, -RZ, R60.H1_H1 ;  /* 0x3000003cff557230 */ /* 0x000fe20000004100 */
[----:B------:R-:W-:Y:S02]  /*2270*/  FFMA.FTZ R93, R56, R66, R93 ;  /* 0x00000042385d7223 */ /* 0x000fe4000001005d */
[----:B------:R-:W-:Y:S01]  /*2280*/  FFMA.FTZ R60, R70, R56, R57 ;  /* 0x00000038463c7223 */ /* 0x000fe20000010039 */
[----:B------:R-:W-:Y:S01]  /*2290*/  HADD2.F32 R86, -RZ, R61.H0_H0 ;  /* 0x2000003dff567230 */ /* 0x000fe20000004100 */
[----:B------:R-:W-:-:S02]  /*22a0*/  FFMA.FTZ R90, R56, R65, R90 ;  /* 0x00000041385a7223 */ /* 0x000fc4000001005a */
[----:B------:R-:W-:Y:S02]  /*22b0*/  FFMA.FTZ R89, R56, R67, R89 ;  /* 0x0000004338597223 */ /* 0x000fe40000010059 */
[----:B------:R-:W-:Y:S02]  /*22c0*/  FFMA.FTZ R93, R85, R64, R93 ;  /* 0x00000040555d7223 */ /* 0x000fe4000001005d */
[----:B------:R-:W-:Y:S01]  /*22d0*/  FFMA.FTZ R60, R69, R85, R60 ;  /* 0x00000055453c7223 */ /* 0x000fe2000001003c */
[----:B------:R-:W-:Y:S01]  /*22e0*/  HADD2.F32 R61, -RZ, R61.H1_H1 ;  /* 0x3000003dff3d7230 */ /* 0x000fe20000004100 */
[C---:B------:R-:W-:Y:S02]  /*22f0*/  FFMA.FTZ R90, R85.reuse, R84, R90 ;  /* 0x00000054555a7223 */ /* 0x040fe4000001005a */
[----:B------:R-:W-:Y:S01]  /*2300*/  FFMA.FTZ R89, R85, R82, R89 ;  /* 0x0000005255597223 */ /* 0x000fe20000010059 */
[----:B0-----:R-:W-:Y:S01]  /*2310*/  HADD2.F32 R85, -RZ, R62.H0_H0 ;  /* 0x2000003eff557230 */ /* 0x001fe20000004100 */
[----:B------:R-:W-:-:S02]  /*2320*/  FFMA.FTZ R96, R86, R80, R93 ;  /* 0x0000005056607223 */ /* 0x000fc4000001005d */
[----:B------:R-:W-:Y:S02]  /*2330*/  FFMA.FTZ R56, R81, R86, R60 ;  /* 0x0000005651387223 */ /* 0x000fe4000001003c */
[C---:B------:R-:W-:Y:S01]  /*2340*/  FFMA.FTZ R60, R86.reuse, R79, R90 ;  /* 0x0000004f563c7223 */ /* 0x040fe2000001005a */
[----:B------:R-:W-:Y:S01]  /*2350*/  HADD2.F32 R62, -RZ, R62.H1_H1 ;  /* 0x3000003eff3e7230 */ /* 0x000fe20000004100 */
[----:B------:R-:W-:Y:S01]  /*2360*/  FFMA.FTZ R86, R86, R77, R89 ;  /* 0x0000004d56567223 */ /* 0x000fe20000010059 */
[--C-:B------:R-:W-:Y:S01]  /*2370*/  HADD2.F32 R89, -RZ, R63.reuse.H0_H0 ;  /* 0x2000003fff597230 */ /* 0x100fe20000004100 */
[----:B------:R-:W-:Y:S01]  /*2380*/  FFMA.FTZ R57, R61, R75, R96 ;  /* 0x0000004b3d397223 */ /* 0x000fe20000010060 */
[----:B------:R-:W-:Y:S01]  /*2390*/  HADD2.F32 R90, -RZ, R63.H1_H1 ;  /* 0x3000003fff5a7230 */ /* 0x000fe20000004100 */
[-C--:B------:R-:W-:Y:S02]  /*23a0*/  FFMA.FTZ R63, R58, R85.reuse, RZ ;  /* 0x000000553a3f7223 */ /* 0x080fe400000100ff */
[----:B------:R-:W-:-:S02]  /*23b0*/  FFMA.FTZ R96, R59, R85, RZ ;  /* 0x000000553b607223 */ /* 0x000fc400000100ff */
[----:B------:R-:W-:Y:S02]  /*23c0*/  FFMA.FTZ R93, R18, R85, RZ ;  /* 0x00000055125d7223 */ /* 0x000fe400000100ff */
[----:B------:R-:W-:Y:S02]  /*23d0*/  FFMA.FTZ R56, R76, R61, R56 ;  /* 0x0000003d4c387223 */ /* 0x000fe40000010038 */
[C---:B------:R-:W-:Y:S02]  /*23e0*/  FFMA.FTZ R60, R61.reuse, R74, R60 ;  /* 0x0000004a3d3c7223 */ /* 0x040fe4000001003c */
[----:B------:R-:W-:Y:S02]  /*23f0*/  FFMA.FTZ R85, R78, R85, RZ ;  /* 0x000000554e557223 */ /* 0x000fe400000100ff */
[----:B------:R-:W-:Y:S02]  /*2400*/  FFMA.FTZ R61, R61, R71, R86 ;  /* 0x000000473d3d7223 */ /* 0x000fe40000010056 */
[----:B------:R-:W-:-:S02]  /*2410*/  FFMA.FTZ R86, R24, R62, R63 ;  /* 0x0000003e18567223 */ /* 0x000fc4000001003f */
[-C--:B------:R-:W-:Y:S02]  /*2420*/  FFMA.FTZ R97, R23, R62.reuse, R96 ;  /* 0x0000003e17617223 */ /* 0x080fe40000010060 */
[-C--:B------:R-:W-:Y:S02]  /*2430*/  FFMA.FTZ R96, R83, R62.reuse, R93 ;  /* 0x0000003e53607223 */ /* 0x080fe4000001005d */
[----:B------:R-:W-:Y:S02]  /*2440*/  FFMA.FTZ R85, R21, R62, R85 ;  /* 0x0000003e15557223 */ /* 0x000fe40000010055 */
[-C--:B------:R-:W-:Y:S02]  /*2450*/  FFMA.FTZ R63, R19, R89.reuse, R86 ;  /* 0x00000059133f7223 */ /* 0x080fe40000010056 */
[-C--:B------:R-:W-:Y:S02]  /*2460*/  FFMA.FTZ R97, R20, R89.reuse, R97 ;  /* 0x0000005914617223 */ /* 0x080fe40000010061 */
[-C--:B------:R-:W-:Y:S01]  /*2470*/  FFMA.FTZ R96, R25, R89.reuse, R96 ;  /* 0x0000005919607223 */ /* 0x080fe20000010060 */
[----:B--2---:R-:W-:Y:S01]  /*2480*/  HADD2.F32 R62, -RZ, R28.H0_H0 ;  /* 0x2000001cff3e7230 */ /* 0x004fe20000004100 */
[----:B------:R-:W-:-:S02]  /*2490*/  FFMA.FTZ R85, R22, R89, R85 ;  /* 0x0000005916557223 */ /* 0x000fc40000010055 */
[-C--:B------:R-:W-:Y:S02]  /*24a0*/  FFMA.FTZ R63, R16, R90.reuse, R63 ;  /* 0x0000005a103f7223 */ /* 0x080fe4000001003f */
[-C--:B------:R-:W-:Y:S02]  /*24b0*/  FFMA.FTZ R97, R12, R90.reuse, R97 ;  /* 0x0000005a0c617223 */ /* 0x080fe40000010061 */
[-C--:B------:R-:W-:Y:S02]  /*24c0*/  FFMA.FTZ R96, R13, R90.reuse, R96 ;  /* 0x0000005a0d607223 */ /* 0x080fe40000010060 */
[----:B------:R-:W-:Y:S01]  /*24d0*/  FFMA.FTZ R90, R17, R90, R85 ;  /* 0x0000005a115a7223 */ /* 0x000fe20000010055 */
[----:B------:R-:W-:Y:S01]  /*24e0*/  HADD2.F32 R85, -RZ, R28.H1_H1 ;  /* 0x3000001cff557230 */ /* 0x000fe20000004100 */
[-C--:B------:R-:W-:Y:S01]  /*24f0*/  FFMA.FTZ R28, R70, R62.reuse, R63 ;  /* 0x0000003e461c7223 */ /* 0x080fe2000001003f */
[--C-:B------:R-:W-:Y:S01]  /*2500*/  HADD2.F32 R86, -RZ, R29.reuse.H0_H0 ;  /* 0x2000001dff567230 */ /* 0x100fe20000004100 */
[-C--:B------:R-:W-:Y:S01]  /*2510*/  FFMA.FTZ R97, R66, R62.reuse, R97 ;  /* 0x0000003e42617223 */ /* 0x080fe20000010061 */
[----:B------:R-:W-:Y:S01]  /*2520*/  HADD2.F32 R89, -RZ, R29.H1_H1 ;  /* 0x3000001dff597230 */ /* 0x000fe20000004100 */
[----:B------:R-:W-:-:S02]  /*2530*/  FFMA.FTZ R96, R65, R62, R96 ;  /* 0x0000003e41607223 */ /* 0x000fc40000010060 */
[----:B------:R-:W-:Y:S02]  /*2540*/  FFMA.FTZ R90, R67, R62, R90 ;  /* 0x0000003e435a7223 */ /* 0x000fe4000001005a */
[----:B------:R-:W-:Y:S02]  /*2550*/  FFMA.FTZ R62, R69, R85, R28 ;  /* 0x00000055453e7223 */ /* 0x000fe4000001001c */
[----:B------:R-:W0:Y:S01]  /*2560*/  LDS.64 R28, [UR4+0x500] ;  /* 0x00050004ff1c7984 */ /* 0x000e220008000a00 */
[----:B------:R-:W-:Y:S02]  /*2570*/  FMUL.FTZ R56, R56, R31 ;  /* 0x0000001f38387220 */ /* 0x000fe40000410000 */
[----:B------:R-:W-:-:S03]  /*2580*/  FMUL.FTZ R60, R60, R45 ;  /* 0x0000002d3c3c7220 */ /* 0x000fc60000410000 */
[----:B------:R-:W-:Y:S02]  /*2590*/  F2FP.PACK_AB R56, RZ, R56 ;  /* 0x00000038ff38723e */ /* 0x000fe400000000ff */
[----:B------:R-:W-:Y:S01]  /*25a0*/  F2FP.PACK_AB R60, RZ, R60 ;  /* 0x0000003cff3c723e */ /* 0x000fe200000000ff */
[----:B------:R-:W-:-:S03]  /*25b0*/  FMUL.FTZ R57, R57, R46 ;  /* 0x0000002e39397220 */ /* 0x000fc60000410000 */
[----:B------:R-:W-:Y:S01]  /*25c0*/  PRMT R56, R56, 0x5410, R60 ;  /* 0x0000541038387816 */ /* 0x000fe2000000003c */
[----:B------:R-:W-:Y:S01]  /*25d0*/  FFMA.FTZ R96, R84, R85, R96 ;  /* 0x0000005554607223 */ /* 0x000fe20000010060 */
[----:B------:R-:W-:Y:S01]  /*25e0*/  F2FP.PACK_AB R60, RZ, R57 ;  /* 0x00000039ff3c723e */ /* 0x000fe200000000ff */
[----:B------:R-:W-:-:S03]  /*25f0*/  FFMA.FTZ R97, R64, R85, R97 ;  /* 0x0000005540617223 */ /* 0x000fc60000010061 */
[----:B------:R-:W-:Y:S02]  /*2600*/  HFMA2.MMA R43, R56, 1, 1, R43 ;  /* 0x3c003c00382b7835 */ /* 0x000fe4000000002b */
[----:B------:R-:W1:Y:S01]  /*2610*/  LDS.64 R56, [UR4+0x508] ;  /* 0x00050804ff387984 */ /* 0x000e620008000a00 */
[----:B------:R-:W-:Y:S02]  /*2620*/  FFMA.FTZ R90, R82, R85, R90 ;  /* 0x00000055525a7223 */ /* 0x000fe4000001005a */
[-C--:B------:R-:W-:Y:S02]  /*2630*/  FFMA.FTZ R62, R81, R86.reuse, R62 ;  /* 0x00000056513e7223 */ /* 0x080fe4000001003e */
[-C--:B------:R-:W-:Y:S02]  /*2640*/  FFMA.FTZ R96, R79, R86.reuse, R96 ;  /* 0x000000564f607223 */ /* 0x080fe40000010060 */
[-C--:B------:R-:W-:Y:S02]  /*2650*/  FFMA.FTZ R98, R80, R86.reuse, R97 ;  /* 0x0000005650627223 */ /* 0x080fe40000010061 */
[----:B------:R-:W-:-:S02]  /*2660*/  FFMA.FTZ R90, R77, R86, R90 ;  /* 0x000000564d5a7223 */ /* 0x000fc4000001005a */
[-C--:B------:R-:W-:Y:S02]  /*2670*/  FFMA.FTZ R62, R76, R89.reuse, R62 ;  /* 0x000000594c3e7223 */ /* 0x080fe4000001003e */
[-C--:B------:R-:W-:Y:S02]  /*2680*/  FFMA.FTZ R96, R74, R89.reuse, R96 ;  /* 0x000000594a607223 */ /* 0x080fe40000010060 */
[----:B------:R-:W-:Y:S02]  /*2690*/  FMUL.FTZ R61, R61, R44 ;  /* 0x0000002c3d3d7220 */ /* 0x000fe40000410000 */
[-C--:B------:R-:W-:Y:S02]  /*26a0*/  FFMA.FTZ R63, R75, R89.reuse, R98 ;  /* 0x000000594b3f7223 */ /* 0x080fe40000010062 */
[----:B------:R-:W-:Y:S01]  /*26b0*/  FFMA.FTZ R89, R71, R89, R90 ;  /* 0x0000005947597223 */ /* 0x000fe2000001005a */
[----:B------:R-:W-:Y:S01]  /*26c0*/  F2FP.PACK_AB R61, RZ, R61 ;  /* 0x0000003dff3d723e */ /* 0x000fe200000000ff */
[----:B------:R-:W-:-:S02]  /*26d0*/  FMUL.FTZ R62, R31, R62 ;  /* 0x0000003e1f3e7220 */ /* 0x000fc40000410000 */
[----:B------:R-:W-:Y:S01]  /*26e0*/  FMUL.FTZ R96, R45, R96 ;  /* 0x000000602d607220 */ /* 0x000fe20000410000 */
[----:B------:R-:W-:Y:S01]  /*26f0*/  PRMT R61, R61, 0x5410, R60 ;  /* 0x000054103d3d7816 */ /* 0x000fe2000000003c */
[----:B------:R-:W-:Y:S01]  /*2700*/  FMUL.FTZ R63, R46, R63 ;  /* 0x0000003f2e3f7220 */ /* 0x000fe20000410000 */
[----:B------:R-:W-:Y:S01]  /*2710*/  F2FP.PACK_AB R62, RZ, R62 ;  /* 0x0000003eff3e723e */ /* 0x000fe200000000ff */
[----:B------:R-:W-:Y:S01]  /*2720*/  FMUL.FTZ R89, R44, R89 ;  /* 0x000000592c597220 */ /* 0x000fe20000410000 */
[----:B------:R-:W-:Y:S01]  /*2730*/  F2FP.PACK_AB R96, RZ, R96 ;  /* 0x00000060ff60723e */ /* 0x000fe200000000ff */
[----:B------:R-:W-:Y:S01]  /*2740*/  HADD2 R40, R61, R40 ;  /* 0x000000283d287230 */ /* 0x000fe20000000000 */
[----:B------:R-:W-:Y:S02]  /*2750*/  F2FP.PACK_AB R63, RZ, R63 ;  /* 0x0000003fff3f723e */ /* 0x000fe400000000ff */
[----:B------:R-:W-:Y:S02]  /*2760*/  F2FP.PACK_AB R89, RZ, R89 ;  /* 0x00000059ff59723e */ /* 0x000fe400000000ff */
[----:B------:R-:W-:Y:S01]  /*2770*/  PRMT R62, R62, 0x5410, R96 ;  /* 0x000054103e3e7816 */ /* 0x000fe20000000060 */
[--C-:B0-----:R-:W-:Y:S01]  /*2780*/  HADD2.F32 R61, -RZ, R28.reuse.H0_H0 ;  /* 0x2000001cff3d7230 */ /* 0x101fe20000004100 */
[----:B------:R-:W-:Y:S01]  /*2790*/  PRMT R89, R89, 0x5410, R63 ;  /* 0x0000541059597816 */ /* 0x000fe2000000003f */
[----:B------:R-:W-:-:S02]  /*27a0*/  HADD2.F32 R28, -RZ, R28.H1_H1 ;  /* 0x3000001cff1c7230 */ /* 0x000fc40000004100 */
[--C-:B------:R-:W-:Y:S01]  /*27b0*/  HADD2.F32 R63, -RZ, R29.reuse.H0_H0 ;  /* 0x2000001dff3f7230 */ /* 0x100fe20000004100 */
[----:B------:R-:W-:Y:S01]  /*27c0*/  HFMA2.MMA R50, R62, 1, 1, R50 ;  /* 0x3c003c003e327835 */ /* 0x000fe20000000032 */
[----:B------:R-:W-:Y:S01]  /*27d0*/  HADD2.F32 R62, -RZ, R29.H1_H1 ;  /* 0x3000001dff3e7230 */ /* 0x000fe20000004100 */
[-C--:B------:R-:W-:Y:S02]  /*27e0*/  FFMA.FTZ R86, R59, R61.reuse, RZ ;  /* 0x0000003d3b567223 */ /* 0x080fe400000100ff */
[-C--:B------:R-:W-:Y:S02]  /*27f0*/  FFMA.FTZ R29, R58, R61.reuse, RZ ;  /* 0x0000003d3a1d7223 */ /* 0x080fe400000100ff */
[-C--:B------:R-:W-:Y:S01]  /*2800*/  FFMA.FTZ R85, R18, R61.reuse, RZ ;  /* 0x0000003d12557223 */ /* 0x080fe200000100ff */
[----:B------:R-:W-:Y:S01]  /*2810*/  HFMA2.MMA R49, R89, 1, 1, R49 ;  /* 0x3c003c0059317835 */ /* 0x000fe20000000031 */
[----:B------:R-:W-:Y:S02]  /*2820*/  FFMA.FTZ R61, R78, R61, RZ ;  /* 0x0000003d4e3d7223 */ /* 0x000fe400000100ff */
[----:B------:R-:W-:-:S02]  /*2830*/  FFMA.FTZ R89, R23, R28, R86 ;  /* 0x0000001c17597223 */ /* 0x000fc40000010056 */
[-C--:B------:R-:W-:Y:S02]  /*2840*/  FFMA.FTZ R60, R24, R28.reuse, R29 ;  /* 0x0000001c183c7223 */ /* 0x080fe4000001001d */
[-C--:B------:R-:W-:Y:S02]  /*2850*/  FFMA.FTZ R86, R83, R28.reuse, R85 ;  /* 0x0000001c53567223 */ /* 0x080fe40000010055 */
[----:B------:R-:W-:Y:S02]  /*2860*/  FFMA.FTZ R61, R21, R28, R61 ;  /* 0x0000001c153d7223 */ /* 0x000fe4000001003d */
[-C--:B------:R-:W-:Y:S02]  /*2870*/  FFMA.FTZ R29, R19, R63.reuse, R60 ;  /* 0x0000003f131d7223 */ /* 0x080fe4000001003c */
[-C--:B------:R-:W-:Y:S02]  /*2880*/  FFMA.FTZ R89, R20, R63.reuse, R89 ;  /* 0x0000003f14597223 */ /* 0x080fe40000010059 */
[----:B------:R-:W-:-:S02]  /*2890*/  FFMA.FTZ R86, R25, R63, R86 ;  /* 0x0000003f19567223 */ /* 0x000fc40000010056 */
[----:B------:R-:W-:Y:S01]  /*28a0*/  FFMA.FTZ R61, R22, R63, R61 ;  /* 0x0000003f163d7223 */ /* 0x000fe2000001003d */
[--C-:B-1----:R-:W-:Y:S01]  /*28b0*/  HADD2.F32 R28, -RZ, R56.reuse.H0_H0 ;  /* 0x20000038ff1c7230 */ /* 0x102fe20000004100 */
[-C--:B------:R-:W-:Y:S02]  /*28c0*/  FFMA.FTZ R29, R16, R62.reuse, R29 ;  /* 0x0000003e101d7223 */ /* 0x080fe4000001001d */
[-C--:B------:R-:W-:Y:S02]  /*28d0*/  FFMA.FTZ R89, R12, R62.reuse, R89 ;  /* 0x0000003e0c597223 */ /* 0x080fe40000010059 */
[-C--:B------:R-:W-:Y:S02]  /*28e0*/  FFMA.FTZ R86, R13, R62.reuse, R86 ;  /* 0x0000003e0d567223 */ /* 0x080fe40000010056 */
[----:B------:R-:W-:Y:S01]  /*28f0*/  FFMA.FTZ R62, R17, R62, R61 ;  /* 0x0000003e113e7223 */ /* 0x000fe2000001003d */
[----:B------:R-:W-:Y:S01]  /*2900*/  HADD2.F32 R61, -RZ, R56.H1_H1 ;  /* 0x30000038ff3d7230 */ /* 0x000fe20000004100 */
[-C--:B------:R-:W-:Y:S01]  /*2910*/  FFMA.FTZ R56, R70, R28.reuse, R29 ;  /* 0x0000001c46387223 */ /* 0x080fe2000001001d */
[----:B----4-:R-:W-:Y:S01]  /*2920*/  SHF.R.U32.HI R29, RZ, 0x8, R4 ;  /* 0x00000008ff1d7819 */ /* 0x010fe20000011604 */
[----:B------:R-:W-:-:S02]  /*2930*/  FFMA.FTZ R89, R66, R28, R89 ;  /* 0x0000001c42597223 */ /* 0x000fc40000010059 */
[-C--:B------:R-:W-:Y:S02]  /*2940*/  FFMA.FTZ R86, R65, R28.reuse, R86 ;  /* 0x0000001c41567223 */ /* 0x080fe40000010056 */
[----:B------:R-:W-:Y:S01]  /*2950*/  FFMA.FTZ R62, R67, R28, R62 ;  /* 0x0000001c433e7223 */ /* 0x000fe2000001003e */
[----:B------:R-:W-:Y:S01]  /*2960*/  LOP3.LUT R28, R4, 0xff, RZ, 0xc0, !PT ;  /* 0x000000ff041c7812 */ /* 0x000fe200078ec0ff */
[--C-:B------:R-:W-:Y:S01]  /*2970*/  HADD2.F32 R60, -RZ, R57.reuse.H0_H0 ;  /* 0x20000039ff3c7230 */ /* 0x100fe20000004100 */
[----:B------:R-:W-:Y:S01]  /*2980*/  LOP3.LUT R63, R7, 0xff, RZ, 0xc0, !PT ;  /* 0x000000ff073f7812 */ /* 0x000fe200078ec0ff */
[-C--:B------:R-:W-:Y:S01]  /*2990*/  FFMA.FTZ R56, R69, R61.reuse, R56 ;  /* 0x0000003d45387223 */ /* 0x080fe20000010038 */
[----:B------:R-:W-:Y:S01]  /*29a0*/  IADD3 R98, -R73, R28, RZ ;  /* 0x0000001c49627210 */ /* 0x000fe20007ffe1ff */
[-C--:B------:R-:W-:Y:S01]  /*29b0*/  FFMA.FTZ R89, R64, R61.reuse, R89 ;  /* 0x0000003d40597223 */ /* 0x080fe20000010059 */
[----:B------:R-:W-:Y:S01]  /*29c0*/  LOP3.LUT R90, R29, 0xff, RZ, 0xc0, !PT ;  /* 0x000000ff1d5a7812 */ /* 0x000fe200078ec0ff */
[-C--:B------:R-:W-:Y:S01]  /*29d0*/  FFMA.FTZ R86, R84, R61.reuse, R86 ;  /* 0x0000003d54567223 */ /* 0x080fe20000010056 */
[----:B------:R-:W0:Y:S01]  /*29e0*/  LDS.64 R28, [UR4+0x600] ;  /* 0x00060004ff1c7984 */ /* 0x000e220008000a00 */
[----:B------:R-:W-:Y:S01]  /*29f0*/  FFMA.FTZ R62, R82, R61, R62 ;  /* 0x0000003d523e7223 */ /* 0x000fe2000001003e */
[----:B------:R-:W-:Y:S01]  /*2a00*/  IADD3 R63, -R42, R63, RZ ;  /* 0x0000003f2a3f7210 */ /* 0x000fe20007ffe1ff */
[----:B------:R-:W-:Y:S01]  /*2a10*/  HADD2.F32 R57, -RZ, R57.H1_H1 ;  /* 0x30000039ff397230 */ /* 0x000fe20000004100 */
[----:B------:R-:W-:Y:S01]  /*2a20*/  SHF.R.U32.HI R61, RZ, 0x8, R7 ;  /* 0x00000008ff3d7819 */ /* 0x000fe20000011607 */
[----:B------:R-:W-:Y:S01]  /*2a30*/  FFMA.FTZ R56, R81, R60, R56 ;  /* 0x0000003c51387223 */ /* 0x000fe20000010038 */
[----:B------:R-:W-:Y:S01]  /*2a40*/  IADD3 R97, -R73, R90, RZ ;  /* 0x0000005a49617210 */ /* 0x000fe20007ffe1ff */
[----:B------:R-:W-:-:S02]  /*2a50*/  FFMA.FTZ R90, R80, R60, R89 ;  /* 0x0000003c505a7223 */ /* 0x000fc40000010059 */
[-C--:B------:R-:W-:Y:S01]  /*2a60*/  FFMA.FTZ R86, R79, R60.reuse, R86 ;  /* 0x0000003c4f567223 */ /* 0x080fe20000010056 */
[----:B------:R1:W-:Y:S01]  /*2a70*/  I2F.F16 R99, R63 ;  /* 0x0000003f00637306 */ /* 0x0003e20000200c00 */
[----:B------:R-:W-:Y:S01]  /*2a80*/  FFMA.FTZ R62, R77, R60, R62 ;  /* 0x0000003c4d3e7223 */ /* 0x000fe2000001003e */
[----:B------:R-:W-:Y:S01]  /*2a90*/  SHF.R.U32.HI R60, RZ, 0x10, R4 ;  /* 0x00000010ff3c7819 */ /* 0x000fe20000011604 */
[-C--:B------:R-:W-:Y:S02]  /*2aa0*/  FFMA.FTZ R56, R76, R57.reuse, R56 ;  /* 0x000000394c387223 */ /* 0x080fe40000010038 */
[-C--:B------:R-:W-:Y:S01]  /*2ab0*/  FFMA.FTZ R86, R74, R57.reuse, R86 ;  /* 0x000000394a567223 */ /* 0x080fe20000010056 */
[----:B-1----:R-:W-:Y:S01]  /*2ac0*/  LOP3.LUT R63, R61, 0xff, RZ, 0xc0, !PT ;  /* 0x000000ff3d3f7812 */ /* 0x002fe200078ec0ff */
[-C--:B------:R-:W-:Y:S02]  /*2ad0*/  FFMA.FTZ R61, R75, R57.reuse, R90 ;  /* 0x000000394b3d7223 */ /* 0x080fe4000001005a */
[----:B------:R-:W-:Y:S01]  /*2ae0*/  FFMA.FTZ R57, R71, R57, R62 ;  /* 0x0000003947397223 */ /* 0x000fe2000001003e */
[----:B------:R-:W-:Y:S01]  /*2af0*/  LOP3.LUT R60, R60, 0xff, RZ, 0xc0, !PT ;  /* 0x000000ff3c3c7812 */ /* 0x000fe200078ec0ff */
[----:B------:R-:W-:-:S02]  /*2b00*/  FMUL.FTZ R56, R31, R56 ;  /* 0x000000381f387220 */ /* 0x000fc40000410000 */
[----:B------:R-:W-:Y:S01]  /*2b10*/  FMUL.FTZ R57, R44, R57 ;  /* 0x000000392c397220 */ /* 0x000fe20000410000 */
[----:B------:R-:W-:Y:S02]  /*2b20*/  MOV R85, R30 ;  /* 0x0000001e00557202 */ /* 0x000fe40000000f00 */
[----:B------:R-:W-:Y:S02]  /*2b30*/  IADD3 R62, -R73, R60, RZ ;  /* 0x0000003c493e7210 */ /* 0x000fe40007ffe1ff */
[----:B------:R-:W-:Y:S02]  /*2b40*/  F2FP.PACK_AB R30, RZ, R56 ;  /* 0x00000038ff1e723e */ /* 0x000fe400000000ff */
[----:B------:R-:W-:Y:S02]  /*2b50*/  F2FP.PACK_AB R60, RZ, R57 ;  /* 0x00000039ff3c723e */ /* 0x000fe400000000ff */
[----:B------:R-:W1:Y:S01]  /*2b60*/  LDS.64 R56, [UR4+0x608] ;  /* 0x00060804ff387984 */ /* 0x000e620008000a00 */
[----:B------:R-:W-:-:S02]  /*2b70*/  FMUL.FTZ R86, R45, R86 ;  /* 0x000000562d567220 */ /* 0x000fc40000410000 */
[----:B------:R-:W-:-:S03]  /*2b80*/  FMUL.FTZ R61, R46, R61 ;  /* 0x0000003d2e3d7220 */ /* 0x000fc60000410000 */
[----:B------:R-:W-:Y:S02]  /*2b90*/  F2FP.PACK_AB R86, RZ, R86 ;  /* 0x00000056ff56723e */ /* 0x000fe400000000ff */
[----:B------:R-:W-:Y:S02]  /*2ba0*/  F2FP.PACK_AB R61, RZ, R61 ;  /* 0x0000003dff3d723e */ /* 0x000fe400000000ff */
[----:B------:R-:W-:Y:S02]  /*2bb0*/  PRMT R30, R30, 0x5410, R86 ;  /* 0x000054101e1e7816 */ /* 0x000fe40000000056 */
[----:B------:R-:W-:Y:S01]  /*2bc0*/  PRMT R60, R60, 0x5410, R61 ;  /* 0x000054103c3c7816 */ /* 0x000fe2000000003d */
[--C-:B0-----:R-:W-:Y:S02]  /*2bd0*/  HADD2.F32 R61, -RZ, R28.reuse.H0_H0 ;  /* 0x2000001cff3d7230 */ /* 0x101fe40000004100 */
[----:B------:R-:W-:Y:S01]  /*2be0*/  HADD2.F32 R28, -RZ, R28.H1_H1 ;  /* 0x3000001cff1c7230 */ /* 0x000fe20000004100 */
[----:B------:R-:W-:Y:S01]  /*2bf0*/  HFMA2.MMA R30, R30, 1, 1, R85 ;  /* 0x3c003c001e1e7835 */ /* 0x000fe20000000055 */
[----:B------:R-:W-:-:S02]  /*2c00*/  HADD2 R48, R60, R48 ;  /* 0x000000303c307230 */ /* 0x000fc40000000000 */
[--C-:B------:R-:W-:Y:S02]  /*2c10*/  HADD2.F32 R85, -RZ, R29.reuse.H0_H0 ;  /* 0x2000001dff557230 */ /* 0x100fe40000004100 */
[----:B------:R-:W-:Y:S01]  /*2c20*/  HADD2.F32 R60, -RZ, R29.H1_H1 ;  /* 0x3000001dff3c7230 */ /* 0x000fe20000004100 */
[----:B------:R-:W-:Y:S01]  /*2c30*/  FFMA.FTZ R29, R58, R61, RZ ;  /* 0x0000003d3a1d7223 */ /* 0x000fe200000100ff */
[----:B------:R-:W-:Y:S01]  /*2c40*/  IADD3 R63, -R42, R63, RZ ;  /* 0x0000003f2a3f7210 */ /* 0x000fe20007ffe1ff */
[----:B------:R-:W-:Y:S01]  /*2c50*/  FFMA.FTZ R89, R59, R61, RZ ;  /* 0x0000003d3b597223 */ /* 0x000fe200000100ff */
[----:B------:R-:W-:Y:S01]  /*2c60*/  LEA.HI R90, R4, -R73, RZ, 0x8 ;  /* 0x80000049045a7211 */ /* 0x000fe200078f40ff */
[-C--:B------:R-:W-:Y:S02]  /*2c70*/  FFMA.FTZ R86, R18, R61.reuse, RZ ;  /* 0x0000003d12567223 */ /* 0x080fe400000100ff */
[----:B------:R-:W-:Y:S02]  /*2c80*/  FFMA.FTZ R61, R78, R61, RZ ;  /* 0x0000003d4e3d7223 */ /* 0x000fe400000100ff */
[-C--:B------:R-:W-:Y:S01]  /*2c90*/  FFMA.FTZ R4, R24, R28.reuse, R29 ;  /* 0x0000001c18047223 */ /* 0x080fe2000001001d */
[----:B------:R0:W-:Y:S01]  /*2ca0*/  I2F.F16 R96, R63 ;  /* 0x0000003f00607306 */ /* 0x0001e20000200c00 */
[----:B------:R-:W-:Y:S01]  /*2cb0*/  FFMA.FTZ R89, R23, R28, R89 ;  /* 0x0000001c17597223 */ /* 0x000fe20000010059 */
[----:B------:R-:W-:Y:S01]  /*2cc0*/  LEA.HI R93, R7, -R42, RZ, 0x8 ;  /* 0x8000002a075d7211 */ /* 0x000fe200078f40ff */
[----:B------:R-:W-:-:S02]  /*2cd0*/  FFMA.FTZ R86, R83, R28, R86 ;  /* 0x0000001c53567223 */ /* 0x000fc40000010056 */
[----:B------:R-:W-:Y:S01]  /*2ce0*/  FFMA.FTZ R61, R21, R28, R61 ;  /* 0x0000001c153d7223 */ /* 0x000fe2000001003d */
[----:B---3--:R-:W-:Y:S02]  /*2cf0*/  LOP3.LUT R28, R8, 0xff, RZ, 0xc0, !PT ;  /* 0x000000ff081c7812 */ /* 0x008fe400078ec0ff */
[----:B0-----:R-:W-:Y:S01]  /*2d00*/  SHF.R.U32.HI R63, RZ, 0x10, R7 ;  /* 0x00000010ff3f7819 */ /* 0x001fe20000011607 */
[-C--:B------:R-:W-:Y:S01]  /*2d10*/  FFMA.FTZ R7, R19, R85.reuse, R4 ;  /* 0x0000005513077223 */ /* 0x080fe20000010004 */
[----:B------:R-:W-:Y:S01]  /*2d20*/  SHF.R.U32.HI R4, RZ, 0x8, R8 ;  /* 0x00000008ff047819 */ /* 0x000fe20000011608 */
[-C--:B------:R-:W-:Y:S01]  /*2d30*/  FFMA.FTZ R89, R20, R85.reuse, R89 ;  /* 0x0000005514597223 */ /* 0x080fe20000010059 */
[----:B------:R-:W-:Y:S01]  /*2d40*/  IADD3 R100, -R73, R28, RZ ;  /* 0x0000001c49647210 */ /* 0x000fe20007ffe1ff */
[-C--:B------:R-:W-:Y:S01]  /*2d50*/  FFMA.FTZ R86, R25, R85.reuse, R86 ;  /* 0x0000005519567223 */ /* 0x080fe20000010056 */
[----:B------:R-:W-:Y:S01]  /*2d60*/  LOP3.LUT R28, R4, 0xff, RZ, 0xc0, !PT ;  /* 0x000000ff041c7812 */ /* 0x000fe200078ec0ff */
[----:B------:R-:W-:Y:S01]  /*2d70*/  FFMA.FTZ R61, R22, R85, R61 ;  /* 0x00000055163d7223 */ /* 0x000fe2000001003d */
[----:B-1----:R-:W-:Y:S01]  /*2d80*/  HADD2.F32 R4, -RZ, R56.H0_H0 ;  /* 0x20000038ff047230 */ /* 0x002fe20000004100 */
[----:B------:R-:W-:-:S02]  /*2d90*/  FFMA.FTZ R7, R16, R60, R7 ;  /* 0x0000003c10077223 */ /* 0x000fc40000010007 */
[-C--:B------:R-:W-:Y:S02]  /*2da0*/  FFMA.FTZ R101, R12, R60.reuse, R89 ;  /* 0x0000003c0c657223 */ /* 0x080fe40000010059 */
[-C--:B------:R-:W-:Y:S02]  /*2db0*/  FFMA.FTZ R86, R13, R60.reuse, R86 ;  /* 0x0000003c0d567223 */ /* 0x080fe40000010056 */
[----:B------:R-:W-:Y:S01]  /*2dc0*/  FFMA.FTZ R61, R17, R60, R61 ;  /* 0x0000003c113d7223 */ /* 0x000fe2000001003d */
[----:B------:R-:W-:Y:S01]  /*2dd0*/  SHF.R.U32.HI R60, RZ, 0x10, R8 ;  /* 0x00000010ff3c7819 */ /* 0x000fe20000011608 */
[----:B------:R-:W-:Y:S01]  /*2de0*/  HADD2.F32 R29, -RZ, R56.H1_H1 ;  /* 0x30000038ff1d7230 */ /* 0x000fe20000004100 */
[----:B------:R-:W-:Y:S01]  /*2df0*/  IADD3 R85, -R73, R28, RZ ;  /* 0x0000001c49557210 */ /* 0x000fe20007ffe1ff */
[-C--:B------:R-:W-:Y:S02]  /*2e00*/  FFMA.FTZ R28, R70, R4.reuse, R7 ;  /* 0x00000004461c7223 */ /* 0x080fe40000010007 */
[----:B------:R-:W-:-:S02]  /*2e10*/  FFMA.FTZ R101, R66, R4, R101 ;  /* 0x0000000442657223 */ /* 0x000fc40000010065 */
[-C--:B------:R-:W-:Y:S01]  /*2e20*/  FFMA.FTZ R86, R65, R4.reuse, R86 ;  /* 0x0000000441567223 */ /* 0x080fe20000010056 */
[----:B------:R-:W-:Y:S01]  /*2e30*/  LOP3.LUT R60, R60, 0xff, RZ, 0xc0, !PT ;  /* 0x000000ff3c3c7812 */ /* 0x000fe200078ec0ff */
[----:B------:R-:W-:Y:S01]  /*2e40*/  FFMA.FTZ R61, R67, R4, R61 ;  /* 0x00000004433d7223 */ /* 0x000fe2000001003d */
[--C-:B------:R-:W-:Y:S01]  /*2e50*/  HADD2.F32 R56, -RZ, R57.reuse.H0_H0 ;  /* 0x20000039ff387230 */ /* 0x100fe20000004100 */
[-C--:B------:R-:W-:Y:S02]  /*2e60*/  FFMA.FTZ R4, R69, R29.reuse, R28 ;  /* 0x0000001d45047223 */ /* 0x080fe4000001001c */
[-C--:B------:R-:W-:Y:S02]  /*2e70*/  FFMA.FTZ R101, R64, R29.reuse, R101 ;  /* 0x0000001d40657223 */ /* 0x080fe40000010065 */
[-C--:B------:R-:W-:Y:S01]  /*2e80*/  FFMA.FTZ R86, R84, R29.reuse, R86 ;  /* 0x0000001d54567223 */ /* 0x080fe20000010056 */
[----:B------:R-:W-:Y:S01]  /*2e90*/  IADD3 R7, -R73, R60, RZ ;  /* 0x0000003c49077210 */ /* 0x000fe20007ffe1ff */
[----:B------:R-:W-:Y:S01]  /*2ea0*/  FFMA.FTZ R61, R82, R29, R61 ;  /* 0x0000001d523d7223 */ /* 0x000fe2000001003d */
[----:B------:R-:W-:Y:S01]  /*2eb0*/  HADD2.F32 R57, -RZ, R57.H1_H1 ;  /* 0x30000039ff397230 */ /* 0x000fe20000004100 */
[----:B------:R-:W-:Y:S01]  /*2ec0*/  LEA.HI R60, R8, -R73, RZ, 0x8 ;  /* 0x80000049083c7211 */ /* 0x000fe200078f40ff */
[-C--:B------:R-:W-:Y:S01]  /*2ed0*/  FFMA.FTZ R4, R81, R56.reuse, R4 ;  /* 0x0000003851047223 */ /* 0x080fe20000010004 */
[----:B------:R-:W0:Y:S01]  /*2ee0*/  LDS.64 R28, [UR4+0x700] ;  /* 0x00070004ff1c7984 */ /* 0x000e220008000a00 */
[----:B------:R-:W-:-:S02]  /*2ef0*/  FFMA.FTZ R8, R80, R56, R101 ;  /* 0x0000003850087223 */ /* 0x000fc40000010065 */
[-C--:B------:R-:W-:Y:S02]  /*2f00*/  FFMA.FTZ R86, R79, R56.reuse, R86 ;  /* 0x000000384f567223 */ /* 0x080fe40000010056 */
[----:B------:R-:W-:Y:S02]  /*2f10*/  FFMA.FTZ R56, R77, R56, R61 ;  /* 0x000000384d387223 */ /* 0x000fe4000001003d */
[-C--:B------:R-:W-:Y:S02]  /*2f20*/  FFMA.FTZ R4, R76, R57.reuse, R4 ;  /* 0x000000394c047223 */ /* 0x080fe40000010004 */
[-C--:B------:R-:W-:Y:S02]  /*2f30*/  FFMA.FTZ R61, R75, R57.reuse, R8 ;  /* 0x000000394b3d7223 */ /* 0x080fe40000010008 */
[-C--:B------:R-:W-:Y:S02]  /*2f40*/  FFMA.FTZ R86, R74, R57.reuse, R86 ;  /* 0x000000394a567223 */ /* 0x080fe40000010056 */
[----:B------:R-:W-:-:S02]  /*2f50*/  FFMA.FTZ R57, R71, R57, R56 ;  /* 0x0000003947397223 */ /* 0x000fc40000010038 */
[----:B------:R-:W-:Y:S02]  /*2f60*/  FMUL.FTZ R61, R46, R61 ;  /* 0x0000003d2e3d7220 */ /* 0x000fe40000410000 */
[----:B------:R-:W-:Y:S01]  /*2f70*/  FMUL.FTZ R57, R44, R57 ;  /* 0x000000392c397220 */ /* 0x000fe20000410000 */
[----:B------:R-:W-:Y:S01]  /*2f80*/  LOP3.LUT R101, R11, 0xff, RZ, 0xc0, !PT ;  /* 0x000000ff0b657812 */ /* 0x000fe200078ec0ff */
[----:B------:R-:W-:Y:S01]  /*2f90*/  FMUL.FTZ R86, R45, R86 ;  /* 0x000000562d567220 */ /* 0x000fe20000410000 */
[----:B------:R-:W-:Y:S01]  /*2fa0*/  SHF.R.U32.HI R56, RZ, 0x8, R11 ;  /* 0x00000008ff387819 */ /* 0x000fe2000001160b */
[----:B------:R-:W-:Y:S01]  /*2fb0*/  FMUL.FTZ R4, R31, R4 ;  /* 0x000000041f047220 */ /* 0x000fe20000410000 */
[----:B------:R-:W-:Y:S02]  /*2fc0*/  F2FP.PACK_AB R61, RZ, R61 ;  /* 0x0000003dff3d723e */ /* 0x000fe400000000ff */
[----:B------:R-:W-:Y:S02]  /*2fd0*/  F2FP.PACK_AB R57, RZ, R57 ;  /* 0x00000039ff39723e */ /* 0x000fe400000000ff */
[----:B------:R-:W-:-:S02]  /*2fe0*/  IADD3 R8, -R42, R101, RZ ;  /* 0x000000652a087210 */ /* 0x000fc40007ffe1ff */
[----:B------:R-:W-:Y:S02]  /*2ff0*/  LOP3.LUT R101, R56, 0xff, RZ, 0xc0, !PT ;  /* 0x000000ff38657812 */ /* 0x000fe400078ec0ff */
[----:B------:R-:W-:Y:S02]  /*3000*/  F2FP.PACK_AB R56, RZ, R86 ;  /* 0x00000056ff38723e */ /* 0x000fe400000000ff */
[----:B------:R-:W-:Y:S02]  /*3010*/  PRMT R57, R57, 0x5410, R61 ;  /* 0x0000541039397816 */ /* 0x000fe4000000003d */
[----:B------:R-:W-:-:S03]  /*3020*/  F2FP.PACK_AB R4, RZ, R4 ;  /* 0x00000004ff04723e */ /* 0x000fc600000000ff */
[----:B------:R-:W-:Y:S01]  /*3030*/  HADD2 R53, R57, R53 ;  /* 0x0000003539357230 */ /* 0x000fe20000000000 */
[----:B------:R-:W-:Y:S02]  /*3040*/  PRMT R4, R4, 0x5410, R56 ;  /* 0x0000541004047816 */ /* 0x000fe40000000038 */
[----:B------:R-:W1:Y:S01]  /*3050*/  LDS.64 R56, [UR4+0x708] ;  /* 0x00070804ff387984 */ /* 0x000e620008000a00 */
[----:B------:R-:W-:Y:S01]  /*3060*/  IADD3 R101, -R42, R101, RZ ;  /* 0x000000652a657210 */ /* 0x000fe20007ffe1ff */
[----:B------:R2:W-:Y:S02]  /*3070*/  I2F.F16 R89, R100 ;  /* 0x0000006400597306 */ /* 0x0005e40000200c00 */
[----:B------:R-:W-:Y:S01]  /*3080*/  HFMA2.MMA R52, R4, 1, 1, R52 ;  /* 0x3c003c0004347835 */ /* 0x000fe20000000034 */
[----:B0-----:R-:W-:-:S05]  /*3090*/  HADD2.F32 R4, -RZ, R28.H1_H1 ;  /* 0x3000001cff047230 */ /* 0x001fca0000004100 */
[----:B------:R0:W-:Y:S01]  /*30a0*/  I2F.F16 R86, R101 ;  /* 0x0000006500567306 */ /* 0x0001e20000200c00 */
[----:B--2---:R-:W-:-:S04]  /*30b0*/  SHF.R.U32.HI R100, RZ, 0x10, R11 ;  /* 0x00000010ff647819 */ /* 0x004fc8000001160b */
[----:B------:R-:W-:Y:S01]  /*30c0*/  LOP3.LUT R103, R100, 0xff, RZ, 0xc0, !PT ;  /* 0x000000ff64677812 */ /* 0x000fe200078ec0ff */
[----:B0-----:R-:W-:-:S03]  /*30d0*/  HADD2.F32 R101, -RZ, R28.H0_H0 ;  /* 0x2000001cff657230 */ /* 0x001fc60000004100 */
[----:B------:R-:W-:Y:S01]  /*30e0*/  IADD3 R61, -R42, R103, RZ ;  /* 0x000000672a3d7210 */ /* 0x000fe20007ffe1ff */
[----:B------:R-:W-:Y:S01]  /*30f0*/  HADD2.F32 R103, -RZ, R29.H0_H0 ;  /* 0x2000001dff677230 */ /* 0x000fe20000004100 */
[----:B------:R-:W-:Y:S01]  /*3100*/  LEA.HI R28, R11, -R42, RZ, 0x8 ;  /* 0x8000002a0b1c7211 */ /* 0x000fe200078f40ff */
[-C--:B------:R-:W-:Y:S02]  /*3110*/  FFMA.FTZ R59, R59, R101.reuse, RZ ;  /* 0x000000653b3b7223 */ /* 0x080fe400000100ff */
[-C--:B------:R-:W-:Y:S02]  /*3120*/  FFMA.FTZ R18, R18, R101.reuse, RZ ;  /* 0x0000006512127223 */ /* 0x080fe400000100ff */
[-C--:B------:R-:W-:Y:S02]  /*3130*/  FFMA.FTZ R11, R58, R101.reuse, RZ ;  /* 0x000000653a0b7223 */ /* 0x080fe400000100ff */
[----:B------:R-:W-:Y:S02]  /*3140*/  FFMA.FTZ R78, R78, R101, RZ ;  /* 0x000000654e4e7223 */ /* 0x000fe400000100ff */
[----:B------:R-:W-:-:S02]  /*3150*/  FFMA.FTZ R59, R23, R4, R59 ;  /* 0x00000004173b7223 */ /* 0x000fc4000001003b */
[-C--:B------:R-:W-:Y:S01]  /*3160*/  FFMA.FTZ R18, R83, R4.reuse, R18 ;  /* 0x0000000453127223 */ /* 0x080fe20000010012 */
[----:B------:R-:W-:Y:S01]  /*3170*/  HADD2.F32 R29, -RZ, R29.H1_H1 ;  /* 0x3000001dff1d7230 */ /* 0x000fe20000004100 */
[-C--:B------:R-:W-:Y:S02]  /*3180*/  FFMA.FTZ R58, R24, R4.reuse, R11 ;  /* 0x00000004183a7223 */ /* 0x080fe4000001000b */
[----:B------:R-:W-:Y:S02]  /*3190*/  FFMA.FTZ R78, R21, R4, R78 ;  /* 0x00000004154e7223 */ /* 0x000fe4000001004e */
[-C--:B------:R-:W-:Y:S01]  /*31a0*/  FFMA.FTZ R20, R20, R103.reuse, R59 ;  /* 0x0000006714147223 */ /* 0x080fe2000001003b */
[----:B------:R-:W-:Y:S01]  /*31b0*/  SHF.R.U32.HI R21, RZ, 0x8, R6 ;  /* 0x00000008ff157819 */ /* 0x000fe20000011606 */
[-C--:B------:R-:W-:Y:S02]  /*31c0*/  FFMA.FTZ R4, R25, R103.reuse, R18 ;  /* 0x0000006719047223 */ /* 0x080fe40000010012 */
[----:B------:R-:W-:-:S02]  /*31d0*/  FFMA.FTZ R58, R19, R103, R58 ;  /* 0x00000067133a7223 */ /* 0x000fc4000001003a */
[----:B------:R-:W-:Y:S01]  /*31e0*/  FFMA.FTZ R78, R22, R103, R78 ;  /* 0x00000067164e7223 */ /* 0x000fe2000001004e */
[----:B------:R-:W0:Y:S01]  /*31f0*/  LDS.64 R18, [UR4+0x110] ;  /* 0x00011004ff127984 */ /* 0x000e220008000a00 */
[-C--:B------:R-:W-:Y:S01]  /*3200*/  FFMA.FTZ R23, R12, R29.reuse, R20 ;  /* 0x0000001d0c177223 */ /* 0x080fe20000010014 */
[----:B------:R-:W-:Y:S01]  /*3210*/  LOP3.LUT R22, R21, 0xff, RZ, 0xc0, !PT ;  /* 0x000000ff15167812 */ /* 0x000fe200078ec0ff */
[-C--:B------:R-:W-:Y:S01]  /*3220*/  FFMA.FTZ R20, R13, R29.reuse, R4 ;  /* 0x0000001d0d147223 */ /* 0x080fe20000010004 */
[----:B-1----:R-:W-:Y:S01]  /*3230*/  HADD2.F32 R4, -RZ, R56.H0_H0 ;  /* 0x20000038ff047230 */ /* 0x002fe20000004100 */
[-C--:B------:R-:W-:Y:S02]  /*3240*/  FFMA.FTZ R21, R16, R29.reuse, R58 ;  /* 0x0000001d10157223 */ /* 0x080fe4000001003a */
[----:B------:R-:W-:Y:S02]  /*3250*/  FFMA.FTZ R78, R17, R29, R78 ;  /* 0x0000001d114e7223 */ /* 0x000fe4000001004e */
[----:B------:R-:W-:-:S02]  /*3260*/  FFMA.FTZ R70, R70, R4, R21 ;  /* 0x0000000446467223 */ /* 0x000fc40000010015 */
[-C--:B------:R-:W-:Y:S02]  /*3270*/  FFMA.FTZ R23, R66, R4.reuse, R23 ;  /* 0x0000000442177223 */ /* 0x080fe40000010017 */
[-C--:B------:R-:W-:Y:S02]  /*3280*/  FFMA.FTZ R20, R65, R4.reuse, R20 ;  /* 0x0000000441147223 */ /* 0x080fe40000010014 */
[----:B------:R-:W-:Y:S01]  /*3290*/  FFMA.FTZ R78, R67, R4, R78 ;  /* 0x00000004434e7223 */ /* 0x000fe2000001004e */
[----:B------:R-:W-:-:S04]  /*32a0*/  SHF.R.U32.HI R4, RZ, 0x10, R6 ;  /* 0x00000010ff047819 */ /* 0x000fc80000011606 */
[----:B------:R-:W-:Y:S02]  /*32b0*/  LOP3.LUT R4, R4, 0xff, RZ, 0xc0, !PT ;  /* 0x000000ff04047812 */ /* 0x000fe400078ec0ff */
[----:B------:R-:W-:Y:S02]  /*32c0*/  SHF.R.U32.HI R100, RZ, 0x8, R5 ;  /* 0x00000008ff647819 */ /* 0x000fe40000011605 */
[----:B------:R-:W-:Y:S02]  /*32d0*/  LOP3.LUT R105, R5, 0xff, RZ, 0xc0, !PT ;  /* 0x000000ff05697812 */ /* 0x000fe400078ec0ff */
[----:B------:R-:W-:Y:S01]  /*32e0*/  IADD3 R4, -R47, R4, RZ ;  /* 0x000000042f047210 */ /* 0x000fe20007ffe1ff */
[----:B------:R-:W-:Y:S01]  /*32f0*/  HADD2.F32 R17, -RZ, R56.H1_H1 ;  /* 0x30000038ff117230 */ /* 0x000fe20000004100 */
[----:B------:R-:W-:Y:S02]  /*3300*/  LOP3.LUT R11, R100, 0xff, RZ, 0xc0, !PT ;  /* 0x000000ff640b7812 */ /* 0x000fe400078ec0ff */
[----:B------:R-:W-:Y:S01]  /*3310*/  IADD3 R24, -R92, R105, RZ ;  /* 0x000000695c187210 */ /* 0x000fe20007ffe1ff */
[----:B------:R1:W-:Y:S01]  /*3320*/  I2F.F16 R65, R4 ;  /* 0x0000000400417306 */ /* 0x0003e20000200c00 */
[----:B------:R-:W-:-:S02]  /*3330*/  LOP3.LUT R100, R6, 0xff, RZ, 0xc0, !PT ;  /* 0x000000ff06647812 */ /* 0x000fc400078ec0ff */
[----:B------:R-:W-:Y:S02]  /*3340*/  SHF.R.U32.HI R12, RZ, 0x10, R5 ;  /* 0x00000010ff0c7819 */ /* 0x000fe40000011605 */
[----:B------:R-:W-:Y:S02]  /*3350*/  LEA.HI R66, R5, -R92, RZ, 0x8 ;  /* 0x8000005c05427211 */ /* 0x000fe400078f40ff */
[----:B------:R-:W-:Y:S02]  /*3360*/  LOP3.LUT R5, R9, 0xff, RZ, 0xc0, !PT ;  /* 0x000000ff09057812 */ /* 0x000fe400078ec0ff */
[----:B-1----:R-:W-:Y:S01]  /*3370*/  SHF.R.U32.HI R4, RZ, 0x8, R9 ;  /* 0x00000008ff047819 */ /* 0x002fe20000011609 */
[----:B------:R-:W-:Y:S01]  /*3380*/  FFMA.FTZ R70, R69, R17, R70 ;  /* 0x0000001145467223 */ /* 0x000fe20000010046 */
[----:B------:R-:W-:Y:S01]  /*3390*/  IADD3 R11, -R92, R11, RZ ;  /* 0x0000000b5c0b7210 */ /* 0x000fe20007ffe1ff */
[-C--:B------:R-:W-:Y:S01]  /*33a0*/  FFMA.FTZ R23, R64, R17.reuse, R23 ;  /* 0x0000001140177223 */ /* 0x080fe20000010017 */
[C---:B------:R-:W-:Y:S01]  /*33b0*/  IADD3 R59, -R47.reuse, R100, RZ ;  /* 0x000000642f3b7210 */ /* 0x040fe20007ffe1ff */
[-C--:B------:R-:W-:Y:S01]  /*33c0*/  FFMA.FTZ R20, R84, R17.reuse, R20 ;  /* 0x0000001154147223 */ /* 0x080fe20000010014 */
[----:B------:R-:W1:Y:S01]  /*33d0*/  I2F.F16 R24, R24 ;  /* 0x0000001800187306 */ /* 0x000e620000200c00 */
[----:B------:R-:W-:Y:S01]  /*33e0*/  FFMA.FTZ R78, R82, R17, R78 ;  /* 0x00000011524e7223 */ /* 0x000fe2000001004e */
[----:B------:R-:W-:-:S02]  /*33f0*/  IADD3 R22, -R47, R22, RZ ;  /* 0x000000162f167210 */ /* 0x000fc40007ffe1ff */
[----:B------:R-:W-:Y:S02]  /*3400*/  IADD3 R69, -R92, R5, RZ ;  /* 0x000000055c457210 */ /* 0x000fe40007ffe1ff */
[----:B------:R-:W-:Y:S02]  /*3410*/  LOP3.LUT R17, R4, 0xff, RZ, 0xc0, !PT ;  /* 0x000000ff04117812 */ /* 0x000fe400078ec0ff */
[----:B------:R-:W2:Y:S01]  /*3420*/  I2F.F16 R98, R98 ;  /* 0x0000006200627306 */ /* 0x000ea20000200c00 */
[----:B------:R-:W3:Y:S01]  /*3430*/  LDS.64 R4, [UR4+0x118] ;  /* 0x00011804ff047984 */ /* 0x000ee20008000a00 */
[----:B------:R-:W-:Y:S02]  /*3440*/  LOP3.LUT R63, R63, 0xff, RZ, 0xc0, !PT ;  /* 0x000000ff3f3f7812 */ /* 0x000fe400078ec0ff */
[----:B------:R-:W-:Y:S01]  /*3450*/  LOP3.LUT R13, R12, 0xff, RZ, 0xc0, !PT ;  /* 0x000000ff0c0d7812 */ /* 0x000fe200078ec0ff */
[----:B------:R-:W-:Y:S01]  /*3460*/  HADD2.F32 R16, -RZ, R57.H0_H0 ;  /* 0x20000039ff107230 */ /* 0x000fe20000004100 */
[----:B------:R-:W-:-:S02]  /*3470*/  IADD3 R63, -R42, R63, RZ ;  /* 0x0000003f2a3f7210 */ /* 0x000fc40007ffe1ff */
[----:B------:R-:W4:Y:S01]  /*3480*/  I2F.F16 R11, R11 ;  /* 0x0000000b000b7306 */ /* 0x000f220000200c00 */
[----:B------:R-:W-:Y:S01]  /*3490*/  IADD3 R13, -R92, R13, RZ ;  /* 0x0000000d5c0d7210 */ /* 0x000fe20007ffe1ff */
[----:B------:R-:W-:Y:S01]  /*34a0*/  HADD2.F32 R57, -RZ, R57.H1_H1 ;  /* 0x30000039ff397230 */ /* 0x000fe20000004100 */
[----:B------:R-:W-:-:S05]  /*34b0*/  FFMA.FTZ R20, R79, R16, R20 ;  /* 0x000000104f147223 */ /* 0x000fca0000010014 */
[----:B------:R-:W0:Y:S01]  /*34c0*/  I2F.F16 R59, R59 ;  /* 0x0000003b003b7306 */ /* 0x000e220000200c00 */
[----:B------:R-:W-:-:S07]  /*34d0*/  FFMA.FTZ R80, R80, R16, R23 ;  /* 0x0000001050507223 */ /* 0x000fce0000010017 */
[----:B------:R-:W0:Y:S01]  /*34e0*/  I2F.F16 R12, R22 ;  /* 0x00000016000c7306 */ /* 0x000e220000200c00 */
[----:B------:R-:W-:-:S07]  /*34f0*/  FFMA.FTZ R58, R81, R16, R70 ;  /* 0x00000010513a7223 */ /* 0x000fce0000010046 */
[----:B------:R-:W2:Y:S01]  /*3500*/  I2F.F16 R97, R97 ;  /* 0x0000006100617306 */ /* 0x000ea20000200c00 */
[----:B------:R-:W-:Y:S01]  /*3510*/  FFMA.FTZ R70, R74, R57, R20 ;  /* 0x000000394a467223 */ /* 0x000fe20000010014 */
[----:B------:R-:W-:-:S06]  /*3520*/  LEA.HI R20, R6, -R47, RZ, 0x8 ;  /* 0x8000002f06147211 */ /* 0x000fcc00078f40ff */
[----:B------:R-:W3:Y:S01]  /*3530*/  I2F.F16 R62, R62 ;  /* 0x0000003e003e7306 */ /* 0x000ee20000200c00 */
[----:B------:R-:W-:Y:S01]  /*3540*/  FFMA.FTZ R78, R77, R16, R78 ;  /* 0x000000104d4e7223 */ /* 0x000fe2000001004e */
[----:B-1----:R-:W-:Y:S01]  /*3550*/  HADD2.F32 R24, -RZ, R24.H0_H0 ;  /* 0x20000018ff187230 */ /* 0x002fe20000004100 */
[----:B------:R-:W-:Y:S01]  /*3560*/  FFMA.FTZ R29, R75, R57, R80 ;  /* 0x000000394b1d7223 */ /* 0x000fe20000010050 */
[----:B0-----:R-:W-:-:S04]  /*3570*/  HADD2.F32 R75, -RZ, R18.H0_H0 ;  /* 0x20000012ff4b7230 */ /* 0x001fc80000004100 */
[----:B------:R-:W0:Y:S01]  /*3580*/  I2F.F16 R63, R63 ;  /* 0x0000003f003f7306 */ /* 0x000e220000200c00 */
[----:B--2---:R-:W-:-:S07]  /*3590*/  HADD2.F32 R21, -RZ, R98.H0_H0 ;  /* 0x20000062ff157230 */ /* 0x004fce0000004100 */
[----:B------:R-:W1:Y:S01]  /*35a0*/  I2F.F16 R13, R13 ;  /* 0x0000000d000d7306 */ /* 0x000e620000200c00 */
[-C--:B------:R-:W-:Y:S01]  /*35b0*/  FFMA.FTZ R58, R76, R57.reuse, R58 ;  /* 0x000000394c3a7223 */ /* 0x080fe2000001003a */
[----:B------:R-:W-:Y:S01]  /*35c0*/  SHF.R.U32.HI R16, RZ, 0x10, R9 ;  /* 0x00000010ff107819 */ /* 0x000fe20000011609 */
[----:B------:R-:W-:Y:S01]  /*35d0*/  FFMA.FTZ R71, R71, R57, R78 ;  /* 0x0000003947477223 */ /* 0x000fe2000001004e */
[----:B------:R-:W-:Y:S01]  /*35e0*/  HADD2.F32 R18, -RZ, R18.H1_H1 ;  /* 0x30000012ff127230 */ /* 0x000fe20000004100 */
[----:B------:R-:W-:Y:S01]  /*35f0*/  IADD3 R17, -R92, R17, RZ ;  /* 0x000000115c117210 */ /* 0x000fe20007ffe1ff */
[----:B----4-:R-:W-:Y:S02]  /*3600*/  HADD2.F32 R25, -RZ, R11.H0_H0 ;  /* 0x2000000bff197230 */ /* 0x010fe40000004100 */
[----:B------:R-:W2:Y:S01]  /*3610*/  I2F.F16 R66, R66 ;  /* 0x0000004200427306 */ /* 0x000ea20000200c00 */
[----:B------:R-:W-:Y:S02]  /*3620*/  HADD2.F32 R56, -RZ, R59.H0_H0 ;  /* 0x2000003bff387230 */ /* 0x000fe40000004100 */
[----:B------:R-:W-:Y:S01]  /*3630*/  HADD2.F32 R57, -RZ, R12.H0_H0 ;  /* 0x2000000cff397230 */ /* 0x000fe20000004100 */
[----:B------:R-:W-:Y:S01]  /*3640*/  FFMA.FTZ R12, R24, R75, RZ ;  /* 0x0000004b180c7223 */ /* 0x000fe200000100ff */
[----:B------:R-:W-:-:S03]  /*3650*/  HADD2.F32 R22, -RZ, R97.H0_H0 ;  /* 0x20000061ff167230 */ /* 0x000fc60000004100 */
[----:B------:R4:W-:Y:S01]  /*3660*/  I2F.F16 R67, R20 ;  /* 0x0000001400437306 */ /* 0x0009e20000200c00 */
[--C-:B------:R-:W-:Y:S01]  /*3670*/  HADD2.F32 R74, -RZ, R19.reuse.H0_H0 ;  /* 0x20000013ff4a7230 */ /* 0x100fe20000004100 */
[----:B------:R-:W-:Y:S01]  /*3680*/  FFMA.FTZ R11, R21, R75, RZ ;  /* 0x0000004b150b7223 */ /* 0x000fe200000100ff */
[----:B------:R-:W-:Y:S01]  /*3690*/  HADD2.F32 R6, -RZ, R19.H1_H1 ;  /* 0x30000013ff067230 */ /* 0x000fe20000004100 */
[----:B------:R-:W-:Y:S01]  /*36a0*/  LOP3.LUT R19, R16, 0xff, RZ, 0xc0, !PT ;  /* 0x000000ff10137812 */ /* 0x000fe200078ec0ff */
[----:B----4-:R-:W-:-:S03]  /*36b0*/  HADD2.F32 R20, -RZ, R99.H0_H0 ;  /* 0x20000063ff147230 */ /* 0x010fc60000004100 */
[----:B------:R-:W4:Y:S01]  /*36c0*/  I2F.F16 R93, R93 ;  /* 0x0000005d005d7306 */ /* 0x000f220000200c00 */
[----:B------:R-:W-:Y:S01]  /*36d0*/  HADD2.F32 R23, -RZ, R96.H0_H0 ;  /* 0x20000060ff177230 */ /* 0x000fe20000004100 */
[-C--:B------:R-:W-:Y:S01]  /*36e0*/  FFMA.FTZ R11, R22, R18.reuse, R11 ;  /* 0x00000012160b7223 */ /* 0x080fe2000001000b */
[----:B---3--:R-:W-:Y:S01]  /*36f0*/  HADD2.F32 R62, -RZ, R62.H0_H0 ;  /* 0x2000003eff3e7230 */ /* 0x008fe20000004100 */
[-C--:B------:R-:W-:Y:S02]  /*3700*/  FFMA.FTZ R16, R20, R75.reuse, RZ ;  /* 0x0000004b14107223 */ /* 0x080fe400000100ff */
[----:B------:R-:W-:Y:S02]  /*3710*/  FFMA.FTZ R75, R56, R75, RZ ;  /* 0x0000004b384b7223 */ /* 0x000fe400000100ff */
[----:B------:R3:W-:Y:S01]  /*3720*/  I2F.F16 R77, R17 ;  /* 0x00000011004d7306 */ /* 0x0007e20000200c00 */
[----:B0-----:R-:W-:Y:S01]  /*3730*/  HADD2.F32 R63, -RZ, R63.H0_H0 ;  /* 0x2000003fff3f7230 */ /* 0x001fe20000004100 */
[-C--:B------:R-:W-:Y:S01]  /*3740*/  FFMA.FTZ R16, R23, R18.reuse, R16 ;  /* 0x0000001217107223 */ /* 0x080fe20000010010 */
[----:B-1----:R-:W-:Y:S01]  /*3750*/  HADD2.F32 R64, -RZ, R13.H0_H0 ;  /* 0x2000000dff407230 */ /* 0x002fe20000004100 */
[-C--:B------:R-:W-:Y:S01]  /*3760*/  FFMA.FTZ R75, R57, R18.reuse, R75 ;  /* 0x00000012394b7223 */ /* 0x080fe2000001004b */
[----:B------:R-:W-:Y:S01]  /*3770*/  HADD2.F32 R65, -RZ, R65.H0_H0 ;  /* 0x20000041ff417230 */ /* 0x000fe20000004100 */
[----:B---3--:R-:W-:Y:S01]  /*3780*/  FFMA.FTZ R17, R25, R18, R12 ;  /* 0x0000001219117223 */ /* 0x008fe2000001000c */
[----:B------:R-:W-:Y:S01]  /*3790*/  LOP3.LUT R12, R10, 0xff, RZ, 0xc0, !PT ;  /* 0x000000ff0a0c7812 */ /* 0x000fe200078ec0ff */
[----:B------:R-:W0:Y:S01]  /*37a0*/  I2F.F16 R90, R90 ;  /* 0x0000005a005a7306 */ /* 0x000e220000200c00 */
[----:B------:R-:W-:Y:S01]  /*37b0*/  IADD3 R19, -R92, R19, RZ ;  /* 0x000000135c137210 */ /* 0x000fe20007ffe1ff */
[----:B------:R-:W-:Y:S01]  /*37c0*/  FFMA.FTZ R13, R62, R74, R11 ;  /* 0x0000004a3e0d7223 */ /* 0x000fe2000001000b */
[----:B------:R-:W-:-:S02]  /*37d0*/  IADD3 R12, -R47, R12, RZ ;  /* 0x0000000c2f0c7210 */ /* 0x000fc40007ffe1ff */
[----:B------:R-:W-:Y:S01]  /*37e0*/  SHF.R.U32.HI R11, RZ, 0x8, R10 ;  /* 0x00000008ff0b7819 */ /* 0x000fe2000001160a */
[-C--:B------:R-:W-:Y:S01]  /*37f0*/  FFMA.FTZ R78, R63, R74.reuse, R16 ;  /* 0x0000004a3f4e7223 */ /* 0x080fe20000010010 */
[----:B--2---:R-:W-:Y:S01]  /*3800*/  HADD2.F32 R18, -RZ, R66.H0_H0 ;  /* 0x20000042ff127230 */ /* 0x004fe20000004100 */
[-C--:B------:R-:W-:Y:S01]  /*3810*/  FFMA.FTZ R59, R64, R74.reuse, R17 ;  /* 0x0000004a403b7223 */ /* 0x080fe20000010011 */
[----:B------:R-:W1:Y:S01]  /*3820*/  I2F.F16 R8, R8 ;  /* 0x0000000800087306 */ /* 0x000e620000200c00 */
[----:B------:R-:W-:Y:S01]  /*3830*/  FFMA.FTZ R76, R65, R74, R75 ;  /* 0x0000004a414c7223 */ /* 0x000fe2000001004b */
[----:B------:R-:W-:Y:S01]  /*3840*/  LOP3.LUT R66, R11, 0xff, RZ, 0xc0, !PT ;  /* 0x000000ff0b427812 */ /* 0x000fe200078ec0ff */
[----:B----4-:R-:W-:Y:S01]  /*3850*/  HADD2.F32 R17, -RZ, R93.H0_H0 ;  /* 0x2000005dff117230 */ /* 0x010fe20000004100 */
[----:B------:R-:W-:-:S04]  /*3860*/  SHF.R.U32.HI R11, RZ, 0x10, R10 ;  /* 0x00000010ff0b7819 */ /* 0x000fc8000001160a */
[----:B------:R-:W2:Y:S01]  /*3870*/  I2F.F16 R69, R69 ;  /* 0x0000004500457306 */ /* 0x000ea20000200c00 */
[----:B------:R-:W-:Y:S02]  /*3880*/  LEA.HI R84, R10, -R47, RZ, 0x8 ;  /* 0x8000002f0a547211 */ /* 0x000fe400078f40ff */
[----:B------:R-:W-:-:S05]  /*3890*/  IADD3 R10, -R47, R66, RZ ;  /* 0x000000422f0a7210 */ /* 0x000fca0007ffe1ff */
[----:B------:R3:W-:Y:S01]  /*38a0*/  I2F.F16 R82, R19 ;  /* 0x0000001300527306 */ /* 0x0007e20000200c00 */
[----:B------:R-:W-:-:S07]  /*38b0*/  HADD2.F32 R79, -RZ, R4.H1_H1 ;  /* 0x30000004ff4f7230 */ /* 0x000fce0000004100 */
[----:B------:R-:W4:Y:S01]  /*38c0*/  I2F.F16 R74, R12 ;  /* 0x0000000c004a7306 */ /* 0x000f220000200c00 */
[----:B---3--:R-:W-:Y:S01]  /*38d0*/  HADD2.F32 R19, -RZ, R67.H0_H0 ;  /* 0x20000043ff137230 */ /* 0x008fe20000004100 */
[----:B------:R-:W-:-:S04]  /*38e0*/  FFMA.FTZ R96, R17, R6, R78 ;  /* 0x0000000611607223 */ /* 0x000fc8000001004e */
[----:B------:R-:W-:Y:S01]  /*38f0*/  FFMA.FTZ R93, R19, R6, R76 ;  /* 0x00000006135d7223 */ /* 0x000fe2000001004c */
[----:B------:R-:W-:Y:S01]  /*3900*/  HADD2.F32 R76, -RZ, R4.H0_H0 ;  /* 0x20000004ff4c7230 */ /* 0x000fe20000004100 */
[----:B------:R-:W-:Y:S01]  /*3910*/  LOP3.LUT R4, R11, 0xff, RZ, 0xc0, !PT ;  /* 0x000000ff0b047812 */ /* 0x000fe200078ec0ff */
[----:B------:R-:W3:Y:S01]  /*3920*/  I2F.F16 R85, R85 ;  /* 0x0000005500557306 */ /* 0x000ee20000200c00 */
[----:B0-----:R-:W-:Y:S02]  /*3930*/  HADD2.F32 R16, -RZ, R90.H0_H0 ;  /* 0x2000005aff107230 */ /* 0x001fe40000004100 */
[----:B------:R-:W-:-:S05]  /*3940*/  IADD3 R4, -R47, R4, RZ ;  /* 0x000000042f047210 */ /* 0x000fca0007ffe1ff */
[----:B------:R-:W0:Y:S01]  /*3950*/  I2F.F16 R78, R10 ;  /* 0x0000000a004e7306 */ /* 0x000e220000200c00 */
[----:B------:R-:W-:Y:S01]  /*3960*/  FFMA.FTZ R81, R18, R6, R59 ;  /* 0x0000000612517223 */ /* 0x000fe2000001003b */
[----:B------:R-:W-:Y:S01]  /*3970*/  HADD2.F32 R66, -RZ, R89.H0_H0 ;  /* 0x20000059ff427230 */ /* 0x000fe20000004100 */
[----:B------:R-:W-:Y:S01]  /*3980*/  LEA.HI R9, R9, -R92, RZ, 0x8 ;  /* 0x8000005c09097211 */ /* 0x000fe200078f40ff */
[----:B-1----:R-:W-:Y:S01]  /*3990*/  HADD2.F32 R67, -RZ, R8.H0_H0 ;  /* 0x20000008ff437230 */ /* 0x002fe20000004100 */
[----:B------:R-:W-:Y:S01]  /*39a0*/  FFMA.FTZ R75, R16, R6, R13 ;  /* 0x00000006104b7223 */ /* 0x000fe2000001000d */
[----:B--2---:R-:W-:Y:S02]  /*39b0*/  HADD2.F32 R69, -RZ, R69.H0_H0 ;  /* 0x20000045ff457230 */ /* 0x004fe40000004100 */
[----:B------:R-:W1:Y:S01]  /*39c0*/  I2F.F16 R7, R7 ;  /* 0x0000000700077306 */ /* 0x000e620000200c00 */
[----:B----4-:R-:W-:Y:S02]  /*39d0*/  HADD2.F32 R74, -RZ, R74.H0_H0 ;  /* 0x2000004aff4a7230 */ /* 0x010fe40000004100 */
[----:B------:R-:W-:-:S02]  /*39e0*/  HADD2.F32 R90, -RZ, R5.H0_H0 ;  /* 0x20000005ff5a7230 */ /* 0x000fc40000004100 */
[----:B------:R-:W-:-:S03]  /*39f0*/  HADD2.F32 R59, -RZ, R5.H1_H1 ;  /* 0x30000005ff3b7230 */ /* 0x000fc60000004100 */
[----:B------:R2:W-:Y:S01]  /*3a00*/  I2F.F16 R83, R4 ;  /* 0x0000000400537306 */ /* 0x0005e20000200c00 */
[----:B------:R-:W-:-:S04]  /*3a10*/  IMAD.WIDE R12, R35, c[0x0][0x18c], R94 ;  /* 0x00006300230c7a25 */ /* 0x000fc800078e025e */
[----:B------:R-:W-:-:S03]  /*3a20*/  FFMA.FTZ R80, R66, R76, R75 ;  /* 0x0000004c42507223 */ /* 0x000fc6000001004b */
[----:B------:R-:W4:Y:S01]  /*3a30*/  I2F.F16 R61, R61 ;  /* 0x0000003d003d7306 */ /* 0x000f220000200c00 */
[----:B--2---:R-:W3:Y:S01]  /*3a40*/  LDS.64 R4, [UR4+0x210] ;  /* 0x00021004ff047984 */ /* 0x004ee20008000a00 */
[-C--:B------:R-:W-:Y:S02]  /*3a50*/  FFMA.FTZ R96, R67, R76.reuse, R96 ;  /* 0x0000004c43607223 */ /* 0x080fe40000010060 */
[-C--:B------:R-:W-:Y:S02]  /*3a60*/  FFMA.FTZ R94, R69, R76.reuse, R81 ;  /* 0x0000004c455e7223 */ /* 0x080fe40000010051 */
[----:B------:R-:W-:Y:S01]  /*3a70*/  FFMA.FTZ R93, R74, R76, R93 ;  /* 0x0000004c4a5d7223 */ /* 0x000fe2000001005d */
[----:B------:R-:W-:Y:S01]  /*3a80*/  HADD2.F32 R76, -RZ, R86.H0_H0 ;  /* 0x20000056ff4c7230 */ /* 0x000fe20000004100 */
[----:B------:R-:W1:Y:S01]  /*3a90*/  I2F.F16 R60, R60 ;  /* 0x0000003c003c7306 */ /* 0x000e620000200c00 */
[----:B---3--:R-:W-:Y:S02]  /*3aa0*/  HADD2.F32 R75, -RZ, R85.H0_H0 ;  /* 0x20000055ff4b7230 */ /* 0x008fe40000004100 */
[----:B------:R-:W-:-:S05]  /*3ab0*/  HADD2.F32 R77, -RZ, R77.H0_H0 ;  /* 0x2000004dff4d7230 */ /* 0x000fca0000004100 */
[----:B------:R-:W3:Y:S01]  /*3ac0*/  I2F.F16 R28, R28 ;  /* 0x0000001c001c7306 */ /* 0x000ee20000200c00 */
[----:B0-----:R-:W-:-:S07]  /*3ad0*/  HADD2.F32 R78, -RZ, R78.H0_H0 ;  /* 0x2000004eff4e7230 */ /* 0x001fce0000004100 */
[----:B------:R0:W3:Y:S01]  /*3ae0*/  I2F.F16 R6, R9 ;  /* 0x0000000900067306 */ /* 0x0000e20000200c00 */
[----:B------:R-:W-:-:S07]  /*3af0*/  FFMA.FTZ R85, R75, R79, R80 ;  /* 0x0000004f4b557223 */ /* 0x000fce0000010050 */
[----:B------:R3:W3:Y:S01]  /*3b00*/  I2F.F16 R86, R84 ;  /* 0x0000005400567306 */ /* 0x0006e20000200c00 */
[----:B0-----:R0:W2:Y:S01]  /*3b10*/  LDG.E.128.CONSTANT R8, [R12.64] ;  /* 0x0000000a0c087981 */ /* 0x0010a2000c1e9d00 */
[-C--:B------:R-:W-:Y:S02]  /*3b20*/  FFMA.FTZ R96, R76, R79.reuse, R96 ;  /* 0x0000004f4c607223 */ /* 0x080fe40000010060 */
[-C--:B------:R-:W-:Y:S02]  /*3b30*/  FFMA.FTZ R89, R77, R79.reuse, R94 ;  /* 0x0000004f4d597223 */ /* 0x080fe4000001005e */
[----:B------:R-:W-:Y:S01]  /*3b40*/  FFMA.FTZ R93, R78, R79, R93 ;  /* 0x0000004f4e5d7223 */ /* 0x000fe2000001005d */
[----:B-1----:R-:W-:Y:S02]  /*3b50*/  HADD2.F32 R79, -RZ, R7.H0_H0 ;  /* 0x20000007ff4f7230 */ /* 0x002fe40000004100 */
[----:B------:R-:W-:Y:S02]  /*3b60*/  HADD2.F32 R82, -RZ, R82.H0_H0 ;  /* 0x20000052ff527230 */ /* 0x000fe40000004100 */
[----:B----4-:R-:W-:Y:S01]  /*3b70*/  HADD2.F32 R81, -RZ, R61.H0_H0 ;  /* 0x2000003dff517230 */ /* 0x010fe20000004100 */
[----:B------:R-:W-:Y:S01]  /*3b80*/  FFMA.FTZ R7, R79, R90, R85 ;  /* 0x0000005a4f077223 */ /* 0x000fe20000010055 */
[----:B------:R-:W-:-:S02]  /*3b90*/  HADD2.F32 R83, -RZ, R83.H0_H0 ;  /* 0x20000053ff537230 */ /* 0x000fc40000004100 */
[----:B------:R-:W-:Y:S02]  /*3ba0*/  HADD2.F32 R80, -RZ, R60.H0_H0 ;  /* 0x2000003cff507230 */ /* 0x000fe40000004100 */
[----:B---3--:R-:W-:Y:S01]  /*3bb0*/  HADD2.F32 R84, -RZ, R28.H0_H0 ;  /* 0x2000001cff547230 */ /* 0x008fe20000004100 */
[-C--:B------:R-:W-:Y:S01]  /*3bc0*/  FFMA.FTZ R28, R82, R90.reuse, R89 ;  /* 0x0000005a521c7223 */ /* 0x080fe20000010059 */
[----:B------:R-:W-:Y:S01]  /*3bd0*/  HADD2.F32 R85, -RZ, R6.H0_H0 ;  /* 0x20000006ff557230 */ /* 0x000fe20000004100 */
[-C--:B------:R-:W-:Y:S01]  /*3be0*/  FFMA.FTZ R96, R81, R90.reuse, R96 ;  /* 0x0000005a51607223 */ /* 0x080fe20000010060 */
[----:B------:R-:W-:Y:S01]  /*3bf0*/  HADD2.F32 R86, -RZ, R86.H0_H0 ;  /* 0x20000056ff567230 */ /* 0x000fe20000004100 */
[----:B------:R-:W-:Y:S02]  /*3c00*/  FFMA.FTZ R93, R83, R90, R93 ;  /* 0x0000005a535d7223 */ /* 0x000fe4000001005d */
[-C--:B------:R-:W-:Y:S02]  /*3c10*/  FFMA.FTZ R60, R80, R59.reuse, R7 ;  /* 0x0000003b503c7223 */ /* 0x080fe40000010007 */
[----:B------:R-:W-:-:S02]  /*3c20*/  FFMA.FTZ R90, R85, R59, R28 ;  /* 0x0000003b555a7223 */ /* 0x000fc4000001001c */
[-C--:B------:R-:W-:Y:S02]  /*3c30*/  FFMA.FTZ R7, R84, R59.reuse, R96 ;  /* 0x0000003b54077223 */ /* 0x080fe40000010060 */
[----:B------:R-:W-:Y:S02]  /*3c40*/  FFMA.FTZ R93, R86, R59, R93 ;  /* 0x0000003b565d7223 */ /* 0x000fe4000001005d */
[----:B------:R-:W-:Y:S02]  /*3c50*/  FMUL.FTZ R60, R31, R60 ;  /* 0x0000003c1f3c7220 */ /* 0x000fe40000410000 */
[----:B------:R-:W-:Y:S02]  /*3c60*/  FMUL.FTZ R90, R45, R90 ;  /* 0x0000005a2d5a7220 */ /* 0x000fe40000410000 */
[----:B------:R-:W-:Y:S02]  /*3c70*/  FMUL.FTZ R29, R46, R29 ;  /* 0x0000001d2e1d7220 */ /* 0x000fe40000410000 */
[----:B------:R-:W-:-:S02]  /*3c80*/  FMUL.FTZ R71, R44, R71 ;  /* 0x000000472c477220 */ /* 0x000fc40000410000 */
[----:B------:R-:W-:Y:S02]  /*3c90*/  FMUL.FTZ R7, R46, R7 ;  /* 0x000000072e077220 */ /* 0x000fe40000410000 */
[----:B------:R-:W-:Y:S01]  /*3ca0*/  FMUL.FTZ R93, R44, R93 ;  /* 0x0000005d2c5d7220 */ /* 0x000fe20000410000 */
[----:B------:R-:W-:Y:S01]  /*3cb0*/  F2FP.PACK_AB R60, RZ, R60 ;  /* 0x0000003cff3c723e */ /* 0x000fe200000000ff */
[----:B------:R-:W-:Y:S01]  /*3cc0*/  FMUL.FTZ R58, R31, R58 ;  /* 0x0000003a1f3a7220 */ /* 0x000fe20000410000 */
[----:B------:R-:W-:Y:S01]  /*3cd0*/  F2FP.PACK_AB R90, RZ, R90 ;  /* 0x0000005aff5a723e */ /* 0x000fe200000000ff */
[----:B------:R-:W-:Y:S01]  /*3ce0*/  FMUL.FTZ R70, R45, R70 ;  /* 0x000000462d467220 */ /* 0x000fe20000410000 */
[----:B------:R-:W-:Y:S02]  /*3cf0*/  F2FP.PACK_AB R6, RZ, R29 ;  /* 0x0000001dff06723e */ /* 0x000fe400000000ff */
[----:B------:R-:W-:Y:S01]  /*3d00*/  F2FP.PACK_AB R71, RZ, R71 ;  /* 0x00000047ff47723e */ /* 0x000fe200000000ff */
[----:B0-----:R-:W-:Y:S01]  /*3d10*/  IMAD.WIDE R12, R35, c[0x0][0x18c], R12 ;  /* 0x00006300230c7a25 */ /* 0x001fe200078e020c */
[----:B------:R-:W-:Y:S01]  /*3d20*/  F2FP.PACK_AB R7, RZ, R7 ;  /* 0x00000007ff07723e */ /* 0x000fe200000000ff */
[----:B------:R-:W0:Y:S01]  /*3d30*/  LDS.64 R28, [UR4+0x218] ;  /* 0x00021804ff1c7984 */ /* 0x000e220008000a00 */
[----:B------:R-:W-:-:S02]  /*3d40*/  F2FP.PACK_AB R93, RZ, R93 ;  /* 0x0000005dff5d723e */ /* 0x000fc400000000ff */
[----:B------:R-:W-:Y:S02]  /*3d50*/  PRMT R60, R60, 0x5410, R90 ;  /* 0x000054103c3c7816 */ /* 0x000fe4000000005a */
[----:B------:R-:W-:Y:S02]  /*3d60*/  F2FP.PACK_AB R58, RZ, R58 ;  /* 0x0000003aff3a723e */ /* 0x000fe400000000ff */
[----:B------:R-:W-:Y:S02]  /*3d70*/  F2FP.PACK_AB R70, RZ, R70 ;  /* 0x00000046ff46723e */ /* 0x000fe400000000ff */
[----:B------:R-:W-:Y:S02]  /*3d80*/  PRMT R71, R71, 0x5410, R6 ;  /* 0x0000541047477816 */ /* 0x000fe40000000006 */
[----:B------:R-:W-:Y:S01]  /*3d90*/  PRMT R93, R93, 0x5410, R7 ;  /* 0x000054105d5d7816 */ /* 0x000fe20000000007 */
[----:B------:R-:W-:Y:S01]  /*3da0*/  HADD2.F32 R7, -RZ, R4.H0_H0 ;  /* 0x20000004ff077230 */ /* 0x000fe20000004100 */
[----:B------:R-:W-:Y:S01]  /*3db0*/  PRMT R58, R58, 0x5410, R70 ;  /* 0x000054103a3a7816 */ /* 0x000fe20000000046 */
[----:B------:R-:W-:Y:S01]  /*3dc0*/  HFMA2.MMA R91, R60, 1, 1, R91 ;  /* 0x3c003c003c5b7835 */ /* 0x000fe2000000005b */
[----:B------:R-:W-:-:S02]  /*3dd0*/  HADD2 R55, R71, R55 ;  /* 0x0000003747377230 */ /* 0x000fc40000000000 */
[--C-:B------:R-:W-:Y:S01]  /*3de0*/  HADD2.F32 R60, -RZ, R5.reuse.H0_H0 ;  /* 0x20000005ff3c7230 */ /* 0x100fe20000004100 */
[-C--:B------:R-:W-:Y:S01]  /*3df0*/  FFMA.FTZ R71, R20, R7.reuse, RZ ;  /* 0x0000000714477223 */ /* 0x080fe200000100ff */
[----:B------:R-:W-:Y:S01]  /*3e00*/  HADD2.F32 R70, -RZ, R5.H1_H1 ;  /* 0x30000005ff467230 */ /* 0x000fe20000004100 */
[-C--:B------:R-:W-:Y:S01]  /*3e10*/  FFMA.FTZ R5, R21, R7.reuse, RZ ;  /* 0x0000000715057223 */ /* 0x080fe200000100ff */
[----:B------:R-:W-:Y:S01]  /*3e20*/  HADD2.F32 R4, -RZ, R4.H1_H1 ;  /* 0x30000004ff047230 */ /* 0x000fe20000004100 */
[-C--:B------:R-:W-:Y:S02]  /*3e30*/  FFMA.FTZ R6, R24, R7.reuse, RZ ;  /* 0x0000000718067223 */ /* 0x080fe400000100ff */
[----:B------:R-:W-:Y:S01]  /*3e40*/  FFMA.FTZ R7, R56, R7, RZ ;  /* 0x0000000738077223 */ /* 0x000fe200000100ff */
[----:B------:R-:W-:Y:S01]  /*3e50*/  HADD2 R51, R93, R51 ;  /* 0x000000335d337230 */ /* 0x000fe20000000000 */
[-C--:B------:R-:W-:Y:S02]  /*3e60*/  FFMA.FTZ R61, R22, R4.reuse, R5 ;  /* 0x00000004163d7223 */ /* 0x080fe40000010005 */
[----:B------:R-:W-:-:S02]  /*3e70*/  FFMA.FTZ R93, R23, R4, R71 ;  /* 0x00000004175d7223 */ /* 0x000fc40000010047 */
[-C--:B------:R-:W-:Y:S02]  /*3e80*/  FFMA.FTZ R89, R25, R4.reuse, R6 ;  /* 0x0000000419597223 */ /* 0x080fe40000010006 */
[----:B------:R-:W-:Y:S02]  /*3e90*/  FFMA.FTZ R90, R57, R4, R7 ;  /* 0x00000004395a7223 */ /* 0x000fe40000010007 */
[----:B------:R-:W3:Y:S01]  /*3ea0*/  LDG.E.128.CONSTANT R4, [R12.64] ;  /* 0x0000000a0c047981 */ /* 0x000ee2000c1e9d00 */
[----:B------:R-:W-:-:S03]  /*3eb0*/  HFMA2.MMA R54, R58, 1, 1, R54 ;  /* 0x3c003c003a367835 */ /* 0x000fc60000000036 */
[----:B------:R-:W1:Y:S01]  /*3ec0*/  LDS.64 R58, [UR4+0x310] ;  /* 0x00031004ff3a7984 */ /* 0x000e620008000a00 */
[-C--:B------:R-:W-:Y:S02]  /*3ed0*/  FFMA.FTZ R71, R62, R60.reuse, R61 ;  /* 0x0000003c3e477223 */ /* 0x080fe4000001003d */
[-C--:B------:R-:W-:Y:S02]  /*3ee0*/  FFMA.FTZ R93, R63, R60.reuse, R93 ;  /* 0x0000003c3f5d7223 */ /* 0x080fe4000001005d */
[-C--:B------:R-:W-:Y:S02]  /*3ef0*/  FFMA.FTZ R89, R64, R60.reuse, R89 ;  /* 0x0000003c40597223 */ /* 0x080fe40000010059 */
[----:B------:R-:W-:Y:S02]  /*3f00*/  FFMA.FTZ R94, R65, R60, R90 ;  /* 0x0000003c415e7223 */ /* 0x000fe4000001005a */
[----:B------:R-:W4:Y:S01]  /*3f10*/  LDS.64 R60, [UR4+0x318] ;  /* 0x00031804ff3c7984 */ /* 0x000f220008000a00 */
[----:B0-----:R-:W-:Y:S01]  /*3f20*/  HADD2.F32 R90, -RZ, R28.H0_H0 ;  /* 0x2000001cff5a7230 */ /* 0x001fe20000004100 */
[----:B------:R-:W-:-:S02]  /*3f30*/  FFMA.FTZ R96, R17, R70, R93 ;  /* 0x0000004611607223 */ /* 0x000fc4000001005d */
        /* <DEDUP_REMOVED lines=10> */
[-C--:B------:R-:W-:Y:S02]  /*3fe0*/  FFMA.FTZ R70, R75, R28.reuse, R71 ;  /* 0x0000001c4b467223 */ /* 0x080fe40000010047 */
[-C--:B------:R-:W-:Y:S02]  /*3ff0*/  FFMA.FTZ R29, R76, R28.reuse, R29 ;  /* 0x0000001c4c1d7223 */ /* 0x080fe4000001001d */
[-C--:B------:R-:W-:Y:S02]  /*4000*/  FFMA.FTZ R93, R77, R28.reuse, R93 ;  /* 0x0000001c4d5d7223 */ /* 0x080fe4000001005d */
[----:B------:R-:W-:Y:S02]  /*4010*/  FFMA.FTZ R95, R78, R28, R95 ;  /* 0x0000001c4e5f7223 */ /* 0x000fe4000001005f */
[----:B------:R-:W-:-:S02]  /*4020*/  FFMA.FTZ R70, R79, R94, R70 ;  /* 0x0000005e4f467223 */ /* 0x000fc40000010046 */
[-C--:B------:R-:W-:Y:S01]  /*4030*/  FFMA.FTZ R29, R81, R94.reuse, R29 ;  /* 0x0000005e511d7223 */ /* 0x080fe2000001001d */
[--C-:B-1----:R-:W-:Y:S01]  /*4040*/  HADD2.F32 R71, -RZ, R58.reuse.H0_H0 ;  /* 0x2000003aff477230 */ /* 0x102fe20000004100 */
[-C--:B------:R-:W-:Y:S01]  /*4050*/  FFMA.FTZ R28, R82, R94.reuse, R93 ;  /* 0x0000005e521c7223 */ /* 0x080fe2000001005d */
[----:B------:R-:W-:Y:S01]  /*4060*/  HADD2.F32 R58, -RZ, R58.H1_H1 ;  /* 0x3000003aff3a7230 */ /* 0x000fe20000004100 */
[----:B------:R-:W-:Y:S02]  /*4070*/  FFMA.FTZ R95, R83, R94, R95 ;  /* 0x0000005e535f7223 */ /* 0x000fe4000001005f */
[----:B------:R-:W-:Y:S01]  /*4080*/  FFMA.FTZ R94, R24, R71, RZ ;  /* 0x00000047185e7223 */ /* 0x000fe200000100ff */
[--C-:B------:R-:W-:Y:S01]  /*4090*/  HADD2.F32 R93, -RZ, R59.reuse.H1_H1 ;  /* 0x3000003bff5d7230 */ /* 0x100fe20000004100 */
[-C--:B------:R-:W-:Y:S01]  /*40a0*/  FFMA.FTZ R90, R80, R89.reuse, R70 ;  /* 0x00000059505a7223 */ /* 0x080fe20000010046 */
[----:B------:R-:W-:Y:S01]  /*40b0*/  HADD2.F32 R70, -RZ, R59.H0_H0 ;  /* 0x2000003bff467230 */ /* 0x000fe20000004100 */
[----:B------:R-:W-:-:S02]  /*40c0*/  FFMA.FTZ R29, R84, R89, R29 ;  /* 0x00000059541d7223 */ /* 0x000fc4000001001d */
[-C--:B------:R-:W-:Y:S02]  /*40d0*/  FFMA.FTZ R28, R85, R89.reuse, R28 ;  /* 0x00000059551c7223 */ /* 0x080fe4000001001c */
[----:B------:R-:W-:Y:S02]  /*40e0*/  FFMA.FTZ R89, R86, R89, R95 ;  /* 0x0000005956597223 */ /* 0x000fe4000001005f */
[-C--:B------:R-:W-:Y:S02]  /*40f0*/  FFMA.FTZ R59, R21, R71.reuse, RZ ;  /* 0x00000047153b7223 */ /* 0x080fe400000100ff */
[-C--:B------:R-:W-:Y:S02]  /*4100*/  FFMA.FTZ R96, R20, R71.reuse, RZ ;  /* 0x0000004714607223 */ /* 0x080fe400000100ff */
[----:B------:R-:W-:Y:S02]  /*4110*/  FFMA.FTZ R95, R56, R71, RZ ;  /* 0x00000047385f7223 */ /* 0x000fe400000100ff */
[----:B------:R-:W-:-:S02]  /*4120*/  FFMA.FTZ R71, R25, R58, R94 ;  /* 0x0000003a19477223 */ /* 0x000fc4000001005e */
[-C--:B------:R-:W-:Y:S02]  /*4130*/  FFMA.FTZ R59, R22, R58.reuse, R59 ;  /* 0x0000003a163b7223 */ /* 0x080fe4000001003b */
[-C--:B------:R-:W-:Y:S02]  /*4140*/  FFMA.FTZ R96, R23, R58.reuse, R96 ;  /* 0x0000003a17607223 */ /* 0x080fe40000010060 */
[----:B------:R-:W-:Y:S02]  /*4150*/  FFMA.FTZ R95, R57, R58, R95 ;  /* 0x0000003a395f7223 */ /* 0x000fe4000001005f */
[-C--:B------:R-:W-:Y:S01]  /*4160*/  FFMA.FTZ R71, R64, R70.reuse, R71 ;  /* 0x0000004640477223 */ /* 0x080fe20000010047 */
[----:B----4-:R-:W-:Y:S01]  /*4170*/  HADD2.F32 R58, -RZ, R60.H0_H0 ;  /* 0x2000003cff3a7230 */ /* 0x010fe20000004100 */
[-C--:B------:R-:W-:Y:S02]  /*4180*/  FFMA.FTZ R59, R62, R70.reuse, R59 ;  /* 0x000000463e3b7223 */ /* 0x080fe4000001003b */
[----:B------:R-:W-:-:S02]  /*4190*/  FFMA.FTZ R96, R63, R70, R96 ;  /* 0x000000463f607223 */ /* 0x000fc40000010060 */
[----:B------:R-:W-:Y:S02]  /*41a0*/  FFMA.FTZ R70, R65, R70, R95 ;  /* 0x0000004641467223 */ /* 0x000fe4000001005f */
[-C--:B------:R-:W-:Y:S02]  /*41b0*/  FFMA.FTZ R71, R18, R93.reuse, R71 ;  /* 0x0000005d12477223 */ /* 0x080fe40000010047 */
[-C--:B------:R-:W-:Y:S02]  /*41c0*/  FFMA.FTZ R59, R16, R93.reuse, R59 ;  /* 0x0000005d103b7223 */ /* 0x080fe4000001003b */
[-C--:B------:R-:W-:Y:S02]  /*41d0*/  FFMA.FTZ R96, R17, R93.reuse, R96 ;  /* 0x0000005d11607223 */ /* 0x080fe40000010060 */
[----:B------:R-:W-:Y:S02]  /*41e0*/  FFMA.FTZ R95, R19, R93, R70 ;  /* 0x0000005d135f7223 */ /* 0x000fe40000010046 */
[----:B------:R-:W-:-:S02]  /*41f0*/  FFMA.FTZ R93, R69, R58, R71 ;  /* 0x0000003a455d7223 */ /* 0x000fc40000010047 */
[----:B------:R-:W0:Y:S01]  /*4200*/  LDS.64 R70, [UR4+0x10] ;  /* 0x00001004ff467984 */ /* 0x000e220008000a00 */
[----:B------:R-:W-:Y:S01]  /*4210*/  HADD2.F32 R60, -RZ, R60.H1_H1 ;  /* 0x3000003cff3c7230 */ /* 0x000fe20000004100 */
[-C--:B------:R-:W-:Y:S02]  /*4220*/  FFMA.FTZ R59, R66, R58.reuse, R59 ;  /* 0x0000003a423b7223 */ /* 0x080fe4000001003b */
[-C--:B------:R-:W-:Y:S02]  /*4230*/  FFMA.FTZ R97, R67, R58.reuse, R96 ;  /* 0x0000003a43617223 */ /* 0x080fe40000010060 */
[----:B------:R-:W-:Y:S01]  /*4240*/  FFMA.FTZ R95, R74, R58, R95 ;  /* 0x0000003a4a5f7223 */ /* 0x000fe2000001005f */
[----:B------:R-:W-:Y:S01]  /*4250*/  HADD2.F32 R94, -RZ, R61.H0_H0 ;  /* 0x2000003dff5e7230 */ /* 0x000fe20000004100 */
[-C--:B------:R-:W-:Y:S02]  /*4260*/  FFMA.FTZ R93, R77, R60.reuse, R93 ;  /* 0x0000003c4d5d7223 */ /* 0x080fe4000001005d */
[----:B------:R-:W-:-:S02]  /*4270*/  FFMA.FTZ R58, R75, R60, R59 ;  /* 0x0000003c4b3a7223 */ /* 0x000fc4000001003b */
[-C--:B------:R-:W-:Y:S02]  /*4280*/  FFMA.FTZ R97, R76, R60.reuse, R97 ;  /* 0x0000003c4c617223 */ /* 0x080fe40000010061 */
[----:B------:R-:W-:Y:S01]  /*4290*/  FFMA.FTZ R95, R78, R60, R95 ;  /* 0x0000003c4e5f7223 */ /* 0x000fe2000001005f */
[----:B------:R-:W-:Y:S01]  /*42a0*/  HADD2.F32 R61, -RZ, R61.H1_H1 ;  /* 0x3000003dff3d7230 */ /* 0x000fe20000004100 */
        /* <DEDUP_REMOVED lines=8> */
[----:B------:R-:W-:Y:S01]  /*4330*/  FMUL.FTZ R29, R46, R29 ;  /* 0x0000001d2e1d7220 */ /* 0x000fe20000410000 */
[----:B------:R-:W1:Y:S01]  /*4340*/  LDS.64 R60, [UR4+0x18] ;  /* 0x00001804ff3c7984 */ /* 0x000e620008000a00 */
[----:B------:R-:W-:-:S02]  /*4350*/  FMUL.FTZ R89, R44, R89 ;  /* 0x000000592c597220 */ /* 0x000fc40000410000 */
[----:B------:R-:W-:Y:S02]  /*4360*/  FMUL.FTZ R90, R31, R90 ;  /* 0x0000005a1f5a7220 */ /* 0x000fe40000410000 */
[----:B------:R-:W-:Y:S02]  /*4370*/  FMUL.FTZ R28, R45, R28 ;  /* 0x0000001c2d1c7220 */ /* 0x000fe40000410000 */
[----:B------:R-:W-:Y:S02]  /*4380*/  FMUL.FTZ R58, R31, R58 ;  /* 0x0000003a1f3a7220 */ /* 0x000fe40000410000 */
[----:B------:R-:W-:Y:S01]  /*4390*/  FMUL.FTZ R94, R45, R94 ;  /* 0x0000005e2d5e7220 */ /* 0x000fe20000410000 */
[----:B------:R-:W-:Y:S01]  /*43a0*/  F2FP.PACK_AB R29, RZ, R29 ;  /* 0x0000001dff1d723e */ /* 0x000fe200000000ff */
[----:B------:R-:W-:Y:S01]  /*43b0*/  FMUL.FTZ R97, R46, R97 ;  /* 0x000000612e617220 */ /* 0x000fe20000410000 */
[----:B------:R-:W-:Y:S01]  /*43c0*/  F2FP.PACK_AB R89, RZ, R89 ;  /* 0x00000059ff59723e */ /* 0x000fe200000000ff */
[----:B------:R-:W-:Y:S01]  /*43d0*/  FMUL.FTZ R95, R44, R95 ;  /* 0x0000005f2c5f7220 */ /* 0x000fe20000410000 */
[----:B------:R-:W-:-:S02]  /*43e0*/  F2FP.PACK_AB R90, RZ, R90 ;  /* 0x0000005aff5a723e */ /* 0x000fc400000000ff */
[----:B------:R-:W-:Y:S02]  /*43f0*/  F2FP.PACK_AB R28, RZ, R28 ;  /* 0x0000001cff1c723e */ /* 0x000fe400000000ff */
[----:B------:R-:W-:Y:S02]  /*4400*/  F2FP.PACK_AB R58, RZ, R58 ;  /* 0x0000003aff3a723e */ /* 0x000fe400000000ff */
[----:B------:R-:W-:Y:S02]  /*4410*/  F2FP.PACK_AB R94, RZ, R94 ;  /* 0x0000005eff5e723e */ /* 0x000fe400000000ff */
[----:B------:R-:W-:Y:S02]  /*4420*/  F2FP.PACK_AB R97, RZ, R97 ;  /* 0x00000061ff61723e */ /* 0x000fe400000000ff */
[----:B------:R-:W-:Y:S02]  /*4430*/  F2FP.PACK_AB R95, RZ, R95 ;  /* 0x0000005fff5f723e */ /* 0x000fe400000000ff */
[----:B------:R-:W-:-:S02]  /*4440*/  PRMT R89, R89, 0x5410, R29 ;  /* 0x0000541059597816 */ /* 0x000fc4000000001d */
[----:B------:R-:W-:Y:S02]  /*4450*/  PRMT R90, R90, 0x5410, R28 ;  /* 0x000054105a5a7816 */ /* 0x000fe4000000001c */
[----:B------:R-:W-:Y:S01]  /*4460*/  PRMT R28, R58, 0x5410, R94 ;  /* 0x000054103a1c7816 */ /* 0x000fe2000000005e */
[----:B------:R-:W-:Y:S01]  /*4470*/  HADD2 R29, R89, R88 ;  /* 0x00000058591d7230 */ /* 0x000fe20000000000 */
[----:B------:R-:W-:Y:S01]  /*4480*/  PRMT R95, R95, 0x5410, R97 ;  /* 0x000054105f5f7816 */ /* 0x000fe20000000061 */
[----:B------:R-:W4:Y:S01]  /*4490*/  LDS.64 R58, [UR4+0x410] ;  /* 0x00041004ff3a7984 */ /* 0x000f220008000a00 */
[--C-:B0-----:R-:W-:Y:S02]  /*44a0*/  HADD2.F32 R89, -RZ, R70.reuse.H0_H0 ;  /* 0x20000046ff597230 */ /* 0x101fe40000004100 */
[----:B------:R-:W-:Y:S01]  /*44b0*/  HFMA2.MMA R68, R28, 1, 1, R68 ;  /* 0x3c003c001c447835 */ /* 0x000fe20000000044 */
[----:B------:R-:W-:Y:S01]  /*44c0*/  HADD2.F32 R70, -RZ, R70.H1_H1 ;  /* 0x30000046ff467230 */ /* 0x000fe20000004100 */
[----:B------:R-:W-:Y:S01]  /*44d0*/  HFMA2.MMA R28, R95, 1, 1, R87 ;  /* 0x3c003c005f1c7835 */ /* 0x000fe20000000057 */
[--C-:B------:R-:W-:Y:S01]  /*44e0*/  HADD2.F32 R88, -RZ, R71.reuse.H0_H0 ;  /* 0x20000047ff587230 */ /* 0x100fe20000004100 */
[----:B------:R-:W-:Y:S01]  /*44f0*/  HFMA2.MMA R72, R90, 1, 1, R72 ;  /* 0x3c003c005a487835 */ /* 0x000fe20000000048 */
[----:B------:R-:W-:Y:S01]  /*4500*/  HADD2.F32 R87, -RZ, R71.H1_H1 ;  /* 0x30000047ff577230 */ /* 0x000fe20000004100 */
[----:B------:R-:W-:-:S02]  /*4510*/  FFMA.FTZ R93, R89, R20, RZ ;  /* 0x00000014595d7223 */ /* 0x000fc400000100ff */
[----:B------:R-:W-:Y:S02]  /*4520*/  FFMA.FTZ R71, R21, R89, RZ ;  /* 0x0000005915477223 */ /* 0x000fe400000100ff */
[C---:B------:R-:W-:Y:S02]  /*4530*/  FFMA.FTZ R90, R89.reuse, R24, RZ ;  /* 0x00000018595a7223 */ /* 0x040fe400000100ff */
[----:B------:R-:W-:Y:S02]  /*4540*/  FFMA.FTZ R89, R89, R56, RZ ;  /* 0x0000003859597223 */ /* 0x000fe400000100ff */
[----:B------:R-:W-:Y:S02]  /*4550*/  FFMA.FTZ R94, R70, R23, R93 ;  /* 0x00000017465e7223 */ /* 0x000fe4000001005d */
[----:B------:R-:W-:Y:S02]  /*4560*/  FFMA.FTZ R71, R22, R70, R71 ;  /* 0x0000004616477223 */ /* 0x000fe40000010047 */
[----:B------:R-:W-:-:S02]  /*4570*/  FFMA.FTZ R93, R70, R25, R90 ;  /* 0x00000019465d7223 */ /* 0x000fc4000001005a */
[----:B------:R-:W-:Y:S02]  /*4580*/  FFMA.FTZ R70, R70, R57, R89 ;  /* 0x0000003946467223 */ /* 0x000fe40000010059 */
[----:B------:R-:W-:Y:S02]  /*4590*/  FFMA.FTZ R89, R62, R88, R71 ;  /* 0x000000583e597223 */ /* 0x000fe40000010047 */
[C---:B------:R-:W-:Y:S02]  /*45a0*/  FFMA.FTZ R90, R88.reuse, R65, R70 ;  /* 0x00000041585a7223 */ /* 0x040fe40000010046 */
[----:B------:R-:W0:Y:S01]  /*45b0*/  LDS.64 R70, [UR4+0x418] ;  /* 0x00041804ff467984 */ /* 0x000e220008000a00 */
[C---:B------:R-:W-:Y:S02]  /*45c0*/  FFMA.FTZ R94, R88.reuse, R63, R94 ;  /* 0x0000003f585e7223 */ /* 0x040fe4000001005e */
[----:B------:R-:W-:Y:S01]  /*45d0*/  FFMA.FTZ R93, R88, R64, R93 ;  /* 0x00000040585d7223 */ /* 0x000fe2000001005d */
[----:B-1----:R-:W-:Y:S01]  /*45e0*/  HADD2.F32 R88, -RZ, R60.H0_H0 ;  /* 0x2000003cff587230 */ /* 0x002fe20000004100 */
[----:B------:R-:W-:-:S02]  /*45f0*/  FFMA.FTZ R89, R16, R87, R89 ;  /* 0x0000005710597223 */ /* 0x000fc40000010059 */
[C---:B------:R-:W-:Y:S02]  /*4600*/  FFMA.FTZ R94, R87.reuse, R17, R94 ;  /* 0x00000011575e7223 */ /* 0x040fe4000001005e */
[C---:B------:R-:W-:Y:S02]  /*4610*/  FFMA.FTZ R93, R87.reuse, R18, R93 ;  /* 0x00000012575d7223 */ /* 0x040fe4000001005d */
[----:B------:R-:W-:Y:S01]  /*4620*/  FFMA.FTZ R87, R87, R19, R90 ;  /* 0x0000001357577223 */ /* 0x000fe2000001005a */
[----:B------:R-:W-:Y:S01]  /*4630*/  HADD2.F32 R60, -RZ, R60.H1_H1 ;  /* 0x3000003cff3c7230 */ /* 0x000fe20000004100 */
[----:B------:R-:W-:Y:S02]  /*4640*/  FFMA.FTZ R89, R66, R88, R89 ;  /* 0x0000005842597223 */ /* 0x000fe40000010059 */
[C---:B------:R-:W-:Y:S02]  /*4650*/  FFMA.FTZ R95, R88.reuse, R67, R94 ;  /* 0x00000043585f7223 */ /* 0x040fe4000001005e */
[----:B------:R-:W-:-:S02]  /*4660*/  FFMA.FTZ R93, R88, R69, R93 ;  /* 0x00000045585d7223 */ /* 0x000fc4000001005d */
[----:B------:R-:W-:Y:S01]  /*4670*/  FFMA.FTZ R87, R88, R74, R87 ;  /* 0x0000004a58577223 */ /* 0x000fe20000010057 */
[--C-:B------:R-:W-:Y:S01]  /*4680*/  HADD2.F32 R90, -RZ, R61.reuse.H0_H0 ;  /* 0x2000003dff5a7230 */ /* 0x100fe20000004100 */
[----:B------:R-:W-:Y:S02]  /*4690*/  FFMA.FTZ R88, R75, R60, R89 ;  /* 0x0000003c4b587223 */ /* 0x000fe40000010059 */
[C---:B------:R-:W-:Y:S02]  /*46a0*/  FFMA.FTZ R95, R60.reuse, R76, R95 ;  /* 0x0000004c3c5f7223 */ /* 0x040fe4000001005f */
[C---:B------:R-:W-:Y:S02]  /*46b0*/  FFMA.FTZ R93, R60.reuse, R77, R93 ;  /* 0x0000004d3c5d7223 */ /* 0x040fe4000001005d */
[----:B------:R-:W-:Y:S01]  /*46c0*/  FFMA.FTZ R87, R60, R78, R87 ;  /* 0x0000004e3c577223 */ /* 0x000fe20000010057 */
[----:B------:R-:W-:Y:S01]  /*46d0*/  HADD2.F32 R61, -RZ, R61.H1_H1 ;  /* 0x3000003dff3d7230 */ /* 0x000fe20000004100 */
[----:B------:R-:W-:-:S02]  /*46e0*/  FFMA.FTZ R88, R79, R90, R88 ;  /* 0x0000005a4f587223 */ /* 0x000fc40000010058 */
[C---:B------:R-:W-:Y:S02]  /*46f0*/  FFMA.FTZ R89, R90.reuse, R81, R95 ;  /* 0x000000515a597223 */ /* 0x040fe4000001005f */
[C---:B------:R-:W-:Y:S01]  /*4700*/  FFMA.FTZ R60, R90.reuse, R82, R93 ;  /* 0x000000525a3c7223 */ /* 0x040fe2000001005d */
[--C-:B----4-:R-:W-:Y:S01]  /*4710*/  HADD2.F32 R93, -RZ, R58.reuse.H0_H0 ;  /* 0x2000003aff5d7230 */ /* 0x110fe20000004100 */
[----:B------:R-:W-:Y:S01]  /*4720*/  FFMA.FTZ R87, R90, R83, R87 ;  /* 0x000000535a577223 */ /* 0x000fe20000010057 */
[----:B------:R-:W-:Y:S01]  /*4730*/  HADD2.F32 R58, -RZ, R58.H1_H1 ;  /* 0x3000003aff3a7230 */ /* 0x000fe20000004100 */
[----:B------:R-:W-:Y:S02]  /*4740*/  FFMA.FTZ R88, R80, R61, R88 ;  /* 0x0000003d50587223 */ /* 0x000fe40000010058 */
[C---:B------:R-:W-:Y:S02]  /*4750*/  FFMA.FTZ R89, R61.reuse, R84, R89 ;  /* 0x000000543d597223 */ /* 0x040fe40000010059 */
[C---:B------:R-:W-:Y:S01]  /*4760*/  FFMA.FTZ R90, R61.reuse, R85, R60 ;  /* 0x000000553d5a7223 */ /* 0x040fe2000001003c */
[--C-:B------:R-:W-:Y:S01]  /*4770*/  HADD2.F32 R60, -RZ, R59.reuse.H0_H0 ;  /* 0x2000003bff3c7230 */ /* 0x100fe20000004100 */
[----:B------:R-:W-:Y:S01]  /*4780*/  FFMA.FTZ R87, R61, R86, R87 ;  /* 0x000000563d577223 */ /* 0x000fe20000010057 */
[----:B------:R-:W-:Y:S01]  /*4790*/  HADD2.F32 R61, -RZ, R59.H1_H1 ;  /* 0x3000003bff3d7230 */ /* 0x000fe20000004100 */
[----:B------:R-:W-:-:S02]  /*47a0*/  FFMA.FTZ R59, R21, R93, RZ ;  /* 0x0000005d153b7223 */ /* 0x000fc400000100ff */
[-C--:B------:R-:W-:Y:S02]  /*47b0*/  FFMA.FTZ R96, R20, R93.reuse, RZ ;  /* 0x0000005d14607223 */ /* 0x080fe400000100ff */
[-C--:B------:R-:W-:Y:S02]  /*47c0*/  FFMA.FTZ R94, R24, R93.reuse, RZ ;  /* 0x0000005d185e7223 */ /* 0x080fe400000100ff */
[----:B------:R-:W-:Y:S02]  /*47d0*/  FFMA.FTZ R95, R56, R93, RZ ;  /* 0x0000005d385f7223 */ /* 0x000fe400000100ff */
[-C--:B------:R-:W-:Y:S02]  /*47e0*/  FFMA.FTZ R59, R22, R58.reuse, R59 ;  /* 0x0000003a163b7223 */ /* 0x080fe4000001003b */
[-C--:B------:R-:W-:Y:S02]  /*47f0*/  FFMA.FTZ R96, R23, R58.reuse, R96 ;  /* 0x0000003a17607223 */ /* 0x080fe40000010060 */
[----:B------:R-:W-:-:S02]  /*4800*/  FFMA.FTZ R93, R25, R58, R94 ;  /* 0x0000003a195d7223 */ /* 0x000fc4000001005e */
[----:B------:R-:W-:Y:S02]  /*4810*/  FFMA.FTZ R95, R57, R58, R95 ;  /* 0x0000003a395f7223 */ /* 0x000fe4000001005f */
[-C--:B------:R-:W-:Y:S02]  /*4820*/  FFMA.FTZ R59, R62, R60.reuse, R59 ;  /* 0x0000003c3e3b7223 */ /* 0x080fe4000001003b */
[-C--:B------:R-:W-:Y:S02]  /*4830*/  FFMA.FTZ R96, R63, R60.reuse, R96 ;  /* 0x0000003c3f607223 */ /* 0x080fe40000010060 */
[-C--:B------:R-:W-:Y:S02]  /*4840*/  FFMA.FTZ R93, R64, R60.reuse, R93 ;  /* 0x0000003c405d7223 */ /* 0x080fe4000001005d */
[----:B------:R-:W-:Y:S01]  /*4850*/  FFMA.FTZ R60, R65, R60, R95 ;  /* 0x0000003c413c7223 */ /* 0x000fe2000001005f */
[----:B0-----:R-:W-:Y:S01]  /*4860*/  HADD2.F32 R58, -RZ, R70.H0_H0 ;  /* 0x20000046ff3a7230 */ /* 0x001fe20000004100 */
[----:B------:R-:W-:-:S02]  /*4870*/  FFMA.FTZ R59, R16, R61, R59 ;  /* 0x0000003d103b7223 */ /* 0x000fc4000001003b */
[-C--:B------:R-:W-:Y:S02]  /*4880*/  FFMA.FTZ R96, R17, R61.reuse, R96 ;  /* 0x0000003d11607223 */ /* 0x080fe40000010060 */
[-C--:B------:R-:W-:Y:S02]  /*4890*/  FFMA.FTZ R93, R18, R61.reuse, R93 ;  /* 0x0000003d125d7223 */ /* 0x080fe4000001005d */
[----:B------:R-:W-:-:S04]  /*48a0*/  FFMA.FTZ R61, R19, R61, R60 ;  /* 0x0000003d133d7223 */ /* 0x000fc8000001003c */
[-C--:B------:R-:W-:Y:S02]  /*48b0*/  FFMA.FTZ R95, R74, R58.reuse, R61 ;  /* 0x0000003a4a5f7223 */ /* 0x080fe4000001003d */
[----:B------:R-:W0:Y:S01]  /*48c0*/  LDS.64 R60, [UR4+0x510] ;  /* 0x00051004ff3c7984 */ /* 0x000e220008000a00 */
[----:B------:R-:W-:Y:S01]  /*48d0*/  HADD2.F32 R70, -RZ, R70.H1_H1 ;  /* 0x30000046ff467230 */ /* 0x000fe20000004100 */
[-C--:B------:R-:W-:Y:S01]  /*48e0*/  FFMA.FTZ R59, R66, R58.reuse, R59 ;  /* 0x0000003a423b7223 */ /* 0x080fe2000001003b */
[--C-:B------:R-:W-:Y:S01]  /*48f0*/  HADD2.F32 R94, -RZ, R71.reuse.H0_H0 ;  /* 0x20000047ff5e7230 */ /* 0x100fe20000004100 */
[-C--:B------:R-:W-:Y:S02]  /*4900*/  FFMA.FTZ R97, R67, R58.reuse, R96 ;  /* 0x0000003a43617223 */ /* 0x080fe40000010060 */
[----:B------:R-:W-:Y:S02]  /*4910*/  FFMA.FTZ R93, R69, R58, R93 ;  /* 0x0000003a455d7223 */ /* 0x000fe4000001005d */
[-C--:B------:R-:W-:Y:S01]  /*4920*/  FFMA.FTZ R58, R75, R70.reuse, R59 ;  /* 0x000000464b3a7223 */ /* 0x080fe2000001003b */
[----:B------:R-:W-:Y:S01]  /*4930*/  HADD2.F32 R71, -RZ, R71.H1_H1 ;  /* 0x30000047ff477230 */ /* 0x000fe20000004100 */
[----:B------:R-:W-:-:S02]  /*4940*/  FFMA.FTZ R93, R77, R70, R93 ;  /* 0x000000464d5d7223 */ /* 0x000fc4000001005d */
[----:B------:R-:W-:Y:S02]  /*4950*/  FFMA.FTZ R58, R79, R94, R58 ;  /* 0x0000005e4f3a7223 */ /* 0x000fe4000001003a */
[-C--:B------:R-:W-:Y:S02]  /*4960*/  FFMA.FTZ R97, R76, R70.reuse, R97 ;  /* 0x000000464c617223 */ /* 0x080fe40000010061 */
[----:B------:R-:W-:Y:S02]  /*4970*/  FFMA.FTZ R95, R78, R70, R95 ;  /* 0x000000464e5f7223 */ /* 0x000fe4000001005f */
[----:B------:R-:W-:Y:S02]  /*4980*/  FFMA.FTZ R96, R82, R94, R93 ;  /* 0x0000005e52607223 */ /* 0x000fe4000001005d */
[-C--:B------:R-:W-:Y:S02]  /*4990*/  FFMA.FTZ R70, R80, R71.reuse, R58 ;  /* 0x0000004750467223 */ /* 0x080fe4000001003a */
[----:B------:R-:W1:Y:S01]  /*49a0*/  LDS.64 R58, [UR4+0x518] ;  /* 0x00051804ff3a7984 */ /* 0x000e620008000a00 */
[----:B------:R-:W-:-:S02]  /*49b0*/  FFMA.FTZ R96, R85, R71, R96 ;  /* 0x0000004755607223 */ /* 0x000fc40000010060 */
[----:B------:R-:W-:Y:S02]  /*49c0*/  FMUL.FTZ R70, R31, R70 ;  /* 0x000000461f467220 */ /* 0x000fe40000410000 */
[----:B------:R-:W-:Y:S02]  /*49d0*/  FMUL.FTZ R96, R45, R96 ;  /* 0x000000602d607220 */ /* 0x000fe40000410000 */
[----:B------:R-:W-:Y:S02]  /*49e0*/  FMUL.FTZ R88, R31, R88 ;  /* 0x000000581f587220 */ /* 0x000fe40000410000 */
[----:B------:R-:W-:Y:S02]  /*49f0*/  FMUL.FTZ R89, R46, R89 ;  /* 0x000000592e597220 */ /* 0x000fe40000410000 */
[----:B------:R-:W-:Y:S02]  /*4a00*/  FMUL.FTZ R90, R45, R90 ;  /* 0x0000005a2d5a7220 */ /* 0x000fe40000410000 */
[----:B------:R-:W-:Y:S01]  /*4a10*/  FMUL.FTZ R87, R44, R87 ;  /* 0x000000572c577220 */ /* 0x000fe20000410000 */
[----:B------:R-:W-:Y:S01]  /*4a20*/  F2FP.PACK_AB R70, RZ, R70 ;  /* 0x00000046ff46723e */ /* 0x000fe200000000ff */
[----:B------:R-:W-:Y:S01]  /*4a30*/  FFMA.FTZ R97, R81, R94, R97 ;  /* 0x0000005e51617223 */ /* 0x000fe20000010061 */
[----:B------:R-:W-:Y:S01]  /*4a40*/  F2FP.PACK_AB R96, RZ, R96 ;  /* 0x00000060ff60723e */ /* 0x000fe200000000ff */
[----:B------:R-:W-:Y:S01]  /*4a50*/  FFMA.FTZ R95, R83, R94, R95 ;  /* 0x0000005e535f7223 */ /* 0x000fe2000001005f */
[----:B------:R-:W-:-:S02]  /*4a60*/  F2FP.PACK_AB R88, RZ, R88 ;  /* 0x00000058ff58723e */ /* 0x000fc400000000ff */
[----:B------:R-:W-:Y:S02]  /*4a70*/  F2FP.PACK_AB R89, RZ, R89 ;  /* 0x00000059ff59723e */ /* 0x000fe400000000ff */
[----:B------:R-:W-:Y:S02]  /*4a80*/  F2FP.PACK_AB R90, RZ, R90 ;  /* 0x0000005aff5a723e */ /* 0x000fe400000000ff */
[----:B------:R-:W-:Y:S01]  /*4a90*/  F2FP.PACK_AB R87, RZ, R87 ;  /* 0x00000057ff57723e */ /* 0x000fe200000000ff */
[-C--:B------:R-:W-:Y:S01]  /*4aa0*/  FFMA.FTZ R97, R84, R71.reuse, R97 ;  /* 0x0000004754617223 */ /* 0x080fe20000010061 */
[----:B------:R-:W-:Y:S01]  /*4ab0*/  PRMT R70, R70, 0x5410, R96 ;  /* 0x0000541046467816 */ /* 0x000fe20000000060 */
[----:B------:R-:W-:Y:S01]  /*4ac0*/  FFMA.FTZ R95, R86, R71, R95 ;  /* 0x00000047565f7223 */ /* 0x000fe2000001005f */
[----:B------:R-:W-:Y:S01]  /*4ad0*/  PRMT R87, R87, 0x5410, R89 ;  /* 0x0000541057577816 */ /* 0x000fe20000000059 */
[--C-:B0-----:R-:W-:Y:S01]  /*4ae0*/  HADD2.F32 R71, -RZ, R60.reuse.H0_H0 ;  /* 0x2000003cff477230 */ /* 0x101fe20000004100 */
[----:B------:R-:W-:Y:S01]  /*4af0*/  PRMT R88, R88, 0x5410, R90 ;  /* 0x0000541058587816 */ /* 0x000fe2000000005a */
[----:B------:R-:W-:Y:S01]  /*4b00*/  HADD2.F32 R60, -RZ, R60.H1_H1 ;  /* 0x3000003cff3c7230 */ /* 0x000fe20000004100 */
[----:B------:R-:W-:Y:S01]  /*4b10*/  HFMA2.MMA R50, R70, 1, 1, R50 ;  /* 0x3c003c0046327835 */ /* 0x000fe20000000032 */
[----:B------:R-:W-:Y:S01]  /*4b20*/  HADD2 R40, R87, R40 ;  /* 0x0000002857287230 */ /* 0x000fe20000000000 */
[-C--:B------:R-:W-:Y:S01]  /*4b30*/  FFMA.FTZ R89, R20, R71.reuse, RZ ;  /* 0x0000004714597223 */ /* 0x080fe200000100ff */
[--C-:B------:R-:W-:Y:S01]  /*4b40*/  HADD2.F32 R70, -RZ, R61.reuse.H0_H0 ;  /* 0x2000003dff467230 */ /* 0x100fe20000004100 */
[----:B------:R-:W-:Y:S01]  /*4b50*/  HFMA2.MMA R43, R88, 1, 1, R43 ;  /* 0x3c003c00582b7835 */ /* 0x000fe2000000002b */
[----:B------:R-:W-:Y:S01]  /*4b60*/  HADD2.F32 R87, -RZ, R61.H1_H1 ;  /* 0x3000003dff577230 */ /* 0x000fe20000004100 */
[----:B------:R-:W-:-:S02]  /*4b70*/  FFMA.FTZ R61, R21, R71, RZ ;  /* 0x00000047153d7223 */ /* 0x000fc400000100ff */
[-C--:B------:R-:W-:Y:S02]  /*4b80*/  FFMA.FTZ R88, R24, R71.reuse, RZ ;  /* 0x0000004718587223 */ /* 0x080fe400000100ff */
[----:B------:R-:W-:Y:S02]  /*4b90*/  FFMA.FTZ R71, R56, R71, RZ ;  /* 0x0000004738477223 */ /* 0x000fe400000100ff */
[-C--:B------:R-:W-:Y:S02]  /*4ba0*/  FFMA.FTZ R90, R23, R60.reuse, R89 ;  /* 0x0000003c175a7223 */ /* 0x080fe40000010059 */
[----:B------:R-:W-:Y:S02]  /*4bb0*/  FMUL.FTZ R97, R46, R97 ;  /* 0x000000612e617220 */ /* 0x000fe40000410000 */
[----:B------:R-:W-:Y:S02]  /*4bc0*/  FMUL.FTZ R95, R44, R95 ;  /* 0x0000005f2c5f7220 */ /* 0x000fe40000410000 */
[----:B------:R-:W-:-:S02]  /*4bd0*/  FFMA.FTZ R61, R22, R60, R61 ;  /* 0x0000003c163d7223 */ /* 0x000fc4000001003d */
[-C--:B------:R-:W-:Y:S02]  /*4be0*/  FFMA.FTZ R89, R25, R60.reuse, R88 ;  /* 0x0000003c19597223 */ /* 0x080fe40000010058 */
[----:B------:R-:W-:Y:S01]  /*4bf0*/  FFMA.FTZ R60, R57, R60, R71 ;  /* 0x0000003c393c7223 */ /* 0x000fe20000010047 */
[----:B------:R-:W-:Y:S01]  /*4c00*/  F2FP.PACK_AB R97, RZ, R97 ;  /* 0x00000061ff61723e */ /* 0x000fe200000000ff */
[-C--:B------:R-:W-:Y:S01]  /*4c10*/  FFMA.FTZ R71, R62, R70.reuse, R61 ;  /* 0x000000463e477223 */ /* 0x080fe2000001003d */
[----:B------:R-:W-:Y:S01]  /*4c20*/  F2FP.PACK_AB R95, RZ, R95 ;  /* 0x0000005fff5f723e */ /* 0x000fe200000000ff */
[-C--:B------:R-:W-:Y:S02]  /*4c30*/  FFMA.FTZ R90, R63, R70.reuse, R90 ;  /* 0x000000463f5a7223 */ /* 0x080fe4000001005a */
[-C--:B------:R-:W-:Y:S02]  /*4c40*/  FFMA.FTZ R89, R64, R70.reuse, R89 ;  /* 0x0000004640597223 */ /* 0x080fe40000010059 */
[----:B------:R-:W-:-:S02]  /*4c50*/  FFMA.FTZ R70, R65, R70, R60 ;  /* 0x0000004641467223 */ /* 0x000fc4000001003c */
[----:B------:R-:W0:Y:S01]  /*4c60*/  LDS.64 R60, [UR4+0x610] ;  /* 0x00061004ff3c7984 */ /* 0x000e220008000a00 */
[----:B------:R-:W-:Y:S01]  /*4c70*/  PRMT R95, R95, 0x5410, R97 ;  /* 0x000054105f5f7816 */ /* 0x000fe20000000061 */
[-C--:B------:R-:W-:Y:S02]  /*4c80*/  FFMA.FTZ R71, R16, R87.reuse, R71 ;  /* 0x0000005710477223 */ /* 0x080fe40000010047 */
[-C--:B------:R-:W-:Y:S02]  /*4c90*/  FFMA.FTZ R90, R17, R87.reuse, R90 ;  /* 0x00000057115a7223 */ /* 0x080fe4000001005a */
[-C--:B------:R-:W-:Y:S02]  /*4ca0*/  FFMA.FTZ R89, R18, R87.reuse, R89 ;  /* 0x0000005712597223 */ /* 0x080fe40000010059 */
[----:B------:R-:W-:Y:S01]  /*4cb0*/  FFMA.FTZ R87, R19, R87, R70 ;  /* 0x0000005713577223 */ /* 0x000fe20000010046 */
[--C-:B-1----:R-:W-:Y:S01]  /*4cc0*/  HADD2.F32 R70, -RZ, R58.reuse.H0_H0 ;  /* 0x2000003aff467230 */ /* 0x102fe20000004100 */
[----:B------:R-:W-:Y:S01]  /*4cd0*/  HFMA2.MMA R49, R95, 1, 1, R49 ;  /* 0x3c003c005f317835 */ /* 0x000fe20000000031 */
[----:B------:R-:W-:-:S02]  /*4ce0*/  HADD2.F32 R58, -RZ, R58.H1_H1 ;  /* 0x3000003aff3a7230 */ /* 0x000fc40000004100 */
[--C-:B------:R-:W-:Y:S01]  /*4cf0*/  HADD2.F32 R88, -RZ, R59.reuse.H0_H0 ;  /* 0x2000003bff587230 */ /* 0x100fe20000004100 */
[-C--:B------:R-:W-:Y:S01]  /*4d00*/  FFMA.FTZ R71, R66, R70.reuse, R71 ;  /* 0x0000004642477223 */ /* 0x080fe20000010047 */
[----:B------:R-:W-:Y:S01]  /*4d10*/  HADD2.F32 R95, -RZ, R59.H1_H1 ;  /* 0x3000003bff5f7230 */ /* 0x000fe20000004100 */
[-C--:B------:R-:W-:Y:S02]  /*4d20*/  FFMA.FTZ R59, R67, R70.reuse, R90 ;  /* 0x00000046433b7223 */ /* 0x080fe4000001005a */
[-C--:B------:R-:W-:Y:S02]  /*4d30*/  FFMA.FTZ R89, R69, R70.reuse, R89 ;  /* 0x0000004645597223 */ /* 0x080fe40000010059 */
[----:B------:R-:W-:Y:S02]  /*4d40*/  FFMA.FTZ R87, R74, R70, R87 ;  /* 0x000000464a577223 */ /* 0x000fe40000010057 */
[-C--:B------:R-:W-:Y:S02]  /*4d50*/  FFMA.FTZ R70, R75, R58.reuse, R71 ;  /* 0x0000003a4b467223 */ /* 0x080fe40000010047 */
[----:B------:R-:W-:-:S02]  /*4d60*/  FFMA.FTZ R71, R76, R58, R59 ;  /* 0x0000003a4c477223 */ /* 0x000fc4000001003b */
[-C--:B------:R-:W-:Y:S02]  /*4d70*/  FFMA.FTZ R89, R77, R58.reuse, R89 ;  /* 0x0000003a4d597223 */ /* 0x080fe40000010059 */
[----:B------:R-:W-:Y:S02]  /*4d80*/  FFMA.FTZ R87, R78, R58, R87 ;  /* 0x0000003a4e577223 */ /* 0x000fe40000010057 */
[----:B------:R-:W1:Y:S01]  /*4d90*/  LDS.64 R58, [UR4+0x618] ;  /* 0x00061804ff3a7984 */ /* 0x000e620008000a00 */
[----:B--2---:R-:W-:-:S04]  /*4da0*/  SHF.R.U32.HI R90, RZ, 0x8, R8 ;  /* 0x00000008ff5a7819 */ /* 0x004fc80000011608 */
[----:B------:R-:W-:Y:S01]  /*4db0*/  LOP3.LUT R90, R90, 0xff, RZ, 0xc0, !PT ;  /* 0x000000ff5a5a7812 */ /* 0x000fe200078ec0ff */
[-C--:B------:R-:W-:Y:S01]  /*4dc0*/  FFMA.FTZ R70, R79, R88.reuse, R70 ;  /* 0x000000584f467223 */ /* 0x080fe20000010046 */
[----:B------:R-:W-:Y:S01]  /*4dd0*/  LOP3.LUT R94, R8, 0xff, RZ, 0xc0, !PT ;  /* 0x000000ff085e7812 */ /* 0x000fe200078ec0ff */
[----:B------:R-:W-:Y:S01]  /*4de0*/  FFMA.FTZ R100, R82, R88, R89 ;  /* 0x0000005852647223 */ /* 0x000fe20000010059 */
[----:B------:R-:W-:Y:S01]  /*4df0*/  IADD3 R97, -R73, R90, RZ ;  /* 0x0000005a49617210 */ /* 0x000fe20007ffe1ff */
[-C--:B------:R-:W-:Y:S01]  /*4e00*/  FFMA.FTZ R90, R81, R88.reuse, R71 ;  /* 0x00000058515a7223 */ /* 0x080fe20000010047 */
[----:B------:R-:W-:Y:S01]  /*4e10*/  SHF.R.U32.HI R89, RZ, 0x10, R8 ;  /* 0x00000010ff597819 */ /* 0x000fe20000011608 */
[----:B------:R-:W-:Y:S01]  /*4e20*/  FFMA.FTZ R71, R83, R88, R87 ;  /* 0x0000005853477223 */ /* 0x000fe20000010057 */
[----:B------:R-:W-:Y:S01]  /*4e30*/  LOP3.LUT R93, R11, 0xff, RZ, 0xc0, !PT ;  /* 0x000000ff0b5d7812 */ /* 0x000fe200078ec0ff */
[-C--:B------:R-:W-:Y:S01]  /*4e40*/  FFMA.FTZ R88, R80, R95.reuse, R70 ;  /* 0x0000005f50587223 */ /* 0x080fe20000010046 */
[----:B------:R-:W-:Y:S01]  /*4e50*/  IADD3 R94, -R73, R94, RZ ;  /* 0x0000005e495e7210 */ /* 0x000fe20007ffe1ff */
[-C--:B------:R-:W-:Y:S01]  /*4e60*/  FFMA.FTZ R87, R84, R95.reuse, R90 ;  /* 0x0000005f54577223 */ /* 0x080fe2000001005a */
[----:B------:R-:W-:Y:S01]  /*4e70*/  LOP3.LUT R90, R89, 0xff, RZ, 0xc0, !PT ;  /* 0x000000ff595a7812 */ /* 0x000fe200078ec0ff */
[----:B------:R-:W-:Y:S01]  /*4e80*/  FFMA.FTZ R100, R85, R95, R100 ;  /* 0x0000005f55647223 */ /* 0x000fe20000010064 */
[----:B------:R-:W-:Y:S01]  /*4e90*/  IADD3 R93, -R42, R93, RZ ;  /* 0x0000005d2a5d7210 */ /* 0x000fe20007ffe1ff */
[----:B------:R-:W-:Y:S01]  /*4ea0*/  FFMA.FTZ R95, R86, R95, R71 ;  /* 0x0000005f565f7223 */ /* 0x000fe20000010047 */
[----:B------:R-:W-:Y:S01]  /*4eb0*/  SHF.R.U32.HI R96, RZ, 0x8, R11 ;  /* 0x00000008ff607819 */ /* 0x000fe2000001160b */
[--C-:B0-----:R-:W-:Y:S01]  /*4ec0*/  HADD2.F32 R71, -RZ, R60.reuse.H0_H0 ;  /* 0x2000003cff477230 */ /* 0x101fe20000004100 */
[----:B------:R0:W2:Y:S01]  /*4ed0*/  I2F.F16 R98, R94 ;  /* 0x0000005e00627306 */ /* 0x0000a20000200c00 */
[----:B------:R-:W-:Y:S01]  /*4ee0*/  HADD2.F32 R60, -RZ, R60.H1_H1 ;  /* 0x3000003cff3c7230 */ /* 0x000fe20000004100 */
[----:B------:R-:W-:Y:S01]  /*4ef0*/  LOP3.LUT R101, R96, 0xff, RZ, 0xc0, !PT ;  /* 0x000000ff60657812 */ /* 0x000fe200078ec0ff */
[----:B------:R-:W-:Y:S01]  /*4f00*/  HADD2.F32 R70, -RZ, R61.H0_H0 ;  /* 0x2000003dff467230 */ /* 0x000fe20000004100 */
[----:B------:R-:W-:Y:S01]  /*4f10*/  LEA.HI R102, R8, -R73, RZ, 0x8 ;  /* 0x8000004908667211 */ /* 0x000fe200078f40ff */
[----:B------:R-:W-:-:S03]  /*4f20*/  FFMA.FTZ R8, R24, R71, RZ ;  /* 0x0000004718087223 */ /* 0x000fc600000100ff */
[----:B------:R4:W1:Y:S01]  /*4f30*/  I2F.F16 R99, R93 ;  /* 0x0000005d00637306 */ /* 0x0008620000200c00 */
[----:B0-----:R-:W-:Y:S01]  /*4f40*/  IADD3 R94, -R73, R90, RZ ;  /* 0x0000005a495e7210 */ /* 0x001fe20007ffe1ff */
[----:B------:R-:W-:Y:S01]  /*4f50*/  HADD2.F32 R90, -RZ, R61.H1_H1 ;  /* 0x3000003dff5a7230 */ /* 0x000fe20000004100 */
[-C--:B------:R-:W-:Y:S02]  /*4f60*/  FFMA.FTZ R61, R21, R71.reuse, RZ ;  /* 0x00000047153d7223 */ /* 0x080fe400000100ff */
[----:B------:R-:W-:Y:S01]  /*4f70*/  FFMA.FTZ R89, R56, R71, RZ ;  /* 0x0000004738597223 */ /* 0x000fe200000100ff */
[----:B------:R-:W-:Y:S01]  /*4f80*/  IADD3 R96, -R42, R101, RZ ;  /* 0x000000652a607210 */ /* 0x000fe20007ffe1ff */
[----:B----4-:R-:W-:Y:S01]  /*4f90*/  FFMA.FTZ R93, R20, R71, RZ ;  /* 0x00000047145d7223 */ /* 0x010fe200000100ff */
[----:B------:R-:W-:Y:S01]  /*4fa0*/  SHF.R.U32.HI R101, RZ, 0x10, R11 ;  /* 0x00000010ff657819 */ /* 0x000fe2000001160b */
[-C--:B------:R-:W-:Y:S02]  /*4fb0*/  FFMA.FTZ R61, R22, R60.reuse, R61 ;  /* 0x0000003c163d7223 */ /* 0x080fe4000001003d */
[----:B------:R-:W-:-:S02]  /*4fc0*/  FFMA.FTZ R93, R23, R60, R93 ;  /* 0x0000003c175d7223 */ /* 0x000fc4000001005d */
[-C--:B------:R-:W-:Y:S02]  /*4fd0*/  FFMA.FTZ R71, R25, R60.reuse, R8 ;  /* 0x0000003c19477223 */ /* 0x080fe40000010008 */
[----:B------:R-:W-:Y:S01]  /*4fe0*/  FFMA.FTZ R60, R57, R60, R89 ;  /* 0x0000003c393c7223 */ /* 0x000fe20000010059 */
[----:B------:R-:W-:Y:S01]  /*4ff0*/  LOP3.LUT R101, R101, 0xff, RZ, 0xc0, !PT ;  /* 0x000000ff65657812 */ /* 0x000fe200078ec0ff */
[-C--:B------:R-:W-:Y:S02]  /*5000*/  FFMA.FTZ R71, R64, R70.reuse, R71 ;  /* 0x0000004640477223 */ /* 0x080fe40000010047 */
[-C--:B------:R-:W-:Y:S02]  /*5010*/  FFMA.FTZ R61, R62, R70.reuse, R61 ;  /* 0x000000463e3d7223 */ /* 0x080fe4000001003d */
[-C--:B------:R-:W-:Y:S02]  /*5020*/  FFMA.FTZ R93, R63, R70.reuse, R93 ;  /* 0x000000463f5d7223 */ /* 0x080fe4000001005d */
[----:B------:R-:W-:Y:S01]  /*5030*/  FFMA.FTZ R60, R65, R70, R60 ;  /* 0x00000046413c7223 */ /* 0x000fe2000001003c */
[----:B-1----:R-:W-:Y:S01]  /*5040*/  HADD2.F32 R8, -RZ, R58.H0_H0 ;  /* 0x2000003aff087230 */ /* 0x002fe20000004100 */
[----:B------:R-:W-:Y:S01]  /*5050*/  IADD3 R104, -R42, R101, RZ ;  /* 0x000000652a687210 */ /* 0x000fe20007ffe1ff */
[----:B------:R-:W-:-:S02]  /*5060*/  FFMA.FTZ R71, R18, R90, R71 ;  /* 0x0000005a12477223 */ /* 0x000fc40000010047 */
[-C--:B------:R-:W-:Y:S02]  /*5070*/  FFMA.FTZ R61, R16, R90.reuse, R61 ;  /* 0x0000005a103d7223 */ /* 0x080fe4000001003d */
[-C--:B------:R-:W-:Y:S02]  /*5080*/  FFMA.FTZ R70, R17, R90.reuse, R93 ;  /* 0x0000005a11467223 */ /* 0x080fe4000001005d */
[----:B------:R-:W-:Y:S01]  /*5090*/  FFMA.FTZ R101, R19, R90, R60 ;  /* 0x0000005a13657223 */ /* 0x000fe2000001003c */
[----:B------:R-:W-:Y:S01]  /*50a0*/  HADD2.F32 R58, -RZ, R58.H1_H1 ;  /* 0x3000003aff3a7230 */ /* 0x000fe20000004100 */
[----:B------:R-:W-:Y:S01]  /*50b0*/  LEA.HI R90, R11, -R42, RZ, 0x8 ;  /* 0x8000002a0b5a7211 */ /* 0x000fe200078f40ff */
[-C--:B------:R-:W-:Y:S02]  /*50c0*/  FFMA.FTZ R71, R69, R8.reuse, R71 ;  /* 0x0000000845477223 */ /* 0x080fe40000010047 */
[-C--:B------:R-:W-:Y:S02]  /*50d0*/  FFMA.FTZ R61, R66, R8.reuse, R61 ;  /* 0x00000008423d7223 */ /* 0x080fe4000001003d */
[----:B------:R-:W-:-:S02]  /*50e0*/  FFMA.FTZ R11, R67, R8, R70 ;  /* 0x00000008430b7223 */ /* 0x000fc40000010046 */
[----:B------:R-:W-:Y:S01]  /*50f0*/  FFMA.FTZ R101, R74, R8, R101 ;  /* 0x000000084a657223 */ /* 0x000fe20000010065 */
[--C-:B------:R-:W-:Y:S01]  /*5100*/  HADD2.F32 R60, -RZ, R59.reuse.H0_H0 ;  /* 0x2000003bff3c7230 */ /* 0x100fe20000004100 */
[-C--:B------:R-:W-:Y:S02]  /*5110*/  FFMA.FTZ R71, R77, R58.reuse, R71 ;  /* 0x0000003a4d477223 */ /* 0x080fe40000010047 */
[-C--:B------:R-:W-:Y:S02]  /*5120*/  FFMA.FTZ R8, R75, R58.reuse, R61 ;  /* 0x0000003a4b087223 */ /* 0x080fe4000001003d */
[-C--:B------:R-:W-:Y:S02]  /*5130*/  FFMA.FTZ R11, R76, R58.reuse, R11 ;  /* 0x0000003a4c0b7223 */ /* 0x080fe4000001000b */
[----:B------:R-:W-:Y:S01]  /*5140*/  FFMA.FTZ R101, R78, R58, R101 ;  /* 0x0000003a4e657223 */ /* 0x000fe20000010065 */
[----:B------:R0:W-:Y:S01]  /*5150*/  I2F.F16 R89, R102 ;  /* 0x0000006600597306 */ /* 0x0001e20000200c00 */
[----:B------:R-:W-:Y:S01]  /*5160*/  HADD2.F32 R59, -RZ, R59.H1_H1 ;  /* 0x3000003bff3b7230 */ /* 0x000fe20000004100 */
[----:B---3--:R-:W-:Y:S01]  /*5170*/  SHF.R.U32.HI R61, RZ, 0x10, R4 ;  /* 0x00000010ff3d7819 */ /* 0x008fe20000011604 */
[----:B------:R-:W-:-:S02]  /*5180*/  FFMA.FTZ R58, R82, R60, R71 ;  /* 0x0000003c523a7223 */ /* 0x000fc40000010047 */
[-C--:B------:R-:W-:Y:S02]  /*5190*/  FFMA.FTZ R8, R79, R60.reuse, R8 ;  /* 0x0000003c4f087223 */ /* 0x080fe40000010008 */
[-C--:B------:R-:W-:Y:S01]  /*51a0*/  FFMA.FTZ R11, R81, R60.reuse, R11 ;  /* 0x0000003c510b7223 */ /* 0x080fe2000001000b */
[----:B0-----:R-:W-:Y:S01]  /*51b0*/  LOP3.LUT R102, R4, 0xff, RZ, 0xc0, !PT ;  /* 0x000000ff04667812 */ /* 0x001fe200078ec0ff */
[----:B------:R-:W-:Y:S01]  /*51c0*/  FFMA.FTZ R101, R83, R60, R101 ;  /* 0x0000003c53657223 */ /* 0x000fe20000010065 */
[----:B------:R-:W-:Y:S01]  /*51d0*/  LOP3.LUT R60, R61, 0xff, RZ, 0xc0, !PT ;  /* 0x000000ff3d3c7812 */ /* 0x000fe200078ec0ff */
[-C--:B------:R-:W-:Y:S01]  /*51e0*/  FFMA.FTZ R8, R80, R59.reuse, R8 ;  /* 0x0000003b50087223 */ /* 0x080fe20000010008 */
[----:B------:R-:W-:Y:S01]  /*51f0*/  IADD3 R70, -R73, R102, RZ ;  /* 0x0000006649467210 */ /* 0x000fe20007ffe1ff */
[-C--:B------:R-:W-:Y:S02]  /*5200*/  FFMA.FTZ R61, R84, R59.reuse, R11 ;  /* 0x0000003b543d7223 */ /* 0x080fe4000001000b */
[----:B------:R-:W-:-:S02]  /*5210*/  FFMA.FTZ R102, R85, R59, R58 ;  /* 0x0000003b55667223 */ /* 0x000fc4000001003a */
[----:B------:R-:W-:Y:S02]  /*5220*/  FFMA.FTZ R101, R86, R59, R101 ;  /* 0x0000003b56657223 */ /* 0x000fe40000010065 */
[----:B------:R-:W0:Y:S01]  /*5230*/  LDS.64 R58, [UR4+0x710] ;  /* 0x00071004ff3a7984 */ /* 0x000e220008000a00 */
[----:B------:R-:W-:Y:S01]  /*5240*/  IADD3 R11, -R73, R60, RZ ;  /* 0x0000003c490b7210 */ /* 0x000fe20007ffe1ff */
        /* <DEDUP_REMOVED lines=10> */
[----:B------:R-:W-:Y:S02]  /*52f0*/  PRMT R8, R8, 0x5410, R87 ;  /* 0x0000541008087816 */ /* 0x000fe40000000057 */
[----:B------:R-:W-:Y:S02]  /*5300*/  PRMT R60, R60, 0x5410, R102 ;  /* 0x000054103c3c7816 */ /* 0x000fe40000000066 */
[----:B------:R-:W-:Y:S02]  /*5310*/  F2FP.PACK_AB R61, RZ, R61 ;  /* 0x0000003dff3d723e */ /* 0x000fe400000000ff */
[----:B------:R-:W-:Y:S01]  /*5320*/  F2FP.PACK_AB R101, RZ, R101 ;  /* 0x00000065ff65723e */ /* 0x000fe200000000ff */
[----:B------:R-:W-:Y:S01]  /*5330*/  HADD2 R48, R8, R48 ;  /* 0x0000003008307230 */ /* 0x000fe20000000000 */
[----:B------:R-:W-:-:S02]  /*5340*/  HFMA2.MMA R52, R60, 1, 1, R52 ;  /* 0x3c003c003c347835 */ /* 0x000fc40000000034 */
[----:B------:R-:W-:Y:S02]  /*5350*/  PRMT R8, R101, 0x5410, R61 ;  /* 0x0000541065087816 */ /* 0x000fe4000000003d */
[----:B------:R-:W1:Y:S04]  /*5360*/  LDS.64 R60, [UR4+0x718] ;  /* 0x00071804ff3c7984 */ /* 0x000e680008000a00 */
[----:B------:R-:W-:Y:S01]  /*5370*/  HFMA2.MMA R53, R8, 1, 1, R53 ;  /* 0x3c003c0008357835 */ /* 0x000fe20000000035 */
[--C-:B0-----:R-:W-:Y:S02]  /*5380*/  HADD2.F32 R101, -RZ, R58.reuse.H0_H0 ;  /* 0x2000003aff657230 */ /* 0x101fe40000004100 */
[----:B------:R-:W-:-:S03]  /*5390*/  HADD2.F32 R58, -RZ, R58.H1_H1 ;  /* 0x3000003aff3a7230 */ /* 0x000fc60000004100 */
[-C--:B------:R-:W-:Y:S01]  /*53a0*/  FFMA.FTZ R20, R20, R101.reuse, RZ ;  /* 0x0000006514147223 */ /* 0x080fe200000100ff */
[----:B------:R-:W-:Y:S01]  /*53b0*/  HADD2.F32 R8, -RZ, R59.H0_H0 ;  /* 0x2000003bff087230 */ /* 0x000fe20000004100 */
[-C--:B------:R-:W-:Y:S02]  /*53c0*/  FFMA.FTZ R21, R21, R101.reuse, RZ ;  /* 0x0000006515157223 */ /* 0x080fe400000100ff */
[-C--:B------:R-:W-:Y:S02]  /*53d0*/  FFMA.FTZ R24, R24, R101.reuse, RZ ;  /* 0x0000006518187223 */ /* 0x080fe400000100ff */
[----:B------:R-:W-:Y:S02]  /*53e0*/  FFMA.FTZ R56, R56, R101, RZ ;  /* 0x0000006538387223 */ /* 0x000fe400000100ff */
[----:B------:R-:W-:Y:S02]  /*53f0*/  FFMA.FTZ R20, R23, R58, R20 ;  /* 0x0000003a17147223 */ /* 0x000fe40000010014 */
[----:B------:R-:W-:-:S02]  /*5400*/  FMUL.FTZ R88, R31, R88 ;  /* 0x000000581f587220 */ /* 0x000fc40000410000 */
[----:B------:R-:W-:Y:S02]  /*5410*/  FMUL.FTZ R100, R45, R100 ;  /* 0x000000642d647220 */ /* 0x000fe40000410000 */
[-C--:B------:R-:W-:Y:S02]  /*5420*/  FFMA.FTZ R21, R22, R58.reuse, R21 ;  /* 0x0000003a16157223 */ /* 0x080fe40000010015 */
[-C--:B------:R-:W-:Y:S02]  /*5430*/  FFMA.FTZ R25, R25, R58.reuse, R24 ;  /* 0x0000003a19197223 */ /* 0x080fe40000010018 */
[----:B------:R-:W-:Y:S02]  /*5440*/  FFMA.FTZ R56, R57, R58, R56 ;  /* 0x0000003a39387223 */ /* 0x000fe40000010038 */
[----:B------:R-:W-:Y:S01]  /*5450*/  FFMA.FTZ R58, R63, R8, R20 ;  /* 0x000000083f3a7223 */ /* 0x000fe20000010014 */
[----:B------:R-:W-:Y:S02]  /*5460*/  LOP3.LUT R20, R10, 0xff, RZ, 0xc0, !PT ;  /* 0x000000ff0a147812 */ /* 0x000fe400078ec0ff */
[----:B------:R-:W-:-:S02]  /*5470*/  F2FP.PACK_AB R88, RZ, R88 ;  /* 0x00000058ff58723e */ /* 0x000fc400000000ff */
[----:B------:R-:W-:Y:S01]  /*5480*/  F2FP.PACK_AB R100, RZ, R100 ;  /* 0x00000064ff64723e */ /* 0x000fe200000000ff */
[----:B------:R-:W-:Y:S01]  /*5490*/  FFMA.FTZ R62, R62, R8, R21 ;  /* 0x000000083e3e7223 */ /* 0x000fe20000010015 */
[----:B------:R-:W-:Y:S02]  /*54a0*/  IADD3 R24, -R47, R20, RZ ;  /* 0x000000142f187210 */ /* 0x000fe40007ffe1ff */
[----:B------:R-:W-:Y:S01]  /*54b0*/  PRMT R88, R88, 0x5410, R100 ;  /* 0x0000541058587816 */ /* 0x000fe20000000064 */
[----:B------:R-:W0:Y:S01]  /*54c0*/  LDS.64 R20, [UR4+0x120] ;  /* 0x00012004ff147984 */ /* 0x000e220008000a00 */
[-C--:B------:R-:W-:Y:S02]  /*54d0*/  FFMA.FTZ R25, R64, R8.reuse, R25 ;  /* 0x0000000840197223 */ /* 0x080fe40000010019 */
[----:B------:R-:W-:Y:S01]  /*54e0*/  FFMA.FTZ R56, R65, R8, R56 ;  /* 0x0000000841387223 */ /* 0x000fe20000010038 */
[----:B------:R-:W-:Y:S01]  /*54f0*/  SHF.R.U32.HI R8, RZ, 0x8, R10 ;  /* 0x00000008ff087819 */ /* 0x000fe2000001160a */
[----:B------:R-:W-:Y:S01]  /*5500*/  HFMA2.MMA R30, R88, 1, 1, R30 ;  /* 0x3c003c00581e7835 */ /* 0x000fe2000000001e */
[----:B------:R-:W-:Y:S01]  /*5510*/  SHF.R.U32.HI R103, RZ, 0x8, R4 ;  /* 0x00000008ff677819 */ /* 0x000fe20000011604 */
[----:B------:R-:W-:Y:S01]  /*5520*/  HADD2.F32 R59, -RZ, R59.H1_H1 ;  /* 0x3000003bff3b7230 */ /* 0x000fe20000004100 */
[--C-:B------:R-:W-:Y:S01]  /*5530*/  SHF.R.U32.HI R88, RZ, 0x8, R7.reuse ;  /* 0x00000008ff587819 */ /* 0x100fe20000011607 */
[----:B------:R3:W-:Y:S01]  /*5540*/  I2F.F16 R93, R104 ;  /* 0x00000068005d7306 */ /* 0x0007e20000200c00 */
[----:B------:R-:W-:-:S02]  /*5550*/  SHF.R.U32.HI R100, RZ, 0x10, R7 ;  /* 0x00000010ff647819 */ /* 0x000fc40000011607 */
[----:B------:R-:W-:Y:S01]  /*5560*/  LOP3.LUT R8, R8, 0xff, RZ, 0xc0, !PT ;  /* 0x000000ff08087812 */ /* 0x000fe200078ec0ff */
[-C--:B------:R-:W-:Y:S01]  /*5570*/  FFMA.FTZ R18, R18, R59.reuse, R25 ;  /* 0x0000003b12127223 */ /* 0x080fe20000010019 */
[----:B------:R-:W-:Y:S02]  /*5580*/  LOP3.LUT R87, R100, 0xff, RZ, 0xc0, !PT ;  /* 0x000000ff64577812 */ /* 0x000fe400078ec0ff */
[----:B------:R-:W-:Y:S02]  /*5590*/  IADD3 R25, -R47, R8, RZ ;  /* 0x000000082f197210 */ /* 0x000fe40007ffe1ff */
[----:B---3--:R-:W-:Y:S02]  /*55a0*/  LOP3.LUT R104, R103, 0xff, RZ, 0xc0, !PT ;  /* 0x000000ff67687812 */ /* 0x008fe400078ec0ff */
[----:B------:R-:W-:Y:S01]  /*55b0*/  LOP3.LUT R103, R88, 0xff, RZ, 0xc0, !PT ;  /* 0x000000ff58677812 */ /* 0x000fe200078ec0ff */
[--C-:B-1----:R-:W-:Y:S01]  /*55c0*/  HADD2.F32 R8, -RZ, R60.reuse.H0_H0 ;  /* 0x2000003cff087230 */ /* 0x102fe20000004100 */
[--C-:B------:R-:W-:Y:S01]  /*55d0*/  SHF.R.U32.HI R100, RZ, 0x8, R9.reuse ;  /* 0x00000008ff647819 */ /* 0x100fe20000011609 */
[----:B------:R-:W-:Y:S01]  /*55e0*/  FFMA.FTZ R57, R16, R59, R62 ;  /* 0x0000003b10397223 */ /* 0x000fe2000001003e */
[----:B------:R-:W-:Y:S01]  /*55f0*/  IADD3 R88, -R42, R103, RZ ;  /* 0x000000672a587210 */ /* 0x000fe20007ffe1ff */
[-C--:B------:R-:W-:Y:S01]  /*5600*/  FFMA.FTZ R58, R17, R59.reuse, R58 ;  /* 0x0000003b113a7223 */ /* 0x080fe2000001003a */
[----:B------:R-:W-:Y:S01]  /*5610*/  LOP3.LUT R103, R9, 0xff, RZ, 0xc0, !PT ;  /* 0x000000ff09677812 */ /* 0x000fe200078ec0ff */
[----:B------:R-:W-:Y:S01]  /*5620*/  FFMA.FTZ R19, R19, R59, R56 ;  /* 0x0000003b13137223 */ /* 0x000fe20000010038 */
[----:B------:R-:W-:Y:S01]  /*5630*/  SHF.R.U32.HI R16, RZ, 0x10, R9 ;  /* 0x00000010ff107819 */ /* 0x000fe20000011609 */
[----:B------:R-:W-:Y:S01]  /*5640*/  HADD2.F32 R60, -RZ, R60.H1_H1 ;  /* 0x3000003cff3c7230 */ /* 0x000fe20000004100 */
[----:B------:R-:W-:Y:S01]  /*5650*/  LOP3.LUT R101, R100, 0xff, RZ, 0xc0, !PT ;  /* 0x000000ff64657812 */ /* 0x000fe200078ec0ff */
[-C--:B------:R-:W-:Y:S01]  /*5660*/  FFMA.FTZ R57, R66, R8.reuse, R57 ;  /* 0x0000000842397223 */ /* 0x080fe20000010039 */
[----:B------:R-:W-:Y:S01]  /*5670*/  IADD3 R22, -R92, R103, RZ ;  /* 0x000000675c167210 */ /* 0x000fe20007ffe1ff */
[-C--:B------:R-:W-:Y:S01]  /*5680*/  FFMA.FTZ R67, R67, R8.reuse, R58 ;  /* 0x0000000843437223 */ /* 0x080fe2000001003a */
[----:B------:R-:W-:Y:S01]  /*5690*/  LOP3.LUT R17, R16, 0xff, RZ, 0xc0, !PT ;  /* 0x000000ff10117812 */ /* 0x000fe200078ec0ff */
[----:B------:R-:W-:Y:S01]  /*56a0*/  HADD2.F32 R16, -RZ, R61.H0_H0 ;  /* 0x2000003dff107230 */ /* 0x000fe20000004100 */
[----:B------:R-:W-:Y:S01]  /*56b0*/  IADD3 R23, -R92, R101, RZ ;  /* 0x000000655c177210 */ /* 0x000fe20007ffe1ff */
[----:B------:R-:W-:-:S02]  /*56c0*/  FFMA.FTZ R18, R69, R8, R18 ;  /* 0x0000000845127223 */ /* 0x000fc40000010012 */
[----:B------:R-:W-:Y:S02]  /*56d0*/  FFMA.FTZ R19, R74, R8, R19 ;  /* 0x000000084a137223 */ /* 0x000fe40000010013 */
[-C--:B------:R-:W-:Y:S01]  /*56e0*/  FFMA.FTZ R8, R75, R60.reuse, R57 ;  /* 0x0000003c4b087223 */ /* 0x080fe20000010039 */
[----:B------:R-:W-:Y:S01]  /*56f0*/  SHF.R.U32.HI R57, RZ, 0x10, R10 ;  /* 0x00000010ff397819 */ /* 0x000fe2000001160a */
[----:B------:R-:W-:Y:S01]  /*5700*/  HADD2.F32 R61, -RZ, R61.H1_H1 ;  /* 0x3000003dff3d7230 */ /* 0x000fe20000004100 */
[----:B------:R-:W1:Y:S01]  /*5710*/  I2F.F16 R22, R22 ;  /* 0x0000001600167306 */ /* 0x000e620000200c00 */
[----:B------:R-:W-:Y:S01]  /*5720*/  FFMA.FTZ R77, R77, R60, R18 ;  /* 0x0000003c4d4d7223 */ /* 0x000fe20000010012 */
[----:B------:R-:W-:Y:S01]  /*5730*/  LOP3.LUT R18, R57, 0xff, RZ, 0xc0, !PT ;  /* 0x000000ff39127812 */ /* 0x000fe200078ec0ff */
[----:B------:R-:W-:Y:S01]  /*5740*/  FFMA.FTZ R8, R79, R16, R8 ;  /* 0x000000104f087223 */ /* 0x000fe20000010008 */
[----:B------:R-:W-:Y:S01]  /*5750*/  IADD3 R17, -R92, R17, RZ ;  /* 0x000000115c117210 */ /* 0x000fe20007ffe1ff */
[----:B------:R-:W-:-:S03]  /*5760*/  FFMA.FTZ R67, R76, R60, R67 ;  /* 0x0000003c4c437223 */ /* 0x000fc60000010043 */
[----:B------:R-:W3:Y:S01]  /*5770*/  I2F.F16 R23, R23 ;  /* 0x0000001700177306 */ /* 0x000ee20000200c00 */
[----:B------:R-:W-:Y:S01]  /*5780*/  FFMA.FTZ R19, R78, R60, R19 ;  /* 0x0000003c4e137223 */ /* 0x000fe20000010013 */
[----:B------:R-:W-:Y:S01]  /*5790*/  IADD3 R18, -R47, R18, RZ ;  /* 0x000000122f127210 */ /* 0x000fe20007ffe1ff */
[----:B------:R-:W-:Y:S01]  /*57a0*/  FFMA.FTZ R60, R80, R61, R8 ;  /* 0x0000003d503c7223 */ /* 0x000fe20000010008 */
[----:B------:R-:W-:-:S04]  /*57b0*/  SHF.R.U32.HI R8, RZ, 0x8, R5 ;  /* 0x00000008ff087819 */ /* 0x000fc80000011605 */
[----:B------:R-:W4:Y:S01]  /*57c0*/  I2F.F16 R24, R24 ;  /* 0x0000001800187306 */ /* 0x000f220000200c00 */
[----:B------:R-:W-:-:S07]  /*57d0*/  LEA.HI R64, R9, -R92, RZ, 0x8 ;  /* 0x8000005c09407211 */ /* 0x000fce00078f40ff */
[----:B------:R-:W0:Y:S01]  /*57e0*/  I2F.F16 R97, R97 ;  /* 0x0000006100617306 */ /* 0x000e220000200c00 */
[----:B------:R-:W-:-:S07]  /*57f0*/  FFMA.FTZ R63, R81, R16, R67 ;  /* 0x00000010513f7223 */ /* 0x000fce0000010043 */
[----:B------:R-:W0:Y:S01]  /*5800*/  I2F.F16 R25, R25 ;  /* 0x0000001900197306 */ /* 0x000e220000200c00 */
[----:B------:R-:W-:Y:S01]  /*5810*/  FFMA.FTZ R62, R82, R16, R77 ;  /* 0x00000010523e7223 */ /* 0x000fe2000001004d */
[----:B------:R-:W-:-:S06]  /*5820*/  LOP3.LUT R9, R5, 0xff, RZ, 0xc0, !PT ;  /* 0x000000ff05097812 */ /* 0x000fcc00078ec0ff */
[----:B------:R-:W1:Y:S01]  /*5830*/  I2F.F16 R96, R96 ;  /* 0x0000006000607306 */ /* 0x000e620000200c00 */
[----:B------:R-:W-:Y:S01]  /*5840*/  FFMA.FTZ R19, R83, R16, R19 ;  /* 0x0000001053137223 */ /* 0x000fe20000010013 */
[----:B------:R-:W-:Y:S01]  /*5850*/  SHF.R.U32.HI R16, RZ, 0x10, R5 ;  /* 0x00000010ff107819 */ /* 0x000fe20000011605 */
[----:B------:R-:W-:Y:S01]  /*5860*/  FFMA.FTZ R63, R84, R61, R63 ;  /* 0x0000003d543f7223 */ /* 0x000fe2000001003f */
[----:B------:R-:W-:-:S04]  /*5870*/  LEA.HI R58, R10, -R47, RZ, 0x8 ;  /* 0x8000002f0a3a7211 */ /* 0x000fc800078f40ff */
[----:B------:R1:W-:Y:S01]  /*5880*/  I2F.F16 R56, R17 ;  /* 0x0000001100387306 */ /* 0x0003e20000200c00 */
[-C--:B------:R-:W-:Y:S01]  /*5890*/  FFMA.FTZ R62, R85, R61.reuse, R62 ;  /* 0x0000003d553e7223 */ /* 0x080fe2000001003e */
[----:B0-----:R-:W-:Y:S01]  /*58a0*/  HADD2.F32 R59, -RZ, R20.H0_H0 ;  /* 0x20000014ff3b7230 */ /* 0x001fe20000004100 */
[----:B------:R-:W-:-:S05]  /*58b0*/  FFMA.FTZ R61, R86, R61, R19 ;  /* 0x0000003d563d7223 */ /* 0x000fca0000010013 */
[----:B------:R0:W0:Y:S01]  /*58c0*/  I2F.F16 R57, R18 ;  /* 0x0000001200397306 */ /* 0x0000220000200c00 */
[----:B-1----:R-:W-:Y:S01]  /*58d0*/  LOP3.LUT R17, R8, 0xff, RZ, 0xc0, !PT ;  /* 0x000000ff08117812 */ /* 0x002fe200078ec0ff */
[----:B------:R-:W-:Y:S01]  /*58e0*/  HADD2.F32 R66, -RZ, R20.H1_H1 ;  /* 0x30000014ff427230 */ /* 0x000fe20000004100 */
[C---:B------:R-:W-:Y:S02]  /*58f0*/  IADD3 R69, -R92.reuse, R9, RZ ;  /* 0x000000095c457210 */ /* 0x040fe40007ffe1ff */
[----:B------:R-:W-:Y:S01]  /*5900*/  IADD3 R75, -R92, R17, RZ ;  /* 0x000000115c4b7210 */ /* 0x000fe20007ffe1ff */
[----:B--2---:R-:W-:Y:S02]  /*5910*/  HADD2.F32 R17, -RZ, R98.H0_H0 ;  /* 0x20000062ff117230 */ /* 0x004fe40000004100 */
[----:B------:R-:W1:Y:S01]  /*5920*/  I2F.F16 R94, R94 ;  /* 0x0000005e005e7306 */ /* 0x000e620000200c00 */
[----:B------:R-:W-:Y:S01]  /*5930*/  LOP3.LUT R19, R16, 0xff, RZ, 0xc0, !PT ;  /* 0x000000ff10137812 */ /* 0x000fe200078ec0ff */
[----:B------:R-:W2:Y:S01]  /*5940*/  LDS.64 R8, [UR4+0x128] ;  /* 0x00012804ff087984 */ /* 0x000ea20008000a00 */
[----:B------:R-:W-:-:S02]  /*5950*/  HADD2.F32 R74, -RZ, R21.H0_H0 ;  /* 0x20000015ff4a7230 */ /* 0x000fc40000004100 */
[----:B------:R-:W-:Y:S02]  /*5960*/  HADD2.F32 R10, -RZ, R21.H1_H1 ;  /* 0x30000015ff0a7230 */ /* 0x000fe40000004100 */
[----:B------:R-:W-:Y:S01]  /*5970*/  HADD2.F32 R16, -RZ, R99.H0_H0 ;  /* 0x20000063ff107230 */ /* 0x000fe20000004100 */
[----:B------:R-:W1:Y:S01]  /*5980*/  I2F.F16 R90, R90 ;  /* 0x0000005a005a7306 */ /* 0x000e620000200c00 */
[----:B------:R-:W-:Y:S02]  /*5990*/  HADD2.F32 R20, -RZ, R22.H0_H0 ;  /* 0x20000016ff147230 */ /* 0x000fe40000004100 */
[----:B---3--:R-:W-:Y:S02]  /*59a0*/  HADD2.F32 R21, -RZ, R23.H0_H0 ;  /* 0x20000017ff157230 */ /* 0x008fe40000004100 */
[----:B----4-:R-:W-:-:S03]  /*59b0*/  HADD2.F32 R22, -RZ, R24.H0_H0 ;  /* 0x20000018ff167230 */ /* 0x010fc60000004100 */
[----:B------:R-:W3:Y:S01]  /*59c0*/  I2F.F16 R64, R64 ;  /* 0x0000004000407306 */ /* 0x000ee20000200c00 */
[----:B0-----:R-:W-:Y:S01]  /*59d0*/  HADD2.F32 R18, -RZ, R97.H0_H0 ;  /* 0x20000061ff127230 */ /* 0x001fe20000004100 */
[----:B------:R-:W-:Y:S01]  /*59e0*/  IADD3 R80, -R92, R19, RZ ;  /* 0x000000135c507210 */ /* 0x000fe20007ffe1ff */
[----:B------:R-:W-:Y:S01]  /*59f0*/  HADD2.F32 R23, -RZ, R25.H0_H0 ;  /* 0x20000019ff177230 */ /* 0x000fe20000004100 */
[----:B------:R-:W-:-:S04]  /*5a00*/  FFMA.FTZ R25, R17, R59, RZ ;  /* 0x0000003b11197223 */ /* 0x000fc800000100ff */
[----:B------:R0:W4:Y:S01]  /*5a10*/  I2F.F16 R65, R58 ;  /* 0x0000003a00417306 */ /* 0x0001220000200c00 */
[----:B------:R-:W-:Y:S01]  /*5a20*/  HADD2.F32 R19, -RZ, R96.H0_H0 ;  /* 0x20000060ff137230 */ /* 0x000fe20000004100 */
[-C--:B------:R-:W-:Y:S02]  /*5a30*/  FFMA.FTZ R24, R20, R59.reuse, RZ ;  /* 0x0000003b14187223 */ /* 0x080fe400000100ff */
[-C--:B------:R-:W-:Y:S01]  /*5a40*/  FFMA.FTZ R67, R18, R66.reuse, R25 ;  /* 0x0000004212437223 */ /* 0x080fe20000010019 */
[----:B------:R-:W-:Y:S01]  /*5a50*/  HADD2.F32 R25, -RZ, R93.H0_H0 ;  /* 0x2000005dff197230 */ /* 0x000fe20000004100 */
[-C--:B0-----:R-:W-:Y:S02]  /*5a60*/  FFMA.FTZ R58, R16, R59.reuse, RZ ;  /* 0x0000003b103a7223 */ /* 0x081fe400000100ff */
[----:B------:R-:W-:Y:S01]  /*5a70*/  FFMA.FTZ R59, R22, R59, RZ ;  /* 0x0000003b163b7223 */ /* 0x000fe200000100ff */
[----:B------:R-:W-:Y:S01]  /*5a80*/  HADD2.F32 R57, -RZ, R57.H0_H0 ;  /* 0x20000039ff397230 */ /* 0x000fe20000004100 */
[----:B------:R-:W-:-:S02]  /*5a90*/  FFMA.FTZ R76, R19, R66, R58 ;  /* 0x00000042134c7223 */ /* 0x000fc4000001003a */
[-C--:B------:R-:W-:Y:S01]  /*5aa0*/  FFMA.FTZ R77, R21, R66.reuse, R24 ;  /* 0x00000042154d7223 */ /* 0x080fe20000010018 */
[----:B------:R-:W-:Y:S01]  /*5ab0*/  LOP3.LUT R58, R6, 0xff, RZ, 0xc0, !PT ;  /* 0x000000ff063a7812 */ /* 0x000fe200078ec0ff */
[----:B------:R-:W-:Y:S01]  /*5ac0*/  FFMA.FTZ R66, R23, R66, R59 ;  /* 0x0000004217427223 */ /* 0x000fe2000001003b */
[----:B------:R-:W-:Y:S01]  /*5ad0*/  SHF.R.U32.HI R59, RZ, 0x8, R6 ;  /* 0x00000008ff3b7819 */ /* 0x000fe20000011606 */
[----:B-1----:R-:W-:Y:S01]  /*5ae0*/  HADD2.F32 R24, -RZ, R94.H0_H0 ;  /* 0x2000005eff187230 */ /* 0x002fe20000004100 */
[----:B------:R-:W-:Y:S01]  /*5af0*/  LOP3.LUT R95, R7, 0xff, RZ, 0xc0, !PT ;  /* 0x000000ff075f7812 */ /* 0x000fe200078ec0ff */
[----:B------:R-:W-:Y:S01]  /*5b00*/  HADD2.F32 R56, -RZ, R56.H0_H0 ;  /* 0x20000038ff387230 */ /* 0x000fe20000004100 */
[----:B------:R-:W-:Y:S01]  /*5b10*/  FFMA.FTZ R78, R25, R74, R76 ;  /* 0x0000004a194e7223 */ /* 0x000fe2000001004c */
[----:B------:R-:W-:Y:S01]  /*5b20*/  LEA.HI R83, R5, -R92, RZ, 0x8 ;  /* 0x8000005c05537211 */ /* 0x000fe200078f40ff */
[----:B------:R-:W-:Y:S01]  /*5b30*/  FFMA.FTZ R76, R57, R74, R66 ;  /* 0x0000004a394c7223 */ /* 0x000fe20000010042 */
[----:B------:R-:W-:Y:S01]  /*5b40*/  LOP3.LUT R66, R59, 0xff, RZ, 0xc0, !PT ;  /* 0x000000ff3b427812 */ /* 0x000fe200078ec0ff */
[----:B------:R-:W-:Y:S01]  /*5b50*/  HADD2.F32 R59, -RZ, R90.H0_H0 ;  /* 0x2000005aff3b7230 */ /* 0x000fe20000004100 */
[----:B------:R-:W-:Y:S01]  /*5b60*/  IADD3 R5, -R47, R58, RZ ;  /* 0x0000003a2f057210 */ /* 0x000fe20007ffe1ff */
[----:B------:R-:W-:Y:S01]  /*5b70*/  HADD2.F32 R58, -RZ, R89.H0_H0 ;  /* 0x20000059ff3a7230 */ /* 0x000fe20000004100 */
[----:B------:R-:W-:Y:S01]  /*5b80*/  IADD3 R95, -R42, R95, RZ ;  /* 0x0000005f2a5f7210 */ /* 0x000fe20007ffe1ff */
[----:B---3--:R-:W-:Y:S01]  /*5b90*/  HADD2.F32 R64, -RZ, R64.H0_H0 ;  /* 0x20000040ff407230 */ /* 0x008fe20000004100 */
[-C--:B------:R-:W-:Y:S01]  /*5ba0*/  FFMA.FTZ R67, R24, R74.reuse, R67 ;  /* 0x0000004a18437223 */ /* 0x080fe20000010043 */
[----:B----4-:R-:W-:Y:S01]  /*5bb0*/  HADD2.F32 R65, -RZ, R65.H0_H0 ;  /* 0x20000041ff417230 */ /* 0x010fe20000004100 */
[----:B------:R-:W-:Y:S01]  /*5bc0*/  FFMA.FTZ R79, R56, R74, R77 ;  /* 0x0000004a384f7223 */ /* 0x000fe2000001004d */
[----:B------:R-:W0:Y:S01]  /*5bd0*/  I2F.F16 R70, R70 ;  /* 0x0000004600467306 */ /* 0x000e220000200c00 */
[-C--:B------:R-:W-:Y:S01]  /*5be0*/  FFMA.FTZ R77, R58, R10.reuse, R67 ;  /* 0x0000000a3a4d7223 */ /* 0x080fe20000010043 */
[----:B------:R-:W-:Y:S01]  /*5bf0*/  LEA.HI R82, R6, -R47, RZ, 0x8 ;  /* 0x8000002f06527211 */ /* 0x000fe200078f40ff */
[----:B------:R-:W-:-:S02]  /*5c00*/  FFMA.FTZ R78, R59, R10, R78 ;  /* 0x0000000a3b4e7223 */ /* 0x000fc4000001004e */
[-C--:B------:R-:W-:Y:S02]  /*5c10*/  FFMA.FTZ R79, R64, R10.reuse, R79 ;  /* 0x0000000a404f7223 */ /* 0x080fe4000001004f */
[----:B------:R-:W-:Y:S01]  /*5c20*/  FFMA.FTZ R81, R65, R10, R76 ;  /* 0x0000000a41517223 */ /* 0x000fe2000001004c */
[----:B------:R-:W-:Y:S01]  /*5c30*/  SHF.R.U32.HI R10, RZ, 0x10, R6 ;  /* 0x00000010ff0a7819 */ /* 0x000fe20000011606 */
[----:B------:R-:W1:Y:S01]  /*5c40*/  I2F.F16 R95, R95 ;  /* 0x0000005f005f7306 */ /* 0x000e620000200c00 */
[----:B------:R-:W-:Y:S02]  /*5c50*/  IADD3 R6, -R47, R66, RZ ;  /* 0x000000422f067210 */ /* 0x000fe40007ffe1ff */
[----:B------:R-:W-:-:S05]  /*5c60*/  IADD3 R104, -R73, R104, RZ ;  /* 0x0000006849687210 */ /* 0x000fca0007ffe1ff */
[----:B------:R-:W3:Y:S08]  /*5c70*/  I2F.F16 R69, R69 ;  /* 0x0000004500457306 */ /* 0x000ef00000200c00 */
[----:B------:R-:W4:Y:S01]  /*5c80*/  I2F.F16 R74, R5 ;  /* 0x00000005004a7306 */ /* 0x000f220000200c00 */
[----:B------:R-:W-:-:S07]  /*5c90*/  LOP3.LUT R10, R10, 0xff, RZ, 0xc0, !PT ;  /* 0x000000ff0a0a7812 */ /* 0x000fce00078ec0ff */
[----:B------:R-:W0:Y:S01]  /*5ca0*/  I2F.F16 R71, R104 ;  /* 0x0000006800477306 */ /* 0x000e220000200c00 */
[----:B------:R-:W-:-:S07]  /*5cb0*/  LEA.HI R4, R4, -R73, RZ, 0x8 ;  /* 0x8000004904047211 */ /* 0x000fce00078f40ff */
[----:B------:R-:W0:Y:S01]  /*5cc0*/  I2F.F16 R88, R88 ;  /* 0x0000005800587306 */ /* 0x000e220000200c00 */
[----:B------:R-:W-:-:S07]  /*5cd0*/  IADD3 R87, -R42, R87, RZ ;  /* 0x000000572a577210 */ /* 0x000fce0007ffe1ff */
[----:B------:R-:W4:Y:S01]  /*5ce0*/  I2F.F16 R75, R75 ;  /* 0x0000004b004b7306 */ /* 0x000f220000200c00 */
[----:B------:R-:W-:-:S07]  /*5cf0*/  IADD3 R10, -R47, R10, RZ ;  /* 0x0000000a2f0a7210 */ /* 0x000fce0007ffe1ff */
[----:B------:R-:W4:Y:S01]  /*5d00*/  I2F.F16 R6, R6 ;  /* 0x0000000600067306 */ /* 0x000f220000200c00 */
[----:B0-----:R-:W-:Y:S01]  /*5d10*/  HADD2.F32 R66, -RZ, R70.H0_H0 ;  /* 0x20000046ff427230 */ /* 0x001fe20000004100 */
[----:B------:R-:W-:Y:S01]  /*5d20*/  LEA.HI R7, R7, -R42, RZ, 0x8 ;  /* 0x8000002a07077211 */ /* 0x000fe200078f40ff */
[----:B--2---:R-:W-:Y:S02]  /*5d30*/  HADD2.F32 R76, -RZ, R8.H0_H0 ;  /* 0x20000008ff4c7230 */ /* 0x004fe40000004100 */
[----:B-1----:R-:W-:Y:S02]  /*5d40*/  HADD2.F32 R67, -RZ, R95.H0_H0 ;  /* 0x2000005fff437230 */ /* 0x002fe40000004100 */
[----:B---3--:R-:W-:Y:S01]  /*5d50*/  HADD2.F32 R69, -RZ, R69.H0_H0 ;  /* 0x20000045ff457230 */ /* 0x008fe20000004100 */
[----:B------:R-:W0:Y:S01]  /*5d60*/  I2F.F16 R11, R11 ;  /* 0x0000000b000b7306 */ /* 0x000e220000200c00 */
[----:B----4-:R-:W-:Y:S01]  /*5d70*/  HADD2.F32 R70, -RZ, R74.H0_H0 ;  /* 0x2000004aff467230 */ /* 0x010fe20000004100 */
[----:B------:R-:W-:Y:S01]  /*5d80*/  FFMA.FTZ R77, R66, R76, R77 ;  /* 0x0000004c424d7223 */ /* 0x000fe2000001004d */
[----:B------:R-:W-:-:S05]  /*5d90*/  HADD2.F32 R86, -RZ, R9.H0_H0 ;  /* 0x20000009ff567230 */ /* 0x000fca0000004100 */
[----:B------:R-:W1:Y:S01]  /*5da0*/  I2F.F16 R80, R80 ;  /* 0x0000005000507306 */ /* 0x000e620000200c00 */
[----:B------:R-:W-:Y:S01]  /*5db0*/  HADD2.F32 R5, -RZ, R9.H1_H1 ;  /* 0x30000009ff057230 */ /* 0x000fe20000004100 */
[-C--:B------:R-:W-:Y:S01]  /*5dc0*/  FFMA.FTZ R9, R67, R76.reuse, R78 ;  /* 0x0000004c43097223 */ /* 0x080fe2000001004e */
[----:B------:R-:W-:Y:S01]  /*5dd0*/  HADD2.F32 R8, -RZ, R8.H1_H1 ;  /* 0x30000008ff087230 */ /* 0x000fe20000004100 */
[-C--:B------:R-:W-:Y:S01]  /*5de0*/  FFMA.FTZ R79, R69, R76.reuse, R79 ;  /* 0x0000004c454f7223 */ /* 0x080fe2000001004f */
[----:B------:R-:W-:Y:S01]  /*5df0*/  HADD2.F32 R71, -RZ, R71.H0_H0 ;  /* 0x20000047ff477230 */ /* 0x000fe20000004100 */
[----:B------:R-:W-:Y:S02]  /*5e00*/  FFMA.FTZ R81, R70, R76, R81 ;  /* 0x0000004c46517223 */ /* 0x000fe40000010051 */
[----:B------:R-:W2:Y:S01]  /*5e10*/  I2F.F16 R4, R4 ;  /* 0x0000000400047306 */ /* 0x000ea20000200c00 */
[----:B------:R-:W-:Y:S02]  /*5e20*/  HADD2.F32 R74, -RZ, R88.H0_H0 ;  /* 0x20000058ff4a7230 */ /* 0x000fe40000004100 */
[----:B------:R-:W-:-:S02]  /*5e30*/  HADD2.F32 R75, -RZ, R75.H0_H0 ;  /* 0x2000004bff4b7230 */ /* 0x000fc40000004100 */
[----:B------:R-:W-:-:S03]  /*5e40*/  HADD2.F32 R76, -RZ, R6.H0_H0 ;  /* 0x20000006ff4c7230 */ /* 0x000fc60000004100 */
[----:B------:R-:W3:Y:S08]  /*5e50*/  I2F.F16 R87, R87 ;  /* 0x0000005700577306 */ /* 0x000ef00000200c00 */
[----:B------:R-:W-:Y:S08]  /*5e60*/  I2F.F16 R83, R83 ;  /* 0x0000005300537306 */ /* 0x000ff00000200c00 */
[----:B------:R-:W4:Y:S01]  /*5e70*/  I2F.F16 R10, R10 ;  /* 0x0000000a000a7306 */ /* 0x000f220000200c00 */
[----:B------:R-:W-:-:S02]  /*5e80*/  FFMA.FTZ R6, R71, R8, R77 ;  /* 0x0000000847067223 */ /* 0x000fc4000001004d */
[----:B------:R-:W-:-:S05]  /*5e90*/  FFMA.FTZ R89, R74, R8, R9 ;  /* 0x000000084a597223 */ /* 0x000fca0000010009 */
[----:B------:R-:W4:Y:S01]  /*5ea0*/  I2F.F16 R7, R7 ;  /* 0x0000000700077306 */ /* 0x000f220000200c00 */
[-C--:B------:R-:W-:Y:S02]  /*5eb0*/  FFMA.FTZ R85, R75, R8.reuse, R79 ;  /* 0x000000084b557223 */ /* 0x080fe4000001004f */
[----:B------:R-:W-:Y:S02]  /*5ec0*/  FFMA.FTZ R88, R76, R8, R81 ;  /* 0x000000084c587223 */ /* 0x000fe40000010051 */
[----:B------:R-:W4:Y:S03]  /*5ed0*/  LDS.64 R8, [UR4+0x220] ;  /* 0x00022004ff087984 */ /* 0x000f260008000a00 */
[----:B------:R4:W4:Y:S01]  /*5ee0*/  I2F.F16 R84, R82 ;  /* 0x0000005200547306 */ /* 0x0009220000200c00 */
[----:B0-----:R-:W-:Y:S02]  /*5ef0*/  HADD2.F32 R77, -RZ, R11.H0_H0 ;  /* 0x2000000bff4d7230 */ /* 0x001fe40000004100 */
[----:B-1----:R-:W-:-:S02]  /*5f00*/  HADD2.F32 R80, -RZ, R80.H0_H0 ;  /* 0x20000050ff507230 */ /* 0x002fc40000004100 */
[----:B--2---:R-:W-:Y:S01]  /*5f10*/  HADD2.F32 R78, -RZ, R4.H0_H0 ;  /* 0x20000004ff4e7230 */ /* 0x004fe20000004100 */
[-C--:B------:R-:W-:Y:S01]  /*5f20*/  FFMA.FTZ R6, R77, R86.reuse, R6 ;  /* 0x000000564d067223 */ /* 0x080fe20000010006 */
[----:B---3--:R-:W-:Y:S02]  /*5f30*/  HADD2.F32 R79, -RZ, R87.H0_H0 ;  /* 0x20000057ff4f7230 */ /* 0x008fe40000004100 */
[----:B----4-:R-:W-:Y:S01]  /*5f40*/  HADD2.F32 R81, -RZ, R10.H0_H0 ;  /* 0x2000000aff517230 */ /* 0x010fe20000004100 */
[-C--:B------:R-:W-:Y:S01]  /*5f50*/  FFMA.FTZ R10, R80, R86.reuse, R85 ;  /* 0x00000056500a7223 */ /* 0x080fe20000010055 */
[----:B------:R-:W-:Y:S01]  /*5f60*/  HADD2.F32 R83, -RZ, R83.H0_H0 ;  /* 0x20000053ff537230 */ /* 0x000fe20000004100 */
[-C--:B------:R-:W-:Y:S01]  /*5f70*/  FFMA.FTZ R89, R79, R86.reuse, R89 ;  /* 0x000000564f597223 */ /* 0x080fe20000010059 */
[----:B------:R-:W-:Y:S01]  /*5f80*/  HADD2.F32 R82, -RZ, R7.H0_H0 ;  /* 0x20000007ff527230 */ /* 0x000fe20000004100 */
[-C--:B------:R-:W-:Y:S01]  /*5f90*/  FFMA.FTZ R4, R78, R5.reuse, R6 ;  /* 0x000000054e047223 */ /* 0x080fe20000010006 */
[----:B------:R-:W-:Y:S01]  /*5fa0*/  HADD2.F32 R84, -RZ, R84.H0_H0 ;  /* 0x20000054ff547230 */ /* 0x000fe20000004100 */
[----:B------:R-:W-:Y:S01]  /*5fb0*/  FFMA.FTZ R10, R83, R5, R10 ;  /* 0x00000005530a7223 */ /* 0x000fe2000001000a */
[----:B------:R-:W0:Y:S01]  /*5fc0*/  LDS.64 R6, [UR4+0x228] ;  /* 0x00022804ff067984 */ /* 0x000e220008000a00 */
[----:B------:R-:W-:-:S02]  /*5fd0*/  FFMA.FTZ R88, R81, R86, R88 ;  /* 0x0000005651587223 */ /* 0x000fc40000010058 */
[-C--:B------:R-:W-:Y:S02]  /*5fe0*/  FFMA.FTZ R89, R82, R5.reuse, R89 ;  /* 0x0000000552597223 */ /* 0x080fe40000010059 */
[----:B------:R-:W-:Y:S02]  /*5ff0*/  FMUL.FTZ R4, R31, R4 ;  /* 0x000000041f047220 */ /* 0x000fe40000410000 */
[----:B------:R-:W-:Y:S02]  /*6000*/  FMUL.FTZ R10, R45, R10 ;  /* 0x0000000a2d0a7220 */ /* 0x000fe40000410000 */
[----:B------:R-:W-:Y:S01]  /*6010*/  FFMA.FTZ R5, R84, R5, R88 ;  /* 0x0000000554057223 */ /* 0x000fe20000010058 */
[----:B------:R-:W-:Y:S01]  /*6020*/  F2FP.PACK_AB R4, RZ, R4 ;  /* 0x00000004ff04723e */ /* 0x000fe200000000ff */
[----:B------:R-:W-:Y:S01]  /*6030*/  FMUL.FTZ R89, R46, R89 ;  /* 0x000000592e597220 */ /* 0x000fe20000410000 */
[----:B------:R-:W-:Y:S01]  /*6040*/  F2FP.PACK_AB R10, RZ, R10 ;  /* 0x0000000aff0a723e */ /* 0x000fe200000000ff */
[----:B------:R-:W-:-:S03]  /*6050*/  FMUL.FTZ R5, R44, R5 ;  /* 0x000000052c057220 */ /* 0x000fc60000410000 */
[----:B------:R-:W-:Y:S02]  /*6060*/  PRMT R4, R4, 0x5410, R10 ;  /* 0x0000541004047816 */ /* 0x000fe4000000000a */
[----:B------:R-:W-:Y:S02]  /*6070*/  F2FP.PACK_AB R5, RZ, R5 ;  /* 0x00000005ff05723e */ /* 0x000fe400000000ff */
[----:B------:R-:W-:Y:S01]  /*6080*/  F2FP.PACK_AB R89, RZ, R89 ;  /* 0x00000059ff59723e */ /* 0x000fe200000000ff */
[----:B------:R-:W-:Y:S02]  /*6090*/  FMUL.FTZ R60, R31, R60 ;  /* 0x0000003c1f3c7220 */ /* 0x000fe40000410000 */
[----:B------:R-:W-:Y:S01]  /*60a0*/  FMUL.FTZ R62, R45, R62 ;  /* 0x0000003e2d3e7220 */ /* 0x000fe20000410000 */
[----:B------:R-:W-:Y:S01]  /*60b0*/  PRMT R10, R5, 0x5410, R89 ;  /* 0x00005410050a7816 */ /* 0x000fe20000000059 */
[----:B------:R-:W-:Y:S01]  /*60c0*/  FMUL.FTZ R63, R46, R63 ;  /* 0x0000003f2e3f7220 */ /* 0x000fe20000410000 */
[----:B------:R-:W-:Y:S01]  /*60d0*/  HFMA2.MMA R91, R4, 1, 1, R91 ;  /* 0x3c003c00045b7835 */ /* 0x000fe2000000005b */
[----:B------:R-:W-:Y:S01]  /*60e0*/  FMUL.FTZ R61, R44, R61 ;  /* 0x0000003d2c3d7220 */ /* 0x000fe20000410000 */
[----:B------:R-:W1:Y:S01]  /*60f0*/  LDS.64 R4, [UR4+0x320] ;  /* 0x00032004ff047984 */ /* 0x000e620008000a00 */
[----:B------:R-:W-:-:S02]  /*6100*/  F2FP.PACK_AB R60, RZ, R60 ;  /* 0x0000003cff3c723e */ /* 0x000fc400000000ff */
[----:B------:R-:W-:Y:S02]  /*6110*/  F2FP.PACK_AB R62, RZ, R62 ;  /* 0x0000003eff3e723e */ /* 0x000fe400000000ff */
[----:B------:R-:W-:Y:S02]  /*6120*/  F2FP.PACK_AB R63, RZ, R63 ;  /* 0x0000003fff3f723e */ /* 0x000fe400000000ff */
[----:B------:R-:W-:Y:S02]  /*6130*/  F2FP.PACK_AB R61, RZ, R61 ;  /* 0x0000003dff3d723e */ /* 0x000fe400000000ff */
[----:B------:R-:W-:Y:S01]  /*6140*/  PRMT R60, R60, 0x5410, R62 ;  /* 0x000054103c3c7816 */ /* 0x000fe2000000003e */
[--C-:B------:R-:W-:Y:S01]  /*6150*/  HADD2.F32 R11, -RZ, R8.reuse.H0_H0 ;  /* 0x20000008ff0b7230 */ /* 0x100fe20000004100 */
[----:B------:R-:W-:Y:S01]  /*6160*/  PRMT R61, R61, 0x5410, R63 ;  /* 0x000054103d3d7816 */ /* 0x000fe2000000003f */
[----:B------:R-:W-:Y:S01]  /*6170*/  HFMA2.MMA R51, R10, 1, 1, R51 ;  /* 0x3c003c000a337835 */ /* 0x000fe20000000033 */
[----:B------:R-:W-:-:S02]  /*6180*/  HADD2.F32 R8, -RZ, R8.H1_H1 ;  /* 0x30000008ff087230 */ /* 0x000fc40000004100 */
[----:B------:R-:W-:Y:S01]  /*6190*/  HFMA2.MMA R54, R60, 1, 1, R54 ;  /* 0x3c003c003c367835 */ /* 0x000fe20000000036 */
[----:B------:R-:W-:Y:S01]  /*61a0*/  HADD2 R55, R61, R55 ;  /* 0x000000373d377230 */ /* 0x000fe20000000000 */
[-C--:B------:R-:W-:Y:S01]  /*61b0*/  FFMA.FTZ R63, R16, R11.reuse, RZ ;  /* 0x0000000b103f7223 */ /* 0x080fe200000100ff */
[--C-:B------:R-:W-:Y:S01]  /*61c0*/  HADD2.F32 R10, -RZ, R9.reuse.H0_H0 ;  /* 0x20000009ff0a7230 */ /* 0x100fe20000004100 */
[-C--:B------:R-:W-:Y:S01]  /*61d0*/  FFMA.FTZ R61, R20, R11.reuse, RZ ;  /* 0x0000000b143d7223 */ /* 0x080fe200000100ff */
[----:B------:R-:W-:Y:S01]  /*61e0*/  HADD2.F32 R60, -RZ, R9.H1_H1 ;  /* 0x30000009ff3c7230 */ /* 0x000fe20000004100 */
[-C--:B------:R-:W-:Y:S02]  /*61f0*/  FFMA.FTZ R9, R17, R11.reuse, RZ ;  /* 0x0000000b11097223 */ /* 0x080fe400000100ff */
[----:B------:R-:W-:Y:S02]  /*6200*/  FFMA.FTZ R62, R22, R11, RZ ;  /* 0x0000000b163e7223 */ /* 0x000fe400000100ff */
[----:B------:R-:W-:-:S02]  /*6210*/  IMAD.WIDE R86, R35, c[0x0][0x18c], R12 ;  /* 0x0000630023567a25 */ /* 0x000fc400078e020c */
[----:B------:R-:W2:Y:S02]  /*6220*/  LDS.64 R12, [UR4+0x328] ;  /* 0x00032804ff0c7984 */ /* 0x000ea40008000a00 */
        /* <DEDUP_REMOVED lines=9> */
[-C--:B------:R-:W-:Y:S01]  /*62c0*/  FFMA.FTZ R61, R58, R60.reuse, R61 ;  /* 0x0000003c3a3d7223 */ /* 0x080fe2000001003d */
[----:B------:R0:W3:Y:S01]  /*62d0*/  LDG.E.128.CONSTANT R8, [R86.64] ;  /* 0x0000000a56087981 */ /* 0x0000e2000c1e9d00 */
[-C--:B------:R-:W-:Y:S02]  /*62e0*/  FFMA.FTZ R89, R59, R60.reuse, R88 ;  /* 0x0000003c3b597223 */ /* 0x080fe40000010058 */
[----:B------:R-:W-:-:S02]  /*62f0*/  FFMA.FTZ R63, R64, R60, R63 ;  /* 0x0000003c403f7223 */ /* 0x000fc4000001003f */
[----:B------:R-:W-:Y:S01]  /*6300*/  FFMA.FTZ R85, R65, R60, R85 ;  /* 0x0000003c41557223 */ /* 0x000fe20000010055 */
[----:B------:R-:W-:Y:S01]  /*6310*/  HADD2.F32 R6, -RZ, R6.H1_H1 ;  /* 0x30000006ff067230 */ /* 0x000fe20000004100 */
[-C--:B------:R-:W-:Y:S02]  /*6320*/  FFMA.FTZ R61, R66, R62.reuse, R61 ;  /* 0x0000003e423d7223 */ /* 0x080fe4000001003d */
[-C--:B------:R-:W-:Y:S02]  /*6330*/  FFMA.FTZ R89, R67, R62.reuse, R89 ;  /* 0x0000003e43597223 */ /* 0x080fe40000010059 */
[-C--:B------:R-:W-:Y:S02]  /*6340*/  FFMA.FTZ R63, R69, R62.reuse, R63 ;  /* 0x0000003e453f7223 */ /* 0x080fe4000001003f */
[----:B------:R-:W-:Y:S01]  /*6350*/  FFMA.FTZ R85, R70, R62, R85 ;  /* 0x0000003e46557223 */ /* 0x000fe20000010055 */
[----:B------:R-:W-:Y:S01]  /*6360*/  HADD2.F32 R88, -RZ, R7.H0_H0 ;  /* 0x20000007ff587230 */ /* 0x000fe20000004100 */
[----:B------:R-:W-:-:S02]  /*6370*/  FFMA.FTZ R60, R71, R6, R61 ;  /* 0x00000006473c7223 */ /* 0x000fc4000001003d */
[-C--:B------:R-:W-:Y:S02]  /*6380*/  FFMA.FTZ R89, R74, R6.reuse, R89 ;  /* 0x000000064a597223 */ /* 0x080fe40000010059 */
[-C--:B------:R-:W-:Y:S02]  /*6390*/  FFMA.FTZ R63, R75, R6.reuse, R63 ;  /* 0x000000064b3f7223 */ /* 0x080fe4000001003f */
[----:B------:R-:W-:Y:S01]  /*63a0*/  FFMA.FTZ R85, R76, R6, R85 ;  /* 0x000000064c557223 */ /* 0x000fe20000010055 */
[----:B------:R-:W-:Y:S01]  /*63b0*/  HADD2.F32 R7, -RZ, R7.H1_H1 ;  /* 0x30000007ff077230 */ /* 0x000fe20000004100 */
[-C--:B------:R-:W-:Y:S02]  /*63c0*/  FFMA.FTZ R60, R77, R88.reuse, R60 ;  /* 0x000000584d3c7223 */ /* 0x080fe4000001003c */
[-C--:B------:R-:W-:Y:S02]  /*63d0*/  FFMA.FTZ R61, R79, R88.reuse, R89 ;  /* 0x000000584f3d7223 */ /* 0x080fe40000010059 */
[-C--:B------:R-:W-:Y:S01]  /*63e0*/  FFMA.FTZ R6, R80, R88.reuse, R63 ;  /* 0x0000005850067223 */ /* 0x080fe2000001003f */
[----:B-1----:R-:W-:Y:S01]  /*63f0*/  HADD2.F32 R63, -RZ, R4.H0_H0 ;  /* 0x20000004ff3f7230 */ /* 0x002fe20000004100 */
[----:B------:R-:W-:-:S02]  /*6400*/  FFMA.FTZ R85, R81, R88, R85 ;  /* 0x0000005851557223 */ /* 0x000fc40000010055 */
[-C--:B------:R-:W-:Y:S02]  /*6410*/  FFMA.FTZ R60, R78, R7.reuse, R60 ;  /* 0x000000074e3c7223 */ /* 0x080fe4000001003c */
[-C--:B------:R-:W-:Y:S02]  /*6420*/  FFMA.FTZ R61, R82, R7.reuse, R61 ;  /* 0x00000007523d7223 */ /* 0x080fe4000001003d */
[-C--:B------:R-:W-:Y:S01]  /*6430*/  FFMA.FTZ R6, R83, R7.reuse, R6 ;  /* 0x0000000753067223 */ /* 0x080fe20000010006 */
[----:B------:R-:W-:Y:S01]  /*6440*/  HADD2.F32 R4, -RZ, R4.H1_H1 ;  /* 0x30000004ff047230 */ /* 0x000fe20000004100 */
[----:B------:R-:W-:Y:S01]  /*6450*/  FFMA.FTZ R7, R84, R7, R85 ;  /* 0x0000000754077223 */ /* 0x000fe20000010055 */
[--C-:B------:R-:W-:Y:S02]  /*6460*/  HADD2.F32 R62, -RZ, R5.reuse.H0_H0 ;  /* 0x20000005ff3e7230 */ /* 0x100fe40000004100 */
        /* <DEDUP_REMOVED lines=13> */
[----:B--2---:R-:W-:Y:S01]  /*6540*/  HADD2.F32 R4, -RZ, R12.H0_H0 ;  /* 0x2000000cff047230 */ /* 0x004fe20000004100 */
[----:B------:R-:W-:-:S02]  /*6550*/  FFMA.FTZ R5, R58, R85, R5 ;  /* 0x000000553a057223 */ /* 0x000fc40000010005 */
[-C--:B------:R-:W-:Y:S02]  /*6560*/  FFMA.FTZ R90, R59, R85.reuse, R90 ;  /* 0x000000553b5a7223 */ /* 0x080fe4000001005a */
[-C--:B------:R-:W-:Y:S02]  /*6570*/  FFMA.FTZ R62, R64, R85.reuse, R63 ;  /* 0x00000055403e7223 */ /* 0x080fe4000001003f */
[----:B------:R-:W-:Y:S01]  /*6580*/  FFMA.FTZ R89, R65, R85, R88 ;  /* 0x0000005541597223 */ /* 0x000fe20000010058 */
[--C-:B------:R-:W-:Y:S01]  /*6590*/  HADD2.F32 R88, -RZ, R13.reuse.H0_H0 ;  /* 0x2000000dff587230 */ /* 0x100fe20000004100 */
[-C--:B------:R-:W-:Y:S01]  /*65a0*/  FFMA.FTZ R93, R67, R4.reuse, R90 ;  /* 0x00000004435d7223 */ /* 0x080fe2000001005a */
[----:B------:R-:W-:Y:S01]  /*65b0*/  HADD2.F32 R63, -RZ, R13.H1_H1 ;  /* 0x3000000dff3f7230 */ /* 0x000fe20000004100 */
[-C--:B------:R-:W-:Y:S02]  /*65c0*/  FFMA.FTZ R13, R66, R4.reuse, R5 ;  /* 0x00000004420d7223 */ /* 0x080fe40000010005 */
[----:B------:R-:W-:-:S02]  /*65d0*/  FFMA.FTZ R85, R69, R4, R62 ;  /* 0x0000000445557223 */ /* 0x000fc4000001003e */
[----:B------:R-:W-:Y:S02]  /*65e0*/  FFMA.FTZ R89, R70, R4, R89 ;  /* 0x0000000446597223 */ /* 0x000fe40000010059 */
[----:B------:R-:W1:Y:S01]  /*65f0*/  LDS.64 R4, [UR4+0x20] ;  /* 0x00002004ff047984 */ /* 0x000e620008000a00 */
[----:B------:R-:W-:-:S05]  /*6600*/  HADD2.F32 R12, -RZ, R12.H1_H1 ;  /* 0x3000000cff0c7230 */ /* 0x000fca0000004100 */
[-C--:B------:R-:W-:Y:S02]  /*6610*/  FFMA.FTZ R85, R75, R12.reuse, R85 ;  /* 0x0000000c4b557223 */ /* 0x080fe40000010055 */
[-C--:B------:R-:W-:Y:S02]  /*6620*/  FFMA.FTZ R62, R71, R12.reuse, R13 ;  /* 0x0000000c473e7223 */ /* 0x080fe4000001000d */
[-C--:B------:R-:W-:Y:S02]  /*6630*/  FFMA.FTZ R93, R74, R12.reuse, R93 ;  /* 0x0000000c4a5d7223 */ /* 0x080fe4000001005d */
[----:B------:R-:W-:Y:S02]  /*6640*/  FFMA.FTZ R89, R76, R12, R89 ;  /* 0x0000000c4c597223 */ /* 0x000fe40000010059 */
[-C--:B------:R-:W-:Y:S02]  /*6650*/  FFMA.FTZ R12, R80, R88.reuse, R85 ;  /* 0x00000058500c7223 */ /* 0x080fe40000010055 */
[----:B------:R-:W-:-:S02]  /*6660*/  FFMA.FTZ R62, R77, R88, R62 ;  /* 0x000000584d3e7223 */ /* 0x000fc4000001003e */
[-C--:B------:R-:W-:Y:S02]  /*6670*/  FFMA.FTZ R93, R79, R88.reuse, R93 ;  /* 0x000000584f5d7223 */ /* 0x080fe4000001005d */
[----:B------:R-:W-:Y:S02]  /*6680*/  FFMA.FTZ R89, R81, R88, R89 ;  /* 0x0000005851597223 */ /* 0x000fe40000010059 */
[----:B------:R-:W-:Y:S02]  /*6690*/  FMUL.FTZ R61, R46, R61 ;  /* 0x0000003d2e3d7220 */ /* 0x000fe40000410000 */
[----:B------:R-:W-:Y:S02]  /*66a0*/  FFMA.FTZ R88, R83, R63, R12 ;  /* 0x0000003f53587223 */ /* 0x000fe4000001000c */
[----:B------:R-:W-:Y:S01]  /*66b0*/  FMUL.FTZ R7, R44, R7 ;  /* 0x000000072c077220 */ /* 0x000fe20000410000 */
[----:B------:R-:W2:Y:S01]  /*66c0*/  LDS.64 R12, [UR4+0x28] ;  /* 0x00002804ff0c7984 */ /* 0x000ea20008000a00 */
[----:B------:R-:W-:Y:S01]  /*66d0*/  FFMA.FTZ R62, R78, R63, R62 ;  /* 0x0000003f4e3e7223 */ /* 0x000fe2000001003e */
[----:B------:R-:W-:Y:S01]  /*66e0*/  F2FP.PACK_AB R61, RZ, R61 ;  /* 0x0000003dff3d723e */ /* 0x000fe200000000ff */
[----:B------:R-:W-:Y:S01]  /*66f0*/  FMUL.FTZ R6, R45, R6 ;  /* 0x000000062d067220 */ /* 0x000fe20000410000 */
[----:B------:R-:W-:Y:S01]  /*6700*/  F2FP.PACK_AB R7, RZ, R7 ;  /* 0x00000007ff07723e */ /* 0x000fe200000000ff */
[----:B------:R-:W-:-:S02]  /*6710*/  FMUL.FTZ R60, R31, R60 ;  /* 0x0000003c1f3c7220 */ /* 0x000fc40000410000 */
[----:B------:R-:W-:Y:S02]  /*6720*/  FMUL.FTZ R62, R31, R62 ;  /* 0x0000003e1f3e7220 */ /* 0x000fe40000410000 */
[----:B------:R-:W-:Y:S01]  /*6730*/  FMUL.FTZ R88, R45, R88 ;  /* 0x000000582d587220 */ /* 0x000fe20000410000 */
[----:B------:R-:W-:Y:S02]  /*6740*/  F2FP.PACK_AB R6, RZ, R6 ;  /* 0x00000006ff06723e */ /* 0x000fe400000000ff */
[----:B------:R-:W-:Y:S02]  /*6750*/  PRMT R7, R7, 0x5410, R61 ;  /* 0x0000541007077816 */ /* 0x000fe4000000003d */
[----:B------:R-:W-:Y:S02]  /*6760*/  F2FP.PACK_AB R60, RZ, R60 ;  /* 0x0000003cff3c723e */ /* 0x000fe400000000ff */
[----:B------:R-:W-:Y:S02]  /*6770*/  F2FP.PACK_AB R62, RZ, R62 ;  /* 0x0000003eff3e723e */ /* 0x000fe400000000ff */
[----:B------:R-:W-:Y:S01]  /*6780*/  F2FP.PACK_AB R88, RZ, R88 ;  /* 0x00000058ff58723e */ /* 0x000fe200000000ff */
[----:B------:R-:W-:Y:S01]  /*6790*/  HADD2 R29, R7, R29 ;  /* 0x0000001d071d7230 */ /* 0x000fe20000000000 */
[----:B------:R-:W-:-:S02]  /*67a0*/  PRMT R60, R60, 0x5410, R6 ;  /* 0x000054103c3c7816 */ /* 0x000fc40000000006 */
[----:B------:R-:W4:Y:S01]  /*67b0*/  LDS.64 R6, [UR4+0x420] ;  /* 0x00042004ff067984 */ /* 0x000f220008000a00 */
[----:B------:R-:W-:Y:S01]  /*67c0*/  PRMT R62, R62, 0x5410, R88 ;  /* 0x000054103e3e7816 */ /* 0x000fe20000000058 */
[--C-:B-1----:R-:W-:Y:S02]  /*67d0*/  HADD2.F32 R61, -RZ, R4.reuse.H0_H0 ;  /* 0x20000004ff3d7230 */ /* 0x102fe40000004100 */
[----:B------:R-:W-:Y:S01]  /*67e0*/  HFMA2.MMA R72, R60, 1, 1, R72 ;  /* 0x3c003c003c487835 */ /* 0x000fe20000000048 */
[----:B------:R-:W-:Y:S02]  /*67f0*/  HADD2.F32 R4, -RZ, R4.H1_H1 ;  /* 0x30000004ff047230 */ /* 0x000fe40000004100 */
[----:B------:R-:W-:Y:S01]  /*6800*/  HFMA2.MMA R68, R62, 1, 1, R68 ;  /* 0x3c003c003e447835 */ /* 0x000fe20000000044 */
[--C-:B------:R-:W-:Y:S02]  /*6810*/  HADD2.F32 R60, -RZ, R5.reuse.H0_H0 ;  /* 0x20000005ff3c7230 */ /* 0x100fe40000004100 */
[----:B------:R-:W-:Y:S01]  /*6820*/  HADD2.F32 R62, -RZ, R5.H1_H1 ;  /* 0x30000005ff3e7230 */ /* 0x000fe20000004100 */
[----:B------:R-:W-:-:S02]  /*6830*/  FFMA.FTZ R5, R17, R61, RZ ;  /* 0x0000003d11057223 */ /* 0x000fc400000100ff */
[-C--:B------:R-:W-:Y:S02]  /*6840*/  FFMA.FTZ R93, R82, R63.reuse, R93 ;  /* 0x0000003f525d7223 */ /* 0x080fe4000001005d */
[----:B------:R-:W-:Y:S02]  /*6850*/  FFMA.FTZ R89, R84, R63, R89 ;  /* 0x0000003f54597223 */ /* 0x000fe40000010059 */
[C---:B------:R-:W-:Y:S02]  /*6860*/  FFMA.FTZ R85, R61.reuse, R16, RZ ;  /* 0x000000103d557223 */ /* 0x040fe400000100ff */
[C---:B------:R-:W-:Y:S02]  /*6870*/  FFMA.FTZ R63, R61.reuse, R20, RZ ;  /* 0x000000143d3f7223 */ /* 0x040fe400000100ff */
[----:B------:R-:W-:Y:S02]  /*6880*/  FFMA.FTZ R61, R61, R22, RZ ;  /* 0x000000163d3d7223 */ /* 0x000fe400000100ff */
[----:B------:R-:W-:-:S02]  /*6890*/  FFMA.FTZ R5, R18, R4, R5 ;  /* 0x0000000412057223 */ /* 0x000fc40000010005 */
[----:B------:R-:W-:Y:S02]  /*68a0*/  FMUL.FTZ R93, R46, R93 ;  /* 0x0000005d2e5d7220 */ /* 0x000fe40000410000 */
[----:B------:R-:W-:Y:S02]  /*68b0*/  FMUL.FTZ R89, R44, R89 ;  /* 0x000000592c597220 */ /* 0x000fe40000410000 */
[C---:B------:R-:W-:Y:S02]  /*68c0*/  FFMA.FTZ R85, R4.reuse, R19, R85 ;  /* 0x0000001304557223 */ /* 0x040fe40000010055 */
[C---:B------:R-:W-:Y:S02]  /*68d0*/  FFMA.FTZ R63, R4.reuse, R21, R63 ;  /* 0x00000015043f7223 */ /* 0x040fe4000001003f */
[----:B------:R-:W-:Y:S02]  /*68e0*/  FFMA.FTZ R61, R4, R23, R61 ;  /* 0x00000017043d7223 */ /* 0x000fe4000001003d */
[----:B------:R-:W-:Y:S01]  /*68f0*/  FFMA.FTZ R5, R24, R60, R5 ;  /* 0x0000003c18057223 */ /* 0x000fe20000010005 */
[----:B------:R-:W-:Y:S01]  /*6900*/  F2FP.PACK_AB R93, RZ, R93 ;  /* 0x0000005dff5d723e */ /* 0x000fe200000000ff */
[C---:B------:R-:W-:Y:S01]  /*6910*/  FFMA.FTZ R85, R60.reuse, R25, R85 ;  /* 0x000000193c557223 */ /* 0x040fe20000010055 */
[----:B------:R-:W-:Y:S01]  /*6920*/  F2FP.PACK_AB R89, RZ, R89 ;  /* 0x00000059ff59723e */ /* 0x000fe200000000ff */
[----:B------:R-:W-:-:S02]  /*6930*/  FFMA.FTZ R63, R60, R56, R63 ;  /* 0x000000383c3f7223 */ /* 0x000fc4000001003f */
[----:B------:R-:W-:Y:S02]  /*6940*/  FFMA.FTZ R60, R60, R57, R61 ;  /* 0x000000393c3c7223 */ /* 0x000fe4000001003d */
[----:B------:R-:W-:Y:S01]  /*6950*/  FFMA.FTZ R61, R58, R62, R5 ;  /* 0x0000003e3a3d7223 */ /* 0x000fe20000010005 */
[----:B------:R-:W-:Y:S01]  /*6960*/  PRMT R89, R89, 0x5410, R93 ;  /* 0x0000541059597816 */ /* 0x000fe2000000005d */
[----:B------:R-:W1:Y:S01]  /*6970*/  LDS.64 R4, [UR4+0x428] ;  /* 0x00042804ff047984 */ /* 0x000e620008000a00 */
[C---:B------:R-:W-:Y:S02]  /*6980*/  FFMA.FTZ R88, R62.reuse, R59, R85 ;  /* 0x0000003b3e587223 */ /* 0x040fe40000010055 */
[C---:B------:R-:W-:Y:S01]  /*6990*/  FFMA.FTZ R85, R62.reuse, R65, R60 ;  /* 0x000000413e557223 */ /* 0x040fe2000001003c */
[--C-:B--2---:R-:W-:Y:S01]  /*69a0*/  HADD2.F32 R60, -RZ, R12.reuse.H0_H0 ;  /* 0x2000000cff3c7230 */ /* 0x104fe20000004100 */
[----:B------:R-:W-:Y:S01]  /*69b0*/  FFMA.FTZ R63, R62, R64, R63 ;  /* 0x000000403e3f7223 */ /* 0x000fe2000001003f */
[----:B------:R-:W-:Y:S01]  /*69c0*/  HFMA2.MMA R28, R89, 1, 1, R28 ;  /* 0x3c003c00591c7835 */ /* 0x000fe2000000001c */
[----:B------:R-:W-:-:S02]  /*69d0*/  HADD2.F32 R12, -RZ, R12.H1_H1 ;  /* 0x3000000cff0c7230 */ /* 0x000fc40000004100 */
[----:B------:R-:W-:Y:S02]  /*69e0*/  FFMA.FTZ R61, R66, R60, R61 ;  /* 0x0000003c423d7223 */ /* 0x000fe4000001003d */
[C---:B------:R-:W-:Y:S02]  /*69f0*/  FFMA.FTZ R89, R60.reuse, R67, R88 ;  /* 0x000000433c597223 */ /* 0x040fe40000010058 */
[C---:B------:R-:W-:Y:S02]  /*6a00*/  FFMA.FTZ R63, R60.reuse, R69, R63 ;  /* 0x000000453c3f7223 */ /* 0x040fe4000001003f */
[----:B------:R-:W-:Y:S01]  /*6a10*/  FFMA.FTZ R85, R60, R70, R85 ;  /* 0x000000463c557223 */ /* 0x000fe20000010055 */
[----:B------:R-:W-:Y:S01]  /*6a20*/  HADD2.F32 R62, -RZ, R13.H0_H0 ;  /* 0x2000000dff3e7230 */ /* 0x000fe20000004100 */
[----:B------:R-:W-:Y:S02]  /*6a30*/  FFMA.FTZ R60, R71, R12, R61 ;  /* 0x0000000c473c7223 */ /* 0x000fe4000001003d */
[----:B------:R-:W-:-:S02]  /*6a40*/  FFMA.FTZ R89, R12, R74, R89 ;  /* 0x0000004a0c597223 */ /* 0x000fc40000010059 */
[C---:B------:R-:W-:Y:S02]  /*6a50*/  FFMA.FTZ R63, R12.reuse, R75, R63 ;  /* 0x0000004b0c3f7223 */ /* 0x040fe4000001003f */
[----:B------:R-:W-:Y:S01]  /*6a60*/  FFMA.FTZ R85, R12, R76, R85 ;  /* 0x0000004c0c557223 */ /* 0x000fe20000010055 */
[----:B------:R-:W-:Y:S01]  /*6a70*/  HADD2.F32 R13, -RZ, R13.H1_H1 ;  /* 0x3000000dff0d7230 */ /* 0x000fe20000004100 */
[----:B------:R-:W-:Y:S02]  /*6a80*/  FFMA.FTZ R90, R77, R62, R60 ;  /* 0x0000003e4d5a7223 */ /* 0x000fe4000001003c */
[C---:B------:R-:W-:Y:S02]  /*6a90*/  FFMA.FTZ R89, R62.reuse, R79, R89 ;  /* 0x0000004f3e597223 */ /* 0x040fe40000010059 */
[C---:B------:R-:W-:Y:S01]  /*6aa0*/  FFMA.FTZ R88, R62.reuse, R80, R63 ;  /* 0x000000503e587223 */ /* 0x040fe2000001003f */
[--C-:B----4-:R-:W-:Y:S01]  /*6ab0*/  HADD2.F32 R63, -RZ, R6.reuse.H0_H0 ;  /* 0x20000006ff3f7230 */ /* 0x110fe20000004100 */
[----:B------:R-:W-:Y:S01]  /*6ac0*/  FFMA.FTZ R85, R62, R81, R85 ;  /* 0x000000513e557223 */ /* 0x000fe20000010055 */
[----:B------:R-:W-:Y:S01]  /*6ad0*/  HADD2.F32 R6, -RZ, R6.H1_H1 ;  /* 0x30000006ff067230 */ /* 0x000fe20000004100 */
[----:B------:R-:W-:Y:S01]  /*6ae0*/  FFMA.FTZ R90, R78, R13, R90 ;  /* 0x0000000d4e5a7223 */ /* 0x000fe2000001005a */
[----:B------:R-:W-:Y:S01]  /*6af0*/  HADD2.F32 R12, -RZ, R7.H0_H0 ;  /* 0x20000007ff0c7230 */ /* 0x000fe20000004100 */
[C---:B------:R-:W-:Y:S01]  /*6b00*/  FFMA.FTZ R89, R13.reuse, R82, R89 ;  /* 0x000000520d597223 */ /* 0x040fe20000010059 */
[----:B------:R-:W2:Y:S01]  /*6b10*/  LDS.64 R60, [UR4+0x520] ;  /* 0x00052004ff3c7984 */ /* 0x000ea20008000a00 */
[----:B------:R-:W-:-:S02]  /*6b20*/  FFMA.FTZ R88, R13, R83, R88 ;  /* 0x000000530d587223 */ /* 0x000fc40000010058 */
[----:B------:R-:W-:Y:S01]  /*6b30*/  FFMA.FTZ R85, R13, R84, R85 ;  /* 0x000000540d557223 */ /* 0x000fe20000010055 */
[----:B------:R-:W-:Y:S01]  /*6b40*/  HADD2.F32 R13, -RZ, R7.H1_H1 ;  /* 0x30000007ff0d7230 */ /* 0x000fe20000004100 */
[-C--:B------:R-:W-:Y:S02]  /*6b50*/  FFMA.FTZ R7, R17, R63.reuse, RZ ;  /* 0x0000003f11077223 */ /* 0x080fe400000100ff */
[-C--:B------:R-:W-:Y:S02]  /*6b60*/  FFMA.FTZ R94, R16, R63.reuse, RZ ;  /* 0x0000003f105e7223 */ /* 0x080fe400000100ff */
[-C--:B------:R-:W-:Y:S02]  /*6b70*/  FFMA.FTZ R62, R20, R63.reuse, RZ ;  /* 0x0000003f143e7223 */ /* 0x080fe400000100ff */
        /* <DEDUP_REMOVED lines=10> */
[-C--:B------:R-:W-:Y:S01]  /*6c20*/  FFMA.FTZ R93, R58, R13.reuse, R7 ;  /* 0x0000000d3a5d7223 */ /* 0x080fe20000010007 */
[----:B------:R-:W-:Y:S01]  /*6c30*/  HADD2.F32 R95, -RZ, R5.H1_H1 ;  /* 0x30000005ff5f7230 */ /* 0x000fe20000004100 */
[-C--:B------:R-:W-:Y:S01]  /*6c40*/  FFMA.FTZ R98, R59, R13.reuse, R94 ;  /* 0x0000000d3b627223 */ /* 0x080fe2000001005e */
[----:B------:R-:W1:Y:S01]  /*6c50*/  LDS.64 R62, [UR4+0x528] ;  /* 0x00052804ff3e7984 */ /* 0x000e620008000a00 */
[-C--:B------:R-:W-:Y:S02]  /*6c60*/  FFMA.FTZ R97, R64, R13.reuse, R6 ;  /* 0x0000000d40617223 */ /* 0x080fe40000010006 */
[----:B------:R-:W-:Y:S02]  /*6c70*/  FFMA.FTZ R99, R65, R13, R12 ;  /* 0x0000000d41637223 */ /* 0x000fe4000001000c */
[----:B------:R-:W-:Y:S01]  /*6c80*/  IMAD.WIDE R12, R35, c[0x0][0x18c], R86 ;  /* 0x00006300230c7a25 */ /* 0x000fe200078e0256 */
[----:B0-----:R-:W-:-:S02]  /*6c90*/  HADD2.F32 R86, -RZ, R4.H0_H0 ;  /* 0x20000004ff567230 */ /* 0x001fc40000004100 */
[----:B------:R-:W-:Y:S02]  /*6ca0*/  HADD2.F32 R87, -RZ, R4.H1_H1 ;  /* 0x30000004ff577230 */ /* 0x000fe40000004100 */
[----:B------:R-:W4:Y:S01]  /*6cb0*/  LDG.E.128.CONSTANT R4, [R12.64] ;  /* 0x0000000a0c047981 */ /* 0x000f22000c1e9d00 */
[-C--:B------:R-:W-:Y:S02]  /*6cc0*/  FFMA.FTZ R94, R66, R86.reuse, R93 ;  /* 0x00000056425e7223 */ /* 0x080fe4000001005d */
[-C--:B------:R-:W-:Y:S02]  /*6cd0*/  FFMA.FTZ R93, R67, R86.reuse, R98 ;  /* 0x00000056435d7223 */ /* 0x080fe40000010062 */
[-C--:B------:R-:W-:Y:S02]  /*6ce0*/  FFMA.FTZ R98, R69, R86.reuse, R97 ;  /* 0x0000005645627223 */ /* 0x080fe40000010061 */
[----:B------:R-:W-:Y:S02]  /*6cf0*/  FFMA.FTZ R99, R70, R86, R99 ;  /* 0x0000005646637223 */ /* 0x000fe40000010063 */
        /* <DEDUP_REMOVED lines=8> */
[--C-:B--2---:R-:W-:Y:S01]  /*6d80*/  HADD2.F32 R99, -RZ, R60.reuse.H0_H0 ;  /* 0x2000003cff637230 */ /* 0x104fe20000004100 */
[-C--:B------:R-:W-:Y:S01]  /*6d90*/  FFMA.FTZ R86, R78, R95.reuse, R86 ;  /* 0x0000005f4e567223 */ /* 0x080fe20000010056 */
[----:B------:R-:W-:Y:S01]  /*6da0*/  HADD2.F32 R60, -RZ, R60.H1_H1 ;  /* 0x3000003cff3c7230 */ /* 0x000fe20000004100 */
[-C--:B------:R-:W-:Y:S01]  /*6db0*/  FFMA.FTZ R93, R82, R95.reuse, R97 ;  /* 0x0000005f525d7223 */ /* 0x080fe20000010061 */
[--C-:B------:R-:W-:Y:S01]  /*6dc0*/  HADD2.F32 R96, -RZ, R61.reuse.H0_H0 ;  /* 0x2000003dff607230 */ /* 0x100fe20000004100 */
[-C--:B------:R-:W-:Y:S02]  /*6dd0*/  FFMA.FTZ R94, R83, R95.reuse, R94 ;  /* 0x0000005f535e7223 */ /* 0x080fe4000001005e */
        /* <DEDUP_REMOVED lines=14> */
[----:B-1----:R-:W-:Y:S01]  /*6ec0*/  HADD2.F32 R60, -RZ, R62.H0_H0 ;  /* 0x2000003eff3c7230 */ /* 0x002fe20000004100 */
[----:B------:R-:W-:-:S02]  /*6ed0*/  FFMA.FTZ R61, R58, R95, R61 ;  /* 0x0000005f3a3d7223 */ /* 0x000fc4000001003d */
[-C--:B------:R-:W-:Y:S02]  /*6ee0*/  FFMA.FTZ R98, R59, R95.reuse, R98 ;  /* 0x0000005f3b627223 */ /* 0x080fe40000010062 */
[-C--:B------:R-:W-:Y:S02]  /*6ef0*/  FFMA.FTZ R97, R64, R95.reuse, R97 ;  /* 0x0000005f40617223 */ /* 0x080fe40000010061 */
[----:B------:R-:W-:Y:S01]  /*6f00*/  FFMA.FTZ R95, R65, R95, R96 ;  /* 0x0000005f415f7223 */ /* 0x000fe20000010060 */
[----:B------:R-:W-:Y:S01]  /*6f10*/  HADD2.F32 R62, -RZ, R62.H1_H1 ;  /* 0x3000003eff3e7230 */ /* 0x000fe20000004100 */
        /* <DEDUP_REMOVED lines=9> */
[----:B------:R-:W-:Y:S01]  /*6fb0*/  HADD2.F32 R63, -RZ, R63.H1_H1 ;  /* 0x3000003fff3f7230 */ /* 0x000fe20000004100 */
[----:B------:R-:W-:-:S02]  /*6fc0*/  FFMA.FTZ R62, R80, R96, R97 ;  /* 0x00000060503e7223 */ /* 0x000fc40000010061 */
[-C--:B------:R-:W-:Y:S02]  /*6fd0*/  FFMA.FTZ R60, R77, R96.reuse, R60 ;  /* 0x000000604d3c7223 */ /* 0x080fe4000001003c */
[-C--:B------:R-:W-:Y:S02]  /*6fe0*/  FFMA.FTZ R99, R79, R96.reuse, R99 ;  /* 0x000000604f637223 */ /* 0x080fe40000010063 */
[----:B------:R-:W-:Y:S02]  /*6ff0*/  FFMA.FTZ R95, R81, R96, R95 ;  /* 0x00000060515f7223 */ /* 0x000fe4000001005f */
[-C--:B------:R-:W-:Y:S02]  /*7000*/  FFMA.FTZ R96, R78, R63.reuse, R60 ;  /* 0x0000003f4e607223 */ /* 0x080fe4000001003c */
[-C--:B------:R-:W-:Y:S01]  /*7010*/  FFMA.FTZ R99, R82, R63.reuse, R99 ;  /* 0x0000003f52637223 */ /* 0x080fe20000010063 */
[----:B------:R-:W-:Y:S01]  /*7020*/  LDS.64 R60, [UR4+0x628] ;  /* 0x00062804ff3c7984 */ /* 0x000fe20008000a00 */
[----:B------:R-:W-:-:S02]  /*7030*/  FFMA.FTZ R98, R83, R63, R62 ;  /* 0x0000003f53627223 */ /* 0x000fc4000001003e */
[----:B------:R-:W-:Y:S02]  /*7040*/  FFMA.FTZ R95, R84, R63, R95 ;  /* 0x0000003f545f7223 */ /* 0x000fe4000001005f */
[----:B------:R-:W0:Y:S01]  /*7050*/  LDS.64 R62, [UR4+0x620] ;  /* 0x00062004ff3e7984 */ /* 0x000e220008000a00 */
[----:B------:R-:W-:Y:S02]  /*7060*/  FMUL.FTZ R89, R46, R89 ;  /* 0x000000592e597220 */ /* 0x000fe40000410000 */
[----:B------:R-:W-:Y:S02]  /*7070*/  FMUL.FTZ R85, R44, R85 ;  /* 0x000000552c557220 */ /* 0x000fe40000410000 */
[----:B------:R-:W-:Y:S02]  /*7080*/  FMUL.FTZ R86, R31, R86 ;  /* 0x000000561f567220 */ /* 0x000fe40000410000 */
[----:B------:R-:W-:Y:S01]  /*7090*/  FMUL.FTZ R94, R45, R94 ;  /* 0x0000005e2d5e7220 */ /* 0x000fe20000410000 */
[----:B------:R-:W-:Y:S01]  /*70a0*/  F2FP.PACK_AB R89, RZ, R89 ;  /* 0x00000059ff59723e */ /* 0x000fe200000000ff */
[----:B------:R-:W-:Y:S01]  /*70b0*/  FMUL.FTZ R93, R46, R93 ;  /* 0x0000005d2e5d7220 */ /* 0x000fe20000410000 */
[----:B------:R-:W-:Y:S01]  /*70c0*/  F2FP.PACK_AB R85, RZ, R85 ;  /* 0x00000055ff55723e */ /* 0x000fe200000000ff */
[----:B------:R-:W-:-:S02]  /*70d0*/  FMUL.FTZ R87, R44, R87 ;  /* 0x000000572c577220 */ /* 0x000fc40000410000 */
[----:B------:R-:W-:Y:S02]  /*70e0*/  FMUL.FTZ R90, R31, R90 ;  /* 0x0000005a1f5a7220 */ /* 0x000fe40000410000 */
[----:B------:R-:W-:Y:S01]  /*70f0*/  FMUL.FTZ R88, R45, R88 ;  /* 0x000000582d587220 */ /* 0x000fe20000410000 */
[----:B------:R-:W-:Y:S02]  /*7100*/  F2FP.PACK_AB R86, RZ, R86 ;  /* 0x00000056ff56723e */ /* 0x000fe400000000ff */
[----:B------:R-:W-:Y:S02]  /*7110*/  F2FP.PACK_AB R94, RZ, R94 ;  /* 0x0000005eff5e723e */ /* 0x000fe400000000ff */
[----:B------:R-:W-:Y:S02]  /*7120*/  PRMT R85, R85, 0x5410, R89 ;  /* 0x0000541055557816 */ /* 0x000fe40000000059 */
[----:B------:R-:W-:Y:S02]  /*7130*/  F2FP.PACK_AB R93, RZ, R93 ;  /* 0x0000005dff5d723e */ /* 0x000fe400000000ff */
[----:B------:R-:W-:-:S02]  /*7140*/  F2FP.PACK_AB R87, RZ, R87 ;  /* 0x00000057ff57723e */ /* 0x000fc400000000ff */
[----:B------:R-:W-:Y:S02]  /*7150*/  F2FP.PACK_AB R90, RZ, R90 ;  /* 0x0000005aff5a723e */ /* 0x000fe400000000ff */
[----:B------:R-:W-:Y:S02]  /*7160*/  F2FP.PACK_AB R88, RZ, R88 ;  /* 0x00000058ff58723e */ /* 0x000fe400000000ff */
[----:B------:R-:W-:Y:S01]  /*7170*/  PRMT R86, R86, 0x5410, R94 ;  /* 0x0000541056567816 */ /* 0x000fe2000000005e */
[----:B------:R-:W-:Y:S01]  /*7180*/  HADD2 R40, R85, R40 ;  /* 0x0000002855287230 */ /* 0x000fe20000000000 */
[----:B------:R-:W-:Y:S02]  /*7190*/  PRMT R87, R87, 0x5410, R93 ;  /* 0x0000541057577816 */ /* 0x000fe4000000005d */
[----:B------:R-:W-:Y:S02]  /*71a0*/  PRMT R90, R90, 0x5410, R88 ;  /* 0x000054105a5a7816 */ /* 0x000fe40000000058 */
[----:B------:R-:W-:Y:S01]  /*71b0*/  HFMA2.MMA R50, R86, 1, 1, R50 ;  /* 0x3c003c0056327835 */ /* 0x000fe20000000032 */
[----:B0-----:R-:W-:-:S02]  /*71c0*/  HADD2.F32 R85, -RZ, R62.H0_H0 ;  /* 0x2000003eff557230 */ /* 0x001fc40000004100 */
[----:B------:R-:W-:Y:S02]  /*71d0*/  HADD2 R49, R87, R49 ;  /* 0x0000003157317230 */ /* 0x000fe40000000000 */
[----:B------:R-:W-:Y:S01]  /*71e0*/  HADD2.F32 R86, -RZ, R62.H1_H1 ;  /* 0x3000003eff567230 */ /* 0x000fe20000004100 */
[-C--:B------:R-:W-:Y:S01]  /*71f0*/  FFMA.FTZ R87, R17, R85.reuse, RZ ;  /* 0x0000005511577223 */ /* 0x080fe200000100ff */
[----:B------:R-:W-:Y:S01]  /*7200*/  HFMA2.MMA R43, R90, 1, 1, R43 ;  /* 0x3c003c005a2b7835 */ /* 0x000fe2000000002b */
[-C--:B------:R-:W-:Y:S01]  /*7210*/  FFMA.FTZ R94, R16, R85.reuse, RZ ;  /* 0x00000055105e7223 */ /* 0x080fe200000100ff */
[----:B------:R-:W-:Y:S01]  /*7220*/  HADD2.F32 R88, -RZ, R63.H0_H0 ;  /* 0x2000003fff587230 */ /* 0x000fe20000004100 */
[-C--:B------:R-:W-:Y:S02]  /*7230*/  FFMA.FTZ R90, R20, R85.reuse, RZ ;  /* 0x00000055145a7223 */ /* 0x080fe400000100ff */
[----:B------:R-:W-:Y:S02]  /*7240*/  FFMA.FTZ R93, R22, R85, RZ ;  /* 0x00000055165d7223 */ /* 0x000fe400000100ff */
[----:B------:R-:W-:-:S02]  /*7250*/  FFMA.FTZ R87, R18, R86, R87 ;  /* 0x0000005612577223 */ /* 0x000fc40000010057 */
[-C--:B------:R-:W-:Y:S01]  /*7260*/  FFMA.FTZ R94, R19, R86.reuse, R94 ;  /* 0x00000056135e7223 */ /* 0x080fe2000001005e */
[----:B------:R-:W-:Y:S01]  /*7270*/  HADD2.F32 R89, -RZ, R63.H1_H1 ;  /* 0x3000003fff597230 */ /* 0x000fe20000004100 */
[-C--:B------:R-:W-:Y:S01]  /*7280*/  FFMA.FTZ R85, R21, R86.reuse, R90 ;  /* 0x0000005615557223 */ /* 0x080fe2000001005a */
[----:B------:R-:W0:Y:S01]  /*7290*/  LDS.64 R62, [UR4+0x720] ;  /* 0x00072004ff3e7984 */ /* 0x000e220008000a00 */
[----:B------:R-:W-:Y:S02]  /*72a0*/  FFMA.FTZ R93, R23, R86, R93 ;  /* 0x00000056175d7223 */ /* 0x000fe4000001005d */
[-C--:B------:R-:W-:Y:S02]  /*72b0*/  FFMA.FTZ R87, R24, R88.reuse, R87 ;  /* 0x0000005818577223 */ /* 0x080fe40000010057 */
[-C--:B------:R-:W-:Y:S01]  /*72c0*/  FFMA.FTZ R94, R25, R88.reuse, R94 ;  /* 0x00000058195e7223 */ /* 0x080fe2000001005e */
[----:B------:R-:W-:Y:S01]  /*72d0*/  HADD2.F32 R86, -RZ, R60.H0_H0 ;  /* 0x2000003cff567230 */ /* 0x000fe20000004100 */
[----:B------:R-:W-:-:S02]  /*72e0*/  FFMA.FTZ R85, R56, R88, R85 ;  /* 0x0000005838557223 */ /* 0x000fc40000010055 */
[----:B------:R-:W-:Y:S02]  /*72f0*/  FFMA.FTZ R88, R57, R88, R93 ;  /* 0x0000005839587223 */ /* 0x000fe4000001005d */
[-C--:B------:R-:W-:Y:S02]  /*7300*/  FFMA.FTZ R87, R58, R89.reuse, R87 ;  /* 0x000000593a577223 */ /* 0x080fe40000010057 */
[-C--:B------:R-:W-:Y:S01]  /*7310*/  FFMA.FTZ R94, R59, R89.reuse, R94 ;  /* 0x000000593b5e7223 */ /* 0x080fe2000001005e */
[----:B------:R-:W-:Y:S01]  /*7320*/  HADD2.F32 R60, -RZ, R60.H1_H1 ;  /* 0x3000003cff3c7230 */ /* 0x000fe20000004100 */
[-C--:B------:R-:W-:Y:S01]  /*7330*/  FFMA.FTZ R90, R64, R89.reuse, R85 ;  /* 0x00000059405a7223 */ /* 0x080fe20000010055 */
[--C-:B------:R-:W-:Y:S01]  /*7340*/  HADD2.F32 R85, -RZ, R61.reuse.H1_H1 ;  /* 0x3000003dff557230 */ /* 0x100fe20000004100 */
[----:B------:R-:W-:Y:S01]  /*7350*/  FFMA.FTZ R89, R65, R89, R88 ;  /* 0x0000005941597223 */ /* 0x000fe20000010058 */
[----:B------:R-:W-:Y:S01]  /*7360*/  HADD2.F32 R88, -RZ, R61.H0_H0 ;  /* 0x2000003dff587230 */ /* 0x000fe20000004100 */
        /* <DEDUP_REMOVED lines=9> */
[----:B------:R-:W1:Y:S01]  /*7400*/  LDS.64 R60, [UR4+0x728] ;  /* 0x00072804ff3c7984 */ /* 0x000e620008000a00 */
[-C--:B------:R-:W-:Y:S02]  /*7410*/  FFMA.FTZ R86, R77, R88.reuse, R86 ;  /* 0x000000584d567223 */ /* 0x080fe40000010056 */
[-C--:B------:R-:W-:Y:S02]  /*7420*/  FFMA.FTZ R87, R79, R88.reuse, R87 ;  /* 0x000000584f577223 */ /* 0x080fe40000010057 */
[----:B------:R-:W-:Y:S02]  /*7430*/  FFMA.FTZ R89, R81, R88, R89 ;  /* 0x0000005851597223 */ /* 0x000fe40000010059 */
[----:B------:R-:W-:-:S02]  /*7440*/  FMUL.FTZ R99, R46, R99 ;  /* 0x000000632e637220 */ /* 0x000fc40000410000 */
[----:B------:R-:W-:Y:S02]  /*7450*/  FMUL.FTZ R95, R44, R95 ;  /* 0x0000005f2c5f7220 */ /* 0x000fe40000410000 */
[-C--:B------:R-:W-:Y:S02]  /*7460*/  FFMA.FTZ R88, R78, R85.reuse, R86 ;  /* 0x000000554e587223 */ /* 0x080fe40000010056 */
[-C--:B------:R-:W-:Y:S02]  /*7470*/  FFMA.FTZ R87, R82, R85.reuse, R87 ;  /* 0x0000005552577223 */ /* 0x080fe40000010057 */
[-C--:B------:R-:W-:Y:S02]  /*7480*/  FFMA.FTZ R86, R83, R85.reuse, R90 ;  /* 0x0000005553567223 */ /* 0x080fe4000001005a */
[----:B------:R-:W-:Y:S01]  /*7490*/  FFMA.FTZ R85, R84, R85, R89 ;  /* 0x0000005554557223 */ /* 0x000fe20000010059 */
[----:B0-----:R-:W-:Y:S01]  /*74a0*/  HADD2.F32 R89, -RZ, R62.H0_H0 ;  /* 0x2000003eff597230 */ /* 0x001fe20000004100 */
[----:B------:R-:W-:-:S02]  /*74b0*/  F2FP.PACK_AB R99, RZ, R99 ;  /* 0x00000063ff63723e */ /* 0x000fc400000000ff */
[----:B------:R-:W-:Y:S01]  /*74c0*/  F2FP.PACK_AB R95, RZ, R95 ;  /* 0x0000005fff5f723e */ /* 0x000fe200000000ff */
[----:B------:R-:W-:Y:S01]  /*74d0*/  HADD2.F32 R90, -RZ, R62.H1_H1 ;  /* 0x3000003eff5a7230 */ /* 0x000fe20000004100 */
[-C--:B------:R-:W-:Y:S02]  /*74e0*/  FFMA.FTZ R16, R16, R89.reuse, RZ ;  /* 0x0000005910107223 */ /* 0x080fe400000100ff */
[----:B------:R-:W-:Y:S01]  /*74f0*/  PRMT R95, R95, 0x5410, R99 ;  /* 0x000054105f5f7816 */ /* 0x000fe20000000063 */
[-C--:B------:R-:W-:Y:S02]  /*7500*/  FFMA.FTZ R17, R17, R89.reuse, RZ ;  /* 0x0000005911117223 */ /* 0x080fe400000100ff */
[-C--:B------:R-:W-:Y:S01]  /*7510*/  FFMA.FTZ R20, R20, R89.reuse, RZ ;  /* 0x0000005914147223 */ /* 0x080fe200000100ff */
[----:B---3--:R-:W-:Y:S01]  /*7520*/  LOP3.LUT R93, R11, 0xff, RZ, 0xc0, !PT ;  /* 0x000000ff0b5d7812 */ /* 0x008fe200078ec0ff */
[----:B------:R-:W-:Y:S01]  /*7530*/  FFMA.FTZ R22, R22, R89, RZ ;  /* 0x0000005916167223 */ /* 0x000fe200000100ff */
[----:B------:R-:W-:Y:S01]  /*7540*/  HADD2.F32 R94, -RZ, R63.H0_H0 ;  /* 0x2000003fff5e7230 */ /* 0x000fe20000004100 */
[----:B------:R-:W-:Y:S01]  /*7550*/  FFMA.FTZ R16, R19, R90, R16 ;  /* 0x0000005a13107223 */ /* 0x000fe20000010010 */
[----:B------:R-:W-:Y:S01]  /*7560*/  HADD2 R48, R95, R48 ;  /* 0x000000305f307230 */ /* 0x000fe20000000000 */
[----:B------:R-:W-:-:S02]  /*7570*/  FMUL.FTZ R96, R31, R96 ;  /* 0x000000601f607220 */ /* 0x000fc40000410000 */
[----:B------:R-:W-:Y:S02]  /*7580*/  FMUL.FTZ R98, R45, R98 ;  /* 0x000000622d627220 */ /* 0x000fe40000410000 */
[-C--:B------:R-:W-:Y:S02]  /*7590*/  FFMA.FTZ R17, R18, R90.reuse, R17 ;  /* 0x0000005a12117223 */ /* 0x080fe40000010011 */
[-C--:B------:R-:W-:Y:S01]  /*75a0*/  FFMA.FTZ R21, R21, R90.reuse, R20 ;  /* 0x0000005a15157223 */ /* 0x080fe20000010014 */
[----:B------:R-:W-:Y:S01]  /*75b0*/  IADD3 R95, -R42, R93, RZ ;  /* 0x0000005d2a5f7210 */ /* 0x000fe20007ffe1ff */
[----:B------:R-:W-:Y:S01]  /*75c0*/  FFMA.FTZ R22, R23, R90, R22 ;  /* 0x0000005a17167223 */ /* 0x000fe20000010016 */
[----:B------:R-:W-:Y:S01]  /*75d0*/  HADD2.F32 R63, -RZ, R63.H1_H1 ;  /* 0x3000003fff3f7230 */ /* 0x000fe20000004100 */
[----:B------:R-:W-:Y:S01]  /*75e0*/  SHF.R.U32.HI R93, RZ, 0x8, R8 ;  /* 0x00000008ff5d7819 */ /* 0x000fe20000011608 */
[-C--:B------:R-:W-:Y:S01]  /*75f0*/  FFMA.FTZ R16, R25, R94.reuse, R16 ;  /* 0x0000005e19107223 */ /* 0x080fe20000010010 */
[----:B------:R-:W-:Y:S01]  /*7600*/  SHF.R.U32.HI R19, RZ, 0x10, R8 ;  /* 0x00000010ff137819 */ /* 0x000fe20000011608 */
[----:B------:R-:W-:Y:S01]  /*7610*/  FFMA.FTZ R17, R24, R94, R17 ;  /* 0x0000005e18117223 */ /* 0x000fe20000010011 */
[----:B------:R-:W-:Y:S01]  /*7620*/  F2FP.PACK_AB R96, RZ, R96 ;  /* 0x00000060ff60723e */ /* 0x000fe200000000ff */
[----:B------:R-:W-:Y:S01]  /*7630*/  FFMA.FTZ R21, R56, R94, R21 ;  /* 0x0000005e38157223 */ /* 0x000fe20000010015 */
[----:B------:R-:W-:Y:S01]  /*7640*/  F2FP.PACK_AB R98, RZ, R98 ;  /* 0x00000062ff62723e */ /* 0x000fe200000000ff */
[----:B------:R-:W-:Y:S01]  /*7650*/  FFMA.FTZ R22, R57, R94, R22 ;  /* 0x0000005e39167223 */ /* 0x000fe20000010016 */
[----:B------:R-:W-:Y:S01]  /*7660*/  LOP3.LUT R18, R93, 0xff, RZ, 0xc0, !PT ;  /* 0x000000ff5d127812 */ /* 0x000fe200078ec0ff */
[-C--:B------:R-:W-:Y:S01]  /*7670*/  FFMA.FTZ R59, R59, R63.reuse, R16 ;  /* 0x0000003f3b3b7223 */ /* 0x080fe20000010010 */
[----:B------:R-:W-:Y:S01]  /*7680*/  LOP3.LUT R24, R19, 0xff, RZ, 0xc0, !PT ;  /* 0x000000ff13187812 */ /* 0x000fe200078ec0ff */
[-C--:B------:R-:W-:Y:S01]  /*7690*/  FFMA.FTZ R17, R58, R63.reuse, R17 ;  /* 0x0000003f3a117223 */ /* 0x080fe20000010011 */
[--C-:B-1----:R-:W-:Y:S01]  /*76a0*/  HADD2.F32 R16, -RZ, R60.reuse.H0_H0 ;  /* 0x2000003cff107230 */ /* 0x102fe20000004100 */
[-C--:B------:R-:W-:Y:S01]  /*76b0*/  FFMA.FTZ R21, R64, R63.reuse, R21 ;  /* 0x0000003f40157223 */ /* 0x080fe20000010015 */
[----:B------:R-:W-:Y:S01]  /*76c0*/  SHF.R.U32.HI R19, RZ, 0x10, R11 ;  /* 0x00000010ff137819 */ /* 0x000fe2000001160b */
[----:B------:R-:W-:Y:S01]  /*76d0*/  FFMA.FTZ R63, R65, R63, R22 ;  /* 0x0000003f413f7223 */ /* 0x000fe20000010016 */
[----:B------:R-:W-:Y:S01]  /*76e0*/  PRMT R96, R96, 0x5410, R98 ;  /* 0x0000541060607816 */ /* 0x000fe20000000062 */
[----:B------:R-:W-:Y:S01]  /*76f0*/  HADD2.F32 R60, -RZ, R60.H1_H1 ;  /* 0x3000003cff3c7230 */ /* 0x000fe20000004100 */
[----:B------:R-:W-:Y:S01]  /*7700*/  IADD3 R18, -R73, R18, RZ ;  /* 0x0000001249127210 */ /* 0x000fe20007ffe1ff */
[-C--:B------:R-:W-:Y:S01]  /*7710*/  FFMA.FTZ R17, R66, R16.reuse, R17 ;  /* 0x0000001042117223 */ /* 0x080fe20000010011 */
[----:B------:R-:W-:Y:S01]  /*7720*/  LOP3.LUT R19, R19, 0xff, RZ, 0xc0, !PT ;  /* 0x000000ff13137812 */ /* 0x000fe200078ec0ff */
[----:B------:R-:W-:-:S02]  /*7730*/  FFMA.FTZ R59, R67, R16, R59 ;  /* 0x00000010433b7223 */ /* 0x000fc4000001003b */
[-C--:B------:R-:W-:Y:S02]  /*7740*/  FFMA.FTZ R21, R69, R16.reuse, R21 ;  /* 0x0000001045157223 */ /* 0x080fe40000010015 */
[----:B------:R-:W-:Y:S01]  /*7750*/  FFMA.FTZ R63, R70, R16, R63 ;  /* 0x00000010463f7223 */ /* 0x000fe2000001003f */
[----:B------:R-:W-:Y:S01]  /*7760*/  HFMA2.MMA R30, R96, 1, 1, R30 ;  /* 0x3c003c00601e7835 */ /* 0x000fe2000000001e */
[----:B------:R0:W-:Y:S01]  /*7770*/  I2F.F16 R98, R18 ;  /* 0x0000001200627306 */ /* 0x0001e20000200c00 */
[----:B------:R-:W-:Y:S01]  /*7780*/  LOP3.LUT R96, R8, 0xff, RZ, 0xc0, !PT ;  /* 0x000000ff08607812 */ /* 0x000fe200078ec0ff */
[-C--:B------:R-:W-:Y:S01]  /*7790*/  FFMA.FTZ R59, R74, R60.reuse, R59 ;  /* 0x0000003c4a3b7223 */ /* 0x080fe2000001003b */
[----:B------:R-:W-:Y:S01]  /*77a0*/  LEA.HI R97, R8, -R73, RZ, 0x8 ;  /* 0x8000004908617211 */ /* 0x000fe200078f40ff */
[-C--:B------:R-:W-:Y:S01]  /*77b0*/  FFMA.FTZ R8, R71, R60.reuse, R17 ;  /* 0x0000003c47087223 */ /* 0x080fe20000010011 */
[----:B------:R-:W-:Y:S01]  /*77c0*/  IADD3 R19, -R42, R19, RZ ;  /* 0x000000132a137210 */ /* 0x000fe20007ffe1ff */
[----:B------:R-:W-:-:S02]  /*77d0*/  FFMA.FTZ R21, R75, R60, R21 ;  /* 0x0000003c4b157223 */ /* 0x000fc40000010015 */
[----:B------:R-:W-:Y:S01]  /*77e0*/  FFMA.FTZ R63, R76, R60, R63 ;  /* 0x0000003c4c3f7223 */ /* 0x000fe2000001003f */
[----:B0-----:R-:W-:Y:S01]  /*77f0*/  HADD2.F32 R18, -RZ, R61.H0_H0 ;  /* 0x2000003dff127230 */ /* 0x001fe20000004100 */
[----:B------:R-:W-:Y:S01]  /*7800*/  SHF.R.U32.HI R93, RZ, 0x8, R11 ;  /* 0x00000008ff5d7819 */ /* 0x000fe2000001160b */
[----:B------:R0:W-:Y:S01]  /*7810*/  I2F.F16 R67, R19 ;  /* 0x0000001300437306 */ /* 0x0001e20000200c00 */
[----:B------:R-:W-:Y:S02]  /*7820*/  LEA.HI R65, R11, -R42, RZ, 0x8 ;  /* 0x8000002a0b417211 */ /* 0x000fe400078f40ff */
[-C--:B------:R-:W-:Y:S01]  /*7830*/  FFMA.FTZ R8, R77, R18.reuse, R8 ;  /* 0x000000124d087223 */ /* 0x080fe20000010008 */
[----:B------:R-:W-:Y:S01]  /*7840*/  LOP3.LUT R11, R9, 0xff, RZ, 0xc0, !PT ;  /* 0x000000ff090b7812 */ /* 0x000fe200078ec0ff */
[-C--:B------:R-:W-:Y:S01]  /*7850*/  FFMA.FTZ R59, R79, R18.reuse, R59 ;  /* 0x000000124f3b7223 */ /* 0x080fe2000001003b */
[----:B------:R-:W-:Y:S01]  /*7860*/  SHF.R.U32.HI R16, RZ, 0x8, R9 ;  /* 0x00000008ff107819 */ /* 0x000fe20000011609 */
[----:B------:R-:W-:-:S02]  /*7870*/  FFMA.FTZ R80, R80, R18, R21 ;  /* 0x0000001250507223 */ /* 0x000fc40000010015 */
[----:B------:R-:W-:Y:S02]  /*7880*/  FFMA.FTZ R63, R81, R18, R63 ;  /* 0x00000012513f7223 */ /* 0x000fe4000001003f */
[----:B0-----:R-:W0:Y:S01]  /*7890*/  LDS.64 R18, [UR4+0x130] ;  /* 0x00013004ff127984 */ /* 0x001e220008000a00 */
[----:B------:R-:W-:Y:S02]  /*78a0*/  IADD3 R11, -R92, R11, RZ ;  /* 0x0000000b5c0b7210 */ /* 0x000fe40007ffe1ff */
[----:B------:R-:W-:Y:S01]  /*78b0*/  LOP3.LUT R17, R16, 0xff, RZ, 0xc0, !PT ;  /* 0x000000ff10117812 */ /* 0x000fe200078ec0ff */
[----:B------:R-:W-:Y:S01]  /*78c0*/  HADD2.F32 R61, -RZ, R61.H1_H1 ;  /* 0x3000003dff3d7230 */ /* 0x000fe20000004100 */
[----:B------:R1:W-:Y:S01]  /*78d0*/  I2F.F16 R56, R11 ;  /* 0x0000000b00387306 */ /* 0x0003e20000200c00 */
[----:B------:R-:W-:Y:S02]  /*78e0*/  LOP3.LUT R16, R10, 0xff, RZ, 0xc0, !PT ;  /* 0x000000ff0a107812 */ /* 0x000fe400078ec0ff */
[----:B------:R-:W-:Y:S01]  /*78f0*/  IADD3 R17, -R92, R17, RZ ;  /* 0x000000115c117210 */ /* 0x000fe20007ffe1ff */
[-C--:B------:R-:W-:Y:S01]  /*7900*/  FFMA.FTZ R8, R78, R61.reuse, R8 ;  /* 0x0000003d4e087223 */ /* 0x080fe20000010008 */
[----:B------:R-:W-:Y:S01]  /*7910*/  IADD3 R16, -R47, R16, RZ ;  /* 0x000000102f107210 */ /* 0x000fe20007ffe1ff */
[-C--:B------:R-:W-:Y:S01]  /*7920*/  FFMA.FTZ R59, R82, R61.reuse, R59 ;  /* 0x0000003d523b7223 */ /* 0x080fe2000001003b */
[----:B-1----:R-:W-:Y:S01]  /*7930*/  SHF.R.U32.HI R11, RZ, 0x8, R10 ;  /* 0x00000008ff0b7819 */ /* 0x002fe2000001160a */
[----:B------:R-:W-:-:S02]  /*7940*/  FFMA.FTZ R80, R83, R61, R80 ;  /* 0x0000003d53507223 */ /* 0x000fc40000010050 */
[----:B------:R-:W-:Y:S01]  /*7950*/  FFMA.FTZ R63, R84, R61, R63 ;  /* 0x0000003d543f7223 */ /* 0x000fe2000001003f */
[----:B------:R-:W-:Y:S01]  /*7960*/  LOP3.LUT R22, R11, 0xff, RZ, 0xc0, !PT ;  /* 0x000000ff0b167812 */ /* 0x000fe200078ec0ff */
[----:B------:R1:W-:Y:S01]  /*7970*/  I2F.F16 R61, R17 ;  /* 0x00000011003d7306 */ /* 0x0003e20000200c00 */
[----:B------:R-:W-:Y:S02]  /*7980*/  SHF.R.U32.HI R11, RZ, 0x10, R9 ;  /* 0x00000010ff0b7819 */ /* 0x000fe40000011609 */
[----:B------:R-:W-:Y:S02]  /*7990*/  LOP3.LUT R93, R93, 0xff, RZ, 0xc0, !PT ;  /* 0x000000ff5d5d7812 */ /* 0x000fe400078ec0ff */
[----:B-1----:R-:W-:-:S03]  /*79a0*/  SHF.R.U32.HI R17, RZ, 0x10, R10 ;  /* 0x00000010ff117819 */ /* 0x002fc6000001160a */
[----:B------:R1:W-:Y:S01]  /*79b0*/  I2F.F16 R57, R16 ;  /* 0x0000001000397306 */ /* 0x0003e20000200c00 */
[----:B------:R-:W-:Y:S02]  /*79c0*/  LOP3.LUT R11, R11, 0xff, RZ, 0xc0, !PT ;  /* 0x000000ff0b0b7812 */ /* 0x000fe400078ec0ff */
[----:B------:R-:W-:Y:S02]  /*79d0*/  IADD3 R96, -R73, R96, RZ ;  /* 0x0000006049607210 */ /* 0x000fe40007ffe1ff */
[----:B-1----:R-:W-:Y:S02]  /*79e0*/  LOP3.LUT R16, R17, 0xff, RZ, 0xc0, !PT ;  /* 0x000000ff11107812 */ /* 0x002fe400078ec0ff */
[----:B------:R-:W-:Y:S02]  /*79f0*/  IADD3 R20, -R42, R93, RZ ;  /* 0x0000005d2a147210 */ /* 0x000fe40007ffe1ff */
[----:B------:R-:W-:Y:S02]  /*7a00*/  IADD3 R11, -R92, R11, RZ ;  /* 0x0000000b5c0b7210 */ /* 0x000fe40007ffe1ff */
[C---:B------:R-:W-:Y:S01]  /*7a10*/  IADD3 R21, -R47.reuse, R16, RZ ;  /* 0x000000102f157210 */ /* 0x040fe20007ffe1ff */
[----:B------:R-:W1:Y:S01]  /*7a20*/  I2F.F16 R62, R95 ;  /* 0x0000005f003e7306 */ /* 0x000e620000200c00 */
[----:B------:R-:W2:Y:S01]  /*7a30*/  LDS.64 R16, [UR4+0x230] ;  /* 0x00023004ff107984 */ /* 0x000ea20008000a00 */
[----:B------:R-:W-:Y:S01]  /*7a40*/  IADD3 R22, -R47, R22, RZ ;  /* 0x000000162f167210 */ /* 0x000fe20007ffe1ff */
[----:B------:R-:W-:-:S05]  /*7a50*/  FMUL.FTZ R8, R31, R8 ;  /* 0x000000081f087220 */ /* 0x000fca0000410000 */
[----:B------:R-:W3:Y:S01]  /*7a60*/  I2F.F16 R96, R96 ;  /* 0x0000006000607306 */ /* 0x000ee20000200c00 */
[----:B------:R-:W-:Y:S01]  /*7a70*/  IADD3 R24, -R73, R24, RZ ;  /* 0x0000001849187210 */ /* 0x000fe20007ffe1ff */
[----:B------:R-:W-:-:S06]  /*7a80*/  FMUL.FTZ R80, R45, R80 ;  /* 0x000000502d507220 */ /* 0x000fcc0000410000 */
[----:B------:R-:W0:Y:S01]  /*7a90*/  I2F.F16 R20, R20 ;  /* 0x0000001400147306 */ /* 0x000e220000200c00 */
[----:B------:R-:W-:-:S07]  /*7aa0*/  FMUL.FTZ R59, R46, R59 ;  /* 0x0000003b2e3b7220 */ /* 0x000fce0000410000 */
[----:B------:R-:W2:Y:S01]  /*7ab0*/  I2F.F16 R11, R11 ;  /* 0x0000000b000b7306 */ /* 0x000ea20000200c00 */
[----:B------:R-:W-:Y:S01]  /*7ac0*/  FMUL.FTZ R63, R44, R63 ;  /* 0x0000003f2c3f7220 */ /* 0x000fe20000410000 */
[----:B------:R-:W-:Y:S02]  /*7ad0*/  LEA.HI R9, R9, -R92, RZ, 0x8 ;  /* 0x8000005c09097211 */ /* 0x000fe400078f40ff */
[----:B------:R-:W-:Y:S02]  /*7ae0*/  LEA.HI R10, R10, -R47, RZ, 0x8 ;  /* 0x8000002f0a0a7211 */ /* 0x000fe400078f40ff */
[----:B------:R-:W-:Y:S02]  /*7af0*/  F2FP.PACK_AB R8, RZ, R8 ;  /* 0x00000008ff08723e */ /* 0x000fe400000000ff */
[----:B------:R-:W2:Y:S01]  /*7b00*/  I2F.F16 R101, R24 ;  /* 0x0000001800657306 */ /* 0x000ea20000200c00 */
[----:B------:R-:W-:Y:S01]  /*7b10*/  F2FP.PACK_AB R80, RZ, R80 ;  /* 0x00000050ff50723e */ /* 0x000fe200000000ff */
[----:B0-----:R-:W-:Y:S01]  /*7b20*/  HADD2.F32 R23, -RZ, R18.H0_H0 ;  /* 0x20000012ff177230 */ /* 0x001fe20000004100 */
[----:B------:R-:W-:Y:S01]  /*7b30*/  F2FP.PACK_AB R59, RZ, R59 ;  /* 0x0000003bff3b723e */ /* 0x000fe200000000ff */
[----:B-1----:R-:W-:Y:S01]  /*7b40*/  HADD2.F32 R60, -RZ, R62.H0_H0 ;  /* 0x2000003eff3c7230 */ /* 0x002fe20000004100 */
[----:B------:R-:W-:-:S03]  /*7b50*/  F2FP.PACK_AB R63, RZ, R63 ;  /* 0x0000003fff3f723e */ /* 0x000fc600000000ff */
[----:B------:R-:W-:Y:S01]  /*7b60*/  I2F.F16 R65, R65 ;  /* 0x0000004100417306 */ /* 0x000fe20000200c00 */
[----:B------:R-:W-:Y:S01]  /*7b70*/  PRMT R8, R8, 0x5410, R80 ;  /* 0x0000541008087816 */ /* 0x000fe20000000050 */
[----:B---3--:R-:W-:-:S06]  /*7b80*/  HADD2.F32 R96, -RZ, R96.H0_H0 ;  /* 0x20000060ff607230 */ /* 0x008fcc0000004100 */
[----:B------:R-:W0:Y:S01]  /*7b90*/  I2F.F16 R22, R22 ;  /* 0x0000001600167306 */ /* 0x000e220000200c00 */
[----:B------:R-:W-:Y:S01]  /*7ba0*/  PRMT R63, R63, 0x5410, R59 ;  /* 0x000054103f3f7816 */ /* 0x000fe2000000003b */
[----:B------:R-:W-:Y:S02]  /*7bb0*/  HADD2.F32 R25, -RZ, R18.H1_H1 ;  /* 0x30000012ff197230 */ /* 0x000fe40000004100 */
[----:B------:R-:W-:-:S04]  /*7bc0*/  HADD2.F32 R62, -RZ, R20.H0_H0 ;  /* 0x20000014ff3e7230 */ /* 0x000fc80000004100 */
[----:B------:R-:W1:Y:S01]  /*7bd0*/  I2F.F16 R21, R21 ;  /* 0x0000001500157306 */ /* 0x000e620000200c00 */
[----:B--2---:R-:W-:Y:S01]  /*7be0*/  HADD2.F32 R59, -RZ, R11.H0_H0 ;  /* 0x2000000bff3b7230 */ /* 0x004fe20000004100 */
[----:B------:R-:W-:-:S06]  /*7bf0*/  FFMA.FTZ R11, R60, R23, RZ ;  /* 0x000000173c0b7223 */ /* 0x000fcc00000100ff */
[----:B------:R-:W2:Y:S01]  /*7c00*/  I2F.F16 R9, R9 ;  /* 0x0000000900097306 */ /* 0x000ea20000200c00 */
[----:B------:R-:W-:Y:S01]  /*7c10*/  HFMA2.MMA R54, R8, 1, 1, R54 ;  /* 0x3c003c0008367835 */ /* 0x000fe20000000036 */
[----:B------:R-:W-:-:S06]  /*7c20*/  HADD2.F32 R98, -RZ, R98.H0_H0 ;  /* 0x20000062ff627230 */ /* 0x000fcc0000004100 */
[----:B------:R-:W3:Y:S01]  /*7c30*/  I2F.F16 R10, R10 ;  /* 0x0000000a000a7306 */ /* 0x000ee20000200c00 */
[----:B------:R-:W-:Y:S01]  /*7c40*/  HADD2.F32 R18, -RZ, R19.H0_H0 ;  /* 0x20000013ff127230 */ /* 0x000fe20000004100 */
[----:B------:R-:W-:Y:S01]  /*7c50*/  FFMA.FTZ R8, R96, R23, RZ ;  /* 0x0000001760087223 */ /* 0x000fe200000100ff */
[----:B------:R-:W-:Y:S01]  /*7c60*/  HADD2.F32 R67, -RZ, R67.H0_H0 ;  /* 0x20000043ff437230 */ /* 0x000fe20000004100 */
[----:B------:R-:W-:Y:S01]  /*7c70*/  FFMA.FTZ R11, R62, R25, R11 ;  /* 0x000000193e0b7223 */ /* 0x000fe2000001000b */
[----:B------:R-:W-:-:S03]  /*7c80*/  HADD2.F32 R56, -RZ, R56.H0_H0 ;  /* 0x20000038ff387230 */ /* 0x000fc60000004100 */
[----:B------:R-:W2:Y:S01]  /*7c90*/  I2F.F16 R97, R97 ;  /* 0x0000006100617306 */ /* 0x000ea20000200c00 */
[----:B------:R-:W-:Y:S01]  /*7ca0*/  HADD2.F32 R57, -RZ, R57.H0_H0 ;  /* 0x20000039ff397230 */ /* 0x000fe20000004100 */
[----:B------:R-:W-:Y:S01]  /*7cb0*/  FFMA.FTZ R8, R98, R25, R8 ;  /* 0x0000001962087223 */ /* 0x000fe20000010008 */
[----:B------:R-:W-:Y:S01]  /*7cc0*/  HADD2.F32 R101, -RZ, R101.H0_H0 ;  /* 0x20000065ff657230 */ /* 0x000fe20000004100 */
[-C--:B------:R-:W-:Y:S01]  /*7cd0*/  FFMA.FTZ R20, R56, R23.reuse, RZ ;  /* 0x0000001738147223 */ /* 0x080fe200000100ff */
[----:B------:R-:W-:Y:S01]  /*7ce0*/  HADD2.F32 R110, -RZ, R19.H1_H1 ;  /* 0x30000013ff6e7230 */ /* 0x000fe20000004100 */
[-C--:B------:R-:W-:Y:S01]  /*7cf0*/  FFMA.FTZ R11, R67, R18.reuse, R11 ;  /* 0x00000012430b7223 */ /* 0x080fe2000001000b */
[----:B------:R-:W-:Y:S01]  /*7d00*/  HADD2.F32 R61, -RZ, R61.H0_H0 ;  /* 0x2000003dff3d7230 */ /* 0x000fe20000004100 */
[----:B------:R-:W-:Y:S01]  /*7d10*/  FFMA.FTZ R23, R57, R23, RZ ;  /* 0x0000001739177223 */ /* 0x000fe200000100ff */
[----:B0-----:R-:W-:Y:S02]  /*7d20*/  HADD2.F32 R58, -RZ, R22.H0_H0 ;  /* 0x20000016ff3a7230 */ /* 0x001fe40000004100 */
[----:B------:R-:W-:Y:S01]  /*7d30*/  HADD2.F32 R65, -RZ, R65.H0_H0 ;  /* 0x20000041ff417230 */ /* 0x000fe20000004100 */
[----:B------:R-:W-:Y:S01]  /*7d40*/  FFMA.FTZ R102, R101, R18, R8 ;  /* 0x0000001265667223 */ /* 0x000fe20000010008 */
[----:B------:R-:W-:Y:S01]  /*7d50*/  HADD2 R55, R63, R55 ;  /* 0x000000373f377230 */ /* 0x000fe20000000000 */
[-C--:B------:R-:W-:Y:S01]  /*7d60*/  FFMA.FTZ R20, R61, R25.reuse, R20 ;  /* 0x000000193d147223 */ /* 0x080fe20000010014 */
[----:B-1----:R-:W-:Y:S01]  /*7d70*/  HADD2.F32 R66, -RZ, R21.H0_H0 ;  /* 0x20000015ff427230 */ /* 0x002fe20000004100 */
[----:B------:R-:W-:Y:S01]  /*7d80*/  FFMA.FTZ R23, R58, R25, R23 ;  /* 0x000000193a177223 */ /* 0x000fe20000010017 */
[----:B--2---:R-:W-:Y:S01]  /*7d90*/  HADD2.F32 R64, -RZ, R9.H0_H0 ;  /* 0x20000009ff407230 */ /* 0x004fe20000004100 */
[----:B------:R-:W-:Y:S01]  /*7da0*/  FFMA.FTZ R95, R65, R110, R11 ;  /* 0x0000006e415f7223 */ /* 0x000fe2000001000b */
[----:B---3--:R-:W-:Y:S01]  /*7db0*/  HADD2.F32 R63, -RZ, R10.H0_H0 ;  /* 0x2000000aff3f7230 */ /* 0x008fe20000004100 */
[----:B------:R-:W0:Y:S01]  /*7dc0*/  LDS.64 R8, [UR4+0x30] ;  /* 0x00003004ff087984 */ /* 0x000e220008000a00 */
[----:B------:R-:W-:-:S03]  /*7dd0*/  HADD2.F32 R97, -RZ, R97.H0_H0 ;  /* 0x20000061ff617230 */ /* 0x000fc60000004100 */
[----:B------:R-:W1:Y:S01]  /*7de0*/  LDS.64 R10, [UR4+0x330] ;  /* 0x00033004ff0a7984 */ /* 0x000e620008000a00 */
[-C--:B------:R-:W-:Y:S01]  /*7df0*/  FFMA.FTZ R105, R59, R18.reuse, R20 ;  /* 0x000000123b697223 */ /* 0x080fe20000010014 */
[--C-:B------:R-:W-:Y:S01]  /*7e00*/  HADD2.F32 R19, -RZ, R16.reuse.H0_H0 ;  /* 0x20000010ff137230 */ /* 0x100fe20000004100 */
[----:B------:R-:W-:Y:S01]  /*7e10*/  FFMA.FTZ R23, R66, R18, R23 ;  /* 0x0000001242177223 */ /* 0x000fe20000010017 */
[----:B----4-:R-:W-:Y:S01]  /*7e20*/  LOP3.LUT R18, R4, 0xff, RZ, 0xc0, !PT ;  /* 0x000000ff04127812 */ /* 0x010fe200078ec0ff */
[-C--:B------:R-:W-:Y:S01]  /*7e30*/  FFMA.FTZ R102, R97, R110.reuse, R102 ;  /* 0x0000006e61667223 */ /* 0x080fe20000010066 */
[----:B------:R-:W-:Y:S01]  /*7e40*/  HADD2.F32 R21, -RZ, R16.H1_H1 ;  /* 0x30000010ff157230 */ /* 0x000fe20000004100 */
[----:B------:R-:W-:Y:S01]  /*7e50*/  FFMA.FTZ R105, R64, R110, R105 ;  /* 0x0000006e40697223 */ /* 0x000fe20000010069 */
[----:B------:R-:W-:Y:S01]  /*7e60*/  IADD3 R93, -R73, R18, RZ ;  /* 0x00000012495d7210 */ /* 0x000fe20007ffe1ff */
[----:B------:R-:W-:Y:S02]  /*7e70*/  FMUL.FTZ R88, R31, R88 ;  /* 0x000000581f587220 */ /* 0x000fe40000410000 */
[----:B------:R-:W-:-:S02]  /*7e80*/  FMUL.FTZ R86, R45, R86 ;  /* 0x000000562d567220 */ /* 0x000fc40000410000 */
[----:B------:R-:W-:Y:S02]  /*7e90*/  FFMA.FTZ R110, R63, R110, R23 ;  /* 0x0000006e3f6e7223 */ /* 0x000fe40000010017 */
[-C--:B------:R-:W-:Y:S02]  /*7ea0*/  FFMA.FTZ R18, R96, R19.reuse, RZ ;  /* 0x0000001360127223 */ /* 0x080fe400000100ff */
[-C--:B------:R-:W-:Y:S02]  /*7eb0*/  FFMA.FTZ R23, R60, R19.reuse, RZ ;  /* 0x000000133c177223 */ /* 0x080fe400000100ff */
[-C--:B------:R-:W-:Y:S02]  /*7ec0*/  FFMA.FTZ R24, R56, R19.reuse, RZ ;  /* 0x0000001338187223 */ /* 0x080fe400000100ff */
[----:B------:R-:W-:Y:S01]  /*7ed0*/  FFMA.FTZ R19, R57, R19, RZ ;  /* 0x0000001339137223 */ /* 0x000fe200000100ff */
[----:B------:R-:W-:Y:S01]  /*7ee0*/  HADD2.F32 R22, -RZ, R17.H0_H0 ;  /* 0x20000011ff167230 */ /* 0x000fe20000004100 */
[----:B------:R-:W-:Y:S01]  /*7ef0*/  F2FP.PACK_AB R88, RZ, R88 ;  /* 0x00000058ff58723e */ /* 0x000fe200000000ff */
[-C--:B------:R-:W-:Y:S01]  /*7f00*/  FFMA.FTZ R25, R62, R21.reuse, R23 ;  /* 0x000000153e197223 */ /* 0x080fe20000010017 */
[----:B------:R-:W-:Y:S01]  /*7f10*/  F2FP.PACK_AB R86, RZ, R86 ;  /* 0x00000056ff56723e */ /* 0x000fe200000000ff */
[----:B------:R-:W-:-:S02]  /*7f20*/  FFMA.FTZ R24, R61, R21, R24 ;  /* 0x000000153d187223 */ /* 0x000fc40000010018 */
[-C--:B------:R-:W-:Y:S02]  /*7f30*/  FFMA.FTZ R20, R98, R21.reuse, R18 ;  /* 0x0000001562147223 */ /* 0x080fe40000010012 */
[----:B------:R-:W-:Y:S01]  /*7f40*/  FFMA.FTZ R23, R58, R21, R19 ;  /* 0x000000153a177223 */ /* 0x000fe20000010013 */
[----:B------:R-:W-:Y:S01]  /*7f50*/  LOP3.LUT R21, R7, 0xff, RZ, 0xc0, !PT ;  /* 0x000000ff07157812 */ /* 0x000fe200078ec0ff */
[----:B------:R-:W-:Y:S01]  /*7f60*/  HADD2.F32 R80, -RZ, R17.H1_H1 ;  /* 0x30000011ff507230 */ /* 0x000fe20000004100 */
[----:B------:R-:W-:Y:S01]  /*7f70*/  PRMT R88, R88, 0x5410, R86 ;  /* 0x0000541058587816 */ /* 0x000fe20000000056 */
[-C--:B------:R-:W-:Y:S01]  /*7f80*/  FFMA.FTZ R79, R67, R22.reuse, R25 ;  /* 0x00000016434f7223 */ /* 0x080fe20000010019 */
[----:B------:R-:W2:Y:S01]  /*7f90*/  LDS.64 R16, [UR4+0x430] ;  /* 0x00043004ff107984 */ /* 0x000ea20008000a00 */
[-C--:B------:R-:W-:Y:S01]  /*7fa0*/  FFMA.FTZ R83, R59, R22.reuse, R24 ;  /* 0x000000163b537223 */ /* 0x080fe20000010018 */
[----:B------:R-:W-:Y:S01]  /*7fb0*/  SHF.R.U32.HI R24, RZ, 0x8, R4 ;  /* 0x00000008ff187819 */ /* 0x000fe20000011604 */
[-C--:B------:R-:W-:Y:S01]  /*7fc0*/  FFMA.FTZ R86, R101, R22.reuse, R20 ;  /* 0x0000001665567223 */ /* 0x080fe20000010014 */
[----:B------:R-:W3:Y:S01]  /*7fd0*/  LDS.64 R18, [UR4+0x530] ;  /* 0x00053004ff127984 */ /* 0x000ee20008000a00 */
[----:B------:R-:W-:Y:S01]  /*7fe0*/  FFMA.FTZ R25, R66, R22, R23 ;  /* 0x0000001642197223 */ /* 0x000fe20000010017 */
[----:B------:R-:W-:Y:S01]  /*7ff0*/  IADD3 R108, -R42, R21, RZ ;  /* 0x000000152a6c7210 */ /* 0x000fe20007ffe1ff */
[-C--:B------:R-:W-:Y:S01]  /*8000*/  FFMA.FTZ R86, R97, R80.reuse, R86 ;  /* 0x0000005061567223 */ /* 0x080fe20000010056 */
[----:B------:R-:W4:Y:S01]  /*8010*/  LDS.64 R20, [UR4+0x630] ;  /* 0x00063004ff147984 */ /* 0x000f220008000a00 */
[-C--:B------:R-:W-:Y:S01]  /*8020*/  FFMA.FTZ R79, R65, R80.reuse, R79 ;  /* 0x00000050414f7223 */ /* 0x080fe2000001004f */
[----:B------:R-:W-:Y:S01]  /*8030*/  LOP3.LUT R70, R24, 0xff, RZ, 0xc0, !PT ;  /* 0x000000ff18467812 */ /* 0x000fe200078ec0ff */
[-C--:B------:R-:W-:Y:S01]  /*8040*/  FFMA.FTZ R83, R64, R80.reuse, R83 ;  /* 0x0000005040537223 */ /* 0x080fe20000010053 */
[----:B------:R-:W2:Y:S01]  /*8050*/  LDS.64 R22, [UR4+0x730] ;  /* 0x00073004ff167984 */ /* 0x000ea20008000a00 */
[----:B------:R-:W-:-:S03]  /*8060*/  FFMA.FTZ R80, R63, R80, R25 ;  /* 0x000000503f507223 */ /* 0x000fc60000010019 */
[----:B------:R-:W2:Y:S01]  /*8070*/  LDS.64 R24, [UR4+0x138] ;  /* 0x00013804ff187984 */ /* 0x000ea20008000a00 */
[----:B------:R-:W-:Y:S02]  /*8080*/  LEA.HI R94, R4, -R73, RZ, 0x8 ;  /* 0x80000049045e7211 */ /* 0x000fe400078f40ff */
[----:B------:R-:W-:-:S04]  /*8090*/  SHF.R.U32.HI R4, RZ, 0x10, R4 ;  /* 0x00000010ff047819 */ /* 0x000fc80000011604 */
[----:B------:R-:W-:Y:S01]  /*80a0*/  LOP3.LUT R4, R4, 0xff, RZ, 0xc0, !PT ;  /* 0x000000ff04047812 */ /* 0x000fe200078ec0ff */
[--C-:B0-----:R-:W-:Y:S01]  /*80b0*/  HADD2.F32 R69, -RZ, R8.reuse.H0_H0 ;  /* 0x20000008ff457230 */ /* 0x101fe20000004100 */
[C---:B------:R-:W-:Y:S02]  /*80c0*/  IADD3 R99, -R73.reuse, R70, RZ ;  /* 0x0000004649637210 */ /* 0x040fe40007ffe1ff */
[----:B------:R-:W-:Y:S01]  /*80d0*/  IADD3 R4, -R73, R4, RZ ;  /* 0x0000000449047210 */ /* 0x000fe20007ffe1ff */
[----:B------:R-:W-:Y:S01]  /*80e0*/  HADD2.F32 R71, -RZ, R8.H1_H1 ;  /* 0x30000008ff477230 */ /* 0x000fe20000004100 */
[----:B------:R-:W-:Y:S01]  /*80f0*/  SHF.R.U32.HI R8, RZ, 0x8, R5 ;  /* 0x00000008ff087819 */ /* 0x000fe20000011605 */
[--C-:B------:R-:W-:Y:S02]  /*8100*/  HADD2.F32 R70, -RZ, R9.reuse.H0_H0 ;  /* 0x20000009ff467230 */ /* 0x100fe40000004100 */
[----:B------:R-:W-:Y:S01]  /*8110*/  HADD2.F32 R74, -RZ, R9.H1_H1 ;  /* 0x30000009ff4a7230 */ /* 0x000fe20000004100 */
[----:B------:R-:W-:Y:S01]  /*8120*/  LOP3.LUT R9, R5, 0xff, RZ, 0xc0, !PT ;  /* 0x000000ff05097812 */ /* 0x000fe200078ec0ff */
[----:B-1----:R-:W-:-:S02]  /*8130*/  HADD2.F32 R73, -RZ, R10.H0_H0 ;  /* 0x2000000aff497230 */ /* 0x002fc40000004100 */
[----:B------:R-:W-:Y:S02]  /*8140*/  HADD2.F32 R75, -RZ, R10.H1_H1 ;  /* 0x3000000aff4b7230 */ /* 0x000fe40000004100 */
[----:B------:R0:W-:Y:S01]  /*8150*/  I2F.F16 R10, R4 ;  /* 0x00000004000a7306 */ /* 0x0001e20000200c00 */
[--C-:B------:R-:W-:Y:S01]  /*8160*/  HADD2.F32 R76, -RZ, R11.reuse.H0_H0 ;  /* 0x2000000bff4c7230 */ /* 0x100fe20000004100 */
[----:B------:R-:W-:Y:S01]  /*8170*/  IADD3 R9, -R92, R9, RZ ;  /* 0x000000095c097210 */ /* 0x000fe20007ffe1ff */
[----:B------:R-:W-:Y:S01]  /*8180*/  HADD2.F32 R78, -RZ, R11.H1_H1 ;  /* 0x3000000bff4e7230 */ /* 0x000fe20000004100 */
[----:B------:R-:W-:Y:S01]  /*8190*/  LOP3.LUT R11, R8, 0xff, RZ, 0xc0, !PT ;  /* 0x000000ff080b7812 */ /* 0x000fe200078ec0ff */
[----:B------:R-:W-:Y:S01]  /*81a0*/  FMUL.FTZ R87, R46, R87 ;  /* 0x000000572e577220 */ /* 0x000fe20000410000 */
[----:B0-----:R-:W-:Y:S01]  /*81b0*/  SHF.R.U32.HI R4, RZ, 0x10, R5 ;  /* 0x00000010ff047819 */ /* 0x001fe20000011605 */
[----:B------:R-:W-:Y:S01]  /*81c0*/  FMUL.FTZ R85, R44, R85 ;  /* 0x000000552c557220 */ /* 0x000fe20000410000 */
[----:B------:R-:W0:Y:S02]  /*81d0*/  I2F.F16 R93, R93 ;  /* 0x0000005d005d7306 */ /* 0x000e240000200c00 */
[----:B------:R-:W-:-:S02]  /*81e0*/  LOP3.LUT R89, R4, 0xff, RZ, 0xc0, !PT ;  /* 0x000000ff04597812 */ /* 0x000fc400078ec0ff */
[C---:B------:R-:W-:Y:S02]  /*81f0*/  IADD3 R11, -R92.reuse, R11, RZ ;  /* 0x0000000b5c0b7210 */ /* 0x040fe40007ffe1ff */
[----:B------:R-:W-:Y:S02]  /*8200*/  F2FP.PACK_AB R87, RZ, R87 ;  /* 0x00000057ff57723e */ /* 0x000fe400000000ff */
[----:B------:R1:W0:Y:S01]  /*8210*/  I2F.F16 R106, R9 ;  /* 0x00000009006a7306 */ /* 0x0002220000200c00 */
[----:B------:R-:W-:Y:S02]  /*8220*/  F2FP.PACK_AB R85, RZ, R85 ;  /* 0x00000055ff55723e */ /* 0x000fe400000000ff */
[----:B------:R-:W-:Y:S02]  /*8230*/  IADD3 R104, -R92, R89, RZ ;  /* 0x000000595c687210 */ /* 0x000fe40007ffe1ff */
[----:B------:R-:W-:-:S03]  /*8240*/  PRMT R85, R85, 0x5410, R87 ;  /* 0x0000541055557816 */ /* 0x000fc60000000057 */
[----:B------:R-:W0:Y:S01]  /*8250*/  I2F.F16 R99, R99 ;  /* 0x0000006300637306 */ /* 0x000e220000200c00 */
[----:B------:R-:W-:Y:S01]  /*8260*/  LEA.HI R113, R5, -R92, RZ, 0x8 ;  /* 0x8000005c05717211 */ /* 0x000fe200078f40ff */
[--C-:B--2---:R-:W-:Y:S01]  /*8270*/  HADD2.F32 R77, -RZ, R16.reuse.H0_H0 ;  /* 0x20000010ff4d7230 */ /* 0x104fe20000004100 */
[----:B------:R-:W2:Y:S05]  /*8280*/  LDS.64 R4, [UR4+0x238] ;  /* 0x00023804ff047984 */ /* 0x000eaa0008000a00 */
[----:B------:R0:W0:Y:S01]  /*8290*/  I2F.F16 R100, R11 ;  /* 0x0000000b00647306 */ /* 0x0000220000200c00 */
[----:B------:R-:W-:Y:S01]  /*82a0*/  HADD2.F32 R81, -RZ, R16.H1_H1 ;  /* 0x30000010ff517230 */ /* 0x000fe20000004100 */
[----:B------:R-:W-:Y:S01]  /*82b0*/  LOP3.LUT R8, R6, 0xff, RZ, 0xc0, !PT ;  /* 0x000000ff06087812 */ /* 0x000fe200078ec0ff */
[----:B------:R-:W-:-:S02]  /*82c0*/  HADD2 R53, R85, R53 ;  /* 0x0000003555357230 */ /* 0x000fc40000000000 */
[----:B------:R-:W-:-:S03]  /*82d0*/  HADD2.F32 R16, -RZ, R17.H0_H0 ;  /* 0x20000011ff107230 */ /* 0x000fc60000004100 */
[----:B------:R-:W0:Y:S01]  /*82e0*/  I2F.F16 R104, R104 ;  /* 0x0000006800687306 */ /* 0x000e220000200c00 */
[----:B------:R-:W-:Y:S02]  /*82f0*/  HADD2.F32 R82, -RZ, R17.H1_H1 ;  /* 0x30000011ff527230 */ /* 0x000fe40000004100 */
[--C-:B---3--:R-:W-:Y:S02]  /*8300*/  HADD2.F32 R17, -RZ, R18.reuse.H0_H0 ;  /* 0x20000012ff117230 */ /* 0x108fe40000004100 */
[----:B------:R-:W-:Y:S01]  /*8310*/  HADD2.F32 R85, -RZ, R18.H1_H1 ;  /* 0x30000012ff557230 */ /* 0x000fe20000004100 */
[----:B------:R-:W-:Y:S01]  /*8320*/  HFMA2.MMA R52, R88, 1, 1, R52 ;  /* 0x3c003c0058347835 */ /* 0x000fe20000000034 */
[--C-:B------:R-:W-:Y:S01]  /*8330*/  HADD2.F32 R18, -RZ, R19.reuse.H0_H0 ;  /* 0x20000013ff127230 */ /* 0x100fe20000004100 */
[----:B------:R-:W3:Y:S01]  /*8340*/  I2F.F16 R94, R94 ;  /* 0x0000005e005e7306 */ /* 0x000ee20000200c00 */
[----:B------:R-:W-:Y:S02]  /*8350*/  HADD2.F32 R84, -RZ, R19.H1_H1 ;  /* 0x30000013ff547230 */ /* 0x000fe40000004100 */
[----:B----4-:R-:W-:-:S02]  /*8360*/  HADD2.F32 R19, -RZ, R20.H0_H0 ;  /* 0x20000014ff137230 */ /* 0x010fc40000004100 */
[----:B------:R-:W-:-:S03]  /*8370*/  HADD2.F32 R87, -RZ, R20.H1_H1 ;  /* 0x30000014ff577230 */ /* 0x000fc60000004100 */
[----:B------:R-:W4:Y:S01]  /*8380*/  I2F.F16 R113, R113 ;  /* 0x0000007100717306 */ /* 0x000f220000200c00 */
[--C-:B------:R-:W-:Y:S02]  /*8390*/  HADD2.F32 R20, -RZ, R21.reuse.H0_H0 ;  /* 0x20000015ff147230 */ /* 0x100fe40000004100 */
[----:B------:R-:W-:Y:S01]  /*83a0*/  HADD2.F32 R88, -RZ, R21.H1_H1 ;  /* 0x30000015ff587230 */ /* 0x000fe20000004100 */
[----:B------:R-:W-:Y:S01]  /*83b0*/  IADD3 R107, -R47, R8, RZ ;  /* 0x000000082f6b7210 */ /* 0x000fe20007ffe1ff */
[--C-:B------:R-:W-:Y:S01]  /*83c0*/  HADD2.F32 R21, -RZ, R22.reuse.H0_H0 ;  /* 0x20000016ff157230 */ /* 0x100fe20000004100 */
[----:B-1----:R-:W1:Y:S01]  /*83d0*/  LDS.64 R8, [UR4+0x338] ;  /* 0x00033804ff087984 */ /* 0x002e620008000a00 */
[----:B------:R-:W-:Y:S02]  /*83e0*/  HADD2.F32 R89, -RZ, R22.H1_H1 ;  /* 0x30000016ff597230 */ /* 0x000fe40000004100 */
[----:B0-----:R-:W-:Y:S02]  /*83f0*/  HADD2.F32 R11, -RZ, R24.H0_H0 ;  /* 0x20000018ff0b7230 */ /* 0x001fe40000004100 */
[----:B------:R-:W-:-:S02]  /*8400*/  HADD2.F32 R93, -RZ, R93.H0_H0 ;  /* 0x2000005dff5d7230 */ /* 0x000fc40000004100 */
[----:B------:R-:W-:Y:S02]  /*8410*/  HADD2.F32 R106, -RZ, R106.H0_H0 ;  /* 0x2000006aff6a7230 */ /* 0x000fe40000004100 */
[--C-:B------:R-:W-:Y:S02]  /*8420*/  HADD2.F32 R22, -RZ, R23.reuse.H0_H0 ;  /* 0x20000017ff167230 */ /* 0x100fe40000004100 */
[----:B------:R-:W-:Y:S02]  /*8430*/  HADD2.F32 R90, -RZ, R23.H1_H1 ;  /* 0x30000017ff5a7230 */ /* 0x000fe40000004100 */
[--C-:B------:R-:W-:Y:S02]  /*8440*/  HADD2.F32 R23, -RZ, R25.reuse.H0_H0 ;  /* 0x20000019ff177230 */ /* 0x100fe40000004100 */
[----:B------:R-:W-:Y:S02]  /*8450*/  HADD2.F32 R103, -RZ, R25.H1_H1 ;  /* 0x30000019ff677230 */ /* 0x000fe40000004100 */
[----:B------:R-:W-:Y:S01]  /*8460*/  HADD2.F32 R25, -RZ, R99.H0_H0 ;  /* 0x20000063ff197230 */ /* 0x000fe20000004100 */
[-C--:B------:R-:W-:Y:S01]  /*8470*/  FFMA.FTZ R102, R93, R11.reuse, R102 ;  /* 0x0000000b5d667223 */ /* 0x080fe20000010066 */
[----:B------:R-:W-:Y:S01]  /*8480*/  HADD2.F32 R24, -RZ, R24.H1_H1 ;  /* 0x30000018ff187230 */ /* 0x000fe20000004100 */
[----:B------:R-:W-:Y:S01]  /*8490*/  FFMA.FTZ R105, R106, R11, R105 ;  /* 0x0000000b6a697223 */ /* 0x000fe20000010069 */
[----:B------:R-:W-:-:S02]  /*84a0*/  HADD2.F32 R99, -RZ, R100.H0_H0 ;  /* 0x20000064ff637230 */ /* 0x000fc40000004100 */
[----:B------:R-:W-:Y:S01]  /*84b0*/  HADD2.F32 R92, -RZ, R10.H0_H0 ;  /* 0x2000000aff5c7230 */ /* 0x000fe20000004100 */
[-C--:B------:R-:W-:Y:S01]  /*84c0*/  FFMA.FTZ R102, R25, R24.reuse, R102 ;  /* 0x0000001819667223 */ /* 0x080fe20000010066 */
[----:B------:R-:W-:Y:S01]  /*84d0*/  HADD2.F32 R100, -RZ, R104.H0_H0 ;  /* 0x20000068ff647230 */ /* 0x000fe20000004100 */
[----:B------:R-:W-:Y:S01]  /*84e0*/  FFMA.FTZ R105, R99, R24, R105 ;  /* 0x0000001863697223 */ /* 0x000fe20000010069 */
[----:B------:R-:W0:Y:S01]  /*84f0*/  I2F.F16 R108, R108 ;  /* 0x0000006c006c7306 */ /* 0x000e220000200c00 */
[C---:B------:R-:W-:Y:S01]  /*8500*/  FFMA.FTZ R115, R96.reuse, R69, RZ ;  /* 0x0000004560737223 */ /* 0x040fe200000100ff */
[----:B---3--:R-:W-:Y:S01]  /*8510*/  HADD2.F32 R94, -RZ, R94.H0_H0 ;  /* 0x2000005eff5e7230 */ /* 0x008fe20000004100 */
[C---:B------:R-:W-:Y:S02]  /*8520*/  FFMA.FTZ R116, R96.reuse, R73, RZ ;  /* 0x0000004960747223 */ /* 0x040fe400000100ff */
[C---:B------:R-:W-:Y:S02]  /*8530*/  FFMA.FTZ R114, R96.reuse, R77, RZ ;  /* 0x0000004d60727223 */ /* 0x040fe400000100ff */
[C---:B------:R-:W-:Y:S01]  /*8540*/  FFMA.FTZ R112, R96.reuse, R17, RZ ;  /* 0x0000001160707223 */ /* 0x040fe200000100ff */
[----:B------:R-:W3:Y:S01]  /*8550*/  I2F.F16 R107, R107 ;  /* 0x0000006b006b7306 */ /* 0x000ee20000200c00 */
[----:B------:R-:W-:-:S02]  /*8560*/  FFMA.FTZ R109, R96, R19, RZ ;  /* 0x00000013606d7223 */ /* 0x000fc400000100ff */
[----:B------:R-:W-:Y:S01]  /*8570*/  FFMA.FTZ R111, R96, R21, RZ ;  /* 0x00000015606f7223 */ /* 0x000fe200000100ff */
[----:B----4-:R-:W-:Y:S01]  /*8580*/  HADD2.F32 R96, -RZ, R113.H0_H0 ;  /* 0x20000071ff607230 */ /* 0x010fe20000004100 */
[-C--:B------:R-:W-:Y:S02]  /*8590*/  FFMA.FTZ R102, R92, R23.reuse, R102 ;  /* 0x000000175c667223 */ /* 0x080fe40000010066 */
[----:B------:R-:W-:Y:S02]  /*85a0*/  FFMA.FTZ R105, R100, R23, R105 ;  /* 0x0000001764697223 */ /* 0x000fe40000010069 */
[C---:B------:R-:W-:Y:S02]  /*85b0*/  FFMA.FTZ R104, R98.reuse, R71, R115 ;  /* 0x0000004762687223 */ /* 0x040fe40000010073 */
[C---:B------:R-:W-:Y:S02]  /*85c0*/  FFMA.FTZ R10, R98.reuse, R75, R116 ;  /* 0x0000004b620a7223 */ /* 0x040fe40000010074 */
[----:B------:R-:W-:-:S02]  /*85d0*/  FFMA.FTZ R114, R98, R81, R114 ;  /* 0x0000005162727223 */ /* 0x000fc40000010072 */
[C---:B------:R-:W-:Y:S02]  /*85e0*/  FFMA.FTZ R112, R98.reuse, R85, R112 ;  /* 0x0000005562707223 */ /* 0x040fe40000010070 */
[C---:B------:R-:W-:Y:S02]  /*85f0*/  FFMA.FTZ R109, R98.reuse, R87, R109 ;  /* 0x00000057626d7223 */ /* 0x040fe4000001006d */
[----:B------:R-:W-:Y:S02]  /*8600*/  FFMA.FTZ R111, R98, R89, R111 ;  /* 0x00000059626f7223 */ /* 0x000fe4000001006f */
[-C--:B------:R-:W-:Y:S02]  /*8610*/  FFMA.FTZ R102, R94, R103.reuse, R102 ;  /* 0x000000675e667223 */ /* 0x080fe40000010066 */
[----:B------:R-:W-:Y:S02]  /*8620*/  FFMA.FTZ R98, R96, R103, R105 ;  /* 0x0000006760627223 */ /* 0x000fe40000010069 */
[----:B------:R-:W-:-:S02]  /*8630*/  FMUL.FTZ R102, R31, R102 ;  /* 0x000000661f667220 */ /* 0x000fc40000410000 */
[----:B------:R-:W-:Y:S01]  /*8640*/  FMUL.FTZ R98, R45, R98 ;  /* 0x000000622d627220 */ /* 0x000fe20000410000 */
[----:B0-----:R-:W-:Y:S01]  /*8650*/  HADD2.F32 R108, -RZ, R108.H0_H0 ;  /* 0x2000006cff6c7230 */ /* 0x001fe20000004100 */
[C---:B------:R-:W-:Y:S01]  /*8660*/  FFMA.FTZ R104, R101.reuse, R70, R104 ;  /* 0x0000004665687223 */ /* 0x040fe20000010068 */
[----:B------:R-:W-:Y:S01]  /*8670*/  F2FP.PACK_AB R102, RZ, R102 ;  /* 0x00000066ff66723e */ /* 0x000fe200000000ff */
[C---:B------:R-:W-:Y:S01]  /*8680*/  FFMA.FTZ R10, R101.reuse, R76, R10 ;  /* 0x0000004c650a7223 */ /* 0x040fe2000001000a */
[----:B------:R-:W-:Y:S01]  /*8690*/  F2FP.PACK_AB R98, RZ, R98 ;  /* 0x00000062ff62723e */ /* 0x000fe200000000ff */
[C---:B------:R-:W-:Y:S02]  /*86a0*/  FFMA.FTZ R114, R101.reuse, R16, R114 ;  /* 0x0000001065727223 */ /* 0x040fe40000010072 */
[C---:B------:R-:W-:Y:S02]  /*86b0*/  FFMA.FTZ R112, R101.reuse, R18, R112 ;  /* 0x0000001265707223 */ /* 0x040fe40000010070 */
[----:B------:R-:W-:-:S02]  /*86c0*/  FFMA.FTZ R109, R101, R20, R109 ;  /* 0x00000014656d7223 */ /* 0x000fc4000001006d */
[----:B------:R-:W-:Y:S01]  /*86d0*/  FFMA.FTZ R111, R101, R22, R111 ;  /* 0x00000016656f7223 */ /* 0x000fe2000001006f */
[----:B---3--:R-:W-:Y:S01]  /*86e0*/  HADD2.F32 R101, -RZ, R107.H0_H0 ;  /* 0x2000006bff657230 */ /* 0x008fe20000004100 */
[C---:B------:R-:W-:Y:S01]  /*86f0*/  FFMA.FTZ R116, R97.reuse, R78, R10 ;  /* 0x0000004e61747223 */ /* 0x040fe2000001000a */
[----:B------:R-:W-:Y:S01]  /*8700*/  PRMT R105, R102, 0x5410, R98 ;  /* 0x0000541066697816 */ /* 0x000fe20000000062 */
[C---:B------:R-:W-:Y:S02]  /*8710*/  FFMA.FTZ R104, R97.reuse, R74, R104 ;  /* 0x0000004a61687223 */ /* 0x040fe40000010068 */
[C---:B------:R-:W-:Y:S02]  /*8720*/  FFMA.FTZ R114, R97.reuse, R82, R114 ;  /* 0x0000005261727223 */ /* 0x040fe40000010072 */
[C---:B------:R-:W-:Y:S02]  /*8730*/  FFMA.FTZ R10, R97.reuse, R84, R112 ;  /* 0x00000054610a7223 */ /* 0x040fe40000010070 */
[----:B------:R-:W-:-:S02]  /*8740*/  FFMA.FTZ R102, R97, R88, R109 ;  /* 0x0000005861667223 */ /* 0x000fc4000001006d */
[----:B------:R-:W-:Y:S02]  /*8750*/  FFMA.FTZ R98, R97, R90, R111 ;  /* 0x0000005a61627223 */ /* 0x000fe4000001006f */
[-C--:B------:R-:W-:Y:S02]  /*8760*/  FFMA.FTZ R95, R108, R11.reuse, R95 ;  /* 0x0000000b6c5f7223 */ /* 0x080fe4000001005f */
[----:B------:R-:W-:Y:S01]  /*8770*/  FFMA.FTZ R97, R101, R11, R110 ;  /* 0x0000000b65617223 */ /* 0x000fe2000001006e */
[--C-:B--2---:R-:W-:Y:S02]  /*8780*/  HADD2.F32 R11, -RZ, R4.reuse.H0_H0 ;  /* 0x20000004ff0b7230 */ /* 0x104fe40000004100 */
[----:B------:R-:W-:Y:S01]  /*8790*/  HADD2.F32 R110, -RZ, R4.H1_H1 ;  /* 0x30000004ff6e7230 */ /* 0x000fe20000004100 */
[----:B------:R-:W-:-:S04]  /*87a0*/  FFMA.FTZ R4, R56, R73, RZ ;  /* 0x0000004938047223 */ /* 0x000fc800000100ff */
[----:B------:R-:W-:Y:S01]  /*87b0*/  FFMA.FTZ R4, R61, R75, R4 ;  /* 0x0000004b3d047223 */ /* 0x000fe20000010004 */
[----:B------:R-:W-:Y:S01]  /*87c0*/  HFMA2.MMA R91, R105, 1, 1, R91 ;  /* 0x3c003c00695b7835 */ /* 0x000fe2000000005b */
[--C-:B-1----:R-:W-:Y:S02]  /*87d0*/  HADD2.F32 R111, -RZ, R9.reuse.H0_H0 ;  /* 0x20000009ff6f7230 */ /* 0x102fe40000004100 */
[----:B------:R-:W-:Y:S01]  /*87e0*/  HADD2.F32 R113, -RZ, R9.H1_H1 ;  /* 0x30000009ff717230 */ /* 0x000fe20000004100 */
[----:B------:R-:W-:Y:S01]  /*87f0*/  FFMA.FTZ R9, R59, R76, R4 ;  /* 0x0000004c3b097223 */ /* 0x000fe20000010004 */
[--C-:B------:R-:W-:Y:S02]  /*8800*/  HADD2.F32 R105, -RZ, R5.reuse.H0_H0 ;  /* 0x20000005ff697230 */ /* 0x100fe40000004100 */
[----:B------:R-:W-:Y:S02]  /*8810*/  HADD2.F32 R107, -RZ, R5.H1_H1 ;  /* 0x30000005ff6b7230 */ /* 0x000fe40000004100 */
[----:B------:R-:W0:Y:S01]  /*8820*/  LDS.64 R4, [UR4+0x438] ;  /* 0x00043804ff047984 */ /* 0x000e220008000a00 */
[--C-:B------:R-:W-:Y:S01]  /*8830*/  HADD2.F32 R109, -RZ, R8.reuse.H0_H0 ;  /* 0x20000008ff6d7230 */ /* 0x100fe20000004100 */
[----:B------:R-:W-:Y:S01]  /*8840*/  FFMA.FTZ R9, R64, R78, R9 ;  /* 0x0000004e40097223 */ /* 0x000fe20000010009 */
[----:B------:R-:W-:Y:S01]  /*8850*/  HADD2.F32 R112, -RZ, R8.H1_H1 ;  /* 0x30000008ff707230 */ /* 0x000fe20000004100 */
[----:B------:R-:W-:-:S02]  /*8860*/  FFMA.FTZ R86, R93, R11, R86 ;  /* 0x0000000b5d567223 */ /* 0x000fc40000010056 */
[----:B------:R-:W-:Y:S02]  /*8870*/  FFMA.FTZ R116, R93, R109, R116 ;  /* 0x0000006d5d747223 */ /* 0x000fe40000010074 */
[C---:B------:R-:W-:Y:S02]  /*8880*/  FFMA.FTZ R83, R106.reuse, R11, R83 ;  /* 0x0000000b6a537223 */ /* 0x040fe40000010053 */
[----:B------:R-:W-:Y:S02]  /*8890*/  FFMA.FTZ R115, R106, R109, R9 ;  /* 0x0000006d6a737223 */ /* 0x000fe40000010009 */
[C---:B------:R-:W-:Y:S01]  /*88a0*/  FFMA.FTZ R116, R25.reuse, R112, R116 ;  /* 0x0000007019747223 */ /* 0x040fe20000010074 */
[----:B------:R-:W1:Y:S01]  /*88b0*/  LDS.64 R8, [UR4+0x538] ;  /* 0x00053804ff087984 */ /* 0x000e620008000a00 */
[-C--:B------:R-:W-:Y:S02]  /*88c0*/  FFMA.FTZ R86, R25, R110.reuse, R86 ;  /* 0x0000006e19567223 */ /* 0x080fe40000010056 */
[----:B------:R-:W-:-:S02]  /*88d0*/  FFMA.FTZ R83, R99, R110, R83 ;  /* 0x0000006e63537223 */ /* 0x000fc40000010053 */
[C---:B------:R-:W-:Y:S02]  /*88e0*/  FFMA.FTZ R116, R92.reuse, R111, R116 ;  /* 0x0000006f5c747223 */ /* 0x040fe40000010074 */
[-C--:B------:R-:W-:Y:S02]  /*88f0*/  FFMA.FTZ R86, R92, R105.reuse, R86 ;  /* 0x000000695c567223 */ /* 0x080fe40000010056 */
[----:B------:R-:W-:Y:S02]  /*8900*/  FFMA.FTZ R83, R100, R105, R83 ;  /* 0x0000006964537223 */ /* 0x000fe40000010053 */
[C---:B------:R-:W-:Y:S02]  /*8910*/  FFMA.FTZ R118, R94.reuse, R113, R116 ;  /* 0x000000715e767223 */ /* 0x040fe40000010074 */
[-C--:B------:R-:W-:Y:S02]  /*8920*/  FFMA.FTZ R86, R94, R107.reuse, R86 ;  /* 0x0000006b5e567223 */ /* 0x080fe40000010056 */
[----:B------:R-:W-:-:S02]  /*8930*/  FFMA.FTZ R116, R96, R107, R83 ;  /* 0x0000006b60747223 */ /* 0x000fc40000010053 */
[----:B------:R-:W-:Y:S02]  /*8940*/  FMUL.FTZ R86, R31, R86 ;  /* 0x000000561f567220 */ /* 0x000fe40000410000 */
[----:B------:R-:W-:Y:S02]  /*8950*/  FMUL.FTZ R116, R45, R116 ;  /* 0x000000742d747220 */ /* 0x000fe40000410000 */
[----:B------:R-:W-:Y:S01]  /*8960*/  FFMA.FTZ R115, R99, R112, R115 ;  /* 0x0000007063737223 */ /* 0x000fe20000010073 */
[----:B------:R-:W-:Y:S02]  /*8970*/  F2FP.PACK_AB R86, RZ, R86 ;  /* 0x00000056ff56723e */ /* 0x000fe400000000ff */
[----:B------:R-:W-:Y:S01]  /*8980*/  F2FP.PACK_AB R116, RZ, R116 ;  /* 0x00000074ff74723e */ /* 0x000fe200000000ff */
[----:B------:R-:W-:-:S03]  /*8990*/  FFMA.FTZ R115, R100, R111, R115 ;  /* 0x0000006f64737223 */ /* 0x000fc60000010073 */
[----:B------:R-:W-:Y:S01]  /*89a0*/  PRMT R86, R86, 0x5410, R116 ;  /* 0x0000541056567816 */ /* 0x000fe20000000074 */
[----:B------:R-:W-:Y:S01]  /*89b0*/  FFMA.FTZ R120, R96, R113, R115 ;  /* 0x0000007160787223 */ /* 0x000fe20000010073 */
[--C-:B0-----:R-:W-:Y:S01]  /*89c0*/  HADD2.F32 R115, -RZ, R4.reuse.H0_H0 ;  /* 0x20000004ff737230 */ /* 0x101fe20000004100 */
[----:B------:R-:W-:Y:S01]  /*89d0*/  FFMA.FTZ R83, R101, R11, R80 ;  /* 0x0000000b65537223 */ /* 0x000fe20000010050 */
[----:B------:R-:W-:Y:S01]  /*89e0*/  HADD2.F32 R80, -RZ, R4.H1_H1 ;  /* 0x30000004ff507230 */ /* 0x000fe20000004100 */
[C---:B------:R-:W-:Y:S01]  /*89f0*/  FFMA.FTZ R4, R56.reuse, R17, RZ ;  /* 0x0000001138047223 */ /* 0x040fe200000100ff */
[----:B------:R-:W-:Y:S01]  /*8a00*/  HFMA2.MMA R72, R86, 1, 1, R72 ;  /* 0x3c003c0056487835 */ /* 0x000fe20000000048 */
[----:B------:R-:W-:Y:S02]  /*8a10*/  FFMA.FTZ R86, R56, R77, RZ ;  /* 0x0000004d38567223 */ /* 0x000fe400000100ff */
[C---:B------:R-:W-:Y:S02]  /*8a20*/  FFMA.FTZ R4, R61.reuse, R85, R4 ;  /* 0x000000553d047223 */ /* 0x040fe40000010004 */
[----:B------:R-:W-:Y:S01]  /*8a30*/  FFMA.FTZ R86, R61, R81, R86 ;  /* 0x000000513d567223 */ /* 0x000fe20000010056 */
[--C-:B------:R-:W-:Y:S01]  /*8a40*/  HADD2.F32 R117, -RZ, R5.reuse.H0_H0 ;  /* 0x20000005ff757230 */ /* 0x100fe20000004100 */
[----:B------:R-:W-:Y:S01]  /*8a50*/  FFMA.FTZ R79, R108, R11, R79 ;  /* 0x0000000b6c4f7223 */ /* 0x000fe2000001004f */
[----:B------:R-:W-:Y:S01]  /*8a60*/  HADD2.F32 R119, -RZ, R5.H1_H1 ;  /* 0x30000005ff777230 */ /* 0x000fe20000004100 */
[----:B------:R-:W-:-:S02]  /*8a70*/  FFMA.FTZ R5, R59, R16, R86 ;  /* 0x000000103b057223 */ /* 0x000fc40000010056 */
[----:B------:R-:W-:Y:S01]  /*8a80*/  FFMA.FTZ R11, R59, R18, R4 ;  /* 0x000000123b0b7223 */ /* 0x000fe20000010004 */
[--C-:B-1----:R-:W-:Y:S01]  /*8a90*/  HADD2.F32 R121, -RZ, R8.reuse.H0_H0 ;  /* 0x20000008ff797230 */ /* 0x102fe20000004100 */
[C---:B------:R-:W-:Y:S02]  /*8aa0*/  FFMA.FTZ R5, R64.reuse, R82, R5 ;  /* 0x0000005240057223 */ /* 0x040fe40000010005 */
[----:B------:R-:W-:Y:S01]  /*8ab0*/  FFMA.FTZ R11, R64, R84, R11 ;  /* 0x00000054400b7223 */ /* 0x000fe2000001000b */
[----:B------:R-:W-:Y:S01]  /*8ac0*/  HADD2.F32 R86, -RZ, R8.H1_H1 ;  /* 0x30000008ff567230 */ /* 0x000fe20000004100 */
[CC--:B------:R-:W-:Y:S02]  /*8ad0*/  FFMA.FTZ R114, R93.reuse, R115.reuse, R114 ;  /* 0x000000735d727223 */ /* 0x0c0fe40000010072 */
[----:B------:R-:W-:Y:S02]  /*8ae0*/  FFMA.FTZ R5, R106, R115, R5 ;  /* 0x000000736a057223 */ /* 0x000fe40000010005 */
[----:B------:R-:W-:-:S02]  /*8af0*/  FFMA.FTZ R10, R93, R121, R10 ;  /* 0x000000795d0a7223 */ /* 0x000fc4000001000a */
[----:B------:R-:W-:Y:S01]  /*8b00*/  FFMA.FTZ R11, R106, R121, R11 ;  /* 0x000000796a0b7223 */ /* 0x000fe2000001000b */
[----:B------:R-:W-:Y:S01]  /*8b10*/  HADD2.F32 R123, -RZ, R9.H0_H0 ;  /* 0x20000009ff7b7230 */ /* 0x000fe20000004100 */
[----:B------:R-:W-:Y:S02]  /*8b20*/  FMUL.FTZ R118, R31, R118 ;  /* 0x000000761f767220 */ /* 0x000fe40000410000 */
[----:B------:R-:W-:Y:S02]  /*8b30*/  FMUL.FTZ R120, R45, R120 ;  /* 0x000000782d787220 */ /* 0x000fe40000410000 */
[-C--:B------:R-:W-:Y:S02]  /*8b40*/  FFMA.FTZ R114, R25, R80.reuse, R114 ;  /* 0x0000005019727223 */ /* 0x080fe40000010072 */
[----:B------:R-:W-:Y:S02]  /*8b50*/  FFMA.FTZ R5, R99, R80, R5 ;  /* 0x0000005063057223 */ /* 0x000fe40000010005 */
[----:B------:R-:W-:-:S02]  /*8b60*/  FFMA.FTZ R10, R25, R86, R10 ;  /* 0x00000056190a7223 */ /* 0x000fc4000001000a */
[----:B------:R-:W-:Y:S01]  /*8b70*/  FFMA.FTZ R11, R99, R86, R11 ;  /* 0x00000056630b7223 */ /* 0x000fe2000001000b */
[----:B------:R-:W-:Y:S01]  /*8b80*/  F2FP.PACK_AB R118, RZ, R118 ;  /* 0x00000076ff76723e */ /* 0x000fe200000000ff */
[----:B------:R-:W-:Y:S01]  /*8b90*/  HADD2.F32 R125, -RZ, R9.H1_H1 ;  /* 0x30000009ff7d7230 */ /* 0x000fe20000004100 */
[----:B------:R-:W-:Y:S01]  /*8ba0*/  F2FP.PACK_AB R120, RZ, R120 ;  /* 0x00000078ff78723e */ /* 0x000fe200000000ff */
[-C--:B------:R-:W-:Y:S02]  /*8bb0*/  FFMA.FTZ R114, R92, R117.reuse, R114 ;  /* 0x000000755c727223 */ /* 0x080fe40000010072 */
[----:B------:R-:W-:Y:S02]  /*8bc0*/  FFMA.FTZ R5, R100, R117, R5 ;  /* 0x0000007564057223 */ /* 0x000fe40000010005 */
[-C--:B------:R-:W-:Y:S02]  /*8bd0*/  FFMA.FTZ R10, R92, R123.reuse, R10 ;  /* 0x0000007b5c0a7223 */ /* 0x080fe4000001000a */
[----:B------:R-:W-:Y:S01]  /*8be0*/  FFMA.FTZ R11, R100, R123, R11 ;  /* 0x0000007b640b7223 */ /* 0x000fe2000001000b */
[----:B------:R-:W-:Y:S01]  /*8bf0*/  PRMT R118, R118, 0x5410, R120 ;  /* 0x0000541076767816 */ /* 0x000fe20000000078 */
[----:B------:R-:W-:-:S02]  /*8c00*/  FFMA.FTZ R114, R94, R119, R114 ;  /* 0x000000775e727223 */ /* 0x000fc40000010072 */
[----:B------:R-:W-:Y:S02]  /*8c10*/  FFMA.FTZ R4, R96, R119, R5 ;  /* 0x0000007760047223 */ /* 0x000fe40000010005 */
[-C--:B------:R-:W-:Y:S02]  /*8c20*/  FFMA.FTZ R10, R94, R125.reuse, R10 ;  /* 0x0000007d5e0a7223 */ /* 0x080fe4000001000a */
[----:B------:R-:W-:Y:S01]  /*8c30*/  FFMA.FTZ R8, R96, R125, R11 ;  /* 0x0000007d60087223 */ /* 0x000fe2000001000b */
[----:B------:R-:W-:Y:S01]  /*8c40*/  HADD2 R68, R118, R68 ;  /* 0x0000004476447230 */ /* 0x000fe20000000000 */
[----:B------:R-:W-:Y:S02]  /*8c50*/  FMUL.FTZ R120, R31, R114 ;  /* 0x000000721f787220 */ /* 0x000fe40000410000 */
[----:B------:R-:W-:Y:S02]  /*8c60*/  FMUL.FTZ R116, R45, R4 ;  /* 0x000000042d747220 */ /* 0x000fe40000410000 */
[----:B------:R-:W-:Y:S01]  /*8c70*/  FMUL.FTZ R114, R31, R10 ;  /* 0x0000000a1f727220 */ /* 0x000fe20000410000 */
[----:B------:R-:W0:Y:S01]  /*8c80*/  LDS.64 R4, [UR4+0x38] ;  /* 0x00003804ff047984 */ /* 0x000e220008000a00 */
[----:B------:R-:W-:-:S03]  /*8c90*/  FMUL.FTZ R118, R45, R8 ;  /* 0x000000082d767220 */ /* 0x000fc60000410000 */
[----:B------:R-:W1:Y:S04]  /*8ca0*/  LDS.64 R8, [UR4+0x638] ;  /* 0x00063804ff087984 */ /* 0x000e680008000a00 */
[----:B------:R-:W2:Y:S01]  /*8cb0*/  LDS.64 R10, [UR4+0x738] ;  /* 0x00073804ff0a7984 */ /* 0x000ea20008000a00 */
[----:B------:R-:W-:Y:S02]  /*8cc0*/  F2FP.PACK_AB R114, RZ, R114 ;  /* 0x00000072ff72723e */ /* 0x000fe400000000ff */
[----:B------:R-:W-:Y:S02]  /*8cd0*/  F2FP.PACK_AB R118, RZ, R118 ;  /* 0x00000076ff76723e */ /* 0x000fe400000000ff */
[----:B------:R-:W-:Y:S02]  /*8ce0*/  F2FP.PACK_AB R120, RZ, R120 ;  /* 0x00000078ff78723e */ /* 0x000fe400000000ff */
[----:B------:R-:W-:-:S02]  /*8cf0*/  PRMT R114, R114, 0x5410, R118 ;  /* 0x0000541072727816 */ /* 0x000fc40000000076 */
[----:B------:R-:W-:-:S03]  /*8d00*/  F2FP.PACK_AB R116, RZ, R116 ;  /* 0x00000074ff74723e */ /* 0x000fc600000000ff */
[----:B------:R-:W-:Y:S01]  /*8d10*/  HADD2 R30, R114, R30 ;  /* 0x0000001e721e7230 */ /* 0x000fe20000000000 */
[----:B------:R-:W-:-:S06]  /*8d20*/  PRMT R120, R120, 0x5410, R116 ;  /* 0x0000541078787816 */ /* 0x000fcc0000000074 */
[----:B------:R-:W-:Y:S01]  /*8d30*/  HFMA2.MMA R50, R120, 1, 1, R50 ;  /* 0x3c003c0078327835 */ /* 0x000fe20000000032 */
[----:B0-----:R-:W-:Y:S02]  /*8d40*/  HADD2.F32 R118, -RZ, R4.H0_H0 ;  /* 0x20000004ff767230 */ /* 0x001fe40000004100 */
[----:B-1----:R-:W-:Y:S02]  /*8d50*/  HADD2.F32 R116, -RZ, R8.H0_H0 ;  /* 0x20000008ff747230 */ /* 0x002fe40000004100 */
[----:B--2---:R-:W-:Y:S01]  /*8d60*/  HADD2.F32 R114, -RZ, R10.H0_H0 ;  /* 0x2000000aff727230 */ /* 0x004fe20000004100 */
[C---:B------:R-:W-:Y:S01]  /*8d70*/  FFMA.FTZ R104, R93.reuse, R118, R104 ;  /* 0x000000765d687223 */ /* 0x040fe20000010068 */
[----:B------:R-:W-:Y:S01]  /*8d80*/  HADD2.F32 R4, -RZ, R4.H1_H1 ;  /* 0x30000004ff047230 */ /* 0x000fe20000004100 */
[C---:B------:R-:W-:Y:S01]  /*8d90*/  FFMA.FTZ R102, R93.reuse, R116, R102 ;  /* 0x000000745d667223 */ /* 0x040fe20000010066 */
[----:B------:R-:W-:Y:S01]  /*8da0*/  HADD2.F32 R8, -RZ, R8.H1_H1 ;  /* 0x30000008ff087230 */ /* 0x000fe20000004100 */
[----:B------:R-:W-:Y:S01]  /*8db0*/  FFMA.FTZ R98, R93, R114, R98 ;  /* 0x000000725d627223 */ /* 0x000fe20000010062 */
[----:B------:R-:W-:Y:S01]  /*8dc0*/  HADD2.F32 R10, -RZ, R10.H1_H1 ;  /* 0x3000000aff0a7230 */ /* 0x000fe20000004100 */
[C---:B------:R-:W-:Y:S01]  /*8dd0*/  FFMA.FTZ R93, R25.reuse, R4, R104 ;  /* 0x00000004195d7223 */ /* 0x040fe20000010068 */
[----:B------:R-:W-:Y:S01]  /*8de0*/  HADD2.F32 R104, -RZ, R9.H0_H0 ;  /* 0x20000009ff687230 */ /* 0x000fe20000004100 */
[----:B------:R-:W-:-:S02]  /*8df0*/  FFMA.FTZ R102, R25, R8, R102 ;  /* 0x0000000819667223 */ /* 0x000fc40000010066 */
[----:B------:R-:W-:Y:S01]  /*8e00*/  FFMA.FTZ R120, R25, R10, R98 ;  /* 0x0000000a19787223 */ /* 0x000fe20000010062 */
[----:B------:R-:W-:Y:S02]  /*8e10*/  HADD2.F32 R25, -RZ, R5.H0_H0 ;  /* 0x20000005ff197230 */ /* 0x000fe40000004100 */
[----:B------:R-:W-:Y:S01]  /*8e20*/  HADD2.F32 R98, -RZ, R11.H0_H0 ;  /* 0x2000000bff627230 */ /* 0x000fe20000004100 */
[C---:B------:R-:W-:Y:S02]  /*8e30*/  FFMA.FTZ R102, R92.reuse, R104, R102 ;  /* 0x000000685c667223 */ /* 0x040fe40000010066 */
[C---:B------:R-:W-:Y:S02]  /*8e40*/  FFMA.FTZ R93, R92.reuse, R25, R93 ;  /* 0x000000195c5d7223 */ /* 0x040fe4000001005d */
[----:B------:R-:W-:Y:S01]  /*8e50*/  FFMA.FTZ R120, R92, R98, R120 ;  /* 0x000000625c787223 */ /* 0x000fe20000010078 */
[--C-:B------:R-:W-:Y:S02]  /*8e60*/  SHF.R.U32.HI R92, RZ, 0x8, R6.reuse ;  /* 0x00000008ff5c7819 */ /* 0x100fe40000011606 */
[----:B------:R-:W-:-:S02]  /*8e70*/  SHF.R.U32.HI R122, RZ, 0x10, R6 ;  /* 0x00000010ff7a7819 */ /* 0x000fc40000011606 */
[----:B------:R-:W-:Y:S02]  /*8e80*/  LOP3.LUT R92, R92, 0xff, RZ, 0xc0, !PT ;  /* 0x000000ff5c5c7812 */ /* 0x000fe400078ec0ff */
[----:B------:R-:W-:Y:S02]  /*8e90*/  LOP3.LUT R122, R122, 0xff, RZ, 0xc0, !PT ;  /* 0x000000ff7a7a7812 */ /* 0x000fe400078ec0ff */
[C---:B------:R-:W-:Y:S02]  /*8ea0*/  IADD3 R92, -R47.reuse, R92, RZ ;  /* 0x0000005c2f5c7210 */ /* 0x040fe40007ffe1ff */
[----:B------:R-:W-:Y:S02]  /*8eb0*/  IADD3 R122, -R47, R122, RZ ;  /* 0x0000007a2f7a7210 */ /* 0x000fe40007ffe1ff */
[----:B------:R-:W-:Y:S02]  /*8ec0*/  LEA.HI R6, R6, -R47, RZ, 0x8 ;  /* 0x8000002f06067211 */ /* 0x000fe400078f40ff */
[----:B------:R-:W0:Y:S08]  /*8ed0*/  I2F.F16 R92, R92 ;  /* 0x0000005c005c7306 */ /* 0x000e300000200c00 */
[----:B------:R-:W1:Y:S08]  /*8ee0*/  I2F.F16 R122, R122 ;  /* 0x0000007a007a7306 */ /* 0x000e700000200c00 */
[----:B------:R-:W2:Y:S01]  /*8ef0*/  I2F.F16 R6, R6 ;  /* 0x0000000600067306 */ /* 0x000ea20000200c00 */
[----:B0-----:R-:W-:-:S05]  /*8f00*/  HADD2.F32 R47, -RZ, R92.H0_H0 ;  /* 0x2000005cff2f7230 */ /* 0x001fca0000004100 */
[----:B------:R-:W-:Y:S01]  /*8f10*/  FFMA.FTZ R97, R47, R24, R97 ;  /* 0x000000182f617223 */ /* 0x000fe20000010061 */
[----:B-1----:R-:W-:Y:S02]  /*8f20*/  HADD2.F32 R124, -RZ, R122.H0_H0 ;  /* 0x2000007aff7c7230 */ /* 0x002fe40000004100 */
[----:B------:R-:W-:-:S03]  /*8f30*/  HADD2.F32 R9, -RZ, R9.H1_H1 ;  /* 0x30000009ff097230 */ /* 0x000fc60000004100 */
[----:B------:R-:W-:Y:S01]  /*8f40*/  FFMA.FTZ R97, R124, R23, R97 ;  /* 0x000000177c617223 */ /* 0x000fe20000010061 */
[----:B--2---:R-:W-:Y:S01]  /*8f50*/  HADD2.F32 R6, -RZ, R6.H0_H0 ;  /* 0x20000006ff067230 */ /* 0x004fe20000004100 */
[----:B------:R-:W-:Y:S01]  /*8f60*/  FFMA.FTZ R102, R94, R9, R102 ;  /* 0x000000095e667223 */ /* 0x000fe20000010066 */
[----:B------:R-:W-:Y:S02]  /*8f70*/  HADD2.F32 R5, -RZ, R5.H1_H1 ;  /* 0x30000005ff057230 */ /* 0x000fe40000004100 */
[----:B------:R-:W-:Y:S01]  /*8f80*/  HADD2.F32 R11, -RZ, R11.H1_H1 ;  /* 0x3000000bff0b7230 */ /* 0x000fe20000004100 */
[----:B------:R-:W-:Y:S02]  /*8f90*/  FFMA.FTZ R97, R6, R103, R97 ;  /* 0x0000006706617223 */ /* 0x000fe40000010061 */
[----:B------:R-:W-:Y:S02]  /*8fa0*/  FFMA.FTZ R122, R94, R5, R93 ;  /* 0x000000055e7a7223 */ /* 0x000fe4000001005d */
[----:B------:R-:W-:-:S02]  /*8fb0*/  FMUL.FTZ R92, R44, R97 ;  /* 0x000000612c5c7220 */ /* 0x000fc40000410000 */
[----:B------:R-:W-:Y:S02]  /*8fc0*/  FMUL.FTZ R97, R31, R102 ;  /* 0x000000661f617220 */ /* 0x000fe40000410000 */
[----:B------:R-:W-:Y:S02]  /*8fd0*/  FFMA.FTZ R120, R94, R11, R120 ;  /* 0x0000000b5e787223 */ /* 0x000fe40000010078 */
[----:B------:R-:W-:Y:S02]  /*8fe0*/  FFMA.FTZ R102, R69, R56, RZ ;  /* 0x0000003845667223 */ /* 0x000fe400000100ff */
[C---:B------:R-:W-:Y:S02]  /*8ff0*/  FFMA.FTZ R94, R56.reuse, R19, RZ ;  /* 0x00000013385e7223 */ /* 0x040fe400000100ff */
[----:B------:R-:W-:Y:S02]  /*9000*/  FFMA.FTZ R56, R56, R21, RZ ;  /* 0x0000001538387223 */ /* 0x000fe400000100ff */
[----:B------:R-:W-:-:S02]  /*9010*/  FFMA.FTZ R102, R71, R61, R102 ;  /* 0x0000003d47667223 */ /* 0x000fc40000010066 */
[C---:B------:R-:W-:Y:S02]  /*9020*/  FFMA.FTZ R94, R61.reuse, R87, R94 ;  /* 0x000000573d5e7223 */ /* 0x040fe4000001005e */
[----:B------:R-:W-:Y:S02]  /*9030*/  FFMA.FTZ R56, R61, R89, R56 ;  /* 0x000000593d387223 */ /* 0x000fe40000010038 */
[----:B------:R-:W-:Y:S01]  /*9040*/  FFMA.FTZ R61, R70, R59, R102 ;  /* 0x0000003b463d7223 */ /* 0x000fe20000010066 */
[--C-:B------:R-:W-:Y:S01]  /*9050*/  SHF.R.U32.HI R102, RZ, 0x8, R7.reuse ;  /* 0x00000008ff667819 */ /* 0x100fe20000011607 */
[C---:B------:R-:W-:Y:S02]  /*9060*/  FFMA.FTZ R94, R59.reuse, R20, R94 ;  /* 0x000000143b5e7223 */ /* 0x040fe4000001005e */
[----:B------:R-:W-:Y:S01]  /*9070*/  FFMA.FTZ R56, R59, R22, R56 ;  /* 0x000000163b387223 */ /* 0x000fe20000010038 */
[----:B------:R-:W-:Y:S02]  /*9080*/  SHF.R.U32.HI R59, RZ, 0x10, R7 ;  /* 0x00000010ff3b7819 */ /* 0x000fe40000011607 */
[----:B------:R-:W-:-:S02]  /*9090*/  LOP3.LUT R102, R102, 0xff, RZ, 0xc0, !PT ;  /* 0x000000ff66667812 */ /* 0x000fc400078ec0ff */
[----:B------:R-:W-:Y:S02]  /*90a0*/  LOP3.LUT R59, R59, 0xff, RZ, 0xc0, !PT ;  /* 0x000000ff3b3b7812 */ /* 0x000fe400078ec0ff */
[----:B------:R-:W-:Y:S02]  /*90b0*/  LEA.HI R7, R7, -R42, RZ, 0x8 ;  /* 0x8000002a07077211 */ /* 0x000fe400078f40ff */
[C---:B------:R-:W-:Y:S02]  /*90c0*/  IADD3 R102, -R42.reuse, R102, RZ ;  /* 0x000000662a667210 */ /* 0x040fe40007ffe1ff */
[----:B------:R-:W-:Y:S01]  /*90d0*/  IADD3 R59, -R42, R59, RZ ;  /* 0x0000003b2a3b7210 */ /* 0x000fe20007ffe1ff */
[-C--:B------:R-:W-:Y:S02]  /*90e0*/  FFMA.FTZ R42, R60, R73.reuse, RZ ;  /* 0x000000493c2a7223 */ /* 0x080fe400000100ff */
[----:B------:R-:W-:Y:S02]  /*90f0*/  FFMA.FTZ R73, R57, R73, RZ ;  /* 0x0000004939497223 */ /* 0x000fe400000100ff */
[----:B------:R-:W-:-:S02]  /*9100*/  FFMA.FTZ R42, R62, R75, R42 ;  /* 0x0000004b3e2a7223 */ /* 0x000fc4000001002a */
[----:B------:R-:W-:Y:S02]  /*9110*/  FFMA.FTZ R73, R58, R75, R73 ;  /* 0x0000004b3a497223 */ /* 0x000fe40000010049 */
[C---:B------:R-:W-:Y:S02]  /*9120*/  FFMA.FTZ R75, R69.reuse, R60, RZ ;  /* 0x0000003c454b7223 */ /* 0x040fe400000100ff */
[----:B------:R-:W-:Y:S02]  /*9130*/  FFMA.FTZ R69, R69, R57, RZ ;  /* 0x0000003945457223 */ /* 0x000fe400000100ff */
[C---:B------:R-:W-:Y:S02]  /*9140*/  FFMA.FTZ R75, R71.reuse, R62, R75 ;  /* 0x0000003e474b7223 */ /* 0x040fe4000001004b */
[----:B------:R-:W-:Y:S02]  /*9150*/  FFMA.FTZ R69, R71, R58, R69 ;  /* 0x0000003a47457223 */ /* 0x000fe40000010045 */
[----:B------:R-:W-:-:S02]  /*9160*/  FFMA.FTZ R71, R60, R17, RZ ;  /* 0x000000113c477223 */ /* 0x000fc400000100ff */
[----:B------:R-:W-:Y:S02]  /*9170*/  FFMA.FTZ R17, R57, R17, RZ ;  /* 0x0000001139117223 */ /* 0x000fe400000100ff */
[-C--:B------:R-:W-:Y:S02]  /*9180*/  FFMA.FTZ R71, R62, R85.reuse, R71 ;  /* 0x000000553e477223 */ /* 0x080fe40000010047 */
[----:B------:R-:W-:Y:S02]  /*9190*/  FFMA.FTZ R17, R58, R85, R17 ;  /* 0x000000553a117223 */ /* 0x000fe40000010011 */
[C---:B------:R-:W-:Y:S02]  /*91a0*/  FFMA.FTZ R75, R70.reuse, R67, R75 ;  /* 0x00000043464b7223 */ /* 0x040fe4000001004b */
[----:B------:R-:W-:Y:S02]  /*91b0*/  FFMA.FTZ R69, R70, R66, R69 ;  /* 0x0000004246457223 */ /* 0x000fe40000010045 */
[----:B------:R-:W-:-:S02]  /*91c0*/  FFMA.FTZ R70, R60, R77, RZ ;  /* 0x0000004d3c467223 */ /* 0x000fc400000100ff */
[-C--:B------:R-:W-:Y:S02]  /*91d0*/  FFMA.FTZ R71, R67, R18.reuse, R71 ;  /* 0x0000001243477223 */ /* 0x080fe40000010047 */
[----:B------:R-:W-:Y:S01]  /*91e0*/  FFMA.FTZ R18, R66, R18, R17 ;  /* 0x0000001242127223 */ /* 0x000fe20000010011 */
[----:B------:R-:W0:Y:S01]  /*91f0*/  I2F.F16 R102, R102 ;  /* 0x0000006600667306 */ /* 0x000e220000200c00 */
[----:B------:R-:W-:Y:S02]  /*9200*/  FFMA.FTZ R77, R57, R77, RZ ;  /* 0x0000004d394d7223 */ /* 0x000fe400000100ff */
[-C--:B------:R-:W-:Y:S02]  /*9210*/  FFMA.FTZ R70, R62, R81.reuse, R70 ;  /* 0x000000513e467223 */ /* 0x080fe40000010046 */
[----:B------:R-:W-:Y:S02]  /*9220*/  FFMA.FTZ R17, R65, R84, R71 ;  /* 0x0000005441117223 */ /* 0x000fe40000010047 */
[----:B------:R-:W-:-:S02]  /*9230*/  FFMA.FTZ R77, R58, R81, R77 ;  /* 0x000000513a4d7223 */ /* 0x000fc4000001004d */
[----:B------:R-:W-:Y:S02]  /*9240*/  FFMA.FTZ R84, R63, R84, R18 ;  /* 0x000000543f547223 */ /* 0x000fe40000010012 */
[-C--:B------:R-:W-:Y:S01]  /*9250*/  FFMA.FTZ R70, R67, R16.reuse, R70 ;  /* 0x0000001043467223 */ /* 0x080fe20000010046 */
[----:B------:R-:W1:Y:S01]  /*9260*/  I2F.F16 R18, R59 ;  /* 0x0000003b00127306 */ /* 0x000e620000200c00 */
[----:B------:R-:W-:Y:S02]  /*9270*/  FFMA.FTZ R77, R66, R16, R77 ;  /* 0x00000010424d7223 */ /* 0x000fe4000001004d */
[----:B------:R-:W-:Y:S02]  /*9280*/  FFMA.FTZ R16, R65, R82, R70 ;  /* 0x0000005241107223 */ /* 0x000fe40000010046 */
[-C--:B------:R-:W-:Y:S02]  /*9290*/  FFMA.FTZ R42, R67, R76.reuse, R42 ;  /* 0x0000004c432a7223 */ /* 0x080fe4000001002a */
[----:B------:R-:W-:Y:S01]  /*92a0*/  FFMA.FTZ R70, R60, R19, RZ ;  /* 0x000000133c467223 */ /* 0x000fe200000100ff */
[----:B------:R-:W2:Y:S01]  /*92b0*/  I2F.F16 R7, R7 ;  /* 0x0000000700077306 */ /* 0x000ea20000200c00 */
[----:B------:R-:W-:-:S02]  /*92c0*/  FFMA.FTZ R73, R66, R76, R73 ;  /* 0x0000004c42497223 */ /* 0x000fc40000010049 */
[----:B------:R-:W-:Y:S02]  /*92d0*/  FFMA.FTZ R60, R60, R21, RZ ;  /* 0x000000153c3c7223 */ /* 0x000fe400000100ff */
[C---:B------:R-:W-:Y:S02]  /*92e0*/  FFMA.FTZ R19, R57.reuse, R19, RZ ;  /* 0x0000001339137223 */ /* 0x040fe400000100ff */
[----:B------:R-:W-:Y:S02]  /*92f0*/  FFMA.FTZ R21, R57, R21, RZ ;  /* 0x0000001539157223 */ /* 0x000fe400000100ff */
[-C--:B------:R-:W-:Y:S02]  /*9300*/  FFMA.FTZ R42, R65, R78.reuse, R42 ;  /* 0x0000004e412a7223 */ /* 0x080fe4000001002a */
[----:B------:R-:W-:Y:S02]  /*9310*/  FFMA.FTZ R78, R63, R78, R73 ;  /* 0x0000004e3f4e7223 */ /* 0x000fe40000010049 */
[----:B------:R-:W-:-:S02]  /*9320*/  FFMA.FTZ R70, R62, R87, R70 ;  /* 0x000000573e467223 */ /* 0x000fc40000010046 */
[----:B------:R-:W-:Y:S02]  /*9330*/  FFMA.FTZ R60, R62, R89, R60 ;  /* 0x000000593e3c7223 */ /* 0x000fe4000001003c */
[C---:B------:R-:W-:Y:S02]  /*9340*/  FFMA.FTZ R19, R58.reuse, R87, R19 ;  /* 0x000000573a137223 */ /* 0x040fe40000010013 */
[----:B------:R-:W-:Y:S01]  /*9350*/  FFMA.FTZ R89, R58, R89, R21 ;  /* 0x000000593a597223 */ /* 0x000fe20000010015 */
[----:B0-----:R-:W-:Y:S01]  /*9360*/  HADD2.F32 R21, -RZ, R102.H0_H0 ;  /* 0x20000066ff157230 */ /* 0x001fe20000004100 */
[-C--:B------:R-:W-:Y:S02]  /*9370*/  FFMA.FTZ R42, R108, R109.reuse, R42 ;  /* 0x0000006d6c2a7223 */ /* 0x080fe4000001002a */
[-C--:B------:R-:W-:Y:S02]  /*9380*/  FFMA.FTZ R70, R67, R20.reuse, R70 ;  /* 0x0000001443467223 */ /* 0x080fe40000010046 */
[----:B------:R-:W-:Y:S01]  /*9390*/  FFMA.FTZ R78, R101, R109, R78 ;  /* 0x0000006d654e7223 */ /* 0x000fe2000001004e */
[----:B-1----:R-:W-:Y:S01]  /*93a0*/  HADD2.F32 R18, -RZ, R18.H0_H0 ;  /* 0x20000012ff127230 */ /* 0x002fe20000004100 */
[----:B------:R-:W-:-:S02]  /*93b0*/  FFMA.FTZ R20, R66, R20, R19 ;  /* 0x0000001442147223 */ /* 0x000fc40000010013 */
[----:B------:R-:W-:Y:S02]  /*93c0*/  FFMA.FTZ R42, R21, R112, R42 ;  /* 0x00000070152a7223 */ /* 0x000fe4000001002a */
[-C--:B------:R-:W-:Y:S02]  /*93d0*/  FFMA.FTZ R19, R65, R88.reuse, R70 ;  /* 0x0000005841137223 */ /* 0x080fe40000010046 */
[----:B------:R-:W-:Y:S02]  /*93e0*/  FFMA.FTZ R57, R64, R88, R94 ;  /* 0x0000005840397223 */ /* 0x000fe4000001005e */
[----:B------:R-:W-:Y:S02]  /*93f0*/  FFMA.FTZ R78, R47, R112, R78 ;  /* 0x000000702f4e7223 */ /* 0x000fe4000001004e */
[----:B------:R-:W-:Y:S01]  /*9400*/  FFMA.FTZ R88, R63, R88, R20 ;  /* 0x000000583f587223 */ /* 0x000fe20000010014 */
[----:B--2---:R-:W-:Y:S01]  /*9410*/  HADD2.F32 R20, -RZ, R7.H0_H0 ;  /* 0x20000007ff147230 */ /* 0x004fe20000004100 */
[----:B------:R-:W-:-:S02]  /*9420*/  FFMA.FTZ R42, R18, R111, R42 ;  /* 0x0000006f122a7223 */ /* 0x000fc4000001002a */
[----:B------:R-:W-:Y:S02]  /*9430*/  FFMA.FTZ R78, R124, R111, R78 ;  /* 0x0000006f7c4e7223 */ /* 0x000fe4000001004e */
[-C--:B------:R-:W-:Y:S02]  /*9440*/  FFMA.FTZ R7, R20, R113.reuse, R42 ;  /* 0x0000007114077223 */ /* 0x080fe4000001002a */
[----:B------:R-:W-:Y:S02]  /*9450*/  FFMA.FTZ R113, R6, R113, R78 ;  /* 0x0000007106717223 */ /* 0x000fe4000001004e */
[C---:B------:R-:W-:Y:S02]  /*9460*/  FFMA.FTZ R75, R74.reuse, R65, R75 ;  /* 0x000000414a4b7223 */ /* 0x040fe4000001004b */
[C---:B------:R-:W-:Y:S02]  /*9470*/  FFMA.FTZ R61, R74.reuse, R64, R61 ;  /* 0x000000404a3d7223 */ /* 0x040fe4000001003d */
[----:B------:R-:W-:-:S02]  /*9480*/  FFMA.FTZ R69, R74, R63, R69 ;  /* 0x0000003f4a457223 */ /* 0x000fc40000010045 */
[----:B------:R-:W-:Y:S02]  /*9490*/  FMUL.FTZ R7, R46, R7 ;  /* 0x000000072e077220 */ /* 0x000fe40000410000 */
[----:B------:R-:W-:Y:S02]  /*94a0*/  FMUL.FTZ R113, R44, R113 ;  /* 0x000000712c717220 */ /* 0x000fe40000410000 */
[C---:B------:R-:W-:Y:S02]  /*94b0*/  FFMA.FTZ R75, R118.reuse, R108, R75 ;  /* 0x0000006c764b7223 */ /* 0x040fe4000001004b */
[C---:B------:R-:W-:Y:S02]  /*94c0*/  FFMA.FTZ R61, R118.reuse, R106, R61 ;  /* 0x0000006a763d7223 */ /* 0x040fe4000001003d */
[----:B------:R-:W-:Y:S02]  /*94d0*/  FFMA.FTZ R69, R118, R101, R69 ;  /* 0x0000006576457223 */ /* 0x000fe40000010045 */
[----:B------:R-:W-:-:S02]  /*94e0*/  FFMA.FTZ R67, R67, R22, R60 ;  /* 0x0000001643437223 */ /* 0x000fc4000001003c */
[----:B------:R-:W-:Y:S01]  /*94f0*/  FFMA.FTZ R22, R66, R22, R89 ;  /* 0x0000001642167223 */ /* 0x000fe20000010059 */
[----:B------:R-:W-:Y:S01]  /*9500*/  F2FP.PACK_AB R7, RZ, R7 ;  /* 0x00000007ff07723e */ /* 0x000fe200000000ff */
[C---:B------:R-:W-:Y:S01]  /*9510*/  FFMA.FTZ R75, R4.reuse, R21, R75 ;  /* 0x00000015044b7223 */ /* 0x040fe2000001004b */
[----:B------:R-:W-:Y:S01]  /*9520*/  F2FP.PACK_AB R113, RZ, R113 ;  /* 0x00000071ff71723e */ /* 0x000fe200000000ff */
[C---:B------:R-:W-:Y:S02]  /*9530*/  FFMA.FTZ R61, R4.reuse, R99, R61 ;  /* 0x00000063043d7223 */ /* 0x040fe4000001003d */
[----:B------:R-:W-:Y:S02]  /*9540*/  FFMA.FTZ R69, R4, R47, R69 ;  /* 0x0000002f04457223 */ /* 0x000fe40000010045 */
[----:B------:R-:W-:Y:S02]  /*9550*/  FFMA.FTZ R82, R63, R82, R77 ;  /* 0x000000523f527223 */ /* 0x000fe4000001004d */
[----:B------:R-:W-:-:S02]  /*9560*/  FFMA.FTZ R67, R65, R90, R67 ;  /* 0x0000005a41437223 */ /* 0x000fc40000010043 */
[----:B------:R-:W-:Y:S01]  /*9570*/  FFMA.FTZ R22, R63, R90, R22 ;  /* 0x0000005a3f167223 */ /* 0x000fe20000010016 */
[----:B------:R-:W-:Y:S01]  /*9580*/  PRMT R113, R113, 0x5410, R7 ;  /* 0x0000541071717816 */ /* 0x000fe20000000007 */
[C---:B------:R-:W-:Y:S02]  /*9590*/  FFMA.FTZ R75, R25.reuse, R18, R75 ;  /* 0x00000012194b7223 */ /* 0x040fe4000001004b */
[C---:B------:R-:W-:Y:S02]  /*95a0*/  FFMA.FTZ R61, R25.reuse, R100, R61 ;  /* 0x00000064193d7223 */ /* 0x040fe4000001003d */
[----:B------:R-:W-:Y:S02]  /*95b0*/  FFMA.FTZ R69, R25, R124, R69 ;  /* 0x0000007c19457223 */ /* 0x000fe40000010045 */
[----:B------:R-:W-:Y:S02]  /*95c0*/  FFMA.FTZ R7, R64, R90, R56 ;  /* 0x0000005a40077223 */ /* 0x000fe40000010038 */
[----:B------:R-:W-:-:S02]  /*95d0*/  FFMA.FTZ R82, R101, R115, R82 ;  /* 0x0000007365527223 */ /* 0x000fc40000010052 */
[CC--:B------:R-:W-:Y:S02]  /*95e0*/  FFMA.FTZ R17, R108.reuse, R121.reuse, R17 ;  /* 0x000000796c117223 */ /* 0x0c0fe40000010011 */
[C---:B------:R-:W-:Y:S02]  /*95f0*/  FFMA.FTZ R84, R101.reuse, R121, R84 ;  /* 0x0000007965547223 */ /* 0x040fe40000010054 */
[CC--:B------:R-:W-:Y:S02]  /*9600*/  FFMA.FTZ R88, R101.reuse, R116.reuse, R88 ;  /* 0x0000007465587223 */ /* 0x0c0fe40000010058 */
[C---:B------:R-:W-:Y:S02]  /*9610*/  FFMA.FTZ R19, R108.reuse, R116, R19 ;  /* 0x000000746c137223 */ /* 0x040fe40000010013 */
[-C--:B------:R-:W-:Y:S02]  /*9620*/  FFMA.FTZ R67, R108, R114.reuse, R67 ;  /* 0x000000726c437223 */ /* 0x080fe40000010043 */
[----:B------:R-:W-:-:S02]  /*9630*/  FFMA.FTZ R22, R101, R114, R22 ;  /* 0x0000007265167223 */ /* 0x000fc40000010016 */
[----:B------:R-:W-:Y:S02]  /*9640*/  FFMA.FTZ R95, R21, R24, R95 ;  /* 0x00000018155f7223 */ /* 0x000fe4000001005f */
[----:B------:R-:W-:Y:S02]  /*9650*/  FFMA.FTZ R16, R108, R115, R16 ;  /* 0x000000736c107223 */ /* 0x000fe40000010010 */
[C---:B------:R-:W-:Y:S02]  /*9660*/  FFMA.FTZ R75, R5.reuse, R20, R75 ;  /* 0x00000014054b7223 */ /* 0x040fe4000001004b */
[C---:B------:R-:W-:Y:S02]  /*9670*/  FFMA.FTZ R4, R5.reuse, R96, R61 ;  /* 0x0000006005047223 */ /* 0x040fe4000001003d */
[----:B------:R-:W-:Y:S02]  /*9680*/  FFMA.FTZ R69, R5, R6, R69 ;  /* 0x0000000605457223 */ /* 0x000fe40000010045 */
[----:B------:R-:W-:-:S02]  /*9690*/  FFMA.FTZ R57, R106, R116, R57 ;  /* 0x000000746a397223 */ /* 0x000fc40000010039 */
[C---:B------:R-:W-:Y:S02]  /*96a0*/  FFMA.FTZ R83, R47.reuse, R110, R83 ;  /* 0x0000006e2f537223 */ /* 0x040fe40000010053 */
[----:B------:R-:W-:Y:S02]  /*96b0*/  FFMA.FTZ R82, R47, R80, R82 ;  /* 0x000000502f527223 */ /* 0x000fe40000010052 */
[-C--:B------:R-:W-:Y:S02]  /*96c0*/  FFMA.FTZ R17, R21, R86.reuse, R17 ;  /* 0x0000005615117223 */ /* 0x080fe40000010011 */
[C---:B------:R-:W-:Y:S02]  /*96d0*/  FFMA.FTZ R84, R47.reuse, R86, R84 ;  /* 0x000000562f547223 */ /* 0x040fe40000010054 */
[----:B------:R-:W-:Y:S02]  /*96e0*/  FFMA.FTZ R7, R106, R114, R7 ;  /* 0x000000726a077223 */ /* 0x000fe40000010007 */
[----:B------:R-:W-:-:S02]  /*96f0*/  FFMA.FTZ R5, R47, R8, R88 ;  /* 0x000000082f057223 */ /* 0x000fc40000010058 */
[C---:B------:R-:W-:Y:S02]  /*9700*/  FFMA.FTZ R19, R21.reuse, R8, R19 ;  /* 0x0000000815137223 */ /* 0x040fe40000010013 */
[-C--:B------:R-:W-:Y:S02]  /*9710*/  FFMA.FTZ R67, R21, R10.reuse, R67 ;  /* 0x0000000a15437223 */ /* 0x080fe40000010043 */
[----:B------:R-:W-:Y:S02]  /*9720*/  FFMA.FTZ R47, R47, R10, R22 ;  /* 0x0000000a2f2f7223 */ /* 0x000fe40000010016 */
[----:B------:R-:W-:Y:S02]  /*9730*/  FFMA.FTZ R95, R18, R23, R95 ;  /* 0x00000017125f7223 */ /* 0x000fe4000001005f */
[----:B------:R-:W-:Y:S02]  /*9740*/  FFMA.FTZ R16, R21, R80, R16 ;  /* 0x0000005015107223 */ /* 0x000fe40000010010 */
[----:B------:R-:W-:-:S02]  /*9750*/  FFMA.FTZ R57, R99, R8, R57 ;  /* 0x0000000863397223 */ /* 0x000fc40000010039 */
[----:B------:R-:W-:Y:S02]  /*9760*/  FFMA.FTZ R79, R21, R110, R79 ;  /* 0x0000006e154f7223 */ /* 0x000fe4000001004f */
[-C--:B------:R-:W-:Y:S02]  /*9770*/  FFMA.FTZ R23, R18, R123.reuse, R17 ;  /* 0x0000007b12177223 */ /* 0x080fe40000010011 */
[----:B------:R-:W-:Y:S02]  /*9780*/  FFMA.FTZ R7, R99, R10, R7 ;  /* 0x0000000a63077223 */ /* 0x000fe40000010007 */
[----:B------:R-:W-:Y:S02]  /*9790*/  FFMA.FTZ R84, R124, R123, R84 ;  /* 0x0000007b7c547223 */ /* 0x000fe40000010054 */
[-C--:B------:R-:W-:Y:S02]  /*97a0*/  FFMA.FTZ R19, R18, R104.reuse, R19 ;  /* 0x0000006812137223 */ /* 0x080fe40000010013 */
[----:B------:R-:W-:-:S02]  /*97b0*/  FFMA.FTZ R5, R124, R104, R5 ;  /* 0x000000687c057223 */ /* 0x000fc40000010005 */
[-C--:B------:R-:W-:Y:S02]  /*97c0*/  FFMA.FTZ R67, R18, R98.reuse, R67 ;  /* 0x0000006212437223 */ /* 0x080fe40000010043 */
[----:B------:R-:W-:Y:S02]  /*97d0*/  FFMA.FTZ R47, R124, R98, R47 ;  /* 0x000000627c2f7223 */ /* 0x000fe4000001002f */
[----:B------:R-:W-:Y:S02]  /*97e0*/  FFMA.FTZ R16, R18, R117, R16 ;  /* 0x0000007512107223 */ /* 0x000fe40000010010 */
[----:B------:R-:W-:Y:S02]  /*97f0*/  FFMA.FTZ R57, R100, R104, R57 ;  /* 0x0000006864397223 */ /* 0x000fe40000010039 */
[-C--:B------:R-:W-:Y:S02]  /*9800*/  FFMA.FTZ R83, R124, R105.reuse, R83 ;  /* 0x000000697c537223 */ /* 0x080fe40000010053 */
[----:B------:R-:W-:-:S02]  /*9810*/  FFMA.FTZ R79, R18, R105, R79 ;  /* 0x00000069124f7223 */ /* 0x000fc4000001004f */
[----:B------:R-:W-:Y:S02]  /*9820*/  FFMA.FTZ R82, R124, R117, R82 ;  /* 0x000000757c527223 */ /* 0x000fe40000010052 */
[----:B------:R-:W-:Y:S02]  /*9830*/  FFMA.FTZ R23, R20, R125, R23 ;  /* 0x0000007d14177223 */ /* 0x000fe40000010017 */
[----:B------:R-:W-:Y:S01]  /*9840*/  FFMA.FTZ R7, R100, R98, R7 ;  /* 0x0000006264077223 */ /* 0x000fe20000010007 */
[----:B------:R-:W-:Y:S01]  /*9850*/  @!P0 IADD3 R37, R26, R41, RZ ;  /* 0x000000291a258210 */ /* 0x000fe20007ffe0ff */
[----:B------:R-:W-:Y:S02]  /*9860*/  FFMA.FTZ R95, R20, R103, R95 ;  /* 0x00000067145f7223 */ /* 0x000fe4000001005f */
[----:B------:R-:W-:Y:S02]  /*9870*/  FFMA.FTZ R125, R6, R125, R84 ;  /* 0x0000007d067d7223 */ /* 0x000fe40000010054 */
[----:B------:R-:W-:-:S02]  /*9880*/  FFMA.FTZ R19, R20, R9, R19 ;  /* 0x0000000914137223 */ /* 0x000fc40000010013 */
[----:B------:R-:W-:Y:S02]  /*9890*/  FFMA.FTZ R5, R6, R9, R5 ;  /* 0x0000000906057223 */ /* 0x000fe40000010005 */
[-C--:B------:R-:W-:Y:S02]  /*98a0*/  FFMA.FTZ R67, R20, R11.reuse, R67 ;  /* 0x0000000b14437223 */ /* 0x080fe40000010043 */
[----:B------:R-:W-:Y:S01]  /*98b0*/  FFMA.FTZ R47, R6, R11, R47 ;  /* 0x0000000b062f7223 */ /* 0x000fe2000001002f */
[----:B------:R-:W-:Y:S01]  /*98c0*/  IADD3 R41, R41, 0x20, RZ ;  /* 0x0000002029297810 */ /* 0x000fe20007ffe0ff */
[----:B------:R-:W-:Y:S02]  /*98d0*/  FFMA.FTZ R17, R20, R119, R16 ;  /* 0x0000007714117223 */ /* 0x000fe40000010010 */
[----:B------:R-:W-:Y:S02]  /*98e0*/  FFMA.FTZ R8, R96, R9, R57 ;  /* 0x0000000960087223 */ /* 0x000fe40000010039 */
[----:B------:R-:W-:-:S02]  /*98f0*/  FFMA.FTZ R83, R6, R107, R83 ;  /* 0x0000006b06537223 */ /* 0x000fc40000010053 */
[----:B------:R-:W-:Y:S02]  /*9900*/  FFMA.FTZ R79, R20, R107, R79 ;  /* 0x0000006b144f7223 */ /* 0x000fe4000001004f */
[----:B------:R-:W-:Y:S02]  /*9910*/  FFMA.FTZ R119, R6, R119, R82 ;  /* 0x0000007706777223 */ /* 0x000fe40000010052 */
[----:B------:R-:W-:Y:S02]  /*9920*/  FFMA.FTZ R96, R96, R11, R7 ;  /* 0x0000000b60607223 */ /* 0x000fe40000010007 */
[C---:B------:R-:W-:Y:S02]  /*9930*/  FMUL.FTZ R95, R46.reuse, R95 ;  /* 0x0000005f2e5f7220 */ /* 0x040fe40000410000 */
[----:B------:R-:W-:Y:S02]  /*9940*/  FMUL.FTZ R23, R46, R23 ;  /* 0x000000172e177220 */ /* 0x000fe40000410000 */
[----:B------:R-:W-:-:S02]  /*9950*/  FMUL.FTZ R125, R44, R125 ;  /* 0x0000007d2c7d7220 */ /* 0x000fc40000410000 */
[C---:B------:R-:W-:Y:S02]  /*9960*/  FMUL.FTZ R75, R46.reuse, R75 ;  /* 0x0000004b2e4b7220 */ /* 0x040fe40000410000 */
[C---:B------:R-:W-:Y:S02]  /*9970*/  FMUL.FTZ R19, R46.reuse, R19 ;  /* 0x000000132e137220 */ /* 0x040fe40000410000 */
[----:B------:R-:W-:Y:S02]  /*9980*/  FMUL.FTZ R67, R46, R67 ;  /* 0x000000432e437220 */ /* 0x000fe40000410000 */
[C---:B------:R-:W-:Y:S02]  /*9990*/  FMUL.FTZ R69, R44.reuse, R69 ;  /* 0x000000452c457220 */ /* 0x040fe40000410000 */
[C---:B------:R-:W-:Y:S02]  /*99a0*/  FMUL.FTZ R5, R44.reuse, R5 ;  /* 0x000000052c057220 */ /* 0x040fe40000410000 */
[----:B------:R-:W-:Y:S01]  /*99b0*/  FMUL.FTZ R47, R44, R47 ;  /* 0x0000002f2c2f7220 */ /* 0x000fe20000410000 */
[----:B------:R-:W-:Y:S01]  /*99c0*/  ISETP.GE.AND P0, PT, R41, UR5, PT ;  /* 0x0000000529007c0c */ /* 0x000fe2000bf06270 */
[----:B------:R-:W-:-:S02]  /*99d0*/  FMUL.FTZ R93, R31, R122 ;  /* 0x0000007a1f5d7220 */ /* 0x000fc40000410000 */
[----:B------:R-:W-:Y:S02]  /*99e0*/  FMUL.FTZ R83, R44, R83 ;  /* 0x000000532c537220 */ /* 0x000fe40000410000 */
[----:B------:R-:W-:Y:S02]  /*99f0*/  FMUL.FTZ R31, R31, R120 ;  /* 0x000000781f1f7220 */ /* 0x000fe40000410000 */
[C---:B------:R-:W-:Y:S02]  /*9a00*/  FMUL.FTZ R79, R46.reuse, R79 ;  /* 0x0000004f2e4f7220 */ /* 0x040fe40000410000 */
[----:B------:R-:W-:Y:S02]  /*9a10*/  FMUL.FTZ R17, R46, R17 ;  /* 0x000000112e117220 */ /* 0x000fe40000410000 */
[----:B------:R-:W-:Y:S02]  /*9a20*/  FMUL.FTZ R119, R44, R119 ;  /* 0x000000772c777220 */ /* 0x000fe40000410000 */
[----:B------:R-:W-:-:S02]  /*9a30*/  FMUL.FTZ R4, R45, R4 ;  /* 0x000000042d047220 */ /* 0x000fc40000410000 */
[C---:B------:R-:W-:Y:S02]  /*9a40*/  FMUL.FTZ R8, R45.reuse, R8 ;  /* 0x000000082d087220 */ /* 0x040fe40000410000 */
[----:B------:R-:W-:Y:S01]  /*9a50*/  FMUL.FTZ R96, R45, R96 ;  /* 0x000000602d607220 */ /* 0x000fe20000410000 */
[----:B------:R-:W-:Y:S02]  /*9a60*/  F2FP.PACK_AB R92, RZ, R92 ;  /* 0x0000005cff5c723e */ /* 0x000fe400000000ff */
[----:B------:R-:W-:Y:S02]  /*9a70*/  F2FP.PACK_AB R95, RZ, R95 ;  /* 0x0000005fff5f723e */ /* 0x000fe400000000ff */
[----:B------:R-:W-:Y:S02]  /*9a80*/  F2FP.PACK_AB R23, RZ, R23 ;  /* 0x00000017ff17723e */ /* 0x000fe400000000ff */
[----:B------:R-:W-:Y:S02]  /*9a90*/  F2FP.PACK_AB R125, RZ, R125 ;  /* 0x0000007dff7d723e */ /* 0x000fe400000000ff */
[----:B------:R-:W-:-:S02]  /*9aa0*/  F2FP.PACK_AB R75, RZ, R75 ;  /* 0x0000004bff4b723e */ /* 0x000fc400000000ff */
[----:B------:R-:W-:Y:S02]  /*9ab0*/  F2FP.PACK_AB R69, RZ, R69 ;  /* 0x00000045ff45723e */ /* 0x000fe400000000ff */
        /* <DEDUP_REMOVED lines=14> */
[----:B------:R-:W-:Y:S02]  /*9ba0*/  PRMT R92, R92, 0x5410, R95 ;  /* 0x000054105c5c7816 */ /* 0x000fe4000000005f */
[----:B------:R-:W-:Y:S02]  /*9bb0*/  PRMT R125, R125, 0x5410, R23 ;  /* 0x000054107d7d7816 */ /* 0x000fe40000000017 */
[----:B------:R-:W-:-:S02]  /*9bc0*/  PRMT R69, R69, 0x5410, R75 ;  /* 0x0000541045457816 */ /* 0x000fc4000000004b */
[----:B------:R-:W-:Y:S02]  /*9bd0*/  PRMT R5, R5, 0x5410, R19 ;  /* 0x0000541005057816 */ /* 0x000fe40000000013 */
[----:B------:R-:W-:Y:S02]  /*9be0*/  PRMT R47, R47, 0x5410, R67 ;  /* 0x000054102f2f7816 */ /* 0x000fe40000000043 */
[----:B------:R-:W-:Y:S02]  /*9bf0*/  PRMT R83, R83, 0x5410, R79 ;  /* 0x0000541053537816 */ /* 0x000fe4000000004f */
[----:B------:R-:W-:Y:S02]  /*9c00*/  PRMT R119, R119, 0x5410, R17 ;  /* 0x0000541077777816 */ /* 0x000fe40000000011 */
[----:B------:R-:W-:Y:S02]  /*9c10*/  PRMT R93, R93, 0x5410, R4 ;  /* 0x000054105d5d7816 */ /* 0x000fe40000000004 */
[----:B------:R-:W-:-:S02]  /*9c20*/  PRMT R97, R97, 0x5410, R8 ;  /* 0x0000541061617816 */ /* 0x000fc40000000008 */
[----:B------:R-:W-:Y:S01]  /*9c30*/  PRMT R31, R31, 0x5410, R96 ;  /* 0x000054101f1f7816 */ /* 0x000fe20000000060 */
[----:B------:R-:W-:Y:S01]  /*9c40*/  UIADD3 UR4, UR4, 0x40, URZ ;  /* 0x0000004004047890 */ /* 0x000fe2000fffe03f */
[----:B------:R-:W-:Y:S02]  /*9c50*/  HFMA2.MMA R51, R92, 1, 1, R51 ;  /* 0x3c003c005c337835 */ /* 0x000fe40000000033 */
[----:B------:R-:W-:Y:S02]  /*9c60*/  HFMA2.MMA R28, R113, 1, 1, R28 ;  /* 0x3c003c00711c7835 */ /* 0x000fe4000000001c */
[----:B------:R-:W-:Y:S02]  /*9c70*/  HFMA2.MMA R48, R125, 1, 1, R48 ;  /* 0x3c003c007d307835 */ /* 0x000fe40000000030 */
[----:B------:R-:W-:Y:S02]  /*9c80*/  HFMA2.MMA R40, R69, 1, 1, R40 ;  /* 0x3c003c0045287835 */ /* 0x000fe40000000028 */
[----:B------:R-:W-:-:S02]  /*9c90*/  HFMA2.MMA R53, R5, 1, 1, R53 ;  /* 0x3c003c0005357835 */ /* 0x000fc40000000035 */
[----:B------:R-:W-:Y:S01]  /*9ca0*/  HFMA2.MMA R55, R47, 1, 1, R55 ;  /* 0x3c003c002f377835 */ /* 0x000fe20000000037 */
[----:B------:R-:W-:Y:S01]  /*9cb0*/  IMAD.WIDE R12, R35, c[0x0][0x18c], R12 ;  /* 0x00006300230c7a25 */ /* 0x000fe200078e020c */
[----:B------:R-:W-:Y:S02]  /*9cc0*/  HADD2 R29, R83, R29 ;  /* 0x0000001d531d7230 */ /* 0x000fe40000000000 */
[----:B------:R-:W-:Y:S02]  /*9cd0*/  HADD2 R49, R119, R49 ;  /* 0x0000003177317230 */ /* 0x000fe40000000000 */
[----:B------:R-:W-:Y:S02]  /*9ce0*/  HADD2 R43, R93, R43 ;  /* 0x0000002b5d2b7230 */ /* 0x000fe40000000000 */
[----:B------:R-:W-:Y:S02]  /*9cf0*/  HADD2 R52, R97, R52 ;  /* 0x0000003461347230 */ /* 0x000fe40000000000 */
[----:B------:R-:W-:Y:S01]  /*9d00*/  HADD2 R54, R31, R54 ;  /* 0x000000361f367230 */ /* 0x000fe20000000000 */
[----:B------:R-:W-:Y:S01]  /*9d10*/  @P0 CALL.REL.NOINC `(.L_x_421) ;  /* 0x0000001000000944 */ /* 0x000fe20003c00000 */
[----:B------:R-:W-:Y:S05]  /*9d20*/  BRA `(.L_x_422) ;  /* 0xffff6e9000007947 */ /* 0x000fea000383ffff */
.L_x_421:
[----:B------:R-:W2:Y:S01]  /*9d30*/  ATOM.E.ADD.F16x2.RN.STRONG.GPU P0, RZ, [R2.64], R43 ;  /* 0x0000002b02ff798a */ /* 0x000ea2000810e9ca */
[----:B------:R-:W-:Y:S01]  /*9d40*/  BSSY B0, `(.L_x_423) ;  /* 0x000000e000007945 */ /* 0x000fe20003800000 */
[----:B--2---:R-:W-:Y:S05]  /*9d50*/  @P0 BRA `(.L_x_424) ;  /* 0x000000c000000947 */ /* 0x004fea0003800000 */
[----:B------:R-:W0:Y:S02]  /*9d60*/  QSPC.E.S P0, RZ, [R2] ;  /* 0x0000000002ff73aa */ /* 0x000e240000000500 */
[----:B0-----:R-:W-:Y:S05]  /*9d70*/  @!P0 BRA `(.L_x_425) ;  /* 0x0000007000008947 */ /* 0x001fea0003800000 */
[----:B------:R-:W-:-:S05]  /*9d80*/  LOP3.LUT R0, R2, 0xffffff, RZ, 0xc0, !PT ;  /* 0x00ffffff02007812 */ /* 0x000fca00078ec0ff */
.L_x_426:
[----:B------:R-:W0:Y:S02]  /*9d90*/  LDS R4, [R0] ;  /* 0x0000000000047984 */ /* 0x000e240000000800 */
[----:B0-----:R-:W-:-:S06]  /*9da0*/  HADD2 R5, R4, R43 ;  /* 0x0000002b04057230 */ /* 0x001fcc0000000000 */
[----:B------:R-:W0:Y:S02]  /*9db0*/  ATOMS.CAST.SPIN R5, [R0], R4, R5 ;  /* 0x000000040005738d */ /* 0x000e240001800005 */
[----:B0-----:R-:W-:-:S13]  /*9dc0*/  ISETP.EQ.U32.AND P0, PT, R5, 0x1, PT ;  /* 0x000000010500780c */ /* 0x001fda0003f02070 */
[----:B------:R-:W-:Y:S05]  /*9dd0*/  @!P0 BRA `(.L_x_426) ;  /* 0xffffffb000008947 */ /* 0x000fea000383ffff */
[----:B------:R-:W-:Y:S05]  /*9de0*/  BRA `(.L_x_424) ;  /* 0x0000003000007947 */ /* 0x000fea0003800000 */
.L_x_425:
[----:B------:R-:W2:Y:S02]  /*9df0*/  LD.E R0, [R2.64] ;  /* 0x0000000a02007980 */ /* 0x000ea4000c101900 */
[----:B--2---:R-:W-:-:S05]  /*9e00*/  IADD3 R5, R43, R0, RZ ;  /* 0x000000002b057210 */ /* 0x004fca0007ffe0ff */
[----:B------:R0:W-:Y:S02]  /*9e10*/  ST.E [R2.64], R5 ;  /* 0x0000000502007985 */ /* 0x0001e4000c10190a */
.L_x_424:
[----:B------:R-:W-:Y:S05]  /*9e20*/  BSYNC B0 ;  /* 0x0000000000007941 */ /* 0x000fea0003800000 */
.L_x_423:
[----:B------:R-:W2:Y:S01]  /*9e30*/  ATOM.E.ADD.F16x2.RN.STRONG.GPU P0, RZ, [R2.64+0x4], R40 ;  /* 0x0000042802ff798a */ /* 0x000ea2000810e9ca */
[----:B------:R-:W-:Y:S01]  /*9e40*/  IADD3 R6, P1, R2, 0x4, RZ ;  /* 0x0000000402067810 */ /* 0x000fe20007f3e0ff */
[----:B------:R-:W-:Y:S03]  /*9e50*/  BSSY B0, `(.L_x_427) ;  /* 0x0000010000007945 */ /* 0x000fe60003800000 */
[----:B------:R-:W-:Y:S01]  /*9e60*/  IADD3.X R7, RZ, R3, RZ, P1, !PT ;  /* 0x00000003ff077210 */ /* 0x000fe20000ffe4ff */
[----:B--2---:R-:W-:Y:S05]  /*9e70*/  @P0 BRA `(.L_x_428) ;  /* 0x000000d000000947 */ /* 0x004fea0003800000 */
[----:B------:R-:W1:Y:S02]  /*9e80*/  QSPC.E.S P0, RZ, [R2+0x4] ;  /* 0x0000040002ff73aa */ /* 0x000e640000000500 */
[----:B-1----:R-:W-:Y:S05]  /*9e90*/  @!P0 BRA `(.L_x_429) ;  /* 0x0000008000008947 */ /* 0x002fea0003800000 */
[----:B------:R-:W-:-:S04]  /*9ea0*/  IADD3 R0, R2, 0x4, RZ ;  /* 0x0000000402007810 */ /* 0x000fc80007ffe0ff */
[----:B------:R-:W-:-:S05]  /*9eb0*/  LOP3.LUT R0, R0, 0xffffff, RZ, 0xc0, !PT ;  /* 0x00ffffff00007812 */ /* 0x000fca00078ec0ff */
.L_x_430:
[----:B------:R-:W1:Y:S02]  /*9ec0*/  LDS R4, [R0] ;  /* 0x0000000000047984 */ /* 0x000e640000000800 */
[----:B01----:R-:W-:-:S10]  /*9ed0*/  HFMA2.MMA R5, R4, 1, 1, R40 ;  /* 0x3c003c0004057835 */ /* 0x003fd40000000028 */
[----:B------:R-:W0:Y:S02]  /*9ee0*/  ATOMS.CAST.SPIN R5, [R0], R4, R5 ;  /* 0x000000040005738d */ /* 0x000e240001800005 */
[----:B0-----:R-:W-:-:S13]  /*9ef0*/  ISETP.EQ.U32.AND P0, PT, R5, 0x1, PT ;  /* 0x000000010500780c */ /* 0x001fda0003f02070 */
[----:B------:R-:W-:Y:S05]  /*9f00*/  @!P0 BRA `(.L_x_430) ;  /* 0xffffffb000008947 */ /* 0x000fea000383ffff */
[----:B------:R-:W-:Y:S05]  /*9f10*/  BRA `(.L_x_428) ;  /* 0x0000003000007947 */ /* 0x000fea0003800000 */
.L_x_429:
[----:B------:R-:W2:Y:S02]  /*9f20*/  LD.E R0, [R2.64+0x4] ;  /* 0x0000040a02007980 */ /* 0x000ea4000c101900 */
[----:B0-2---:R-:W-:-:S05]  /*9f30*/  IADD3 R5, R40, R0, RZ ;  /* 0x0000000028057210 */ /* 0x005fca0007ffe0ff */
[----:B------:R0:W-:Y:S02]  /*9f40*/  ST.E [R2.64+0x4], R5 ;  /* 0x0000040502007985 */ /* 0x0001e4000c10190a */
.L_x_428:
[----:B------:R-:W-:Y:S05]  /*9f50*/  BSYNC B0 ;  /* 0x0000000000007941 */ /* 0x000fea0003800000 */
.L_x_427:
[----:B0-----:R-:W-:-:S05]  /*9f60*/  IMAD.WIDE R4, R27, c[0x0][0x18c], R2 ;  /* 0x000063001b047a25 */ /* 0x001fca00078e0202 */
[----:B------:R-:W2:Y:S01]  /*9f70*/  ATOM.E.ADD.F16x2.RN.STRONG.GPU P0, RZ, [R4.64], R91 ;  /* 0x0000005b04ff798a */ /* 0x000ea2000810e9ca */
[----:B------:R-:W-:Y:S01]  /*9f80*/  BSSY B0, `(.L_x_431) ;  /* 0x000000e000007945 */ /* 0x000fe20003800000 */
[----:B--2---:R-:W-:Y:S05]  /*9f90*/  @P0 BRA `(.L_x_432) ;  /* 0x000000c000000947 */ /* 0x004fea0003800000 */
[----:B------:R-:W0:Y:S02]  /*9fa0*/  QSPC.E.S P0, RZ, [R4] ;  /* 0x0000000004ff73aa */ /* 0x000e240000000500 */
[----:B0-----:R-:W-:Y:S05]  /*9fb0*/  @!P0 BRA `(.L_x_433) ;  /* 0x0000007000008947 */ /* 0x001fea0003800000 */
[----:B------:R-:W-:-:S05]  /*9fc0*/  LOP3.LUT R0, R4, 0xffffff, RZ, 0xc0, !PT ;  /* 0x00ffffff04007812 */ /* 0x000fca00078ec0ff */
.L_x_434:
[----:B------:R-:W0:Y:S02]  /*9fd0*/  LDS R2, [R0] ;  /* 0x0000000000027984 */ /* 0x000e240000000800 */
[----:B0-----:R-:W-:-:S06]  /*9fe0*/  HADD2 R3, R2, R91 ;  /* 0x0000005b02037230 */ /* 0x001fcc0000000000 */
[----:B------:R-:W0:Y:S02]  /*9ff0*/  ATOMS.CAST.SPIN R3, [R0], R2, R3 ;  /* 0x000000020003738d */ /* 0x000e240001800003 */
[----:B0-----:R-:W-:-:S13]  /*a000*/  ISETP.EQ.U32.AND P0, PT, R3, 0x1, PT ;  /* 0x000000010300780c */ /* 0x001fda0003f02070 */
[----:B------:R-:W-:Y:S05]  /*a010*/  @!P0 BRA `(.L_x_434) ;  /* 0xffffffb000008947 */ /* 0x000fea000383ffff */
[----:B------:R-:W-:Y:S05]  /*a020*/  BRA `(.L_x_432) ;  /* 0x0000003000007947 */ /* 0x000fea0003800000 */
.L_x_433:
[----:B------:R-:W2:Y:S02]  /*a030*/  LD.E R0, [R4.64] ;  /* 0x0000000a04007980 */ /* 0x000ea4000c101900 */
[----:B--2---:R-:W-:-:S05]  /*a040*/  IADD3 R3, R91, R0, RZ ;  /* 0x000000005b037210 */ /* 0x004fca0007ffe0ff */
[----:B------:R0:W-:Y:S02]  /*a050*/  ST.E [R4.64], R3 ;  /* 0x0000000304007985 */ /* 0x0001e4000c10190a */
.L_x_432:
[----:B------:R-:W-:Y:S05]  /*a060*/  BSYNC B0 ;  /* 0x0000000000007941 */ /* 0x000fea0003800000 */
.L_x_431:
[----:B0-----:R-:W-:-:S05]  /*a070*/  IMAD.WIDE R2, R27, c[0x0][0x18c], R6 ;  /* 0x000063001b027a25 */ /* 0x001fca00078e0206 */
[----:B------:R-:W2:Y:S01]  /*a080*/  ATOM.E.ADD.F16x2.RN.STRONG.GPU P0, RZ, [R2.64], R51 ;  /* 0x0000003302ff798a */ /* 0x000ea2000810e9ca */
[----:B------:R-:W-:Y:S01]  /*a090*/  BSSY B0, `(.L_x_435) ;  /* 0x000000e000007945 */ /* 0x000fe20003800000 */
[----:B--2---:R-:W-:Y:S05]  /*a0a0*/  @P0 BRA `(.L_x_436) ;  /* 0x000000c000000947 */ /* 0x004fea0003800000 */
[----:B------:R-:W0:Y:S02]  /*a0b0*/  QSPC.E.S P0, RZ, [R2] ;  /* 0x0000000002ff73aa */ /* 0x000e240000000500 */
[----:B0-----:R-:W-:Y:S05]  /*a0c0*/  @!P0 BRA `(.L_x_437) ;  /* 0x0000007000008947 */ /* 0x001fea0003800000 */
[----:B------:R-:W-:-:S05]  /*a0d0*/  LOP3.LUT R2, R2, 0xffffff, RZ, 0xc0, !PT ;  /* 0x00ffffff02027812 */ /* 0x000fca00078ec0ff */
.L_x_438:
[----:B------:R-:W0:Y:S02]  /*a0e0*/  LDS R6, [R2] ;  /* 0x0000000002067984 */ /* 0x000e240000000800 */
[----:B0-----:R-:W-:-:S10]  /*a0f0*/  HFMA2.MMA R7, R6, 1, 1, R51 ;  /* 0x3c003c0006077835 */ /* 0x001fd40000000033 */
[----:B------:R-:W0:Y:S02]  /*a100*/  ATOMS.CAST.SPIN R7, [R2], R6, R7 ;  /* 0x000000060207738d */ /* 0x000e240001800007 */
[----:B0-----:R-:W-:-:S13]  /*a110*/  ISETP.EQ.U32.AND P0, PT, R7, 0x1, PT ;  /* 0x000000010700780c */ /* 0x001fda0003f02070 */
[----:B------:R-:W-:Y:S05]  /*a120*/  @!P0 BRA `(.L_x_438) ;  /* 0xffffffb000008947 */ /* 0x000fea000383ffff */
[----:B------:R-:W-:Y:S05]  /*a130*/  BRA `(.L_x_436) ;  /* 0x0000003000007947 */ /* 0x000fea0003800000 */
.L_x_437:
[----:B------:R-:W2:Y:S02]  /*a140*/  LD.E R0, [R2.64] ;  /* 0x0000000a02007980 */ /* 0x000ea4000c101900 */
[----:B--2---:R-:W-:-:S05]  /*a150*/  IADD3 R7, R51, R0, RZ ;  /* 0x0000000033077210 */ /* 0x004fca0007ffe0ff */
[----:B------:R0:W-:Y:S02]  /*a160*/  ST.E [R2.64], R7 ;  /* 0x0000000702007985 */ /* 0x0001e4000c10190a */
.L_x_436:
[----:B------:R-:W-:Y:S05]  /*a170*/  BSYNC B0 ;  /* 0x0000000000007941 */ /* 0x000fea0003800000 */
.L_x_435:
[----:B0-----:R-:W-:-:S05]  /*a180*/  IMAD.WIDE R6, R27, c[0x0][0x18c], R4 ;  /* 0x000063001b067a25 */ /* 0x001fca00078e0204 */
[----:B------:R-:W2:Y:S01]  /*a190*/  ATOM.E.ADD.F16x2.RN.STRONG.GPU P0, RZ, [R6.64], R72 ;  /* 0x0000004806ff798a */ /* 0x000ea2000810e9ca */
[----:B------:R-:W-:Y:S01]  /*a1a0*/  BSSY B0, `(.L_x_439) ;  /* 0x000000e000007945 */ /* 0x000fe20003800000 */
[----:B--2---:R-:W-:Y:S05]  /*a1b0*/  @P0 BRA `(.L_x_440) ;  /* 0x000000c000000947 */ /* 0x004fea0003800000 */
[----:B------:R-:W0:Y:S02]  /*a1c0*/  QSPC.E.S P0, RZ, [R6] ;  /* 0x0000000006ff73aa */ /* 0x000e240000000500 */
[----:B0-----:R-:W-:Y:S05]  /*a1d0*/  @!P0 BRA `(.L_x_441) ;  /* 0x0000007000008947 */ /* 0x001fea0003800000 */
[----:B------:R-:W-:-:S05]  /*a1e0*/  LOP3.LUT R0, R6, 0xffffff, RZ, 0xc0, !PT ;  /* 0x00ffffff06007812 */ /* 0x000fca00078ec0ff */
.L_x_442:
[----:B------:R-:W0:Y:S02]  /*a1f0*/  LDS R2, [R0] ;  /* 0x0000000000027984 */ /* 0x000e240000000800 */
[----:B0-----:R-:W-:-:S06]  /*a200*/  HADD2 R3, R2, R72 ;  /* 0x0000004802037230 */ /* 0x001fcc0000000000 */
[----:B------:R-:W0:Y:S02]  /*a210*/  ATOMS.CAST.SPIN R3, [R0], R2, R3 ;  /* 0x000000020003738d */ /* 0x000e240001800003 */
[----:B0-----:R-:W-:-:S13]  /*a220*/  ISETP.EQ.U32.AND P0, PT, R3, 0x1, PT ;  /* 0x000000010300780c */ /* 0x001fda0003f02070 */
[----:B------:R-:W-:Y:S05]  /*a230*/  @!P0 BRA `(.L_x_442) ;  /* 0xffffffb000008947 */ /* 0x000fea000383ffff */
[----:B------:R-:W-:Y:S05]  /*a240*/  BRA `(.L_x_440) ;  /* 0x0000003000007947 */ /* 0x000fea0003800000 */
.L_x_441:
[----:B------:R-:W2:Y:S02]  /*a250*/  LD.E R0, [R6.64] ;  /* 0x0000000a06007980 */ /* 0x000ea4000c101900 */
[----:B--2---:R-:W-:-:S05]  /*a260*/  IADD3 R3, R72, R0, RZ ;  /* 0x0000000048037210 */ /* 0x004fca0007ffe0ff */
[----:B------:R0:W-:Y:S02]  /*a270*/  ST.E [R6.64], R3 ;  /* 0x0000000306007985 */ /* 0x0001e4000c10190a */
.L_x_440:
[----:B------:R-:W-:Y:S05]  /*a280*/  BSYNC B0 ;  /* 0x0000000000007941 */ /* 0x000fea0003800000 */
.L_x_439:
[----:B------:R-:W-:-:S05]  /*a290*/  MOV R11, c[0x0][0x18c] ;  /* 0x00006300000b7a02 */ /* 0x000fca0000000f00 */
[----:B0-----:R-:W-:-:S05]  /*a2a0*/  IMAD.WIDE R2, R27, R11, c[0x2][0x0] ;  /* 0x008000001b027625 */ /* 0x001fca00078e020b */
[----:B------:R-:W-:-:S04]  /*a2b0*/  IADD3 R4, P0, R4, R2, RZ ;  /* 0x0000000204047210 */ /* 0x000fc80007f1e0ff */
[----:B------:R-:W-:-:S08]  /*a2c0*/  IADD3.X R5, R5, R3, RZ, P0, !PT ;  /* 0x0000000305057210 */ /* 0x000fd000007fe4ff */
[----:B------:R-:W2:Y:S01]  /*a2d0*/  ATOM.E.ADD.F16x2.RN.STRONG.GPU P0, RZ, [R4.64], R29 ;  /* 0x0000001d04ff798a */ /* 0x000ea2000810e9ca */
[----:B------:R-:W-:Y:S01]  /*a2e0*/  BSSY B0, `(.L_x_443) ;  /* 0x000000e000007945 */ /* 0x000fe20003800000 */
[----:B--2---:R-:W-:Y:S05]  /*a2f0*/  @P0 BRA `(.L_x_444) ;  /* 0x000000c000000947 */ /* 0x004fea0003800000 */
[----:B------:R-:W0:Y:S02]  /*a300*/  QSPC.E.S P0, RZ, [R4] ;  /* 0x0000000004ff73aa */ /* 0x000e240000000500 */
[----:B0-----:R-:W-:Y:S05]  /*a310*/  @!P0 BRA `(.L_x_445) ;  /* 0x0000007000008947 */ /* 0x001fea0003800000 */
[----:B------:R-:W-:-:S05]  /*a320*/  LOP3.LUT R4, R4, 0xffffff, RZ, 0xc0, !PT ;  /* 0x00ffffff04047812 */ /* 0x000fca00078ec0ff */
.L_x_446:
[----:B------:R-:W0:Y:S02]  /*a330*/  LDS R8, [R4] ;  /* 0x0000000004087984 */ /* 0x000e240000000800 */
[----:B0-----:R-:W-:-:S10]  /*a340*/  HFMA2.MMA R9, R8, 1, 1, R29 ;  /* 0x3c003c0008097835 */ /* 0x001fd4000000001d */
[----:B------:R-:W0:Y:S02]  /*a350*/  ATOMS.CAST.SPIN R9, [R4], R8, R9 ;  /* 0x000000080409738d */ /* 0x000e240001800009 */
[----:B0-----:R-:W-:-:S13]  /*a360*/  ISETP.EQ.U32.AND P0, PT, R9, 0x1, PT ;  /* 0x000000010900780c */ /* 0x001fda0003f02070 */
[----:B------:R-:W-:Y:S05]  /*a370*/  @!P0 BRA `(.L_x_446) ;  /* 0xffffffb000008947 */ /* 0x000fea000383ffff */
[----:B------:R-:W-:Y:S05]  /*a380*/  BRA `(.L_x_444) ;  /* 0x0000003000007947 */ /* 0x000fea0003800000 */
.L_x_445:
[----:B------:R-:W2:Y:S02]  /*a390*/  LD.E R0, [R4.64] ;  /* 0x0000000a04007980 */ /* 0x000ea4000c101900 */
[----:B--2---:R-:W-:-:S05]  /*a3a0*/  IADD3 R9, R29, R0, RZ ;  /* 0x000000001d097210 */ /* 0x004fca0007ffe0ff */
[----:B------:R0:W-:Y:S02]  /*a3b0*/  ST.E [R4.64], R9 ;  /* 0x0000000904007985 */ /* 0x0001e4000c10190a */
.L_x_444:
[----:B------:R-:W-:Y:S05]  /*a3c0*/  BSYNC B0 ;  /* 0x0000000000007941 */ /* 0x000fea0003800000 */
.L_x_443:
[----:B0-----:R-:W-:-:S05]  /*a3d0*/  IMAD.WIDE R4, R11, 0x2, R6 ;  /* 0x000000020b047825 */ /* 0x001fca00078e0206 */
[----:B------:R-:W2:Y:S01]  /*a3e0*/  ATOM.E.ADD.F16x2.RN.STRONG.GPU P0, RZ, [R4.64], R68 ;  /* 0x0000004404ff798a */ /* 0x000ea2000810e9ca */
[----:B------:R-:W-:Y:S01]  /*a3f0*/  BSSY B0, `(.L_x_447) ;  /* 0x000000e000007945 */ /* 0x000fe20003800000 */
[----:B--2---:R-:W-:Y:S05]  /*a400*/  @P0 BRA `(.L_x_448) ;  /* 0x000000c000000947 */ /* 0x004fea0003800000 */
[----:B------:R-:W0:Y:S02]  /*a410*/  QSPC.E.S P0, RZ, [R4] ;  /* 0x0000000004ff73aa */ /* 0x000e240000000500 */
[----:B0-----:R-:W-:Y:S05]  /*a420*/  @!P0 BRA `(.L_x_449) ;  /* 0x0000007000008947 */ /* 0x001fea0003800000 */
[----:B------:R-:W-:-:S05]  /*a430*/  LOP3.LUT R0, R4, 0xffffff, RZ, 0xc0, !PT ;  /* 0x00ffffff04007812 */ /* 0x000fca00078ec0ff */
.L_x_450:
[----:B------:R-:W0:Y:S02]  /*a440*/  LDS R8, [R0] ;  /* 0x0000000000087984 */ /* 0x000e240000000800 */
[----:B0-----:R-:W-:-:S06]  /*a450*/  HADD2 R9, R8, R68 ;  /* 0x0000004408097230 */ /* 0x001fcc0000000000 */
[----:B------:R-:W0:Y:S02]  /*a460*/  ATOMS.CAST.SPIN R9, [R0], R8, R9 ;  /* 0x000000080009738d */ /* 0x000e240001800009 */
[----:B0-----:R-:W-:-:S13]  /*a470*/  ISETP.EQ.U32.AND P0, PT, R9, 0x1, PT ;  /* 0x000000010900780c */ /* 0x001fda0003f02070 */
[----:B------:R-:W-:Y:S05]  /*a480*/  @!P0 BRA `(.L_x_450) ;  /* 0xffffffb000008947 */ /* 0x000fea000383ffff */
[----:B------:R-:W-:Y:S05]  /*a490*/  BRA `(.L_x_448) ;  /* 0x0000003000007947 */ /* 0x000fea0003800000 */
.L_x_449:
[----:B------:R-:W2:Y:S02]  /*a4a0*/  LD.E R0, [R4.64] ;  /* 0x0000000a04007980 */ /* 0x000ea4000c101900 */
[----:B--2---:R-:W-:-:S05]  /*a4b0*/  IADD3 R9, R68, R0, RZ ;  /* 0x0000000044097210 */ /* 0x004fca0007ffe0ff */
[----:B------:R0:W-:Y:S02]  /*a4c0*/  ST.E [R4.64], R9 ;  /* 0x0000000904007985 */ /* 0x0001e4000c10190a */
.L_x_448:
[----:B------:R-:W-:Y:S05]  /*a4d0*/  BSYNC B0 ;  /* 0x0000000000007941 */ /* 0x000fea0003800000 */
.L_x_447:
[----:B------:R-:W-:-:S04]  /*a4e0*/  IADD3 R6, P0, R6, R2, RZ ;  /* 0x0000000206067210 */ /* 0x000fc80007f1e0ff */
[----:B------:R-:W-:-:S08]  /*a4f0*/  IADD3.X R7, R7, R3, RZ, P0, !PT ;  /* 0x0000000307077210 */ /* 0x000fd000007fe4ff */
[----:B------:R-:W2:Y:S01]  /*a500*/  ATOM.E.ADD.F16x2.RN.STRONG.GPU P0, RZ, [R6.64], R28 ;  /* 0x0000001c06ff798a */ /* 0x000ea2000810e9ca */
[----:B------:R-:W-:Y:S01]  /*a510*/  BSSY B0, `(.L_x_451) ;  /* 0x000000e000007945 */ /* 0x000fe20003800000 */
[----:B--2---:R-:W-:Y:S05]  /*a520*/  @P0 BRA `(.L_x_452) ;  /* 0x000000c000000947 */ /* 0x004fea0003800000 */
[----:B------:R-:W1:Y:S02]  /*a530*/  QSPC.E.S P0, RZ, [R6] ;  /* 0x0000000006ff73aa */ /* 0x000e640000000500 */
[----:B-1----:R-:W-:Y:S05]  /*a540*/  @!P0 BRA `(.L_x_453) ;  /* 0x0000007000008947 */ /* 0x002fea0003800000 */
[----:B------:R-:W-:-:S05]  /*a550*/  LOP3.LUT R6, R6, 0xffffff, RZ, 0xc0, !PT ;  /* 0x00ffffff06067812 */ /* 0x000fca00078ec0ff */
.L_x_454:
[----:B------:R-:W1:Y:S02]  /*a560*/  LDS R8, [R6] ;  /* 0x0000000006087984 */ /* 0x000e640000000800 */
[----:B01----:R-:W-:-:S10]  /*a570*/  HFMA2.MMA R9, R8, 1, 1, R28 ;  /* 0x3c003c0008097835 */ /* 0x003fd4000000001c */
[----:B------:R-:W0:Y:S02]  /*a580*/  ATOMS.CAST.SPIN R9, [R6], R8, R9 ;  /* 0x000000080609738d */ /* 0x000e240001800009 */
[----:B0-----:R-:W-:-:S13]  /*a590*/  ISETP.EQ.U32.AND P0, PT, R9, 0x1, PT ;  /* 0x000000010900780c */ /* 0x001fda0003f02070 */
[----:B------:R-:W-:Y:S05]  /*a5a0*/  @!P0 BRA `(.L_x_454) ;  /* 0xffffffb000008947 */ /* 0x000fea000383ffff */
[----:B------:R-:W-:Y:S05]  /*a5b0*/  BRA `(.L_x_452) ;  /* 0x0000003000007947 */ /* 0x000fea0003800000 */
.L_x_453:
[----:B------:R-:W2:Y:S02]  /*a5c0*/  LD.E R0, [R6.64] ;  /* 0x0000000a06007980 */ /* 0x000ea4000c101900 */
[----:B0-2---:R-:W-:-:S05]  /*a5d0*/  IADD3 R9, R28, R0, RZ ;  /* 0x000000001c097210 */ /* 0x005fca0007ffe0ff */
[----:B------:R0:W-:Y:S02]  /*a5e0*/  ST.E [R6.64], R9 ;  /* 0x0000000906007985 */ /* 0x0001e4000c10190a */
.L_x_452:
[----:B------:R-:W-:Y:S05]  /*a5f0*/  BSYNC B0 ;  /* 0x0000000000007941 */ /* 0x000fea0003800000 */
.L_x_451:
[----:B0-----:R-:W-:-:S05]  /*a600*/  IMAD.WIDE R6, R11, 0x2, R4 ;  /* 0x000000020b067825 */ /* 0x001fca00078e0204 */
[----:B------:R-:W2:Y:S01]  /*a610*/  ATOM.E.ADD.F16x2.RN.STRONG.GPU P0, RZ, [R6.64], R50 ;  /* 0x0000003206ff798a */ /* 0x000ea2000810e9ca */
[----:B------:R-:W-:Y:S01]  /*a620*/  BSSY B0, `(.L_x_455) ;  /* 0x000000e000007945 */ /* 0x000fe20003800000 */
[----:B--2---:R-:W-:Y:S05]  /*a630*/  @P0 BRA `(.L_x_456) ;  /* 0x000000c000000947 */ /* 0x004fea0003800000 */
[----:B------:R-:W0:Y:S02]  /*a640*/  QSPC.E.S P0, RZ, [R6] ;  /* 0x0000000006ff73aa */ /* 0x000e240000000500 */
[----:B0-----:R-:W-:Y:S05]  /*a650*/  @!P0 BRA `(.L_x_457) ;  /* 0x0000007000008947 */ /* 0x001fea0003800000 */
[----:B------:R-:W-:-:S05]  /*a660*/  LOP3.LUT R0, R6, 0xffffff, RZ, 0xc0, !PT ;  /* 0x00ffffff06007812 */ /* 0x000fca00078ec0ff */
.L_x_458:
[----:B------:R-:W0:Y:S02]  /*a670*/  LDS R8, [R0] ;  /* 0x0000000000087984 */ /* 0x000e240000000800 */
[----:B0-----:R-:W-:-:S06]  /*a680*/  HADD2 R9, R8, R50 ;  /* 0x0000003208097230 */ /* 0x001fcc0000000000 */
[----:B------:R-:W0:Y:S02]  /*a690*/  ATOMS.CAST.SPIN R9, [R0], R8, R9 ;  /* 0x000000080009738d */ /* 0x000e240001800009 */
[----:B0-----:R-:W-:-:S13]  /*a6a0*/  ISETP.EQ.U32.AND P0, PT, R9, 0x1, PT ;  /* 0x000000010900780c */ /* 0x001fda0003f02070 */
[----:B------:R-:W-:Y:S05]  /*a6b0*/  @!P0 BRA `(.L_x_458) ;  /* 0xffffffb000008947 */ /* 0x000fea000383ffff */
[----:B------:R-:W-:Y:S05]  /*a6c0*/  BRA `(.L_x_456) ;  /* 0x0000003000007947 */ /* 0x000fea0003800000 */
.L_x_457:
[----:B------:R-:W2:Y:S02]  /*a6d0*/  LD.E R0, [R6.64] ;  /* 0x0000000a06007980 */ /* 0x000ea4000c101900 */
[----:B--2---:R-:W-:-:S05]  /*a6e0*/  IADD3 R9, R50, R0, RZ ;  /* 0x0000000032097210 */ /* 0x004fca0007ffe0ff */
[----:B------:R0:W-:Y:S02]  /*a6f0*/  ST.E [R6.64], R9 ;  /* 0x0000000906007985 */ /* 0x0001e4000c10190a */
.L_x_456:
[----:B------:R-:W-:Y:S05]  /*a700*/  BSYNC B0 ;  /* 0x0000000000007941 */ /* 0x000fea0003800000 */
.L_x_455:
        /* <DEDUP_REMOVED lines=8> */
.L_x_462:
[----:B------:R-:W1:Y:S02]  /*a790*/  LDS R8, [R4] ;  /* 0x0000000004087984 */ /* 0x000e640000000800 */
[----:B01----:R-:W-:-:S10]  /*a7a0*/  HFMA2.MMA R9, R8, 1, 1, R49 ;  /* 0x3c003c0008097835 */ /* 0x003fd40000000031 */
[----:B------:R-:W0:Y:S02]  /*a7b0*/  ATOMS.CAST.SPIN R9, [R4], R8, R9 ;  /* 0x000000080409738d */ /* 0x000e240001800009 */
[----:B0-----:R-:W-:-:S13]  /*a7c0*/  ISETP.EQ.U32.AND P0, PT, R9, 0x1, PT ;  /* 0x000000010900780c */ /* 0x001fda0003f02070 */
[----:B------:R-:W-:Y:S05]  /*a7d0*/  @!P0 BRA `(.L_x_462) ;  /* 0xffffffb000008947 */ /* 0x000fea000383ffff */
[----:B------:R-:W-:Y:S05]  /*a7e0*/  BRA `(.L_x_460) ;  /* 0x0000003000007947 */ /* 0x000fea0003800000 */
.L_x_461:
[----:B------:R-:W2:Y:S02]  /*a7f0*/  LD.E R0, [R4.64] ;  /* 0x0000000a04007980 */ /* 0x000ea4000c101900 */
[----:B0-2---:R-:W-:-:S05]  /*a800*/  IADD3 R9, R49, R0, RZ ;  /* 0x0000000031097210 */ /* 0x005fca0007ffe0ff */
[----:B------:R0:W-:Y:S02]  /*a810*/  ST.E [R4.64], R9 ;  /* 0x0000000904007985 */ /* 0x0001e4000c10190a */
.L_x_460:
[----:B------:R-:W-:Y:S05]  /*a820*/  BSYNC B0 ;  /* 0x0000000000007941 */ /* 0x000fea0003800000 */
.L_x_459:
[----:B0-----:R-:W-:-:S05]  /*a830*/  IMAD.WIDE R4, R11, 0x2, R6 ;  /* 0x000000020b047825 */ /* 0x001fca00078e0206 */
[----:B------:R-:W2:Y:S01]  /*a840*/  ATOM.E.ADD.F16x2.RN.STRONG.GPU P0, RZ, [R4.64], R30 ;  /* 0x0000001e04ff798a */ /* 0x000ea2000810e9ca */
[----:B------:R-:W-:Y:S01]  /*a850*/  BSSY B0, `(.L_x_463) ;  /* 0x000000e000007945 */ /* 0x000fe20003800000 */
[----:B--2---:R-:W-:Y:S05]  /*a860*/  @P0 BRA `(.L_x_464) ;  /* 0x000000c000000947 */ /* 0x004fea0003800000 */
[----:B------:R-:W0:Y:S02]  /*a870*/  QSPC.E.S P0, RZ, [R4] ;  /* 0x0000000004ff73aa */ /* 0x000e240000000500 */
[----:B0-----:R-:W-:Y:S05]  /*a880*/  @!P0 BRA `(.L_x_465) ;  /* 0x0000007000008947 */ /* 0x001fea0003800000 */
[----:B------:R-:W-:-:S05]  /*a890*/  LOP3.LUT R0, R4, 0xffffff, RZ, 0xc0, !PT ;  /* 0x00ffffff04007812 */ /* 0x000fca00078ec0ff */
.L_x_466:
[----:B------:R-:W0:Y:S02]  /*a8a0*/  LDS R8, [R0] ;  /* 0x0000000000087984 */ /* 0x000e240000000800 */
[----:B0-----:R-:W-:-:S06]  /*a8b0*/  HADD2 R9, R8, R30 ;  /* 0x0000001e08097230 */ /* 0x001fcc0000000000 */
[----:B------:R-:W0:Y:S02]  /*a8c0*/  ATOMS.CAST.SPIN R9, [R0], R8, R9 ;  /* 0x000000080009738d */ /* 0x000e240001800009 */
[----:B0-----:R-:W-:-:S13]  /*a8d0*/  ISETP.EQ.U32.AND P0, PT, R9, 0x1, PT ;  /* 0x000000010900780c */ /* 0x001fda0003f02070 */
[----:B------:R-:W-:Y:S05]  /*a8e0*/  @!P0 BRA `(.L_x_466) ;  /* 0xffffffb000008947 */ /* 0x000fea000383ffff */
[----:B------:R-:W-:Y:S05]  /*a8f0*/  BRA `(.L_x_464) ;  /* 0x0000003000007947 */ /* 0x000fea0003800000 */
.L_x_465:
[----:B------:R-:W2:Y:S02]  /*a900*/  LD.E R0, [R4.64] ;  /* 0x0000000a04007980 */ /* 0x000ea4000c101900 */
[----:B--2---:R-:W-:-:S05]  /*a910*/  IADD3 R9, R30, R0, RZ ;  /* 0x000000001e097210 */ /* 0x004fca0007ffe0ff */
[----:B------:R0:W-:Y:S02]  /*a920*/  ST.E [R4.64], R9 ;  /* 0x0000000904007985 */ /* 0x0001e4000c10190a */
.L_x_464:
[----:B------:R-:W-:Y:S05]  /*a930*/  BSYNC B0 ;  /* 0x0000000000007941 */ /* 0x000fea0003800000 */
.L_x_463:
        /* <DEDUP_REMOVED lines=8> */
.L_x_470:
[----:B------:R-:W1:Y:S02]  /*a9c0*/  LDS R8, [R6] ;  /* 0x0000000006087984 */ /* 0x000e640000000800 */
[----:B01----:R-:W-:-:S10]  /*a9d0*/  HFMA2.MMA R9, R8, 1, 1, R48 ;  /* 0x3c003c0008097835 */ /* 0x003fd40000000030 */
[----:B------:R-:W0:Y:S02]  /*a9e0*/  ATOMS.CAST.SPIN R9, [R6], R8, R9 ;  /* 0x000000080609738d */ /* 0x000e240001800009 */
[----:B0-----:R-:W-:-:S13]  /*a9f0*/  ISETP.EQ.U32.AND P0, PT, R9, 0x1, PT ;  /* 0x000000010900780c */ /* 0x001fda0003f02070 */
[----:B------:R-:W-:Y:S05]  /*aa00*/  @!P0 BRA `(.L_x_470) ;  /* 0xffffffb000008947 */ /* 0x000fea000383ffff */
[----:B------:R-:W-:Y:S05]  /*aa10*/  BRA `(.L_x_468) ;  /* 0x0000003000007947 */ /* 0x000fea0003800000 */
.L_x_469:
[----:B------:R-:W2:Y:S02]  /*aa20*/  LD.E R0, [R6.64] ;  /* 0x0000000a06007980 */ /* 0x000ea4000c101900 */
[----:B0-2---:R-:W-:-:S05]  /*aa30*/  IADD3 R9, R48, R0, RZ ;  /* 0x0000000030097210 */ /* 0x005fca0007ffe0ff */
[----:B------:R0:W-:Y:S02]  /*aa40*/  ST.E [R6.64], R9 ;  /* 0x0000000906007985 */ /* 0x0001e4000c10190a */
.L_x_468:
[----:B------:R-:W-:Y:S05]  /*aa50*/  BSYNC B0 ;  /* 0x0000000000007941 */ /* 0x000fea0003800000 */
.L_x_467:
[----:B0-----:R-:W-:-:S05]  /*aa60*/  IMAD.WIDE R6, R11, 0x2, R4 ;  /* 0x000000020b067825 */ /* 0x001fca00078e0204 */
[----:B------:R-:W2:Y:S01]  /*aa70*/  ATOM.E.ADD.F16x2.RN.STRONG.GPU P0, RZ, [R6.64], R52 ;  /* 0x0000003406ff798a */ /* 0x000ea2000810e9ca */
[----:B------:R-:W-:Y:S01]  /*aa80*/  BSSY B0, `(.L_x_471) ;  /* 0x000000e000007945 */ /* 0x000fe20003800000 */
[----:B--2---:R-:W-:Y:S05]  /*aa90*/  @P0 BRA `(.L_x_472) ;  /* 0x000000c000000947 */ /* 0x004fea0003800000 */
[----:B------:R-:W0:Y:S02]  /*aaa0*/  QSPC.E.S P0, RZ, [R6] ;  /* 0x0000000006ff73aa */ /* 0x000e240000000500 */
[----:B0-----:R-:W-:Y:S05]  /*aab0*/  @!P0 BRA `(.L_x_473) ;  /* 0x0000007000008947 */ /* 0x001fea0003800000 */
[----:B------:R-:W-:-:S05]  /*aac0*/  LOP3.LUT R0, R6, 0xffffff, RZ, 0xc0, !PT ;  /* 0x00ffffff06007812 */ /* 0x000fca00078ec0ff */
.L_x_474:
[----:B------:R-:W0:Y:S02]  /*aad0*/  LDS R8, [R0] ;  /* 0x0000000000087984 */ /* 0x000e240000000800 */
[----:B0-----:R-:W-:-:S06]  /*aae0*/  HADD2 R9, R8, R52 ;  /* 0x0000003408097230 */ /* 0x001fcc0000000000 */
[----:B------:R-:W0:Y:S02]  /*aaf0*/  ATOMS.CAST.SPIN R9, [R0], R8, R9 ;  /* 0x000000080009738d */ /* 0x000e240001800009 */
[----:B0-----:R-:W-:-:S13]  /*ab00*/  ISETP.EQ.U32.AND P0, PT, R9, 0x1, PT ;  /* 0x000000010900780c */ /* 0x001fda0003f02070 */
[----:B------:R-:W-:Y:S05]  /*ab10*/  @!P0 BRA `(.L_x_474) ;  /* 0xffffffb000008947 */ /* 0x000fea000383ffff */
[----:B------:R-:W-:Y:S05]  /*ab20*/  BRA `(.L_x_472) ;  /* 0x0000003000007947 */ /* 0x000fea0003800000 */
.L_x_473:
[----:B------:R-:W2:Y:S02]  /*ab30*/  LD.E R0, [R6.64] ;  /* 0x0000000a06007980 */ /* 0x000ea4000c101900 */
[----:B--2---:R-:W-:-:S05]  /*ab40*/  IADD3 R9, R52, R0, RZ ;  /* 0x0000000034097210 */ /* 0x004fca0007ffe0ff */
[----:B------:R0:W-:Y:S02]  /*ab50*/  ST.E [R6.64], R9 ;  /* 0x0000000906007985 */ /* 0x0001e4000c10190a */
.L_x_472:
[----:B------:R-:W-:Y:S05]  /*ab60*/  BSYNC B0 ;  /* 0x0000000000007941 */ /* 0x000fea0003800000 */
.L_x_471:
        /* <DEDUP_REMOVED lines=8> */
.L_x_478:
[----:B------:R-:W1:Y:S02]  /*abf0*/  LDS R8, [R4] ;  /* 0x0000000004087984 */ /* 0x000e640000000800 */
[----:B01----:R-:W-:-:S10]  /*ac00*/  HFMA2.MMA R9, R8, 1, 1, R53 ;  /* 0x3c003c0008097835 */ /* 0x003fd40000000035 */
[----:B------:R-:W0:Y:S02]  /*ac10*/  ATOMS.CAST.SPIN R9, [R4], R8, R9 ;  /* 0x000000080409738d */ /* 0x000e240001800009 */
[----:B0-----:R-:W-:-:S13]  /*ac20*/  ISETP.EQ.U32.AND P0, PT, R9, 0x1, PT ;  /* 0x000000010900780c */ /* 0x001fda0003f02070 */
[----:B------:R-:W-:Y:S05]  /*ac30*/  @!P0 BRA `(.L_x_478) ;  /* 0xffffffb000008947 */ /* 0x000fea000383ffff */
[----:B------:R-:W-:Y:S05]  /*ac40*/  BRA `(.L_x_476) ;  /* 0x0000003000007947 */ /* 0x000fea0003800000 */
.L_x_477:
[----:B------:R-:W2:Y:S02]  /*ac50*/  LD.E R0, [R4.64] ;  /* 0x0000000a04007980 */ /* 0x000ea4000c101900 */
[----:B0-2---:R-:W-:-:S05]  /*ac60*/  IADD3 R9, R53, R0, RZ ;  /* 0x0000000035097210 */ /* 0x005fca0007ffe0ff */
[----:B------:R0:W-:Y:S02]  /*ac70*/  ST.E [R4.64], R9 ;  /* 0x0000000904007985 */ /* 0x0001e4000c10190a */
.L_x_476:
[----:B------:R-:W-:Y:S05]  /*ac80*/  BSYNC B0 ;  /* 0x0000000000007941 */ /* 0x000fea0003800000 */
.L_x_475:
[----:B0-----:R-:W-:-:S05]  /*ac90*/  IMAD.WIDE R4, R11, 0x2, R6 ;  /* 0x000000020b047825 */ /* 0x001fca00078e0206 */
[----:B------:R-:W2:Y:S01]  /*aca0*/  ATOM.E.ADD.F16x2.RN.STRONG.GPU P0, RZ, [R4.64], R54 ;  /* 0x0000003604ff798a */ /* 0x000ea2000810e9ca */
[----:B------:R-:W-:Y:S01]  /*acb0*/  BSSY B0, `(.L_x_479) ;  /* 0x000000e000007945 */ /* 0x000fe20003800000 */
[----:B--2---:R-:W-:Y:S05]  /*acc0*/  @P0 BRA `(.L_x_480) ;  /* 0x000000c000000947 */ /* 0x004fea0003800000 */
[----:B------:R-:W0:Y:S02]  /*acd0*/  QSPC.E.S P0, RZ, [R4] ;  /* 0x0000000004ff73aa */ /* 0x000e240000000500 */
[----:B0-----:R-:W-:Y:S05]  /*ace0*/  @!P0 BRA `(.L_x_481) ;  /* 0x0000007000008947 */ /* 0x001fea0003800000 */
[----:B------:R-:W-:-:S05]  /*acf0*/  LOP3.LUT R4, R4, 0xffffff, RZ, 0xc0, !PT ;  /* 0x00ffffff04047812 */ /* 0x000fca00078ec0ff */
.L_x_482:
[----:B------:R-:W0:Y:S02]  /*ad00*/  LDS R8, [R4] ;  /* 0x0000000004087984 */ /* 0x000e240000000800 */
[----:B0-----:R-:W-:-:S06]  /*ad10*/  HADD2 R9, R8, R54 ;  /* 0x0000003608097230 */ /* 0x001fcc0000000000 */
[----:B------:R-:W0:Y:S02]  /*ad20*/  ATOMS.CAST.SPIN R9, [R4], R8, R9 ;  /* 0x000000080409738d */ /* 0x000e240001800009 */
[----:B0-----:R-:W-:-:S13]  /*ad30*/  ISETP.EQ.U32.AND P0, PT, R9, 0x1, PT ;  /* 0x000000010900780c */ /* 0x001fda0003f02070 */
[----:B------:R-:W-:Y:S05]  /*ad40*/  @!P0 BRA `(.L_x_482) ;  /* 0xffffffb000008947 */ /* 0x000fea000383ffff */
[----:B------:R-:W-:Y:S05]  /*ad50*/  BRA `(.L_x_480) ;  /* 0x0000003000007947 */ /* 0x000fea0003800000 */
.L_x_481:
[----:B------:R-:W2:Y:S02]  /*ad60*/  LD.E R0, [R4.64] ;  /* 0x0000000a04007980 */ /* 0x000ea4000c101900 */
[----:B--2---:R-:W-:-:S05]  /*ad70*/  IADD3 R9, R54, R0, RZ ;  /* 0x0000000036097210 */ /* 0x004fca0007ffe0ff */
[----:B------:R0:W-:Y:S02]  /*ad80*/  ST.E [R4.64], R9 ;  /* 0x0000000904007985 */ /* 0x0001e4000c10190a */
.L_x_480:
[----:B------:R-:W-:Y:S05]  /*ad90*/  BSYNC B0 ;  /* 0x0000000000007941 */ /* 0x000fea0003800000 */
.L_x_479:
[----:B------:R-:W-:-:S04]  /*ada0*/  IADD3 R2, P0, R2, R6, RZ ;  /* 0x0000000602027210 */ /* 0x000fc80007f1e0ff */
[----:B------:R-:W-:-:S08]  /*adb0*/  IADD3.X R3, R3, R7, RZ, P0, !PT ;  /* 0x0000000703037210 */ /* 0x000fd000007fe4ff */
[----:B------:R-:W2:Y:S02]  /*adc0*/  ATOM.E.ADD.F16x2.RN.STRONG.GPU P0, RZ, [R2.64], R55 ;  /* 0x0000003702ff798a */ /* 0x000ea4000810e9ca */
[----:B--2---:R-:W-:Y:S05]  /*add0*/  @P0 EXIT ;  /* 0x000000000000094d */ /* 0x004fea0003800000 */
[----:B------:R-:W1:Y:S02]  /*ade0*/  QSPC.E.S P0, RZ, [R2] ;  /* 0x0000000002ff73aa */ /* 0x000e640000000500 */
[----:B-1----:R-:W-:Y:S05]  /*adf0*/  @!P0 BRA `(.L_x_483) ;  /* 0x0000007000008947 */ /* 0x002fea0003800000 */
[----:B------:R-:W-:-:S05]  /*ae00*/  LOP3.LUT R2, R2, 0xffffff, RZ, 0xc0, !PT ;  /* 0x00ffffff02027812 */ /* 0x000fca00078ec0ff */
.L_x_484:
[----:B0-----:R-:W0:Y:S02]  /*ae10*/  LDS R4, [R2] ;  /* 0x0000000002047984 */ /* 0x001e240000000800 */
[----:B0-----:R-:W-:-:S10]  /*ae20*/  HFMA2.MMA R5, R4, 1, 1, R55 ;  /* 0x3c003c0004057835 */ /* 0x001fd40000000037 */
[----:B------:R-:W0:Y:S02]  /*ae30*/  ATOMS.CAST.SPIN R5, [R2], R4, R5 ;  /* 0x000000040205738d */ /* 0x000e240001800005 */
[----:B0-----:R-:W-:-:S13]  /*ae40*/  ISETP.EQ.U32.AND P0, PT, R5, 0x1, PT ;  /* 0x000000010500780c */ /* 0x001fda0003f02070 */
[----:B------:R-:W-:Y:S05]  /*ae50*/  @!P0 BRA `(.L_x_484) ;  /* 0xffffffb000008947 */ /* 0x000fea000383ffff */
[----:B------:R-:W-:Y:S05]  /*ae60*/  EXIT ;  /* 0x000000000000794d */ /* 0x000fea0003800000 */
.L_x_483:
[----:B------:R-:W2:Y:S02]  /*ae70*/  LD.E R0, [R2.64] ;  /* 0x0000000a02007980 */ /* 0x000ea4000c101900 */
[----:B0-2---:R-:W-:-:S05]  /*ae80*/  IADD3 R5, R55, R0, RZ ;  /* 0x0000000037057210 */ /* 0x005fca0007ffe0ff */
[----:B------:R-:W-:Y:S01]  /*ae90*/  ST.E [R2.64], R5 ;  /* 0x0000000502007985 */ /* 0x000fe2000c10190a */
[----:B------:R-:W-:Y:S05]  /*aea0*/  EXIT ;  /* 0x000000000000794d */ /* 0x000fea0003800000 */
.L_x_485:
        /* <DEDUP_REMOVED lines=13> */
.L_x_1812:


//--------------------- .text._ZN4vllm4gptq33gemm_half_q_half_gptq_4bit_kernelILb1ELi8EEEvPK6__halfPKjS6_S4_PS2_iiiibPKi --------------------------
	.section	.text._ZN4vllm4gptq33gemm_half_q_half_gptq_4bit_kernelILb1ELi8EEEvPK6__halfPKjS6_S4_PS2_iiiibPKi,"ax",@progbits
	.sectioninfo	@"SHI_REGISTERS=91"
	.align	128
        .global         _ZN4vllm4gptq33gemm_half_q_half_gptq_4bit_kernelILb1ELi8EEEvPK6__halfPKjS6_S4_PS2_iiiibPKi
        .type           _ZN4vllm4gptq33gemm_half_q_half_gptq_4bit_kernelILb1ELi8EEEvPK6__halfPKjS6_S4_PS2_iiiibPKi,@function
        .size           _ZN4vllm4gptq33gemm_half_q_half_gptq_4bit_kernelILb1ELi8EEEvPK6__halfPKjS6_S4_PS2_iiiibPKi,(.L_x_1813 - _ZN4vllm4gptq33gemm_half_q_half_gptq_4bit_kernelILb1ELi8EEEvPK6__halfPKjS6_S4_PS2_iiiibPKi)
        .other          _ZN4vllm4gptq33gemm_half_q_half_gptq_4bit_kernelILb1ELi8EEEvPK6__halfPKjS6_S4_PS2_iiiibPKi,@"STO_CUDA_ENTRY STV_DEFAULT"
_ZN4vllm4gptq33gemm_half_q_half_gptq_4bit_kernelILb1ELi8EEEvPK6__halfPKjS6_S4_PS2_iiiibPKi:
.text._ZN4vllm4gptq33gemm_half_q_half_gptq_4bit_kernelILb1ELi8EEEvPK6__halfPKjS6_S4_PS2_iiiibPKi:
[----:B------:R-:W-:Y:S02]  /*0000*/  MOV R1, c[0x0][0x28] ;  /* 0x00000a0000017a02 */ /* 0x000fe40000000f00 */
[----:B------:R-:W0:Y:S01]  /*0010*/  S2UR UR6, SR_CTAID.Z ;  /* 0x00000000000679c3 */ /* 0x000e220000002700 */
[----:B------:R-:W1:Y:S01]  /*0020*/  S2R R3, SR_TID.X ;  /* 0x0000000000037919 */ /* 0x000e620000002100 */
[----:B------:R-:W-:Y:S01]  /*0030*/  ULDC UR5, c[0x0][0x190] ;  /* 0x0000640000057ab9 */ /* 0x000fe20000000800 */
[----:B------:R-:W-:Y:S01]  /*0040*/  BSSY B0, `(.L_x_486) ;  /* 0x0000051000007945 */ /* 0x000fe20003800000 */
[----:B------:R-:W-:Y:S01]  /*0050*/  ULDC.64 UR10, c[0x0][0x118] ;  /* 0x00004600000a7ab9 */ /* 0x000fe20000000a00 */
[----:B------:R-:W1:Y:S04]  /*0060*/  S2R R2, SR_CTAID.Z ;  /* 0x0000000000027919 */ /* 0x000e680000002700 */
[----:B------:R-:W2:Y:S01]  /*0070*/  S2R R0, SR_CTAID.X ;  /* 0x0000000000007919 */ /* 0x000ea20000002500 */
[----:B0-----:R-:W-:-:S04]  /*0080*/  ULEA UR4, UR6, 0x80, 0x7 ;  /* 0x0000008006047891 */ /* 0x001fc8000f8e383f */
[----:B------:R-:W-:Y:S01]  /*0090*/  UISETP.LT.U32.AND UP0, UPT, UR4, UR5, UPT ;  /* 0x000000050400728c */ /* 0x000fe2000bf01070 */
[----:B-1----:R-:W-:-:S03]  /*00a0*/  IMAD R2, R2, 0x80, R3 ;  /* 0x0000008002027824 */ /* 0x002fc600078e0203 */
[----:B------:R-:W-:Y:S01]  /*00b0*/  USEL UR5, UR4, UR5, UP0 ;  /* 0x0000000504057287 */ /* 0x000fe20008000000 */
[----:B--2---:R-:W-:-:S05]  /*00c0*/  LEA R0, R0, R3, 0x7 ;  /* 0x0000000300007211 */ /* 0x004fca00078e38ff */
[----:B------:R-:W-:Y:S01]  /*00d0*/  ISETP.GE.U32.AND P0, PT, R2, UR5, PT ;  /* 0x0000000502007c0c */ /* 0x000fe2000bf06070 */
[----:B------:R-:W-:-:S12]  /*00e0*/  IMAD.SHL.U32 R0, R0, 0x4, RZ ;  /* 0x0000000400007824 */ /* 0x000fd800078e00ff */
[----:B------:R-:W-:Y:S05]  /*00f0*/  @P0 BRA `(.L_x_487) ;  /* 0x0000045000000947 */ /* 0x000fea0003800000 */
[----:B------:R-:W0:Y:S01]  /*0100*/  S2UR UR4, SR_CTAID.Y ;  /* 0x00000000000479c3 */ /* 0x000e220000002600 */
[----:B------:R-:W-:Y:S01]  /*0110*/  ISETP.NE.U32.AND P0, PT, RZ, c[0x0][0x1a0], PT ;  /* 0x00006800ff007a0c */ /* 0x000fe20003f05070 */
[----:B------:R-:W-:Y:S01]  /*0120*/  ULDC UR7, c[0x0][0x190] ;  /* 0x0000640000077ab9 */ /* 0x000fe20000000800 */
[----:B------:R-:W-:Y:S02]  /*0130*/  SHF.L.U32 R18, R3, 0x1, RZ ;  /* 0x0000000103127819 */ /* 0x000fe400000006ff */
[----:B------:R-:W-:Y:S01]  /*0140*/  ISETP.NE.AND.EX P0, PT, RZ, c[0x0][0x1a4], PT, P0 ;  /* 0x00006900ff007a0c */ /* 0x000fe20003f05300 */
[----:B0-----:R-:W-:-:S04]  /*0150*/  USHF.L.U32 UR4, UR4, 0x3, URZ ;  /* 0x0000000304047899 */ /* 0x001fc8000800063f */
[----:B------:R-:W-:-:S04]  /*0160*/  UIMAD UR4, UR4, UR7, URZ ;  /* 0x00000007040472a4 */ /* 0x000fc8000f8e023f */
[----:B------:R-:W-:-:S04]  /*0170*/  USHF.R.S32.HI UR7, URZ, 0x1f, UR4 ;  /* 0x0000001f3f077899 */ /* 0x000fc80008011404 */
[----:B------:R-:W-:Y:S05]  /*0180*/  @!P0 BRA `(.L_x_488) ;  /* 0x0000020000008947 */ /* 0x000fea0003800000 */
[----:B------:R-:W-:-:S04]  /*0190*/  LEA R14, P0, R2, c[0x0][0x1a0], 0x2 ;  /* 0x00006800020e7a11 */ /* 0x000fc800078010ff */
[----:B------:R-:W-:-:S05]  /*01a0*/  LEA.HI.X R15, R2, c[0x0][0x1a4], RZ, 0x2, P0 ;  /* 0x00006900020f7a11 */ /* 0x000fca00000f14ff */
[----:B------:R-:W2:Y:S01]  /*01b0*/  LDG.E.CONSTANT R14, [R14.64] ;  /* 0x0000000a0e0e7981 */ /* 0x000ea2000c1e9900 */
[----:B------:R-:W-:Y:S01]  /*01c0*/  IMAD.MOV.U32 R17, RZ, RZ, c[0x0][0x190] ;  /* 0x00006400ff117624 */ /* 0x000fe200078e00ff */
[----:B--2---:R-:W-:-:S04]  /*01d0*/  IADD3 R3, P0, R14, UR4, RZ ;  /* 0x000000040e037c10 */ /* 0x004fc8000ff1e0ff */
[----:B------:R-:W-:Y:S02]  /*01e0*/  LEA.HI.X.SX32 R4, R14, UR7, 0x1, P0 ;  /* 0x000000070e047c11 */ /* 0x000fe400080f0eff */
        /* <DEDUP_REMOVED lines=26> */
.L_x_488:
[----:B------:R-:W-:Y:S01]  /*0390*/  IADD3 R3, P0, R2, UR4, RZ ;  /* 0x0000000402037c10 */ /* 0x000fe2000ff1e0ff */
[----:B------:R-:W-:-:S03]  /*03a0*/  IMAD.MOV.U32 R17, RZ, RZ, c[0x0][0x190] ;  /* 0x00006400ff117624 */ /* 0x000fc600078e00ff */
[----:B------:R-:W-:Y:S02]  /*03b0*/  IADD3.X R4, RZ, UR7, RZ, P0, !PT ;  /* 0x00000007ff047c10 */ /* 0x000fe400087fe4ff */
        /* <DEDUP_REMOVED lines=25> */
.L_x_487:
[----:B------:R-:W-:Y:S05]  /*0550*/  BSYNC B0 ;  /* 0x0000000000007941 */ /* 0x000fea0003800000 */
.L_x_486:
[----:B------:R-:W-:-:S13]  /*0560*/  ISETP.GE.AND P0, PT, R0, c[0x0][0x18c], PT ;  /* 0x0000630000007a0c */ /* 0x000fda0003f06270 */
[----:B------:R-:W-:Y:S05]  /*0570*/  @P0 EXIT ;  /* 0x000000000000094d */ /* 0x000fea0003800000 */
[----:B------:R-:W-:Y:S01]  /*0580*/  IABS R6, c[0x0][0x194] ;  /* 0x0000650000067a13 */ /* 0x000fe20000000000 */
[----:B------:R-:W-:Y:S01]  /*0590*/  ULDC.64 UR8, c[0x0][0x190] ;  /* 0x0000640000087ab9 */ /* 0x000fe20000000a00 */
[----:B0-----:R-:W-:Y:S01]  /*05a0*/  IABS R7, c[0x0][0x190] ;  /* 0x0000640000077a13 */ /* 0x001fe20000000000 */
[----:B------:R-:W-:Y:S01]  /*05b0*/  ULOP3.LUT UR4, UR8, UR9, URZ, 0x3c, !UPT ;  /* 0x0000000908047292 */ /* 0x000fe2000f8e3c3f */
[----:B------:R-:W0:Y:S05]  /*05c0*/  I2F.RP R4, R6 ;  /* 0x0000000600047306 */ /* 0x000e2a0000209400 */
[----:B------:R-:W-:Y:S01]  /*05d0*/  ISETP.LE.AND P1, PT, RZ, UR4, PT ;  /* 0x00000004ff007c0c */ /* 0x000fe2000bf23270 */
[----:B------:R-:W-:-:S02]  /*05e0*/  USHF.L.U32 UR4, UR6, 0x7, URZ ;  /* 0x0000000706047899 */ /* 0x000fc4000800063f */
[----:B0-----:R-:W0:Y:S02]  /*05f0*/  MUFU.RCP R4, R4 ;  /* 0x0000000400047308 */ /* 0x001e240000001000 */
[----:B0-----:R-:W-:-:S06]  /*0600*/  IADD3 R2, R4, 0xffffffe, RZ ;  /* 0x0ffffffe04027810 */ /* 0x001fcc0007ffe0ff */
[----:B------:R0:W1:Y:S02]  /*0610*/  F2I.FTZ.U32.TRUNC.NTZ R3, R2 ;  /* 0x0000000200037305 */ /* 0x000064000021f000 */
[----:B0-----:R-:W-:Y:S01]  /*0620*/  IMAD.MOV.U32 R2, RZ, RZ, RZ ;  /* 0x000000ffff027224 */ /* 0x001fe200078e00ff */
[----:B-1----:R-:W-:-:S05]  /*0630*/  IADD3 R5, RZ, -R3, RZ ;  /* 0x80000003ff057210 */ /* 0x002fca0007ffe0ff */
[----:B------:R-:W-:-:S04]  /*0640*/  IMAD R5, R5, R6, RZ ;  /* 0x0000000605057224 */ /* 0x000fc800078e02ff */
[----:B------:R-:W-:Y:S01]  /*0650*/  IMAD.HI.U32 R3, R3, R5, R2 ;  /* 0x0000000503037227 */ /* 0x000fe200078e0002 */
[----:B------:R-:W-:-:S05]  /*0660*/  MOV R5, R7 ;  /* 0x0000000700057202 */ /* 0x000fca0000000f00 */
[----:B------:R-:W-:-:S04]  /*0670*/  IMAD.HI.U32 R14, R3, R5, RZ ;  /* 0x00000005030e7227 */ /* 0x000fc800078e00ff */
[----:B------:R-:W-:-:S04]  /*0680*/  IMAD.MOV R3, RZ, RZ, -R14 ;  /* 0x000000ffff037224 */ /* 0x000fc800078e0a0e */
[----:B------:R-:W-:-:S05]  /*0690*/  IMAD R3, R6, R3, R5 ;  /* 0x0000000306037224 */ /* 0x000fca00078e0205 */
[----:B------:R-:W-:-:S13]  /*06a0*/  ISETP.GT.U32.AND P2, PT, R6, R3, PT ;  /* 0x000000030600720c */ /* 0x000fda0003f44070 */
[-C--:B------:R-:W-:Y:S02]  /*06b0*/  @!P2 IADD3 R3, R3, -R6.reuse, RZ ;  /* 0x800000060303a210 */ /* 0x080fe40007ffe0ff */
[----:B------:R-:W-:Y:S02]  /*06c0*/  @!P2 IADD3 R14, R14, 0x1, RZ ;  /* 0x000000010e0ea810 */ /* 0x000fe40007ffe0ff */
[----:B------:R-:W-:Y:S02]  /*06d0*/  ISETP.GE.U32.AND P0, PT, R3, R6, PT ;  /* 0x000000060300720c */ /* 0x000fe40003f06070 */
[----:B------:R-:W-:-:S11]  /*06e0*/  ISETP.NE.AND P2, PT, RZ, c[0x0][0x194], PT ;  /* 0x00006500ff007a0c */ /* 0x000fd60003f45270 */
[----:B------:R-:W-:-:S05]  /*06f0*/  @P0 IADD3 R14, R14, 0x1, RZ ;  /* 0x000000010e0e0810 */ /* 0x000fca0007ffe0ff */
[----:B------:R-:W-:Y:S01]  /*0700*/  @!P1 IMAD.MOV R14, RZ, RZ, -R14 ;  /* 0x000000ffff0e9224 */ /* 0x000fe200078e0a0e */
[----:B------:R-:W-:-:S04]  /*0710*/  @!P2 LOP3.LUT R14, RZ, c[0x0][0x194], RZ, 0x33, !PT ;  /* 0x00006500ff0eaa12 */ /* 0x000fc800078e33ff */
[----:B------:R-:W0:Y:S01]  /*0720*/  I2F.U32.RP R4, R14 ;  /* 0x0000000e00047306 */ /* 0x000e220000209000 */
[----:B------:R-:W-:Y:S02]  /*0730*/  IADD3 R5, RZ, -R14, RZ ;  /* 0x8000000eff057210 */ /* 0x000fe40007ffe0ff */
[----:B------:R-:W-:-:S05]  /*0740*/  ISETP.NE.U32.AND P2, PT, R14, RZ, PT ;  /* 0x000000ff0e00720c */ /* 0x000fca0003f45070 */
[----:B0-----:R-:W0:Y:S02]  /*0750*/  MUFU.RCP R4, R4 ;  /* 0x0000000400047308 */ /* 0x001e240000001000 */
[----:B0-----:R-:W-:-:S06]  /*0760*/  IADD3 R2, R4, 0xffffffe, RZ ;  /* 0x0ffffffe04027810 */ /* 0x001fcc0007ffe0ff */
[----:B------:R0:W1:Y:S02]  /*0770*/  F2I.FTZ.U32.TRUNC.NTZ R3, R2 ;  /* 0x0000000200037305 */ /* 0x000064000021f000 */
[----:B0-----:R-:W-:Y:S02]  /*0780*/  IMAD.MOV.U32 R2, RZ, RZ, RZ ;  /* 0x000000ffff027224 */ /* 0x001fe400078e00ff */
[----:B-1----:R-:W-:-:S04]  /*0790*/  IMAD R5, R5, R3, RZ ;  /* 0x0000000305057224 */ /* 0x002fc800078e02ff */
[----:B------:R-:W-:-:S06]  /*07a0*/  IMAD.HI.U32 R3, R3, R5, R2 ;  /* 0x0000000503037227 */ /* 0x000fcc00078e0002 */
[----:B------:R-:W-:-:S05]  /*07b0*/  IMAD.HI.U32 R16, R3, UR4, RZ ;  /* 0x0000000403107c27 */ /* 0x000fca000f8e00ff */
[----:B------:R-:W-:-:S05]  /*07c0*/  IADD3 R3, RZ, -R16, RZ ;  /* 0x80000010ff037210 */ /* 0x000fca0007ffe0ff */
[----:B------:R-:W-:-:S05]  /*07d0*/  IMAD R3, R14, R3, UR4 ;  /* 0x000000040e037e24 */ /* 0x000fca000f8e0203 */
[----:B------:R-:W-:-:S13]  /*07e0*/  ISETP.GE.U32.AND P0, PT, R3, R14, PT ;  /* 0x0000000e0300720c */ /* 0x000fda0003f06070 */
[----:B------:R-:W-:Y:S01]  /*07f0*/  @P0 IMAD.IADD R3, R3, 0x1, -R14 ;  /* 0x0000000103030824 */ /* 0x000fe200078e0a0e */
[----:B------:R-:W-:-:S04]  /*0800*/  @P0 IADD3 R16, R16, 0x1, RZ ;  /* 0x0000000110100810 */ /* 0x000fc80007ffe0ff */
[----:B------:R-:W-:Y:S02]  /*0810*/  ISETP.GE.U32.AND P1, PT, R3, R14, PT ;  /* 0x0000000e0300720c */ /* 0x000fe40003f26070 */
[----:B------:R-:W-:-:S04]  /*0820*/  SHF.R.S32.HI R3, RZ, 0x1f, R0 ;  /* 0x0000001fff037819 */ /* 0x000fc80000011400 */
[----:B------:R-:W-:-:S04]  /*0830*/  LEA.HI R2, R3, R0, RZ, 0x3 ;  /* 0x0000000003027211 */ /* 0x000fc800078f18ff */
[----:B------:R-:W-:-:S03]  /*0840*/  SHF.R.S32.HI R2, RZ, 0x3, R2 ;  /* 0x00000003ff027819 */ /* 0x000fc60000011402 */
[----:B------:R-:W-:Y:S02]  /*0850*/  @P1 IADD3 R16, R16, 0x1, RZ ;  /* 0x0000000110101810 */ /* 0x000fe40007ffe0ff */
[----:B------:R-:W-:-:S05]  /*0860*/  @!P2 LOP3.LUT R16, RZ, R14, RZ, 0x33, !PT ;  /* 0x0000000eff10a212 */ /* 0x000fca00078e33ff */
[----:B------:R-:W-:-:S05]  /*0870*/  IMAD R7, R16, c[0x0][0x18c], RZ ;  /* 0x0000630010077a24 */ /* 0x000fca00078e02ff */
[----:B------:R-:W-:-:S04]  /*0880*/  SHF.R.S32.HI R4, RZ, 0x1f, R7 ;  /* 0x0000001fff047819 */ /* 0x000fc80000011407 */
[----:B------:R-:W-:Y:S01]  /*0890*/  LEA.HI R3, R4, R7, RZ, 0x3 ;  /* 0x0000000704037211 */ /* 0x000fe200078f18ff */
[----:B------:R-:W-:-:S03]  /*08a0*/  HFMA2.MMA R4, -RZ, RZ, 0, 2.384185791015625e-07 ;  /* 0x00000004ff047435 */ /* 0x000fc600000001ff */
[----:B------:R-:W-:-:S07]  /*08b0*/  LEA.HI.SX32 R3, R3, R2, 0x1d ;  /* 0x0000000203037211 */ /* 0x000fce00078feaff */
[----:B------:R-:W-:-:S06]  /*08c0*/  IMAD.WIDE R4, R3, R4, c[0x0][0x170] ;  /* 0x00005c0003047625 */ /* 0x000fcc00078e0204 */
[----:B------:R-:W2:Y:S01]  /*08d0*/  LDG.E.CONSTANT R4, [R4.64] ;  /* 0x0000000a04047981 */ /* 0x000ea2000c1e9900 */
[----:B------:R-:W-:Y:S01]  /*08e0*/  IMAD.SHL.U32 R3, R0, 0x4, RZ ;  /* 0x0000000400037824 */ /* 0x000fe200078e00ff */
[----:B------:R-:W-:Y:S01]  /*08f0*/  ULDC.S8 UR7, c[0x0][0x198] ;  /* 0x0000660000077ab9 */ /* 0x000fe20000000200 */
[----:B------:R-:W-:Y:S01]  /*0900*/  I2F.F16 R10, -0x40 ;  /* 0xffffffc0000a7906 */ /* 0x000fe20000200c00 */
[----:B------:R-:W-:Y:S01]  /*0910*/  UISETP.NE.AND UP0, UPT, UR7, URZ, UPT ;  /* 0x0000003f0700728c */ /* 0x000fe2000bf05270 */
[----:B------:R-:W-:Y:S01]  /*0920*/  HFMA2.MMA R82, -RZ, RZ, 0, 0 ;  /* 0x00000000ff527435 */ /* 0x000fe200000001ff */
[----:B------:R-:W-:Y:S01]  /*0930*/  LOP3.LUT R3, R3, 0x10, RZ, 0xc0, !PT ;  /* 0x0000001003037812 */ /* 0x000fe200078ec0ff */
[----:B------:R-:W-:Y:S01]  /*0940*/  CS2R R44, SRZ ;  /* 0x00000000002c7805 */ /* 0x000fe2000001ff00 */
[----:B------:R-:W-:Y:S01]  /*0950*/  USEL UR12, URZ, 0x1, UP0 ;  /* 0x000000013f0c7887 */ /* 0x000fe20008000000 */
[----:B------:R-:W-:Y:S01]  /*0960*/  CS2R R48, SRZ ;  /* 0x0000000000307805 */ /* 0x000fe2000001ff00 */
[----:B------:R-:W-:Y:S01]  /*0970*/  UISETP.GE.AND UP0, UPT, UR4, UR5, UPT ;  /* 0x000000050400728c */ /* 0x000fe2000bf06270 */
[----:B------:R-:W-:Y:S01]  /*0980*/  CS2R R54, SRZ ;  /* 0x0000000000367805 */ /* 0x000fe2000001ff00 */
[----:B------:R-:W-:Y:S01]  /*0990*/  CS2R R46, SRZ ;  /* 0x00000000002e7805 */ /* 0x000fe2000001ff00 */
[----:B------:R-:W-:Y:S01]  /*09a0*/  CS2R R42, SRZ ;  /* 0x00000000002a7805 */ /* 0x000fe2000001ff00 */
[----:B------:R-:W-:Y:S01]  /*09b0*/  CS2R R34, SRZ ;  /* 0x0000000000227805 */ /* 0x000fe2000001ff00 */
[----:B------:R-:W-:Y:S01]  /*09c0*/  CS2R R40, SRZ ;  /* 0x0000000000287805 */ /* 0x000fe2000001ff00 */
[----:B------:R-:W-:Y:S01]  /*09d0*/  PLOP3.LUT P0, PT, PT, PT, UP0, 0x80, 0x0 ;  /* 0x000000000000781c */ /* 0x000fe20003f0f008 */
[----:B------:R-:W-:Y:S01]  /*09e0*/  CS2R R38, SRZ ;  /* 0x0000000000267805 */ /* 0x000fe2000001ff00 */
[----:B------:R-:W-:Y:S01]  /*09f0*/  CS2R R52, SRZ ;  /* 0x0000000000347805 */ /* 0x000fe2000001ff00 */
[----:B------:R-:W-:Y:S01]  /*0a00*/  CS2R R36, SRZ ;  /* 0x0000000000247805 */ /* 0x000fe2000001ff00 */
[----:B------:R-:W-:Y:S01]  /*0a10*/  CS2R R32, SRZ ;  /* 0x0000000000207805 */ /* 0x000fe2000001ff00 */
[----:B------:R-:W-:Y:S01]  /*0a20*/  CS2R R74, SRZ ;  /* 0x00000000004a7805 */ /* 0x000fe2000001ff00 */
[----:B------:R-:W-:Y:S01]  /*0a30*/  CS2R R50, SRZ ;  /* 0x0000000000327805 */ /* 0x000fe2000001ff00 */
[----:B------:R-:W-:Y:S01]  /*0a40*/  IMAD.MOV.U32 R57, RZ, RZ, RZ ;  /* 0x000000ffff397224 */ /* 0x000fe200078e00ff */
[----:B------:R-:W-:Y:S01]  /*0a50*/  MOV R73, RZ ;  /* 0x000000ff00497202 */ /* 0x000fe20000000f00 */
[----:B------:R-:W-:Y:S01]  /*0a60*/  CS2R R78, SRZ ;  /* 0x00000000004e7805 */ /* 0x000fe2000001ff00 */
[----:B------:R-:W-:Y:S01]  /*0a70*/  IMAD.MOV.U32 R84, RZ, RZ, RZ ;  /* 0x000000ffff547224 */ /* 0x000fe200078e00ff */
[----:B------:R-:W-:Y:S01]  /*0a80*/  BAR.SYNC.DEFER_BLOCKING 0x0 ;  /* 0x0000000000007b1d */ /* 0x000fe20000010000 */
[----:B--2---:R-:W-:-:S04]  /*0a90*/  SHF.R.U32.HI R6, RZ, R3, R4 ;  /* 0x00000003ff067219 */ /* 0x004fc80000011604 */
[----:B------:R-:W-:Y:S02]  /*0aa0*/  LOP3.LUT R8, R6, 0xf, RZ, 0xc0, !PT ;  /* 0x0000000f06087812 */ /* 0x000fe400078ec0ff */
[--C-:B------:R-:W-:Y:S02]  /*0ab0*/  SHF.R.U32.HI R9, RZ, 0x4, R6.reuse ;  /* 0x00000004ff097819 */ /* 0x100fe40000011606 */
[----:B------:R-:W-:Y:S02]  /*0ac0*/  IADD3 R8, R8, UR12, RZ ;  /* 0x0000000c08087c10 */ /* 0x000fe4000fffe0ff */
[--C-:B------:R-:W-:Y:S02]  /*0ad0*/  SHF.R.U32.HI R4, RZ, 0x8, R6.reuse ;  /* 0x00000008ff047819 */ /* 0x100fe40000011606 */
[----:B------:R-:W-:Y:S01]  /*0ae0*/  SHF.R.U32.HI R6, RZ, 0xc, R6 ;  /* 0x0000000cff067819 */ /* 0x000fe20000011606 */
[----:B------:R0:W1:Y:S01]  /*0af0*/  I2F.F16 R5, R8 ;  /* 0x0000000800057306 */ /* 0x0000620000200c00 */
[----:B------:R-:W-:-:S02]  /*0b00*/  LOP3.LUT R9, R9, 0xf, RZ, 0xc0, !PT ;  /* 0x0000000f09097812 */ /* 0x000fc400078ec0ff */
[----:B------:R-:W-:Y:S02]  /*0b10*/  LOP3.LUT R6, R6, 0xf, RZ, 0xc0, !PT ;  /* 0x0000000f06067812 */ /* 0x000fe400078ec0ff */
[----:B------:R-:W-:Y:S02]  /*0b20*/  LOP3.LUT R4, R4, 0xf, RZ, 0xc0, !PT ;  /* 0x0000000f04047812 */ /* 0x000fe400078ec0ff */
[----:B------:R-:W-:Y:S02]  /*0b30*/  IADD3 R6, R6, UR12, RZ ;  /* 0x0000000c06067c10 */ /* 0x000fe4000fffe0ff */
[----:B------:R-:W-:Y:S02]  /*0b40*/  IADD3 R11, R9, UR12, RZ ;  /* 0x0000000c090b7c10 */ /* 0x000fe4000fffe0ff */
[----:B------:R-:W-:Y:S01]  /*0b50*/  IADD3 R12, R4, UR12, RZ ;  /* 0x0000000c040c7c10 */ /* 0x000fe2000fffe0ff */
[----:B------:R2:W3:Y:S01]  /*0b60*/  I2F.F16 R17, R6 ;  /* 0x0000000600117306 */ /* 0x0004e20000200c00 */
[----:B------:R-:W-:Y:S01]  /*0b70*/  IMAD.IADD R4, R0, 0x1, R7 ;  /* 0x0000000100047824 */ /* 0x000fe200078e0207 */
[----:B0-----:R-:W-:Y:S01]  /*0b80*/  IADD3 R8, R8, 0xe400, RZ ;  /* 0x0000e40008087810 */ /* 0x001fe20007ffe0ff */
[----:B-1----:R-:W-:Y:S01]  /*0b90*/  HADD2 R9, R10.H0_H0, -R5.H0_H0 ;  /* 0xa00000050a097230 */ /* 0x002fe20000000800 */
[----:B------:R-:W-:-:S02]  /*0ba0*/  HFMA2.MMA R5, -RZ, RZ, 0, 1.1920928955078125e-07 ;  /* 0x00000002ff057435 */ /* 0x000fc400000001ff */
[----:B------:R-:W-:Y:S02]  /*0bb0*/  PRMT R8, R8, 0x5410, R8 ;  /* 0x0000541008087816 */ /* 0x000fe40000000008 */
[----:B------:R0:W1:Y:S01]  /*0bc0*/  I2F.F16 R13, R11 ;  /* 0x0000000b000d7306 */ /* 0x0000620000200c00 */
[----:B--2---:R-:W-:-:S05]  /*0bd0*/  IADD3 R6, R6, 0xe400, RZ ;  /* 0x0000e40006067810 */ /* 0x004fca0007ffe0ff */
[----:B------:R-:W-:Y:S02]  /*0be0*/  IMAD.WIDE R4, R4, R5, c[0x0][0x178] ;  /* 0x00005e0004047625 */ /* 0x000fe400078e0205 */
[----:B------:R2:W4:Y:S01]  /*0bf0*/  I2F.F16 R15, R12 ;  /* 0x0000000c000f7306 */ /* 0x0005220000200c00 */
[----:B0-----:R-:W-:Y:S01]  /*0c00*/  IADD3 R11, R11, 0xe400, RZ ;  /* 0x0000e4000b0b7810 */ /* 0x001fe20007ffe0ff */
[C---:B---3--:R-:W-:Y:S01]  /*0c10*/  HADD2 R19, R10.reuse.H0_H0, -R17.H0_H0 ;  /* 0xa00000110a137230 */ /* 0x048fe20000000800 */
[----:B------:R-:W-:Y:S02]  /*0c20*/  PRMT R17, R6, 0x5410, R6 ;  /* 0x0000541006117816 */ /* 0x000fe40000000006 */
[----:B------:R-:W-:Y:S01]  /*0c30*/  PRMT R11, R11, 0x5410, R11 ;  /* 0x000054100b0b7816 */ /* 0x000fe2000000000b */
[----:B-1----:R-:W-:Y:S01]  /*0c40*/  HADD2 R13, R10.H0_H0, -R13.H0_H0 ;  /* 0xa000000d0a0d7230 */ /* 0x002fe20000000800 */
[----:B--2---:R-:W-:-:S04]  /*0c50*/  IADD3 R12, R12, 0xe400, RZ ;  /* 0x0000e4000c0c7810 */ /* 0x004fc80007ffe0ff */
[----:B------:R-:W-:Y:S01]  /*0c60*/  PRMT R12, R12, 0x5410, R12 ;  /* 0x000054100c0c7816 */ /* 0x000fe2000000000c */
[----:B----4-:R-:W-:Y:S01]  /*0c70*/  HADD2 R15, R10.H0_H0, -R15.H0_H0 ;  /* 0xa000000f0a0f7230 */ /* 0x010fe20000000800 */
[----:B------:R-:W-:Y:S05]  /*0c80*/  @P0 BRA `(.L_x_489) ;  /* 0x0000552000000947 */ /* 0x000fea0003800000 */
[----:B------:R0:W2:Y:S04]  /*0c90*/  LDG.E.CONSTANT R18, [R4.64] ;  /* 0x0000000a04127981 */ /* 0x0000a8000c1e9900 */
[----:B------:R0:W3:Y:S01]  /*0ca0*/  LDG.E.CONSTANT R20, [R4.64+0x4] ;  /* 0x0000040a04147981 */ /* 0x0000e2000c1e9900 */
[----:B------:R-:W-:Y:S01]  /*0cb0*/  USHF.L.U32 UR6, UR6, 0x4, URZ ;  /* 0x0000000406067899 */ /* 0x000fe2000800063f */
[----:B------:R1:W4:Y:S01]  /*0cc0*/  R2UR UR9, R16 ;  /* 0x00000000100973c2 */ /* 0x00032200000e0000 */
[----:B------:R-:W-:Y:S01]  /*0cd0*/  ULDC UR7, c[0x0][0x18c] ;  /* 0x0000630000077ab9 */ /* 0x000fe20000000800 */
[----:B------:R-:W-:Y:S01]  /*0ce0*/  MOV R45, RZ ;  /* 0x000000ff002d7202 */ /* 0x000fe20000000f00 */
[----:B------:R-:W-:-:S04]  /*0cf0*/  ULOP3.LUT UR6, UR6, 0x1ffffff0, URZ, 0xc0, !UPT ;  /* 0x1ffffff006067892 */ /* 0x000fc8000f8ec03f */
[----:B------:R-:W-:Y:S01]  /*0d00*/  UIMAD UR6, UR6, UR7, URZ ;  /* 0x00000007060672a4 */ /* 0x000fe2000f8e023f */
[----:B0-----:R-:W-:Y:S01]  /*0d10*/  MOV R5, R8 ;  /* 0x0000000800057202 */ /* 0x001fe20000000f00 */
[----:B------:R-:W-:Y:S01]  /*0d20*/  IMAD.MOV.U32 R8, RZ, RZ, R9 ;  /* 0x000000ffff087224 */ /* 0x000fe200078e0009 */
[----:B------:R-:W-:Y:S01]  /*0d30*/  IADD3 R4, R14, UR4, RZ ;  /* 0x000000040e047c10 */ /* 0x000fe2000fffe0ff */
[----:B------:R-:W-:Y:S01]  /*0d40*/  USHF.R.S32.HI UR7, URZ, 0x1f, UR6 ;  /* 0x0000001f3f077899 */ /* 0x000fe20008011406 */
[----:B------:R-:W-:Y:S02]  /*0d50*/  MOV R9, R11 ;  /* 0x0000000b00097202 */ /* 0x000fe40000000f00 */
[C---:B------:R-:W-:Y:S01]  /*0d60*/  IADD3 R7, P0, R0.reuse, UR6, RZ ;  /* 0x0000000600077c10 */ /* 0x040fe2000ff1e0ff */
[----:B-1----:R-:W-:Y:S01]  /*0d70*/  IMAD.MOV.U32 R16, RZ, RZ, R4 ;  /* 0x000000ffff107224 */ /* 0x002fe200078e0004 */
[----:B------:R-:W-:Y:S01]  /*0d80*/  MOV R11, R12 ;  /* 0x0000000c000b7202 */ /* 0x000fe20000000f00 */
[----:B------:R-:W-:Y:S01]  /*0d90*/  IMAD.MOV.U32 R12, RZ, RZ, R15 ;  /* 0x000000ffff0c7224 */ /* 0x000fe200078e000f */
[----:B------:R-:W-:Y:S01]  /*0da0*/  LEA.HI.X.SX32 R10, R0, UR7, 0x1, P0 ;  /* 0x00000007000a7c11 */ /* 0x000fe200080f0eff */
[----:B------:R-:W-:Y:S01]  /*0db0*/  IMAD.MOV.U32 R15, RZ, RZ, R19 ;  /* 0x000000ffff0f7224 */ /* 0x000fe200078e0013 */
[----:B------:R-:W-:Y:S01]  /*0dc0*/  LEA R6, P0, R7, c[0x0][0x168], 0x2 ;  /* 0x00005a0007067a11 */ /* 0x000fe200078010ff */
[----:B------:R-:W-:-:S02]  /*0dd0*/  UMOV UR6, UR4 ;  /* 0x0000000400067c82 */ /* 0x000fc40008000000 */
[----:B------:R-:W-:Y:S01]  /*0de0*/  UMOV UR4, URZ ;  /* 0x0000003f00047c82 */ /* 0x000fe20008000000 */
[----:B------:R-:W-:Y:S01]  /*0df0*/  LEA.HI.X R7, R7, c[0x0][0x16c], R10, 0x2, P0 ;  /* 0x00005b0007077a11 */ /* 0x000fe200000f140a */
[----:B------:R-:W-:Y:S01]  /*0e00*/  IMAD.MOV.U32 R10, RZ, RZ, R13 ;  /* 0x000000ffff0a7224 */ /* 0x000fe200078e000d */
[----:B------:R-:W-:Y:S01]  /*0e10*/  MOV R13, R17 ;  /* 0x00000011000d7202 */ /* 0x000fe20000000f00 */
[--C-:B--2---:R-:W-:Y:S02]  /*0e20*/  HADD2.F32 R17, -RZ, R18.reuse.H0_H0 ;  /* 0x20000012ff117230 */ /* 0x104fe40000004100 */
[----:B------:R-:W-:Y:S02]  /*0e30*/  HADD2.F32 R18, -RZ, R18.H1_H1 ;  /* 0x30000012ff127230 */ /* 0x000fe40000004100 */
[--C-:B---3--:R-:W-:Y:S02]  /*0e40*/  HADD2.F32 R19, -RZ, R20.reuse.H0_H0 ;  /* 0x20000014ff137230 */ /* 0x108fe40000004100 */
[----:B----4-:R-:W-:-:S02]  /*0e50*/  HADD2.F32 R14, -RZ, R20.H1_H1 ;  /* 0x30000014ff0e7230 */ /* 0x010fc40000004100 */
.L_x_491:
[----:B------:R-:W-:Y:S01]  /*0e60*/  MOV R24, R6 ;  /* 0x0000000600187202 */ /* 0x000fe20000000f00 */
[----:B------:R-:W-:Y:S01]  /*0e70*/  IMAD.MOV.U32 R25, RZ, RZ, R7 ;  /* 0x000000ffff197224 */ /* 0x000fe200078e0007 */
[----:B------:R-:W0:Y:S04]  /*0e80*/  LDS.128 R28, [UR4] ;  /* 0x00000004ff1c7984 */ /* 0x000e280008000c00 */
[----:B------:R-:W2:Y:S01]  /*0e90*/  LDG.E.128.CONSTANT R20, [R24.64] ;  /* 0x0000000a18147981 */ /* 0x000ea2000c1e9d00 */
[----:B------:R-:W-:Y:S01]  /*0ea0*/  HFMA2.MMA R7, -RZ, RZ, 0, 2.384185791015625e-07 ;  /* 0x00000004ff077435 */ /* 0x000fe200000001ff */
[----:B------:R-:W-:-:S09]  /*0eb0*/  ISETP.NE.AND P0, PT, R16, UR6, PT ;  /* 0x0000000610007c0c */ /* 0x000fd2000bf05270 */
[----:B------:R-:W-:-:S06]  /*0ec0*/  IMAD.WIDE R70, R7, c[0x0][0x18c], R24 ;  /* 0x0000630007467a25 */ /* 0x000fcc00078e0218 */
[----:B------:R-:W-:-:S06]  /*0ed0*/  IMAD.WIDE R80, R7, c[0x0][0x18c], R70 ;  /* 0x0000630007507a25 */ /* 0x000fcc00078e0246 */
[----:B------:R-:W-:-:S06]  /*0ee0*/  IMAD.WIDE R76, R7, c[0x0][0x18c], R80 ;  /* 0x00006300074c7a25 */ /* 0x000fcc00078e0250 */
[----:B------:R-:W-:Y:S01]  /*0ef0*/  IMAD.WIDE R6, R7, c[0x0][0x18c], R76 ;  /* 0x0000630007067a25 */ /* 0x000fe200078e024c */
[C---:B--2---:R-:W-:Y:S02]  /*0f00*/  LOP3.LUT R26, R20.reuse, 0xf000f, RZ, 0xc0, !PT ;  /* 0x000f000f141a7812 */ /* 0x044fe400078ec0ff */
[----:B------:R-:W-:Y:S02]  /*0f10*/  LOP3.LUT R24, R20, 0xf000f0, RZ, 0xc0, !PT ;  /* 0x00f000f014187812 */ /* 0x000fe400078ec0ff */
[----:B------:R-:W-:Y:S02]  /*0f20*/  SHF.R.U32.HI R69, RZ, 0x8, R20 ;  /* 0x00000008ff457819 */ /* 0x000fe40000011614 */
[C---:B------:R-:W-:Y:S02]  /*0f30*/  LOP3.LUT R25, R21.reuse, 0xf000f, RZ, 0xc0, !PT ;  /* 0x000f000f15197812 */ /* 0x040fe400078ec0ff */
[----:B------:R-:W-:Y:S02]  /*0f40*/  LOP3.LUT R20, R21, 0xf000f0, RZ, 0xc0, !PT ;  /* 0x00f000f015147812 */ /* 0x000fe400078ec0ff */
[----:B------:R-:W-:-:S02]  /*0f50*/  SHF.R.U32.HI R72, RZ, 0x8, R21 ;  /* 0x00000008ff487819 */ /* 0x000fc40000011615 */
[C---:B------:R-:W-:Y:S02]  /*0f60*/  LOP3.LUT R21, R22.reuse, 0xf000f, RZ, 0xc0, !PT ;  /* 0x000f000f16157812 */ /* 0x040fe400078ec0ff */
[----:B------:R-:W-:Y:S02]  /*0f70*/  LOP3.LUT R27, R22, 0xf000f0, RZ, 0xc0, !PT ;  /* 0x00f000f0161b7812 */ /* 0x000fe400078ec0ff */
[----:B------:R-:W-:Y:S02]  /*0f80*/  SHF.R.U32.HI R83, RZ, 0x8, R22 ;  /* 0x00000008ff537819 */ /* 0x000fe40000011616 */
[C---:B------:R-:W-:Y:S02]  /*0f90*/  LOP3.LUT R22, R23.reuse, 0xf000f, RZ, 0xc0, !PT ;  /* 0x000f000f17167812 */ /* 0x040fe400078ec0ff */
[----:B------:R-:W-:Y:S02]  /*0fa0*/  LOP3.LUT R56, R23, 0xf000f0, RZ, 0xc0, !PT ;  /* 0x00f000f017387812 */ /* 0x000fe400078ec0ff */
[----:B------:R-:W-:Y:S01]  /*0fb0*/  SHF.R.U32.HI R85, RZ, 0x8, R23 ;  /* 0x00000008ff557819 */ /* 0x000fe20000011617 */
[----:B------:R-:W-:Y:S05]  /*0fc0*/  @P0 BRA `(.L_x_490) ;  /* 0x0000031000000947 */ /* 0x000fea0003800000 */
[----:B0-----:R-:W-:Y:S01]  /*0fd0*/  UIADD3 UR9, UR9, 0x1, URZ ;  /* 0x0000000109097890 */ /* 0x001fe2000fffe03f */
[----:B------:R-:W-:Y:S01]  /*0fe0*/  MOV R9, 0x4 ;  /* 0x0000000400097802 */ /* 0x000fe20000000f00 */
[----:B------:R-:W-:-:S02]  /*0ff0*/  ULDC UR7, c[0x0][0x18c] ;  /* 0x0000630000077ab9 */ /* 0x000fc40000000800 */
[----:B------:R-:W-:-:S04]  /*1000*/  UIMAD UR7, UR9, UR7, URZ ;  /* 0x00000007090772a4 */ /* 0x000fc8000f8e023f */
[----:B------:R-:W-:-:S04]  /*1010*/  USHF.R.S32.HI UR8, URZ, 0x1f, UR7 ;  /* 0x0000001f3f087899 */ /* 0x000fc80008011407 */
[----:B------:R-:W-:-:S06]  /*1020*/  ULEA.HI UR8, UR8, UR7, URZ, 0x3 ;  /* 0x0000000708087291 */ /* 0x000fcc000f8f183f */
[----:B------:R-:W-:-:S05]  /*1030*/  IMAD.U32 R5, RZ, RZ, UR8 ;  /* 0x00000008ff057e24 */ /* 0x000fca000f8e00ff */
[----:B------:R-:W-:-:S05]  /*1040*/  LEA.HI.SX32 R8, R5, R2, 0x1d ;  /* 0x0000000205087211 */ /* 0x000fca00078feaff */
[----:B------:R-:W-:-:S06]  /*1050*/  IMAD.WIDE R8, R8, R9, c[0x0][0x170] ;  /* 0x00005c0008087625 */ /* 0x000fcc00078e0209 */
[----:B------:R-:W2:Y:S01]  /*1060*/  LDG.E.CONSTANT R8, [R8.64] ;  /* 0x0000000a08087981 */ /* 0x000ea2000c1e9900 */
[----:B------:R-:W-:Y:S02]  /*1070*/  MOV R11, 0x2 ;  /* 0x00000002000b7802 */ /* 0x000fe40000000f00 */
[----:B------:R-:W-:-:S05]  /*1080*/  IADD3 R10, R0, UR7, RZ ;  /* 0x00000007000a7c10 */ /* 0x000fca000fffe0ff */
[----:B------:R-:W-:-:S05]  /*1090*/  IMAD.WIDE R10, R10, R11, c[0x0][0x178] ;  /* 0x00005e000a0a7625 */ /* 0x000fca00078e020b */
[----:B------:R-:W3:Y:S04]  /*10a0*/  LDG.E.CONSTANT R18, [R10.64] ;  /* 0x0000000a0a127981 */ /* 0x000ee8000c1e9900 */
[----:B------:R-:W4:Y:S01]  /*10b0*/  LDG.E.CONSTANT R14, [R10.64+0x4] ;  /* 0x0000040a0a0e7981 */ /* 0x000f22000c1e9900 */
[----:B------:R-:W-:Y:S01]  /*10c0*/  I2F.F16 R16, -0x40 ;  /* 0xffffffc000107906 */ /* 0x000fe20000200c00 */
[----:B--2---:R-:W-:-:S04]  /*10d0*/  SHF.R.U32.HI R5, RZ, R3, R8 ;  /* 0x00000003ff057219 */ /* 0x004fc80000011608 */
[----:B------:R-:W-:Y:S02]  /*10e0*/  LOP3.LUT R12, R5, 0xf, RZ, 0xc0, !PT ;  /* 0x0000000f050c7812 */ /* 0x000fe400078ec0ff */
[--C-:B------:R-:W-:Y:S02]  /*10f0*/  SHF.R.U32.HI R13, RZ, 0x4, R5.reuse ;  /* 0x00000004ff0d7819 */ /* 0x100fe40000011605 */
[--C-:B------:R-:W-:Y:S02]  /*1100*/  SHF.R.U32.HI R8, RZ, 0x8, R5.reuse ;  /* 0x00000008ff087819 */ /* 0x100fe40000011605 */
[----:B------:R-:W-:Y:S02]  /*1110*/  SHF.R.U32.HI R5, RZ, 0xc, R5 ;  /* 0x0000000cff057819 */ /* 0x000fe40000011605 */
[----:B------:R-:W-:Y:S01]  /*1120*/  IADD3 R23, R12, UR12, RZ ;  /* 0x0000000c0c177c10 */ /* 0x000fe2000fffe0ff */
[--C-:B---3--:R-:W-:Y:S01]  /*1130*/  HADD2.F32 R17, -RZ, R18.reuse.H0_H0 ;  /* 0x20000012ff117230 */ /* 0x108fe20000004100 */
[----:B------:R-:W-:Y:S01]  /*1140*/  LOP3.LUT R13, R13, 0xf, RZ, 0xc0, !PT ;  /* 0x0000000f0d0d7812 */ /* 0x000fe200078ec0ff */
[----:B------:R-:W-:Y:S01]  /*1150*/  HADD2.F32 R18, -RZ, R18.H1_H1 ;  /* 0x30000012ff127230 */ /* 0x000fe20000004100 */
[----:B------:R-:W-:Y:S01]  /*1160*/  LOP3.LUT R8, R8, 0xf, RZ, 0xc0, !PT ;  /* 0x0000000f08087812 */ /* 0x000fe200078ec0ff */
[----:B------:R-:W0:Y:S01]  /*1170*/  I2F.F16 R9, R23 ;  /* 0x0000001700097306 */ /* 0x000e220000200c00 */
[----:B------:R-:W-:Y:S01]  /*1180*/  LOP3.LUT R5, R5, 0xf, RZ, 0xc0, !PT ;  /* 0x0000000f05057812 */ /* 0x000fe200078ec0ff */
[--C-:B----4-:R-:W-:Y:S01]  /*1190*/  HADD2.F32 R19, -RZ, R14.reuse.H0_H0 ;  /* 0x2000000eff137230 */ /* 0x110fe20000004100 */
[----:B------:R-:W-:Y:S01]  /*11a0*/  IADD3 R13, R13, UR12, RZ ;  /* 0x0000000c0d0d7c10 */ /* 0x000fe2000fffe0ff */
[----:B------:R-:W-:Y:S01]  /*11b0*/  HADD2.F32 R14, -RZ, R14.H1_H1 ;  /* 0x3000000eff0e7230 */ /* 0x000fe20000004100 */
[----:B------:R-:W-:-:S02]  /*11c0*/  IADD3 R11, R8, UR12, RZ ;  /* 0x0000000c080b7c10 */ /* 0x000fc4000fffe0ff */
[----:B------:R-:W-:Y:S01]  /*11d0*/  IADD3 R58, R5, UR12, RZ ;  /* 0x0000000c053a7c10 */ /* 0x000fe2000fffe0ff */
[----:B------:R1:W2:Y:S01]  /*11e0*/  I2F.F16 R10, R13 ;  /* 0x0000000d000a7306 */ /* 0x0002a20000200c00 */
[----:B------:R-:W-:-:S04]  /*11f0*/  IADD3 R5, R23, 0xe400, RZ ;  /* 0x0000e40017057810 */ /* 0x000fc80007ffe0ff */
[----:B------:R-:W-:-:S03]  /*1200*/  PRMT R5, R5, 0x5410, R5 ;  /* 0x0000541005057816 */ /* 0x000fc60000000005 */
[----:B------:R3:W4:Y:S01]  /*1210*/  I2F.F16 R12, R11 ;  /* 0x0000000b000c7306 */ /* 0x0007220000200c00 */
[C---:B0-----:R-:W-:Y:S01]  /*1220*/  HADD2 R8, R16.reuse.H0_H0, -R9.H0_H0 ;  /* 0xa000000910087230 */ /* 0x041fe20000000800 */
[----:B------:R-:W-:Y:S02]  /*1230*/  IADD3 R9, R13, 0xe400, RZ ;  /* 0x0000e4000d097810 */ /* 0x000fe40007ffe0ff */
[----:B-1----:R-:W-:Y:S02]  /*1240*/  IADD3 R13, R58, 0xe400, RZ ;  /* 0x0000e4003a0d7810 */ /* 0x002fe40007ffe0ff */
[----:B------:R-:W-:Y:S02]  /*1250*/  PRMT R9, R9, 0x5410, R9 ;  /* 0x0000541009097816 */ /* 0x000fe40000000009 */
[----:B------:R-:W0:Y:S01]  /*1260*/  I2F.F16 R15, R58 ;  /* 0x0000003a000f7306 */ /* 0x000e220000200c00 */
[----:B---3--:R-:W-:Y:S01]  /*1270*/  IADD3 R11, R11, 0xe400, RZ ;  /* 0x0000e4000b0b7810 */ /* 0x008fe20007ffe0ff */
[----:B--2---:R-:W-:Y:S01]  /*1280*/  HADD2 R10, R16.H0_H0, -R10.H0_H0 ;  /* 0xa000000a100a7230 */ /* 0x004fe20000000800 */
[----:B------:R-:W-:-:S02]  /*1290*/  PRMT R13, R13, 0x5410, R13 ;  /* 0x000054100d0d7816 */ /* 0x000fc4000000000d */
[----:B------:R-:W-:Y:S01]  /*12a0*/  PRMT R11, R11, 0x5410, R11 ;  /* 0x000054100b0b7816 */ /* 0x000fe2000000000b */
[C---:B----4-:R-:W-:Y:S02]  /*12b0*/  HADD2 R12, R16.reuse.H0_H0, -R12.H0_H0 ;  /* 0xa000000c100c7230 */ /* 0x050fe40000000800 */
[----:B0-----:R-:W-:Y:S01]  /*12c0*/  HADD2 R15, R16.H0_H0, -R15.H0_H0 ;  /* 0xa000000f100f7230 */ /* 0x001fe20000000800 */
[----:B------:R-:W-:Y:S02]  /*12d0*/  IMAD.MOV.U32 R16, RZ, RZ, R4 ;  /* 0x000000ffff107224 */ /* 0x000fe400078e0004 */
.L_x_490:
[----:B0-----:R-:W-:Y:S02]  /*12e0*/  LOP3.LUT R26, R26, 0x64006400, RZ, 0xfc, !PT ;  /* 0x640064001a1a7812 */ /* 0x001fe400078efcff */
[----:B------:R-:W-:Y:S02]  /*12f0*/  LOP3.LUT R23, R24, 0x64006400, RZ, 0xfc, !PT ;  /* 0x6400640018177812 */ /* 0x000fe400078efcff */
[----:B------:R-:W-:Y:S02]  /*1300*/  LOP3.LUT R24, R25, 0x64006400, RZ, 0xfc, !PT ;  /* 0x6400640019187812 */ /* 0x000fe400078efcff */
[----:B------:R-:W-:Y:S01]  /*1310*/  LOP3.LUT R25, R20, 0x64006400, RZ, 0xfc, !PT ;  /* 0x6400640014197812 */ /* 0x000fe200078efcff */
[----:B------:R-:W-:Y:S01]  /*1320*/  HFMA2.MMA R60, R26, 1, 1, R5 ;  /* 0x3c003c001a3c7835 */ /* 0x000fe20000000005 */
[----:B------:R-:W-:Y:S01]  /*1330*/  LOP3.LUT R58, R21, 0x64006400, RZ, 0xfc, !PT ;  /* 0x64006400153a7812 */ /* 0x000fe200078efcff */
[----:B------:R-:W-:Y:S01]  /*1340*/  HFMA2.MMA R64, R23, 0.0625, 0.0625, R8 ;  /* 0x2c002c0017407835 */ /* 0x000fe20000000008 */
[----:B------:R-:W-:Y:S01]  /*1350*/  LOP3.LUT R20, R56, 0x64006400, RZ, 0xfc, !PT ;  /* 0x6400640038147812 */ /* 0x000fe200078efcff */
[----:B------:R-:W-:Y:S01]  /*1360*/  HADD2 R56, R24, R9 ;  /* 0x0000000918387230 */ /* 0x000fe20000000000 */
[----:B------:R-:W-:Y:S01]  /*1370*/  LOP3.LUT R22, R22, 0x64006400, RZ, 0xfc, !PT ;  /* 0x6400640016167812 */ /* 0x000fe200078efcff */
[----:B------:R-:W-:Y:S01]  /*1380*/  HFMA2 R62, R25, 0.0625, 0.0625, R10 ;  /* 0x2c002c00193e7831 */ /* 0x000fe2000000000a */
[----:B------:R-:W-:Y:S01]  /*1390*/  HFMA2.MMA R58, R58, 1, 1, R11 ;  /* 0x3c003c003a3a7835 */ /* 0x000fe2000000000b */
[----:B------:R-:W-:Y:S01]  /*13a0*/  HFMA2 R59, R20, 0.0625, 0.0625, R15 ;  /* 0x2c002c00143b7831 */ /* 0x000fe2000000000f */
[-C--:B------:R-:W-:Y:S01]  /*13b0*/  HFMA2.MMA R20, R60, R28.reuse, RZ ;  /* 0x0000001c3c147235 */ /* 0x080fe200000000ff */
[----:B------:R-:W-:Y:S01]  /*13c0*/  HADD2 R63, R22, R13 ;  /* 0x0000000d163f7230 */ /* 0x000fe20000000000 */
[----:B------:R-:W-:Y:S01]  /*13d0*/  LOP3.LUT R21, R72, 0xf000f, RZ, 0xc0, !PT ;  /* 0x000f000f48157812 */ /* 0x000fe200078ec0ff */
[-C--:B------:R-:W-:Y:S01]  /*13e0*/  HFMA2 R25, R56, R28.reuse, RZ.H0_H0 ;  /* 0x0000001c38197231 */ /* 0x080fe200000400ff */
[----:B------:R-:W-:Y:S01]  /*13f0*/  LOP3.LUT R23, R85, 0xf000f, RZ, 0xc0, !PT ;  /* 0x000f000f55177812 */ /* 0x000fe200078ec0ff */
[----:B------:R-:W-:Y:S01]  /*1400*/  HFMA2.MMA R86, R58, R28, RZ ;  /* 0x0000001c3a567235 */ /* 0x000fe200000000ff */
[----:B------:R-:W-:Y:S01]  /*1410*/  LOP3.LUT R27, R27, 0x64006400, RZ, 0xfc, !PT ;  /* 0x640064001b1b7812 */ /* 0x000fe200078efcff */
[----:B------:R-:W-:Y:S01]  /*1420*/  HFMA2 R24, R63, R28, RZ.H0_H0 ;  /* 0x0000001c3f187231 */ /* 0x000fe200000400ff */
[-C--:B------:R-:W-:Y:S01]  /*1430*/  HFMA2.MMA R28, R64, R29.reuse, R20 ;  /* 0x0000001d401c7235 */ /* 0x080fe20000000014 */
[----:B------:R-:W-:Y:S01]  /*1440*/  LOP3.LUT R26, R21, 0x64006400, RZ, 0xfc, !PT ;  /* 0x64006400151a7812 */ /* 0x000fe200078efcff */
[-C--:B------:R-:W-:Y:S01]  /*1450*/  HFMA2 R25, R62, R29.reuse, R25 ;  /* 0x0000001d3e197231 */ /* 0x080fe20000000019 */
[----:B------:R-:W-:Y:S01]  /*1460*/  LOP3.LUT R20, R69, 0xf000f, RZ, 0xc0, !PT ;  /* 0x000f000f45147812 */ /* 0x000fe200078ec0ff */
[----:B------:R-:W-:Y:S01]  /*1470*/  HFMA2.MMA R61, R27, 0.0625, 0.0625, R12 ;  /* 0x2c002c001b3d7835 */ /* 0x000fe2000000000c */
[----:B------:R-:W-:Y:S01]  /*1480*/  LOP3.LUT R22, R83, 0xf000f, RZ, 0xc0, !PT ;  /* 0x000f000f53167812 */ /* 0x000fe200078ec0ff */
[----:B------:R-:W-:Y:S01]  /*1490*/  HFMA2 R24, R59, R29, R24 ;  /* 0x0000001d3b187231 */ /* 0x000fe20000000018 */
[----:B------:R-:W-:Y:S01]  /*14a0*/  LOP3.LUT R88, R23, 0x64006400, RZ, 0xfc, !PT ;  /* 0x6400640017587812 */ /* 0x000fe200078efcff */
[----:B------:R-:W-:Y:S01]  /*14b0*/  HFMA2.MMA R67, R26, 1, 1, R9 ;  /* 0x3c003c001a437835 */ /* 0x000fe20000000009 */
[----:B------:R-:W-:Y:S01]  /*14c0*/  LOP3.LUT R68, R20, 0x64006400, RZ, 0xfc, !PT ;  /* 0x6400640014447812 */ /* 0x000fe200078efcff */
[----:B------:R-:W-:Y:S01]  /*14d0*/  HFMA2.MMA R86, R61, R29, R86 ;  /* 0x0000001d3d567235 */ /* 0x000fe20000000056 */
[----:B------:R-:W-:-:S02]  /*14e0*/  LOP3.LUT R66, R22, 0x64006400, RZ, 0xfc, !PT ;  /* 0x6400640016427812 */ /* 0x000fc400078efcff */
[----:B------:R-:W-:Y:S01]  /*14f0*/  HFMA2.MMA R65, R88, 1, 1, R13 ;  /* 0x3c003c0058417835 */ /* 0x000fe2000000000d */
[----:B------:R-:W-:Y:S01]  /*1500*/  HADD2 R68, R68, R5 ;  /* 0x0000000544447230 */ /* 0x000fe20000000000 */
[----:B------:R-:W-:Y:S01]  /*1510*/  LOP3.LUT R69, R69, 0xf000f0, RZ, 0xc0, !PT ;  /* 0x00f000f045457812 */ /* 0x000fe200078ec0ff */
[----:B------:R-:W-:Y:S01]  /*1520*/  HADD2 R66, R66, R11 ;  /* 0x0000000b42427230 */ /* 0x000fe20000000000 */
[----:B------:R-:W-:Y:S01]  /*1530*/  LOP3.LUT R83, R83, 0xf000f0, RZ, 0xc0, !PT ;  /* 0x00f000f053537812 */ /* 0x000fe200078ec0ff */
[-C--:B------:R-:W-:Y:S01]  /*1540*/  HFMA2 R29, R67, R30.reuse, R25 ;  /* 0x0000001e431d7231 */ /* 0x080fe20000000019 */
[----:B------:R-:W-:Y:S01]  /*1550*/  LOP3.LUT R72, R72, 0xf000f0, RZ, 0xc0, !PT ;  /* 0x00f000f048487812 */ /* 0x000fe200078ec0ff */
[-C--:B------:R-:W-:Y:S01]  /*1560*/  HFMA2.MMA R28, R68, R30.reuse, R28 ;  /* 0x0000001e441c7235 */ /* 0x080fe2000000001c */
[----:B------:R0:W2:Y:S01]  /*1570*/  LDG.E.128.CONSTANT R20, [R70.64] ;  /* 0x0000000a46147981 */ /* 0x0000a2000c1e9d00 */
[----:B------:R-:W-:Y:S01]  /*1580*/  HFMA2.MMA R86, R66, R30, R86 ;  /* 0x0000001e42567235 */ /* 0x000fe20000000056 */
[----:B------:R-:W-:Y:S01]  /*1590*/  HFMA2 R30, R65, R30, R24 ;  /* 0x0000001e411e7231 */ /* 0x000fe20000000018 */
[----:B------:R-:W-:Y:S01]  /*15a0*/  LOP3.LUT R69, R69, 0x64006400, RZ, 0xfc, !PT ;  /* 0x6400640045457812 */ /* 0x000fe200078efcff */
[----:B------:R-:W1:Y:S01]  /*15b0*/  LDS.128 R24, [UR4+0x100] ;  /* 0x00010004ff187984 */ /* 0x000e620008000c00 */
[----:B------:R-:W-:-:S02]  /*15c0*/  LOP3.LUT R83, R83, 0x64006400, RZ, 0xfc, !PT ;  /* 0x6400640053537812 */ /* 0x000fc400078efcff */
[----:B------:R-:W-:Y:S02]  /*15d0*/  LOP3.LUT R85, R85, 0xf000f0, RZ, 0xc0, !PT ;  /* 0x00f000f055557812 */ /* 0x000fe400078ec0ff */
[----:B0-----:R-:W-:Y:S01]  /*15e0*/  LOP3.LUT R71, R72, 0x64006400, RZ, 0xfc, !PT ;  /* 0x6400640048477812 */ /* 0x001fe200078efcff */
[----:B------:R-:W-:Y:S01]  /*15f0*/  HFMA2.MMA R72, R69, 0.0625, 0.0625, R8 ;  /* 0x2c002c0045487835 */ /* 0x000fe20000000008 */
[----:B------:R-:W-:Y:S01]  /*1600*/  LOP3.LUT R88, R85, 0x64006400, RZ, 0xfc, !PT ;  /* 0x6400640055587812 */ /* 0x000fe200078efcff */
[----:B------:R-:W-:Y:S02]  /*1610*/  HFMA2.MMA R70, R83, 0.0625, 0.0625, R12 ;  /* 0x2c002c0053467835 */ /* 0x000fe4000000000c */
[----:B------:R-:W-:Y:S02]  /*1620*/  HFMA2 R71, R71, 0.0625, 0.0625, R10 ;  /* 0x2c002c0047477831 */ /* 0x000fe4000000000a */
[-C--:B------:R-:W-:Y:S01]  /*1630*/  HFMA2.MMA R28, R72, R31.reuse, R28 ;  /* 0x0000001f481c7235 */ /* 0x080fe2000000001c */
[----:B------:R-:W-:Y:S01]  /*1640*/  HFMA2 R69, R88, 0.0625, 0.0625, R15 ;  /* 0x2c002c0058457831 */ /* 0x000fe2000000000f */
[----:B------:R-:W-:Y:S01]  /*1650*/  HFMA2.MMA R86, R70, R31, R86 ;  /* 0x0000001f46567235 */ /* 0x000fe20000000056 */
[----:B------:R-:W-:-:S02]  /*1660*/  HFMA2 R83, R71, R31, R29 ;  /* 0x0000001f47537231 */ /* 0x000fc4000000001d */
[----:B------:R-:W-:-:S03]  /*1670*/  HFMA2 R85, R69, R31, R30 ;  /* 0x0000001f45557231 */ /* 0x000fc6000000001e */
[--C-:B------:R-:W-:Y:S02]  /*1680*/  HADD2.F32 R30, -RZ, R83.reuse.H0_H0 ;  /* 0x20000053ff1e7230 */ /* 0x100fe40000004100 */
[----:B------:R-:W-:Y:S02]  /*1690*/  HADD2.F32 R29, -RZ, R28.H0_H0 ;  /* 0x2000001cff1d7230 */ /* 0x000fe40000004100 */
[----:B------:R-:W-:Y:S02]  /*16a0*/  HADD2.F32 R31, -RZ, R86.H0_H0 ;  /* 0x20000056ff1f7230 */ /* 0x000fe40000004100 */
[----:B------:R-:W-:Y:S02]  /*16b0*/  HADD2.F32 R28, -RZ, R28.H1_H1 ;  /* 0x3000001cff1c7230 */ /* 0x000fe40000004100 */
[----:B------:R-:W-:Y:S02]  /*16c0*/  HADD2.F32 R83, -RZ, R83.H1_H1 ;  /* 0x30000053ff537230 */ /* 0x000fe40000004100 */
[----:B------:R-:W-:Y:S01]  /*16d0*/  HADD2.F32 R86, -RZ, R86.H1_H1 ;  /* 0x30000056ff567230 */ /* 0x000fe20000004100 */
[----:B------:R-:W-:Y:S01]  /*16e0*/  FADD.FTZ R28, R29, R28 ;  /* 0x0000001c1d1c7221 */ /* 0x000fe20000010000 */
[--C-:B------:R-:W-:Y:S01]  /*16f0*/  HADD2.F32 R87, -RZ, R85.reuse.H0_H0 ;  /* 0x20000055ff577230 */ /* 0x100fe20000004100 */
[----:B------:R-:W-:Y:S01]  /*1700*/  FADD.FTZ R30, R30, R83 ;  /* 0x000000531e1e7221 */ /* 0x000fe20000010000 */
[----:B------:R-:W-:Y:S01]  /*1710*/  HADD2.F32 R88, -RZ, R85.H1_H1 ;  /* 0x30000055ff587230 */ /* 0x000fe20000004100 */
[----:B------:R-:W-:-:S02]  /*1720*/  FADD.FTZ R31, R31, R86 ;  /* 0x000000561f1f7221 */ /* 0x000fc40000010000 */
[----:B------:R-:W-:Y:S02]  /*1730*/  FFMA.FTZ R74, R17, R28, R74 ;  /* 0x0000001c114a7223 */ /* 0x000fe4000001004a */
[----:B------:R-:W-:Y:S01]  /*1740*/  FFMA.FTZ R35, R18, R30, R35 ;  /* 0x0000001e12237223 */ /* 0x000fe20000010023 */
[-C--:B-1----:R-:W-:Y:S01]  /*1750*/  HFMA2.MMA R83, R60, R24.reuse, RZ ;  /* 0x000000183c537235 */ /* 0x082fe200000000ff */
[----:B------:R-:W-:Y:S01]  /*1760*/  FFMA.FTZ R32, R19, R31, R32 ;  /* 0x0000001f13207223 */ /* 0x000fe20000010020 */
[----:B------:R-:W-:Y:S01]  /*1770*/  HFMA2.MMA R86, R58, R24, RZ ;  /* 0x000000183a567235 */ /* 0x000fe200000000ff */
[----:B------:R-:W0:Y:S01]  /*1780*/  LDS.128 R28, [UR4+0x200] ;  /* 0x00020004ff1c7984 */ /* 0x000e220008000c00 */
[-C--:B------:R-:W-:Y:S01]  /*1790*/  HFMA2 R85, R56, R24.reuse, RZ.H0_H0 ;  /* 0x0000001838557231 */ /* 0x080fe200000400ff */
[----:B------:R-:W-:Y:S01]  /*17a0*/  FADD.FTZ R87, R87, R88 ;  /* 0x0000005857577221 */ /* 0x000fe20000010000 */
[-C--:B------:R-:W-:Y:S01]  /*17b0*/  HFMA2.MMA R83, R64, R25.reuse, R83 ;  /* 0x0000001940537235 */ /* 0x080fe20000000053 */
[----:B------:R-:W-:Y:S01]  /*17c0*/  HFMA2 R24, R63, R24, RZ.H0_H0 ;  /* 0x000000183f187231 */ /* 0x000fe200000400ff */
[----:B------:R-:W-:Y:S01]  /*17d0*/  HFMA2.MMA R86, R61, R25, R86 ;  /* 0x000000193d567235 */ /* 0x000fe20000000056 */
[-C--:B------:R-:W-:Y:S01]  /*17e0*/  HFMA2 R85, R62, R25.reuse, R85 ;  /* 0x000000193e557231 */ /* 0x080fe20000000055 */
[----:B------:R-:W-:Y:S01]  /*17f0*/  FFMA.FTZ R37, R14, R87, R37 ;  /* 0x000000570e257223 */ /* 0x000fe20000010025 */
[----:B------:R-:W-:Y:S01]  /*1800*/  HFMA2 R24, R59, R25, R24 ;  /* 0x000000193b187231 */ /* 0x000fe20000000018 */
[-C--:B------:R-:W-:Y:S01]  /*1810*/  HFMA2.MMA R83, R68, R26.reuse, R83 ;  /* 0x0000001a44537235 */ /* 0x080fe20000000053 */
[-C--:B------:R-:W-:Y:S01]  /*1820*/  HFMA2 R85, R67, R26.reuse, R85 ;  /* 0x0000001a43557231 */ /* 0x080fe20000000055 */
[----:B------:R-:W-:Y:S01]  /*1830*/  HFMA2.MMA R86, R66, R26, R86 ;  /* 0x0000001a42567235 */ /* 0x000fe20000000056 */
[----:B------:R-:W-:-:S02]  /*1840*/  HFMA2 R24, R65, R26, R24 ;  /* 0x0000001a41187231 */ /* 0x000fc40000000018 */
[-C--:B------:R-:W-:Y:S01]  /*1850*/  HFMA2 R85, R71, R27.reuse, R85 ;  /* 0x0000001b47557231 */ /* 0x080fe20000000055 */
[-C--:B------:R-:W-:Y:S01]  /*1860*/  HFMA2.MMA R83, R72, R27.reuse, R83 ;  /* 0x0000001b48537235 */ /* 0x080fe20000000053 */
[----:B------:R-:W-:Y:S01]  /*1870*/  HFMA2 R87, R69, R27, R24 ;  /* 0x0000001b45577231 */ /* 0x000fe20000000018 */
[----:B------:R-:W-:Y:S02]  /*1880*/  HFMA2.MMA R86, R70, R27, R86 ;  /* 0x0000001b46567235 */ /* 0x000fe40000000056 */
[--C-:B------:R-:W-:Y:S02]  /*1890*/  HADD2.F32 R25, -RZ, R85.reuse.H0_H0 ;  /* 0x20000055ff197230 */ /* 0x100fe40000004100 */
[----:B------:R-:W-:Y:S02]  /*18a0*/  HADD2.F32 R26, -RZ, R85.H1_H1 ;  /* 0x30000055ff1a7230 */ /* 0x000fe40000004100 */
[----:B------:R-:W-:Y:S02]  /*18b0*/  HADD2.F32 R85, -RZ, R87.H0_H0 ;  /* 0x20000057ff557230 */ /* 0x000fe40000004100 */
[----:B------:R-:W-:Y:S01]  /*18c0*/  HADD2.F32 R24, -RZ, R83.H0_H0 ;  /* 0x20000053ff187230 */ /* 0x000fe20000004100 */
[----:B------:R-:W-:Y:S01]  /*18d0*/  FADD.FTZ R25, R25, R26 ;  /* 0x0000001a19197221 */ /* 0x000fe20000010000 */
[----:B------:R-:W-:-:S02]  /*18e0*/  HADD2.F32 R27, -RZ, R86.H0_H0 ;  /* 0x20000056ff1b7230 */ /* 0x000fc40000004100 */
[----:B------:R-:W-:Y:S01]  /*18f0*/  HADD2.F32 R83, -RZ, R83.H1_H1 ;  /* 0x30000053ff537230 */ /* 0x000fe20000004100 */
[----:B------:R-:W-:Y:S01]  /*1900*/  FFMA.FTZ R53, R18, R25, R53 ;  /* 0x0000001912357223 */ /* 0x000fe20000010035 */
[----:B------:R-:W-:Y:S02]  /*1910*/  HADD2.F32 R86, -RZ, R86.H1_H1 ;  /* 0x30000056ff567230 */ /* 0x000fe40000004100 */
[----:B------:R-:W-:Y:S01]  /*1920*/  HADD2.F32 R88, -RZ, R87.H1_H1 ;  /* 0x30000057ff587230 */ /* 0x000fe20000004100 */
[----:B------:R-:W-:Y:S02]  /*1930*/  FADD.FTZ R24, R24, R83 ;  /* 0x0000005318187221 */ /* 0x000fe40000010000 */
[----:B------:R-:W-:Y:S02]  /*1940*/  FADD.FTZ R27, R27, R86 ;  /* 0x000000561b1b7221 */ /* 0x000fe40000010000 */
[----:B------:R-:W-:Y:S02]  /*1950*/  FFMA.FTZ R40, R17, R24, R40 ;  /* 0x0000001811287223 */ /* 0x000fe40000010028 */
[----:B------:R-:W-:Y:S01]  /*1960*/  FFMA.FTZ R42, R19, R27, R42 ;  /* 0x0000001b132a7223 */ /* 0x000fe2000001002a */
[-C--:B0-----:R-:W-:Y:S01]  /*1970*/  HFMA2.MMA R83, R60, R28.reuse, RZ ;  /* 0x0000001c3c537235 */ /* 0x081fe200000000ff */
[----:B------:R-:W0:Y:S01]  /*1980*/  LDS.128 R24, [UR4+0x300] ;  /* 0x00030004ff187984 */ /* 0x000e220008000c00 */
[----:B------:R-:W-:Y:S01]  /*1990*/  HFMA2.MMA R86, R58, R28, RZ ;  /* 0x0000001c3a567235 */ /* 0x000fe200000000ff */
[----:B------:R-:W-:-:S03]  /*19a0*/  FADD.FTZ R85, R85, R88 ;  /* 0x0000005855557221 */ /* 0x000fc60000010000 */
[-C--:B------:R-:W-:Y:S01]  /*19b0*/  HFMA2.MMA R83, R64, R29.reuse, R83 ;  /* 0x0000001d40537235 */ /* 0x080fe20000000053 */
[----:B------:R-:W-:Y:S01]  /*19c0*/  FFMA.FTZ R39, R14, R85, R39 ;  /* 0x000000550e277223 */ /* 0x000fe20000010027 */
[----:B------:R-:W-:Y:S01]  /*19d0*/  HFMA2.MMA R86, R61, R29, R86 ;  /* 0x0000001d3d567235 */ /* 0x000fe20000000056 */
[-C--:B------:R-:W-:Y:S02]  /*19e0*/  HFMA2 R85, R56, R28.reuse, RZ.H0_H0 ;  /* 0x0000001c38557231 */ /* 0x080fe400000400ff */
[----:B------:R-:W-:Y:S01]  /*19f0*/  HFMA2 R28, R63, R28, RZ.H0_H0 ;  /* 0x0000001c3f1c7231 */ /* 0x000fe200000400ff */
[-C--:B------:R-:W-:Y:S01]  /*1a00*/  HFMA2.MMA R83, R68, R30.reuse, R83 ;  /* 0x0000001e44537235 */ /* 0x080fe20000000053 */
[-C--:B------:R-:W-:Y:S01]  /*1a10*/  HFMA2 R85, R62, R29.reuse, R85 ;  /* 0x0000001d3e557231 */ /* 0x080fe20000000055 */
[----:B------:R-:W-:Y:S01]  /*1a20*/  HFMA2.MMA R86, R66, R30, R86 ;  /* 0x0000001e42567235 */ /* 0x000fe20000000056 */
[----:B------:R-:W-:Y:S02]  /*1a30*/  HFMA2 R28, R59, R29, R28 ;  /* 0x0000001d3b1c7231 */ /* 0x000fe4000000001c */
[-C--:B------:R-:W-:Y:S01]  /*1a40*/  HFMA2 R85, R67, R30.reuse, R85 ;  /* 0x0000001e43557231 */ /* 0x080fe20000000055 */
[-C--:B------:R-:W-:Y:S01]  /*1a50*/  HFMA2.MMA R83, R72, R31.reuse, R83 ;  /* 0x0000001f48537235 */ /* 0x080fe20000000053 */
[----:B------:R-:W-:Y:S01]  /*1a60*/  HFMA2 R28, R65, R30, R28 ;  /* 0x0000001e411c7231 */ /* 0x000fe2000000001c */
[----:B------:R-:W-:Y:S01]  /*1a70*/  HFMA2.MMA R86, R70, R31, R86 ;  /* 0x0000001f46567235 */ /* 0x000fe20000000056 */
[----:B------:R-:W-:-:S02]  /*1a80*/  HFMA2 R85, R71, R31, R85 ;  /* 0x0000001f47557231 */ /* 0x000fc40000000055 */
[----:B------:R-:W-:-:S03]  /*1a90*/  HFMA2 R87, R69, R31, R28 ;  /* 0x0000001f45577231 */ /* 0x000fc6000000001c */
[----:B------:R-:W-:Y:S02]  /*1aa0*/  HADD2.F32 R29, -RZ, R85.H0_H0 ;  /* 0x20000055ff1d7230 */ /* 0x000fe40000004100 */
[--C-:B------:R-:W-:Y:S02]  /*1ab0*/  HADD2.F32 R28, -RZ, R83.reuse.H0_H0 ;  /* 0x20000053ff1c7230 */ /* 0x100fe40000004100 */
[--C-:B------:R-:W-:Y:S02]  /*1ac0*/  HADD2.F32 R31, -RZ, R86.reuse.H0_H0 ;  /* 0x20000056ff1f7230 */ /* 0x100fe40000004100 */
[----:B------:R-:W-:Y:S02]  /*1ad0*/  HADD2.F32 R83, -RZ, R83.H1_H1 ;  /* 0x30000053ff537230 */ /* 0x000fe40000004100 */
[----:B------:R-:W-:Y:S02]  /*1ae0*/  HADD2.F32 R30, -RZ, R85.H1_H1 ;  /* 0x30000055ff1e7230 */ /* 0x000fe40000004100 */
[----:B------:R-:W-:Y:S01]  /*1af0*/  HADD2.F32 R86, -RZ, R86.H1_H1 ;  /* 0x30000056ff567230 */ /* 0x000fe20000004100 */
[----:B------:R-:W-:Y:S01]  /*1b00*/  FADD.FTZ R28, R28, R83 ;  /* 0x000000531c1c7221 */ /* 0x000fe20000010000 */
[--C-:B------:R-:W-:Y:S01]  /*1b10*/  HADD2.F32 R85, -RZ, R87.reuse.H0_H0 ;  /* 0x20000057ff557230 */ /* 0x100fe20000004100 */
[----:B------:R-:W-:Y:S01]  /*1b20*/  FADD.FTZ R29, R29, R30 ;  /* 0x0000001e1d1d7221 */ /* 0x000fe20000010000 */
[----:B------:R-:W-:Y:S01]  /*1b30*/  HADD2.F32 R88, -RZ, R87.H1_H1 ;  /* 0x30000057ff587230 */ /* 0x000fe20000004100 */
[----:B------:R-:W-:Y:S01]  /*1b40*/  FADD.FTZ R31, R31, R86 ;  /* 0x000000561f1f7221 */ /* 0x000fe20000010000 */
[-C--:B0-----:R-:W-:Y:S01]  /*1b50*/  HFMA2.MMA R83, R60, R24.reuse, RZ ;  /* 0x000000183c537235 */ /* 0x081fe200000000ff */
[----:B------:R-:W-:Y:S01]  /*1b60*/  FFMA.FTZ R44, R17, R28, R44 ;  /* 0x0000001c112c7223 */ /* 0x000fe2000001002c */
[----:B------:R-:W-:Y:S01]  /*1b70*/  HFMA2.MMA R86, R58, R24, RZ ;  /* 0x000000183a567235 */ /* 0x000fe200000000ff */
[----:B------:R-:W-:-:S02]  /*1b80*/  FFMA.FTZ R41, R18, R29, R41 ;  /* 0x0000001d12297223 */ /* 0x000fc40000010029 */
[----:B------:R-:W-:Y:S01]  /*1b90*/  FFMA.FTZ R34, R19, R31, R34 ;  /* 0x0000001f13227223 */ /* 0x000fe20000010022 */
[-C--:B------:R-:W-:Y:S01]  /*1ba0*/  HFMA2.MMA R83, R64, R25.reuse, R83 ;  /* 0x0000001940537235 */ /* 0x080fe20000000053 */
[----:B------:R-:W0:Y:S01]  /*1bb0*/  LDS.128 R28, [UR4+0x400] ;  /* 0x00040004ff1c7984 */ /* 0x000e220008000c00 */
[----:B------:R-:W-:Y:S01]  /*1bc0*/  FADD.FTZ R85, R85, R88 ;  /* 0x0000005855557221 */ /* 0x000fe20000010000 */
[----:B------:R-:W-:-:S03]  /*1bd0*/  HFMA2.MMA R86, R61, R25, R86 ;  /* 0x000000193d567235 */ /* 0x000fc60000000056 */
[----:B------:R-:W-:Y:S01]  /*1be0*/  FFMA.FTZ R43, R14, R85, R43 ;  /* 0x000000550e2b7223 */ /* 0x000fe2000001002b */
[-C--:B------:R-:W-:Y:S01]  /*1bf0*/  HFMA2 R85, R56, R24.reuse, RZ.H0_H0 ;  /* 0x0000001838557231 */ /* 0x080fe200000400ff */
[-C--:B------:R-:W-:Y:S01]  /*1c00*/  HFMA2.MMA R83, R68, R26.reuse, R83 ;  /* 0x0000001a44537235 */ /* 0x080fe20000000053 */
[----:B------:R-:W-:Y:S01]  /*1c10*/  HFMA2 R24, R63, R24, RZ.H0_H0 ;  /* 0x000000183f187231 */ /* 0x000fe200000400ff */
[----:B------:R-:W-:Y:S01]  /*1c20*/  HFMA2.MMA R86, R66, R26, R86 ;  /* 0x0000001a42567235 */ /* 0x000fe20000000056 */
[-C--:B------:R-:W-:Y:S02]  /*1c30*/  HFMA2 R85, R62, R25.reuse, R85 ;  /* 0x000000193e557231 */ /* 0x080fe40000000055 */
[----:B------:R-:W-:Y:S01]  /*1c40*/  HFMA2 R24, R59, R25, R24 ;  /* 0x000000193b187231 */ /* 0x000fe20000000018 */
[-C--:B------:R-:W-:Y:S01]  /*1c50*/  HFMA2.MMA R83, R72, R27.reuse, R83 ;  /* 0x0000001b48537235 */ /* 0x080fe20000000053 */
[-C--:B------:R-:W-:Y:S01]  /*1c60*/  HFMA2 R85, R67, R26.reuse, R85 ;  /* 0x0000001a43557231 */ /* 0x080fe20000000055 */
[----:B------:R-:W-:Y:S01]  /*1c70*/  HFMA2.MMA R86, R70, R27, R86 ;  /* 0x0000001b46567235 */ /* 0x000fe20000000056 */
[----:B------:R-:W-:-:S02]  /*1c80*/  HFMA2 R24, R65, R26, R24 ;  /* 0x0000001a41187231 */ /* 0x000fc40000000018 */
[-C--:B------:R-:W-:Y:S02]  /*1c90*/  HFMA2 R85, R71, R27.reuse, R85 ;  /* 0x0000001b47557231 */ /* 0x080fe40000000055 */
[----:B------:R-:W-:-:S03]  /*1ca0*/  HFMA2 R87, R69, R27, R24 ;  /* 0x0000001b45577231 */ /* 0x000fc60000000018 */
[--C-:B------:R-:W-:Y:S02]  /*1cb0*/  HADD2.F32 R24, -RZ, R83.reuse.H0_H0 ;  /* 0x20000053ff187230 */ /* 0x100fe40000004100 */
[----:B------:R-:W-:Y:S02]  /*1cc0*/  HADD2.F32 R83, -RZ, R83.H1_H1 ;  /* 0x30000053ff537230 */ /* 0x000fe40000004100 */
[--C-:B------:R-:W-:Y:S02]  /*1cd0*/  HADD2.F32 R25, -RZ, R85.reuse.H0_H0 ;  /* 0x20000055ff197230 */ /* 0x100fe40000004100 */
[----:B------:R-:W-:Y:S01]  /*1ce0*/  HADD2.F32 R26, -RZ, R85.H1_H1 ;  /* 0x30000055ff1a7230 */ /* 0x000fe20000004100 */
[----:B------:R-:W-:Y:S01]  /*1cf0*/  FADD.FTZ R24, R24, R83 ;  /* 0x0000005318187221 */ /* 0x000fe20000010000 */
[--C-:B------:R-:W-:Y:S02]  /*1d00*/  HADD2.F32 R27, -RZ, R86.reuse.H0_H0 ;  /* 0x20000056ff1b7230 */ /* 0x100fe40000004100 */
[----:B------:R-:W-:Y:S01]  /*1d10*/  HADD2.F32 R86, -RZ, R86.H1_H1 ;  /* 0x30000056ff567230 */ /* 0x000fe20000004100 */
[----:B------:R-:W-:Y:S01]  /*1d20*/  FADD.FTZ R25, R25, R26 ;  /* 0x0000001a19197221 */ /* 0x000fe20000010000 */
[--C-:B------:R-:W-:Y:S01]  /*1d30*/  HADD2.F32 R85, -RZ, R87.reuse.H0_H0 ;  /* 0x20000057ff557230 */ /* 0x100fe20000004100 */
[----:B------:R-:W-:Y:S01]  /*1d40*/  FFMA.FTZ R46, R17, R24, R46 ;  /* 0x00000018112e7223 */ /* 0x000fe2000001002e */
[----:B------:R-:W-:Y:S01]  /*1d50*/  HADD2.F32 R88, -RZ, R87.H1_H1 ;  /* 0x30000057ff587230 */ /* 0x000fe20000004100 */
[----:B------:R-:W-:-:S02]  /*1d60*/  FADD.FTZ R86, R27, R86 ;  /* 0x000000561b567221 */ /* 0x000fc40000010000 */
[----:B------:R-:W-:Y:S01]  /*1d70*/  FFMA.FTZ R55, R18, R25, R55 ;  /* 0x0000001912377223 */ /* 0x000fe20000010037 */
[-C--:B0-----:R-:W-:Y:S01]  /*1d80*/  HFMA2.MMA R83, R60, R28.reuse, RZ ;  /* 0x0000001c3c537235 */ /* 0x081fe200000000ff */
[----:B------:R-:W0:Y:S01]  /*1d90*/  LDS.128 R24, [UR4+0x500] ;  /* 0x00050004ff187984 */ /* 0x000e220008000c00 */
[----:B------:R-:W-:Y:S01]  /*1da0*/  FFMA.FTZ R48, R19, R86, R48 ;  /* 0x0000005613307223 */ /* 0x000fe20000010030 */
[----:B------:R-:W-:Y:S01]  /*1db0*/  HFMA2.MMA R86, R58, R28, RZ ;  /* 0x0000001c3a567235 */ /* 0x000fe200000000ff */
[----:B------:R-:W-:Y:S02]  /*1dc0*/  FADD.FTZ R85, R85, R88 ;  /* 0x0000005855557221 */ /* 0x000fe40000010000 */
[-C--:B------:R-:W-:Y:S02]  /*1dd0*/  HFMA2.MMA R83, R64, R29.reuse, R83 ;  /* 0x0000001d40537235 */ /* 0x080fe40000000053 */
[----:B------:R-:W-:Y:S01]  /*1de0*/  FFMA.FTZ R45, R14, R85, R45 ;  /* 0x000000550e2d7223 */ /* 0x000fe2000001002d */
[-C--:B------:R-:W-:Y:S01]  /*1df0*/  HFMA2 R85, R56, R28.reuse, RZ.H0_H0 ;  /* 0x0000001c38557231 */ /* 0x080fe200000400ff */
[----:B------:R-:W-:Y:S01]  /*1e00*/  HFMA2.MMA R86, R61, R29, R86 ;  /* 0x0000001d3d567235 */ /* 0x000fe20000000056 */
[----:B------:R-:W-:Y:S01]  /*1e10*/  HFMA2 R28, R63, R28, RZ.H0_H0 ;  /* 0x0000001c3f1c7231 */ /* 0x000fe200000400ff */
[----:B------:R-:W-:Y:S01]  /*1e20*/  HFMA2.MMA R83, R68, R30, R83 ;  /* 0x0000001e44537235 */ /* 0x000fe20000000053 */
[----:B------:R-:W-:-:S02]  /*1e30*/  HFMA2 R85, R62, R29, R85 ;  /* 0x0000001d3e557231 */ /* 0x000fc40000000055 */
[----:B------:R-:W-:Y:S01]  /*1e40*/  HFMA2 R28, R59, R29, R28 ;  /* 0x0000001d3b1c7231 */ /* 0x000fe2000000001c */
[----:B------:R-:W-:Y:S01]  /*1e50*/  HFMA2.MMA R86, R66, R30, R86 ;  /* 0x0000001e42567235 */ /* 0x000fe20000000056 */
[-C--:B------:R-:W-:Y:S01]  /*1e60*/  HFMA2 R85, R67, R30.reuse, R85 ;  /* 0x0000001e43557231 */ /* 0x080fe20000000055 */
[-C--:B------:R-:W-:Y:S01]  /*1e70*/  HFMA2.MMA R83, R72, R31.reuse, R83 ;  /* 0x0000001f48537235 */ /* 0x080fe20000000053 */
[----:B------:R-:W-:Y:S02]  /*1e80*/  HFMA2 R28, R65, R30, R28 ;  /* 0x0000001e411c7231 */ /* 0x000fe4000000001c */
[-C--:B------:R-:W-:Y:S01]  /*1e90*/  HFMA2 R85, R71, R31.reuse, R85 ;  /* 0x0000001f47557231 */ /* 0x080fe20000000055 */
[----:B------:R-:W-:Y:S01]  /*1ea0*/  HFMA2.MMA R86, R70, R31, R86 ;  /* 0x0000001f46567235 */ /* 0x000fe20000000056 */
[----:B------:R-:W-:-:S03]  /*1eb0*/  HFMA2 R87, R69, R31, R28 ;  /* 0x0000001f45577231 */ /* 0x000fc6000000001c */
[----:B------:R-:W-:Y:S02]  /*1ec0*/  HADD2.F32 R29, -RZ, R85.H0_H0 ;  /* 0x20000055ff1d7230 */ /* 0x000fe40000004100 */
[--C-:B------:R-:W-:Y:S02]  /*1ed0*/  HADD2.F32 R28, -RZ, R83.reuse.H0_H0 ;  /* 0x20000053ff1c7230 */ /* 0x100fe40000004100 */
[----:B------:R-:W-:Y:S02]  /*1ee0*/  HADD2.F32 R83, -RZ, R83.H1_H1 ;  /* 0x30000053ff537230 */ /* 0x000fe40000004100 */
[----:B------:R-:W-:Y:S02]  /*1ef0*/  HADD2.F32 R30, -RZ, R85.H1_H1 ;  /* 0x30000055ff1e7230 */ /* 0x000fe40000004100 */
[--C-:B------:R-:W-:Y:S01]  /*1f00*/  HADD2.F32 R85, -RZ, R87.reuse.H0_H0 ;  /* 0x20000057ff557230 */ /* 0x100fe20000004100 */
[----:B------:R-:W-:Y:S01]  /*1f10*/  FADD.FTZ R28, R28, R83 ;  /* 0x000000531c1c7221 */ /* 0x000fe20000010000 */
[----:B------:R-:W-:Y:S01]  /*1f20*/  HADD2.F32 R88, -RZ, R87.H1_H1 ;  /* 0x30000057ff587230 */ /* 0x000fe20000004100 */
[----:B------:R-:W-:Y:S01]  /*1f30*/  FADD.FTZ R29, R29, R30 ;  /* 0x0000001e1d1d7221 */ /* 0x000fe20000010000 */
[--C-:B------:R-:W-:Y:S01]  /*1f40*/  HADD2.F32 R31, -RZ, R86.reuse.H0_H0 ;  /* 0x20000056ff1f7230 */ /* 0x100fe20000004100 */
[----:B------:R-:W-:Y:S01]  /*1f50*/  FFMA.FTZ R50, R17, R28, R50 ;  /* 0x0000001c11327223 */ /* 0x000fe20000010032 */
[----:B------:R-:W-:Y:S01]  /*1f60*/  HADD2.F32 R86, -RZ, R86.H1_H1 ;  /* 0x30000056ff567230 */ /* 0x000fe20000004100 */
[----:B0-----:R-:W-:Y:S01]  /*1f70*/  HFMA2.MMA R28, R60, R24, RZ ;  /* 0x000000183c1c7235 */ /* 0x001fe200000000ff */
[----:B------:R-:W-:Y:S01]  /*1f80*/  FADD.FTZ R85, R85, R88 ;  /* 0x0000005855557221 */ /* 0x000fe20000010000 */
[----:B------:R-:W-:Y:S01]  /*1f90*/  HFMA2 R83, R56, R24, RZ.H0_H0 ;  /* 0x0000001838537231 */ /* 0x000fe200000400ff */
[----:B------:R-:W-:-:S02]  /*1fa0*/  FFMA.FTZ R57, R18, R29, R57 ;  /* 0x0000001d12397223 */ /* 0x000fc40000010039 */
[----:B------:R-:W-:Y:S01]  /*1fb0*/  FADD.FTZ R31, R31, R86 ;  /* 0x000000561f1f7221 */ /* 0x000fe20000010000 */
[----:B------:R-:W-:Y:S01]  /*1fc0*/  HFMA2 R86, R63, R24, RZ.H0_H0 ;  /* 0x000000183f567231 */ /* 0x000fe200000400ff */
[----:B------:R-:W-:Y:S01]  /*1fd0*/  FFMA.FTZ R47, R14, R85, R47 ;  /* 0x000000550e2f7223 */ /* 0x000fe2000001002f */
[----:B------:R-:W-:Y:S01]  /*1fe0*/  HFMA2.MMA R85, R58, R24, RZ ;  /* 0x000000183a557235 */ /* 0x000fe200000000ff */
[----:B------:R-:W-:Y:S01]  /*1ff0*/  FFMA.FTZ R36, R19, R31, R36 ;  /* 0x0000001f13247223 */ /* 0x000fe20000010024 */
[-C--:B------:R-:W-:Y:S01]  /*2000*/  HFMA2.MMA R24, R64, R25.reuse, R28 ;  /* 0x0000001940187235 */ /* 0x080fe2000000001c */
[-C--:B------:R-:W-:Y:S01]  /*2010*/  HFMA2 R83, R62, R25.reuse, R83 ;  /* 0x000000193e537231 */ /* 0x080fe20000000053 */
[----:B------:R-:W0:Y:S01]  /*2020*/  LDS.128 R28, [UR4+0x600] ;  /* 0x00060004ff1c7984 */ /* 0x000e220008000c00 */
[----:B------:R-:W-:Y:S01]  /*2030*/  HFMA2 R86, R59, R25, R86 ;  /* 0x000000193b567231 */ /* 0x000fe20000000056 */
[----:B------:R-:W-:Y:S01]  /*2040*/  HFMA2.MMA R85, R61, R25, R85 ;  /* 0x000000193d557235 */ /* 0x000fe20000000055 */
[-C--:B------:R-:W-:Y:S01]  /*2050*/  HFMA2 R83, R67, R26.reuse, R83 ;  /* 0x0000001a43537231 */ /* 0x080fe20000000053 */
[----:B------:R-:W-:Y:S01]  /*2060*/  HFMA2.MMA R24, R68, R26, R24 ;  /* 0x0000001a44187235 */ /* 0x000fe20000000018 */
[----:B------:R-:W-:-:S02]  /*2070*/  HFMA2 R86, R65, R26, R86 ;  /* 0x0000001a41567231 */ /* 0x000fc40000000056 */
[-C--:B------:R-:W-:Y:S01]  /*2080*/  HFMA2 R83, R71, R27.reuse, R83 ;  /* 0x0000001b47537231 */ /* 0x080fe20000000053 */
[----:B------:R-:W-:Y:S01]  /*2090*/  HFMA2.MMA R85, R66, R26, R85 ;  /* 0x0000001a42557235 */ /* 0x000fe20000000055 */
[----:B------:R-:W-:Y:S01]  /*20a0*/  HFMA2 R87, R69, R27, R86 ;  /* 0x0000001b45577231 */ /* 0x000fe20000000056 */
[-C--:B------:R-:W-:Y:S02]  /*20b0*/  HFMA2.MMA R24, R72, R27.reuse, R24 ;  /* 0x0000001b48187235 */ /* 0x080fe40000000018 */
[--C-:B------:R-:W-:Y:S02]  /*20c0*/  HADD2.F32 R26, -RZ, R83.reuse.H0_H0 ;  /* 0x20000053ff1a7230 */ /* 0x100fe40000004100 */
[----:B------:R-:W-:Y:S01]  /*20d0*/  HFMA2.MMA R85, R70, R27, R85 ;  /* 0x0000001b46557235 */ /* 0x000fe20000000055 */
[----:B------:R-:W-:Y:S02]  /*20e0*/  HADD2.F32 R83, -RZ, R83.H1_H1 ;  /* 0x30000053ff537230 */ /* 0x000fe40000004100 */
[----:B------:R-:W-:-:S03]  /*20f0*/  HADD2.F32 R88, -RZ, R87.H1_H1 ;  /* 0x30000057ff587230 */ /* 0x000fc60000004100 */
[--C-:B------:R-:W-:Y:S01]  /*2100*/  HADD2.F32 R25, -RZ, R24.reuse.H0_H0 ;  /* 0x20000018ff197230 */ /* 0x100fe20000004100 */
[----:B------:R-:W-:Y:S01]  /*2110*/  FADD.FTZ R83, R26, R83 ;  /* 0x000000531a537221 */ /* 0x000fe20000010000 */
[----:B------:R-:W-:Y:S02]  /*2120*/  HADD2.F32 R24, -RZ, R24.H1_H1 ;  /* 0x30000018ff187230 */ /* 0x000fe40000004100 */
[--C-:B------:R-:W-:Y:S01]  /*2130*/  HADD2.F32 R27, -RZ, R85.reuse.H0_H0 ;  /* 0x20000055ff1b7230 */ /* 0x100fe20000004100 */
[----:B------:R-:W-:Y:S01]  /*2140*/  FFMA.FTZ R49, R18, R83, R49 ;  /* 0x0000005312317223 */ /* 0x000fe20000010031 */
[----:B------:R-:W-:Y:S01]  /*2150*/  HADD2.F32 R86, -RZ, R85.H1_H1 ;  /* 0x30000055ff567230 */ /* 0x000fe20000004100 */
[----:B------:R-:W-:Y:S01]  /*2160*/  FADD.FTZ R24, R25, R24 ;  /* 0x0000001819187221 */ /* 0x000fe20000010000 */
[----:B------:R-:W-:-:S03]  /*2170*/  HADD2.F32 R85, -RZ, R87.H0_H0 ;  /* 0x20000057ff557230 */ /* 0x000fc60000004100 */
[----:B------:R-:W-:Y:S02]  /*2180*/  FADD.FTZ R86, R27, R86 ;  /* 0x000000561b567221 */ /* 0x000fe40000010000 */
[----:B------:R-:W-:Y:S02]  /*2190*/  FFMA.FTZ R52, R17, R24, R52 ;  /* 0x0000001811347223 */ /* 0x000fe40000010034 */
[----:B------:R-:W1:Y:S01]  /*21a0*/  LDS.128 R24, [UR4+0x700] ;  /* 0x00070004ff187984 */ /* 0x000e620008000c00 */
[----:B------:R-:W-:Y:S02]  /*21b0*/  FFMA.FTZ R38, R19, R86, R38 ;  /* 0x0000005613267223 */ /* 0x000fe40000010026 */
[----:B------:R-:W-:Y:S01]  /*21c0*/  FADD.FTZ R85, R85, R88 ;  /* 0x0000005855557221 */ /* 0x000fe20000010000 */
[-C--:B0-----:R-:W-:Y:S02]  /*21d0*/  HFMA2.MMA R86, R58, R28.reuse, RZ ;  /* 0x0000001c3a567235 */ /* 0x081fe400000000ff */
[----:B------:R-:W-:Y:S01]  /*21e0*/  HFMA2.MMA R83, R60, R28, RZ ;  /* 0x0000001c3c537235 */ /* 0x000fe200000000ff */
[----:B------:R-:W-:Y:S01]  /*21f0*/  FFMA.FTZ R51, R14, R85, R51 ;  /* 0x000000550e337223 */ /* 0x000fe20000010033 */
[----:B------:R-:W-:-:S02]  /*2200*/  HFMA2 R85, R56, R28, RZ.H0_H0 ;  /* 0x0000001c38557231 */ /* 0x000fc400000400ff */
        /* <DEDUP_REMOVED lines=8> */
[----:B------:R-:W-:Y:S02]  /*2290*/  HFMA2 R28, R65, R30, R28 ;  /* 0x0000001e411c7231 */ /* 0x000fe4000000001c */
[-C--:B------:R-:W-:Y:S01]  /*22a0*/  HFMA2 R85, R71, R31.reuse, R85 ;  /* 0x0000001f47557231 */ /* 0x080fe20000000055 */
[-C--:B------:R-:W-:Y:S01]  /*22b0*/  HFMA2.MMA R86, R70, R31.reuse, R86 ;  /* 0x0000001f46567235 */ /* 0x080fe20000000056 */
[----:B------:R-:W-:Y:S01]  /*22c0*/  HFMA2 R87, R69, R31, R28 ;  /* 0x0000001f45577231 */ /* 0x000fe2000000001c */
[----:B------:R-:W-:-:S02]  /*22d0*/  HFMA2.MMA R83, R72, R31, R83 ;  /* 0x0000001f48537235 */ /* 0x000fc40000000053 */
[--C-:B------:R-:W-:Y:S02]  /*22e0*/  HADD2.F32 R29, -RZ, R85.reuse.H0_H0 ;  /* 0x20000055ff1d7230 */ /* 0x100fe40000004100 */
[----:B------:R-:W-:Y:S02]  /*22f0*/  HADD2.F32 R30, -RZ, R85.H1_H1 ;  /* 0x30000055ff1e7230 */ /* 0x000fe40000004100 */
[----:B------:R-:W-:Y:S02]  /*2300*/  HADD2.F32 R85, -RZ, R87.H0_H0 ;  /* 0x20000057ff557230 */ /* 0x000fe40000004100 */
[--C-:B------:R-:W-:Y:S01]  /*2310*/  HADD2.F32 R31, -RZ, R86.reuse.H0_H0 ;  /* 0x20000056ff1f7230 */ /* 0x100fe20000004100 */
[----:B------:R-:W-:Y:S01]  /*2320*/  FADD.FTZ R30, R29, R30 ;  /* 0x0000001e1d1e7221 */ /* 0x000fe20000010000 */
[----:B------:R-:W-:Y:S02]  /*2330*/  HADD2.F32 R86, -RZ, R86.H1_H1 ;  /* 0x30000056ff567230 */ /* 0x000fe40000004100 */
[--C-:B------:R-:W-:Y:S01]  /*2340*/  HADD2.F32 R28, -RZ, R83.reuse.H0_H0 ;  /* 0x20000053ff1c7230 */ /* 0x100fe20000004100 */
[----:B------:R-:W-:Y:S01]  /*2350*/  FFMA.FTZ R73, R18, R30, R73 ;  /* 0x0000001e12497223 */ /* 0x000fe20000010049 */
[----:B------:R-:W-:Y:S01]  /*2360*/  HADD2.F32 R83, -RZ, R83.H1_H1 ;  /* 0x30000053ff537230 */ /* 0x000fe20000004100 */
[-C--:B-1----:R-:W-:Y:S01]  /*2370*/  HFMA2.MMA R60, R60, R24.reuse, RZ ;  /* 0x000000183c3c7235 */ /* 0x082fe200000000ff */
[----:B------:R-:W-:Y:S01]  /*2380*/  FADD.FTZ R29, R31, R86 ;  /* 0x000000561f1d7221 */ /* 0x000fe20000010000 */
[----:B------:R-:W-:Y:S01]  /*2390*/  HFMA2 R31, R56, R24, RZ.H0_H0 ;  /* 0x00000018381f7231 */ /* 0x000fe200000400ff */
[-C--:B------:R-:W-:Y:S01]  /*23a0*/  HFMA2.MMA R58, R58, R24.reuse, RZ ;  /* 0x000000183a3a7235 */ /* 0x080fe200000000ff */
[----:B------:R-:W-:Y:S01]  /*23b0*/  HADD2.F32 R88, -RZ, R87.H1_H1 ;  /* 0x30000057ff587230 */ /* 0x000fe20000004100 */
[----:B------:R-:W-:Y:S01]  /*23c0*/  HFMA2.MMA R24, R63, R24, RZ ;  /* 0x000000183f187235 */ /* 0x000fe200000000ff */
[-C--:B------:R-:W-:Y:S01]  /*23d0*/  HFMA2 R31, R62, R25.reuse, R31 ;  /* 0x000000193e1f7231 */ /* 0x080fe2000000001f */
[----:B------:R-:W-:Y:S01]  /*23e0*/  FADD.FTZ R83, R28, R83 ;  /* 0x000000531c537221 */ /* 0x000fe20000010000 */
[----:B--2---:R-:W-:Y:S01]  /*23f0*/  LOP3.LUT R56, R22, 0xf000f, RZ, 0xc0, !PT ;  /* 0x000f000f16387812 */ /* 0x004fe200078ec0ff */
[-C--:B------:R-:W-:Y:S01]  /*2400*/  HFMA2.MMA R58, R61, R25.reuse, R58 ;  /* 0x000000193d3a7235 */ /* 0x080fe2000000003a */
[----:B------:R-:W-:Y:S01]  /*2410*/  HFMA2 R60, R64, R25, R60 ;  /* 0x00000019403c7231 */ /* 0x000fe2000000003c */
[----:B------:R-:W-:Y:S01]  /*2420*/  HFMA2.MMA R24, R59, R25, R24 ;  /* 0x000000193b187235 */ /* 0x000fe20000000018 */
[-C--:B------:R-:W-:Y:S01]  /*2430*/  HFMA2 R31, R67, R26.reuse, R31 ;  /* 0x0000001a431f7231 */ /* 0x080fe2000000001f */
[----:B------:R-:W-:Y:S01]  /*2440*/  FFMA.FTZ R78, R19, R29, R78 ;  /* 0x0000001d134e7223 */ /* 0x000fe2000001004e */
[-C--:B------:R-:W-:Y:S01]  /*2450*/  HFMA2 R60, R68, R26.reuse, R60 ;  /* 0x0000001a443c7231 */ /* 0x080fe2000000003c */
[----:B------:R-:W-:Y:S01]  /*2460*/  HFMA2.MMA R58, R66, R26, R58 ;  /* 0x0000001a423a7235 */ /* 0x000fe2000000003a */
[----:B------:R-:W-:Y:S01]  /*2470*/  FADD.FTZ R28, R85, R88 ;  /* 0x00000058551c7221 */ /* 0x000fe20000010000 */
[----:B------:R-:W-:Y:S01]  /*2480*/  LOP3.LUT R30, R21, 0xf000f, RZ, 0xc0, !PT ;  /* 0x000f000f151e7812 */ /* 0x000fe200078ec0ff */
[-C--:B------:R-:W-:Y:S01]  /*2490*/  HFMA2.MMA R31, R71, R27.reuse, R31 ;  /* 0x0000001b471f7235 */ /* 0x080fe2000000001f */
[-C--:B------:R-:W-:Y:S01]  /*24a0*/  HFMA2 R60, R72, R27.reuse, R60 ;  /* 0x0000001b483c7231 */ /* 0x080fe2000000003c */
[----:B------:R-:W-:Y:S01]  /*24b0*/  FFMA.FTZ R75, R14, R28, R75 ;  /* 0x0000001c0e4b7223 */ /* 0x000fe2000001004b */
[----:B------:R-:W-:Y:S01]  /*24c0*/  HFMA2 R65, R65, R26, R24 ;  /* 0x0000001a41417231 */ /* 0x000fe20000000018 */
[----:B------:R-:W-:Y:S01]  /*24d0*/  HFMA2.MMA R58, R70, R27, R58 ;  /* 0x0000001b463a7235 */ /* 0x000fe2000000003a */
[----:B------:R-:W-:Y:S01]  /*24e0*/  LOP3.LUT R28, R20, 0xf000f, RZ, 0xc0, !PT ;  /* 0x000f000f141c7812 */ /* 0x000fe200078ec0ff */
[--C-:B------:R-:W-:Y:S01]  /*24f0*/  HADD2.F32 R24, -RZ, R60.reuse.H0_H0 ;  /* 0x2000003cff187230 */ /* 0x100fe20000004100 */
[----:B------:R-:W-:Y:S01]  /*2500*/  LOP3.LUT R56, R56, 0x64006400, RZ, 0xfc, !PT ;  /* 0x6400640038387812 */ /* 0x000fe200078efcff */
[----:B------:R-:W-:Y:S01]  /*2510*/  HADD2.F32 R25, -RZ, R60.H1_H1 ;  /* 0x3000003cff197230 */ /* 0x000fe20000004100 */
[----:B------:R-:W-:Y:S01]  /*2520*/  LOP3.LUT R59, R22, 0xf000f0, RZ, 0xc0, !PT ;  /* 0x00f000f0163b7812 */ /* 0x000fe200078ec0ff */
[--C-:B------:R-:W-:Y:S01]  /*2530*/  HADD2.F32 R26, -RZ, R31.reuse.H0_H0 ;  /* 0x2000001fff1a7230 */ /* 0x100fe20000004100 */
[----:B------:R-:W-:Y:S01]  /*2540*/  LOP3.LUT R61, R23, 0xf000f0, RZ, 0xc0, !PT ;  /* 0x00f000f0173d7812 */ /* 0x000fe200078ec0ff */
[----:B------:R-:W-:Y:S01]  /*2550*/  HADD2.F32 R31, -RZ, R31.H1_H1 ;  /* 0x3000001fff1f7230 */ /* 0x000fe20000004100 */
[----:B------:R-:W-:Y:S01]  /*2560*/  FADD.FTZ R24, R24, R25 ;  /* 0x0000001918187221 */ /* 0x000fe20000010000 */
[----:B------:R-:W-:Y:S01]  /*2570*/  HFMA2 R69, R69, R27, R65 ;  /* 0x0000001b45457231 */ /* 0x000fe20000000041 */
[C---:B------:R-:W-:Y:S01]  /*2580*/  FFMA.FTZ R54, R17.reuse, R83, R54 ;  /* 0x0000005311367223 */ /* 0x040fe20000010036 */
[--C-:B------:R-:W-:Y:S01]  /*2590*/  HADD2.F32 R29, -RZ, R58.reuse.H0_H0 ;  /* 0x2000003aff1d7230 */ /* 0x100fe20000004100 */
[----:B------:R-:W-:Y:S01]  /*25a0*/  FADD.FTZ R31, R26, R31 ;  /* 0x0000001f1a1f7221 */ /* 0x000fe20000010000 */
[----:B------:R-:W-:Y:S01]  /*25b0*/  HADD2.F32 R58, -RZ, R58.H1_H1 ;  /* 0x3000003aff3a7230 */ /* 0x000fe20000004100 */
[----:B------:R-:W-:Y:S01]  /*25c0*/  FFMA.FTZ R84, R17, R24, R84 ;  /* 0x0000001811547223 */ /* 0x000fe20000010054 */
[----:B------:R-:W-:Y:S01]  /*25d0*/  LOP3.LUT R64, R28, 0x64006400, RZ, 0xfc, !PT ;  /* 0x640064001c407812 */ /* 0x000fe200078efcff */
[----:B------:R-:W0:Y:S01]  /*25e0*/  LDS.128 R24, [UR4+0x10] ;  /* 0x00001004ff187984 */ /* 0x000e220008000c00 */
[----:B------:R-:W-:Y:S01]  /*25f0*/  FFMA.FTZ R79, R18, R31, R79 ;  /* 0x0000001f124f7223 */ /* 0x000fe2000001004f */
[----:B------:R-:W-:Y:S01]  /*2600*/  LOP3.LUT R31, R21, 0xf000f0, RZ, 0xc0, !PT ;  /* 0x00f000f0151f7812 */ /* 0x000fe200078ec0ff */
[----:B------:R-:W-:Y:S01]  /*2610*/  FADD.FTZ R29, R29, R58 ;  /* 0x0000003a1d1d7221 */ /* 0x000fe20000010000 */
[----:B------:R-:W-:Y:S01]  /*2620*/  LOP3.LUT R60, R23, 0xf000f, RZ, 0xc0, !PT ;  /* 0x000f000f173c7812 */ /* 0x000fe200078ec0ff */
[----:B------:R-:W-:Y:S01]  /*2630*/  HFMA2.MMA R56, R56, 1, 1, R11 ;  /* 0x3c003c0038387835 */ /* 0x000fe2000000000b */
[----:B------:R-:W-:Y:S01]  /*2640*/  LOP3.LUT R59, R59, 0x64006400, RZ, 0xfc, !PT ;  /* 0x640064003b3b7812 */ /* 0x000fe200078efcff */
[----:B------:R-:W-:Y:S01]  /*2650*/  FFMA.FTZ R82, R19, R29, R82 ;  /* 0x0000001d13527223 */ /* 0x000fe20000010052 */
[----:B------:R-:W-:-:S02]  /*2660*/  LOP3.LUT R29, R20, 0xf000f0, RZ, 0xc0, !PT ;  /* 0x00f000f0141d7812 */ /* 0x000fc400078ec0ff */
[----:B------:R-:W-:Y:S01]  /*2670*/  LOP3.LUT R58, R30, 0x64006400, RZ, 0xfc, !PT ;  /* 0x640064001e3a7812 */ /* 0x000fe200078efcff */
[----:B------:R-:W-:Y:S01]  /*2680*/  HFMA2.MMA R64, R64, 1, 1, R5 ;  /* 0x3c003c0040407835 */ /* 0x000fe20000000005 */
[----:B------:R-:W-:Y:S02]  /*2690*/  LOP3.LUT R29, R29, 0x64006400, RZ, 0xfc, !PT ;  /* 0x640064001d1d7812 */ /* 0x000fe400078efcff */
[----:B------:R-:W-:Y:S02]  /*26a0*/  LOP3.LUT R31, R31, 0x64006400, RZ, 0xfc, !PT ;  /* 0x640064001f1f7812 */ /* 0x000fe400078efcff */
[----:B------:R-:W-:Y:S01]  /*26b0*/  LOP3.LUT R86, R60, 0x64006400, RZ, 0xfc, !PT ;  /* 0x640064003c567812 */ /* 0x000fe200078efcff */
[----:B------:R-:W-:Y:S01]  /*26c0*/  HADD2 R58, R58, R9 ;  /* 0x000000093a3a7230 */ /* 0x000fe20000000000 */
[----:B------:R-:W-:Y:S02]  /*26d0*/  SHF.R.U32.HI R70, RZ, 0x8, R20 ;  /* 0x00000008ff467819 */ /* 0x000fe40000011614 */
[----:B------:R-:W-:-:S02]  /*26e0*/  SHF.R.U32.HI R71, RZ, 0x8, R21 ;  /* 0x00000008ff477819 */ /* 0x000fc40000011615 */
[----:B------:R-:W-:Y:S02]  /*26f0*/  SHF.R.U32.HI R72, RZ, 0x8, R22 ;  /* 0x00000008ff487819 */ /* 0x000fe40000011616 */
[----:B------:R-:W-:Y:S02]  /*2700*/  SHF.R.U32.HI R83, RZ, 0x8, R23 ;  /* 0x00000008ff537819 */ /* 0x000fe40000011617 */
[----:B------:R-:W-:Y:S01]  /*2710*/  LOP3.LUT R88, R61, 0x64006400, RZ, 0xfc, !PT ;  /* 0x640064003d587812 */ /* 0x000fe200078efcff */
[----:B------:R-:W-:Y:S01]  /*2720*/  HFMA2 R61, R31, 0.0625, 0.0625, R10 ;  /* 0x2c002c001f3d7831 */ /* 0x000fe2000000000a */
[----:B------:R-:W-:Y:S01]  /*2730*/  LOP3.LUT R68, R70, 0xf000f, RZ, 0xc0, !PT ;  /* 0x000f000f46447812 */ /* 0x000fe200078ec0ff */
[----:B------:R-:W-:Y:S01]  /*2740*/  HFMA2.MMA R62, R29, 0.0625, 0.0625, R8 ;  /* 0x2c002c001d3e7835 */ /* 0x000fe20000000008 */
[----:B------:R-:W-:Y:S01]  /*2750*/  LOP3.LUT R30, R71, 0xf000f, RZ, 0xc0, !PT ;  /* 0x000f000f471e7812 */ /* 0x000fe200078ec0ff */
[----:B------:R-:W-:Y:S01]  /*2760*/  HFMA2.MMA R60, R59, 0.0625, 0.0625, R12 ;  /* 0x2c002c003b3c7835 */ /* 0x000fe2000000000c */
[----:B------:R-:W-:Y:S01]  /*2770*/  LOP3.LUT R66, R72, 0xf000f, RZ, 0xc0, !PT ;  /* 0x000f000f48427812 */ /* 0x000fe200078ec0ff */
[----:B------:R-:W-:Y:S01]  /*2780*/  HADD2 R63, R86, R13 ;  /* 0x0000000d563f7230 */ /* 0x000fe20000000000 */
[----:B------:R-:W-:Y:S01]  /*2790*/  LOP3.LUT R28, R83, 0xf000f, RZ, 0xc0, !PT ;  /* 0x000f000f531c7812 */ /* 0x000fe200078ec0ff */
[----:B------:R-:W-:Y:S01]  /*27a0*/  HFMA2 R59, R88, 0.0625, 0.0625, R15 ;  /* 0x2c002c00583b7831 */ /* 0x000fe2000000000f */
[----:B------:R-:W-:Y:S01]  /*27b0*/  LOP3.LUT R68, R68, 0x64006400, RZ, 0xfc, !PT ;  /* 0x6400640044447812 */ /* 0x000fe200078efcff */
[----:B------:R1:W2:Y:S01]  /*27c0*/  LDG.E.128.CONSTANT R20, [R80.64] ;  /* 0x0000000a50147981 */ /* 0x0002a2000c1e9d00 */
[----:B------:R-:W-:Y:S01]  /*27d0*/  LOP3.LUT R30, R30, 0x64006400, RZ, 0xfc, !PT ;  /* 0x640064001e1e7812 */ /* 0x000fe200078efcff */
[----:B------:R-:W-:Y:S01]  /*27e0*/  HADD2.F32 R86, -RZ, R69.H1_H1 ;  /* 0x30000045ff567230 */ /* 0x000fe20000004100 */
[-C--:B0-----:R-:W-:Y:S01]  /*27f0*/  HFMA2.MMA R31, R64, R24.reuse, RZ ;  /* 0x00000018401f7235 */ /* 0x081fe200000000ff */
[-C--:B------:R-:W-:Y:S01]  /*2800*/  HFMA2 R29, R58, R24.reuse, RZ.H0_H0 ;  /* 0x000000183a1d7231 */ /* 0x080fe200000400ff */
[----:B------:R-:W-:Y:S01]  /*2810*/  HFMA2.MMA R65, R56, R24, RZ ;  /* 0x0000001838417235 */ /* 0x000fe200000000ff */
[----:B------:R-:W-:Y:S01]  /*2820*/  LOP3.LUT R66, R66, 0x64006400, RZ, 0xfc, !PT ;  /* 0x6400640042427812 */ /* 0x000fe200078efcff */
[----:B------:R-:W-:Y:S01]  /*2830*/  HFMA2 R67, R63, R24, RZ.H0_H0 ;  /* 0x000000183f437231 */ /* 0x000fe200000400ff */
[----:B------:R-:W-:Y:S01]  /*2840*/  LOP3.LUT R28, R28, 0x64006400, RZ, 0xfc, !PT ;  /* 0x640064001c1c7812 */ /* 0x000fe200078efcff */
[-C--:B------:R-:W-:Y:S01]  /*2850*/  HFMA2 R24, R61, R25.reuse, R29 ;  /* 0x000000193d187231 */ /* 0x080fe2000000001d */
[-C--:B------:R-:W-:Y:S01]  /*2860*/  HFMA2.MMA R31, R62, R25.reuse, R31 ;  /* 0x000000193e1f7235 */ /* 0x080fe2000000001f */
[----:B-1----:R-:W-:Y:S01]  /*2870*/  HFMA2 R81, R59, R25, R67 ;  /* 0x000000193b517231 */ /* 0x002fe20000000043 */
[----:B------:R-:W-:Y:S01]  /*2880*/  HFMA2.MMA R29, R60, R25, R65 ;  /* 0x000000193c1d7235 */ /* 0x000fe20000000041 */
[----:B------:R-:W-:Y:S01]  /*2890*/  HADD2 R68, R68, R5 ;  /* 0x0000000544447230 */ /* 0x000fe20000000000 */
[----:B------:R-:W-:Y:S01]  /*28a0*/  HFMA2.MMA R67, R30, 1, 1, R9 ;  /* 0x3c003c001e437835 */ /* 0x000fe20000000009 */
[----:B------:R-:W-:Y:S01]  /*28b0*/  HADD2 R66, R66, R11 ;  /* 0x0000000b42427230 */ /* 0x000fe20000000000 */
[----:B------:R-:W-:Y:S01]  /*28c0*/  HFMA2.MMA R65, R28, 1, 1, R13 ;  /* 0x3c003c001c417835 */ /* 0x000fe2000000000d */
[----:B------:R-:W-:-:S02]  /*28d0*/  LOP3.LUT R70, R70, 0xf000f0, RZ, 0xc0, !PT ;  /* 0x00f000f046467812 */ /* 0x000fc400078ec0ff */
[-C--:B------:R-:W-:Y:S01]  /*28e0*/  HFMA2.MMA R80, R68, R26.reuse, R31 ;  /* 0x0000001a44507235 */ /* 0x080fe2000000001f */
[----:B------:R-:W-:Y:S01]  /*28f0*/  LOP3.LUT R71, R71, 0xf000f0, RZ, 0xc0, !PT ;  /* 0x00f000f047477812 */ /* 0x000fe200078ec0ff */
[----:B------:R-:W-:Y:S01]  /*2900*/  HFMA2.MMA R25, R66, R26, R29 ;  /* 0x0000001a42197235 */ /* 0x000fe2000000001d */
[----:B------:R-:W-:Y:S01]  /*2910*/  LOP3.LUT R72, R72, 0xf000f0, RZ, 0xc0, !PT ;  /* 0x00f000f048487812 */ /* 0x000fe200078ec0ff */
[----:B------:R-:W0:Y:S01]  /*2920*/  LDS.128 R28, [UR4+0x110] ;  /* 0x00011004ff1c7984 */ /* 0x000e220008000c00 */
[-C--:B------:R-:W-:Y:S01]  /*2930*/  HFMA2 R24, R67, R26.reuse, R24 ;  /* 0x0000001a43187231 */ /* 0x080fe20000000018 */
[----:B------:R-:W-:Y:S01]  /*2940*/  LOP3.LUT R85, R83, 0xf000f0, RZ, 0xc0, !PT ;  /* 0x00f000f053557812 */ /* 0x000fe200078ec0ff */
[----:B------:R-:W-:Y:S01]  /*2950*/  HFMA2 R26, R65, R26, R81 ;  /* 0x0000001a411a7231 */ /* 0x000fe20000000051 */
[----:B------:R-:W-:Y:S01]  /*2960*/  LOP3.LUT R71, R71, 0x64006400, RZ, 0xfc, !PT ;  /* 0x6400640047477812 */ /* 0x000fe200078efcff */
[----:B------:R-:W-:Y:S01]  /*2970*/  HADD2.F32 R81, -RZ, R69.H0_H0 ;  /* 0x20000045ff517230 */ /* 0x000fe20000004100 */
[----:B------:R-:W-:-:S02]  /*2980*/  LOP3.LUT R69, R70, 0x64006400, RZ, 0xfc, !PT ;  /* 0x6400640046457812 */ /* 0x000fc400078efcff */
[----:B------:R-:W-:Y:S01]  /*2990*/  LOP3.LUT R83, R72, 0x64006400, RZ, 0xfc, !PT ;  /* 0x6400640048537812 */ /* 0x000fe200078efcff */
[----:B------:R-:W-:Y:S01]  /*29a0*/  HFMA2 R70, R71, 0.0625, 0.0625, R10 ;  /* 0x2c002c0047467831 */ /* 0x000fe2000000000a */
[----:B------:R-:W-:Y:S01]  /*29b0*/  LOP3.LUT R72, R85, 0x64006400, RZ, 0xfc, !PT ;  /* 0x6400640055487812 */ /* 0x000fe200078efcff */
[----:B------:R-:W-:Y:S01]  /*29c0*/  FADD.FTZ R81, R81, R86 ;  /* 0x0000005651517221 */ /* 0x000fe20000010000 */
[----:B------:R-:W-:Y:S02]  /*29d0*/  HFMA2.MMA R69, R69, 0.0625, 0.0625, R8 ;  /* 0x2c002c0045457835 */ /* 0x000fe40000000008 */
[----:B------:R-:W-:Y:S01]  /*29e0*/  HFMA2.MMA R71, R83, 0.0625, 0.0625, R12 ;  /* 0x2c002c0053477835 */ /* 0x000fe2000000000c */
[----:B------:R-:W-:Y:S01]  /*29f0*/  HFMA2 R72, R72, 0.0625, 0.0625, R15 ;  /* 0x2c002c0048487831 */ /* 0x000fe2000000000f */
[----:B------:R-:W-:Y:S01]  /*2a00*/  FFMA.FTZ R33, R14, R81, R33 ;  /* 0x000000510e217223 */ /* 0x000fe20000010021 */
[-C--:B------:R-:W-:Y:S01]  /*2a10*/  HFMA2 R81, R70, R27.reuse, R24 ;  /* 0x0000001b46517231 */ /* 0x080fe20000000018 */
[-C--:B------:R-:W-:Y:S01]  /*2a20*/  HFMA2.MMA R80, R69, R27.reuse, R80 ;  /* 0x0000001b45507235 */ /* 0x080fe20000000050 */
[----:B------:R-:W-:Y:S01]  /*2a30*/  HFMA2 R85, R72, R27, R26 ;  /* 0x0000001b48557231 */ /* 0x000fe2000000001a */
[----:B------:R-:W-:-:S02]  /*2a40*/  HFMA2.MMA R83, R71, R27, R25 ;  /* 0x0000001b47537235 */ /* 0x000fc40000000019 */
[--C-:B------:R-:W-:Y:S02]  /*2a50*/  HADD2.F32 R26, -RZ, R81.reuse.H0_H0 ;  /* 0x20000051ff1a7230 */ /* 0x100fe40000004100 */
[----:B------:R-:W-:Y:S02]  /*2a60*/  HADD2.F32 R81, -RZ, R81.H1_H1 ;  /* 0x30000051ff517230 */ /* 0x000fe40000004100 */
[----:B------:R-:W-:Y:S02]  /*2a70*/  HADD2.F32 R86, -RZ, R85.H1_H1 ;  /* 0x30000055ff567230 */ /* 0x000fe40000004100 */
        /* <DEDUP_REMOVED lines=8> */
[----:B------:R-:W-:Y:S01]  /*2b00*/  FADD.FTZ R80, R27, R80 ;  /* 0x000000501b507221 */ /* 0x000fe20000010000 */
[----:B0-----:R-:W-:Y:S01]  /*2b10*/  HFMA2 R81, R58, R28, RZ.H0_H0 ;  /* 0x0000001c3a517231 */ /* 0x001fe200000400ff */
[----:B------:R-:W-:Y:S02]  /*2b20*/  FFMA.FTZ R74, R17, R24, R74 ;  /* 0x00000018114a7223 */ /* 0x000fe4000001004a */
[----:B------:R-:W-:Y:S01]  /*2b30*/  FFMA.FTZ R32, R19, R80, R32 ;  /* 0x0000005013207223 */ /* 0x000fe20000010020 */
[----:B------:R-:W-:Y:S01]  /*2b40*/  HFMA2.MMA R80, R64, R28, RZ ;  /* 0x0000001c40507235 */ /* 0x000fe200000000ff */
[----:B------:R-:W0:Y:S01]  /*2b50*/  LDS.128 R24, [UR4+0x210] ;  /* 0x00021004ff187984 */ /* 0x000e220008000c00 */
[----:B------:R-:W-:Y:S01]  /*2b60*/  HFMA2 R81, R61, R29, R81 ;  /* 0x0000001d3d517231 */ /* 0x000fe20000000051 */
[----:B------:R-:W-:-:S03]  /*2b70*/  FADD.FTZ R83, R83, R86 ;  /* 0x0000005653537221 */ /* 0x000fc60000010000 */
[----:B------:R-:W-:Y:S01]  /*2b80*/  HFMA2.MMA R80, R62, R29, R80 ;  /* 0x0000001d3e507235 */ /* 0x000fe20000000050 */
[----:B------:R-:W-:Y:S01]  /*2b90*/  HFMA2 R81, R67, R30, R81 ;  /* 0x0000001e43517231 */ /* 0x000fe20000000051 */
[----:B------:R-:W-:Y:S01]  /*2ba0*/  FFMA.FTZ R37, R14, R83, R37 ;  /* 0x000000530e257223 */ /* 0x000fe20000010025 */
[----:B------:R-:W-:Y:S01]  /*2bb0*/  HFMA2.MMA R83, R56, R28, RZ ;  /* 0x0000001c38537235 */ /* 0x000fe200000000ff */
[----:B------:R-:W-:Y:S02]  /*2bc0*/  HFMA2 R28, R63, R28, RZ.H0_H0 ;  /* 0x0000001c3f1c7231 */ /* 0x000fe400000400ff */
[----:B------:R-:W-:Y:S02]  /*2bd0*/  HFMA2.MMA R80, R68, R30, R80 ;  /* 0x0000001e44507235 */ /* 0x000fe40000000050 */
[----:B------:R-:W-:Y:S01]  /*2be0*/  HFMA2.MMA R81, R70, R31, R81 ;  /* 0x0000001f46517235 */ /* 0x000fe20000000051 */
[----:B------:R-:W-:Y:S01]  /*2bf0*/  HFMA2 R28, R59, R29, R28 ;  /* 0x0000001d3b1c7231 */ /* 0x000fe2000000001c */
[----:B------:R-:W-:-:S03]  /*2c00*/  HFMA2.MMA R83, R60, R29, R83 ;  /* 0x0000001d3c537235 */ /* 0x000fc60000000053 */
[----:B------:R-:W-:-:S03]  /*2c10*/  HFMA2 R85, R65, R30, R28 ;  /* 0x0000001e41557231 */ /* 0x000fc6000000001c */
[-C--:B------:R-:W-:Y:S01]  /*2c20*/  HFMA2 R80, R69, R31.reuse, R80 ;  /* 0x0000001f45507231 */ /* 0x080fe20000000050 */
[----:B------:R-:W-:Y:S01]  /*2c30*/  HFMA2.MMA R83, R66, R30, R83 ;  /* 0x0000001e42537235 */ /* 0x000fe20000000053 */
[--C-:B------:R-:W-:Y:S02]  /*2c40*/  HADD2.F32 R30, -RZ, R81.reuse.H0_H0 ;  /* 0x20000051ff1e7230 */ /* 0x100fe40000004100 */
[----:B------:R-:W-:Y:S02]  /*2c50*/  HADD2.F32 R81, -RZ, R81.H1_H1 ;  /* 0x30000051ff517230 */ /* 0x000fe40000004100 */
[--C-:B------:R-:W-:Y:S01]  /*2c60*/  HADD2.F32 R28, -RZ, R80.reuse.H0_H0 ;  /* 0x20000050ff1c7230 */ /* 0x100fe20000004100 */
[----:B------:R-:W-:Y:S01]  /*2c70*/  HFMA2.MMA R83, R71, R31, R83 ;  /* 0x0000001f47537235 */ /* 0x000fe20000000053 */
[----:B------:R-:W-:Y:S01]  /*2c80*/  HADD2.F32 R29, -RZ, R80.H1_H1 ;  /* 0x30000050ff1d7230 */ /* 0x000fe20000004100 */
[----:B------:R-:W-:Y:S01]  /*2c90*/  FADD.FTZ R30, R30, R81 ;  /* 0x000000511e1e7221 */ /* 0x000fe20000010000 */
[----:B------:R-:W-:-:S03]  /*2ca0*/  HFMA2 R85, R72, R31, R85 ;  /* 0x0000001f48557231 */ /* 0x000fc60000000055 */
[----:B------:R-:W-:Y:S02]  /*2cb0*/  FADD.FTZ R28, R28, R29 ;  /* 0x0000001d1c1c7221 */ /* 0x000fe40000010000 */
[----:B------:R-:W-:Y:S02]  /*2cc0*/  FFMA.FTZ R53, R18, R30, R53 ;  /* 0x0000001e12357223 */ /* 0x000fe40000010035 */
[----:B------:R-:W-:Y:S01]  /*2cd0*/  FFMA.FTZ R40, R17, R28, R40 ;  /* 0x0000001c11287223 */ /* 0x000fe20000010028 */
[--C-:B------:R-:W-:Y:S01]  /*2ce0*/  HADD2.F32 R80, -RZ, R83.reuse.H0_H0 ;  /* 0x20000053ff507230 */ /* 0x100fe20000004100 */
[----:B------:R-:W1:Y:S01]  /*2cf0*/  LDS.128 R28, [UR4+0x310] ;  /* 0x00031004ff1c7984 */ /* 0x000e620008000c00 */
[----:B------:R-:W-:Y:S01]  /*2d00*/  HADD2.F32 R83, -RZ, R83.H1_H1 ;  /* 0x30000053ff537230 */ /* 0x000fe20000004100 */
[-C--:B0-----:R-:W-:Y:S02]  /*2d10*/  HFMA2.MMA R81, R64, R24.reuse, RZ ;  /* 0x0000001840517235 */ /* 0x081fe400000000ff */
[----:B------:R-:W-:-:S02]  /*2d20*/  HFMA2.MMA R86, R56, R24, RZ ;  /* 0x0000001838567235 */ /* 0x000fc400000000ff */
[----:B------:R-:W-:Y:S01]  /*2d30*/  FADD.FTZ R80, R80, R83 ;  /* 0x0000005350507221 */ /* 0x000fe20000010000 */
[-C--:B------:R-:W-:Y:S01]  /*2d40*/  HFMA2 R83, R58, R24.reuse, RZ.H0_H0 ;  /* 0x000000183a537231 */ /* 0x080fe200000400ff */
[-C--:B------:R-:W-:Y:S01]  /*2d50*/  HFMA2.MMA R81, R62, R25.reuse, R81 ;  /* 0x000000193e517235 */ /* 0x080fe20000000051 */
[----:B------:R-:W-:Y:S01]  /*2d60*/  HFMA2 R24, R63, R24, RZ.H0_H0 ;  /* 0x000000183f187231 */ /* 0x000fe200000400ff */
[----:B------:R-:W-:Y:S01]  /*2d70*/  FFMA.FTZ R42, R19, R80, R42 ;  /* 0x00000050132a7223 */ /* 0x000fe2000001002a */
[-C--:B------:R-:W-:Y:S01]  /*2d80*/  HFMA2 R83, R61, R25.reuse, R83 ;  /* 0x000000193d537231 */ /* 0x080fe20000000053 */
[----:B------:R-:W-:Y:S01]  /*2d90*/  HFMA2.MMA R86, R60, R25, R86 ;  /* 0x000000193c567235 */ /* 0x000fe20000000056 */
[--C-:B------:R-:W-:Y:S01]  /*2da0*/  HADD2.F32 R80, -RZ, R85.reuse.H0_H0 ;  /* 0x20000055ff507230 */ /* 0x100fe20000004100 */
[-C--:B------:R-:W-:Y:S01]  /*2db0*/  HFMA2.MMA R81, R68, R26.reuse, R81 ;  /* 0x0000001a44517235 */ /* 0x080fe20000000051 */
[----:B------:R-:W-:Y:S02]  /*2dc0*/  HADD2.F32 R85, -RZ, R85.H1_H1 ;  /* 0x30000055ff557230 */ /* 0x000fe40000004100 */
[----:B------:R-:W-:Y:S01]  /*2dd0*/  HFMA2 R24, R59, R25, R24 ;  /* 0x000000193b187231 */ /* 0x000fe20000000018 */
[----:B------:R-:W-:Y:S01]  /*2de0*/  HFMA2.MMA R86, R66, R26, R86 ;  /* 0x0000001a42567235 */ /* 0x000fe20000000056 */
[-C--:B------:R-:W-:Y:S01]  /*2df0*/  HFMA2 R83, R67, R26.reuse, R83 ;  /* 0x0000001a43537231 */ /* 0x080fe20000000053 */
[----:B------:R-:W-:Y:S01]  /*2e00*/  FADD.FTZ R80, R80, R85 ;  /* 0x0000005550507221 */ /* 0x000fe20000010000 */
[----:B------:R-:W-:Y:S01]  /*2e10*/  HFMA2 R24, R65, R26, R24 ;  /* 0x0000001a41187231 */ /* 0x000fe20000000018 */
[-C--:B------:R-:W-:Y:S01]  /*2e20*/  HFMA2.MMA R81, R69, R27.reuse, R81 ;  /* 0x0000001b45517235 */ /* 0x080fe20000000051 */
[-C--:B------:R-:W-:Y:S01]  /*2e30*/  HFMA2 R83, R70, R27.reuse, R83 ;  /* 0x0000001b46537231 */ /* 0x080fe20000000053 */
[----:B------:R-:W-:Y:S01]  /*2e40*/  FFMA.FTZ R39, R14, R80, R39 ;  /* 0x000000500e277223 */ /* 0x000fe20000010027 */
[----:B------:R-:W-:Y:S01]  /*2e50*/  HFMA2 R80, R72, R27, R24 ;  /* 0x0000001b48507231 */ /* 0x000fe20000000018 */
[----:B------:R-:W-:-:S02]  /*2e60*/  HFMA2.MMA R86, R71, R27, R86 ;  /* 0x0000001b47567235 */ /* 0x000fc40000000056 */
[--C-:B------:R-:W-:Y:S02]  /*2e70*/  HADD2.F32 R25, -RZ, R83.reuse.H0_H0 ;  /* 0x20000053ff197230 */ /* 0x100fe40000004100 */
[----:B------:R-:W-:Y:S02]  /*2e80*/  HADD2.F32 R26, -RZ, R83.H1_H1 ;  /* 0x30000053ff1a7230 */ /* 0x000fe40000004100 */
[--C-:B------:R-:W-:Y:S02]  /*2e90*/  HADD2.F32 R83, -RZ, R80.reuse.H0_H0 ;  /* 0x20000050ff537230 */ /* 0x100fe40000004100 */
[----:B------:R-:W-:Y:S01]  /*2ea0*/  HADD2.F32 R88, -RZ, R80.H1_H1 ;  /* 0x30000050ff587230 */ /* 0x000fe20000004100 */
[----:B------:R-:W-:Y:S01]  /*2eb0*/  FADD.FTZ R80, R25, R26 ;  /* 0x0000001a19507221 */ /* 0x000fe20000010000 */
[--C-:B------:R-:W-:Y:S02]  /*2ec0*/  HADD2.F32 R24, -RZ, R81.reuse.H0_H0 ;  /* 0x20000051ff187230 */ /* 0x100fe40000004100 */
[----:B------:R-:W-:Y:S01]  /*2ed0*/  HADD2.F32 R81, -RZ, R81.H1_H1 ;  /* 0x30000051ff517230 */ /* 0x000fe20000004100 */
[----:B------:R-:W-:Y:S01]  /*2ee0*/  FFMA.FTZ R41, R18, R80, R41 ;  /* 0x0000005012297223 */ /* 0x000fe20000010029 */
[----:B-1----:R-:W-:Y:S01]  /*2ef0*/  HFMA2.MMA R80, R64, R28, RZ ;  /* 0x0000001c40507235 */ /* 0x002fe200000000ff */
[--C-:B------:R-:W-:Y:S01]  /*2f00*/  HADD2.F32 R27, -RZ, R86.reuse.H0_H0 ;  /* 0x20000056ff1b7230 */ /* 0x100fe20000004100 */
[----:B------:R-:W-:Y:S01]  /*2f10*/  FADD.FTZ R83, R83, R88 ;  /* 0x0000005853537221 */ /* 0x000fe20000010000 */
[----:B------:R-:W-:Y:S01]  /*2f20*/  HADD2.F32 R86, -RZ, R86.H1_H1 ;  /* 0x30000056ff567230 */ /* 0x000fe20000004100 */
[----:B------:R-:W-:Y:S01]  /*2f30*/  FADD.FTZ R24, R24, R81 ;  /* 0x0000005118187221 */ /* 0x000fe20000010000 */
[-C--:B------:R-:W-:Y:S01]  /*2f40*/  HFMA2 R81, R58, R28.reuse, RZ.H0_H0 ;  /* 0x0000001c3a517231 */ /* 0x080fe200000400ff */
[----:B------:R-:W-:Y:S01]  /*2f50*/  HFMA2.MMA R80, R62, R29, R80 ;  /* 0x0000001d3e507235 */ /* 0x000fe20000000050 */
[----:B------:R-:W-:Y:S01]  /*2f60*/  FFMA.FTZ R43, R14, R83, R43 ;  /* 0x000000530e2b7223 */ /* 0x000fe2000001002b */
[----:B------:R-:W-:Y:S01]  /*2f70*/  HFMA2.MMA R83, R56, R28, RZ ;  /* 0x0000001c38537235 */ /* 0x000fe200000000ff */
[-C--:B------:R-:W-:Y:S01]  /*2f80*/  HFMA2 R81, R61, R29.reuse, R81 ;  /* 0x0000001d3d517231 */ /* 0x080fe20000000051 */
[----:B------:R-:W-:Y:S01]  /*2f90*/  FADD.FTZ R86, R27, R86 ;  /* 0x000000561b567221 */ /* 0x000fe20000010000 */
[----:B------:R-:W-:Y:S01]  /*2fa0*/  HFMA2 R28, R63, R28, RZ.H0_H0 ;  /* 0x0000001c3f1c7231 */ /* 0x000fe200000400ff */
[----:B------:R-:W-:Y:S01]  /*2fb0*/  FFMA.FTZ R44, R17, R24, R44 ;  /* 0x00000018112c7223 */ /* 0x000fe2000001002c */
[-C--:B------:R-:W-:Y:S01]  /*2fc0*/  HFMA2 R81, R67, R30.reuse, R81 ;  /* 0x0000001e43517231 */ /* 0x080fe20000000051 */
[----:B------:R-:W0:Y:S01]  /*2fd0*/  LDS.128 R24, [UR4+0x410] ;  /* 0x00041004ff187984 */ /* 0x000e220008000c00 */
[----:B------:R-:W-:Y:S01]  /*2fe0*/  HFMA2.MMA R80, R68, R30, R80 ;  /* 0x0000001e44507235 */ /* 0x000fe20000000050 */
[----:B------:R-:W-:Y:S01]  /*2ff0*/  HFMA2 R28, R59, R29, R28 ;  /* 0x0000001d3b1c7231 */ /* 0x000fe2000000001c */
[----:B------:R-:W-:Y:S01]  /*3000*/  HFMA2.MMA R83, R60, R29, R83 ;  /* 0x0000001d3c537235 */ /* 0x000fe20000000053 */
[----:B------:R-:W-:Y:S01]  /*3010*/  FFMA.FTZ R34, R19, R86, R34 ;  /* 0x0000005613227223 */ /* 0x000fe20000010022 */
[----:B------:R-:W-:Y:S01]  /*3020*/  HFMA2.MMA R81, R70, R31, R81 ;  /* 0x0000001f46517235 */ /* 0x000fe20000000051 */
[----:B------:R-:W-:-:S03]  /*3030*/  HFMA2 R85, R65, R30, R28 ;  /* 0x0000001e41557231 */ /* 0x000fc6000000001c */
[----:B------:R-:W-:Y:S01]  /*3040*/  HFMA2.MMA R83, R66, R30, R83 ;  /* 0x0000001e42537235 */ /* 0x000fe20000000053 */
[-C--:B------:R-:W-:Y:S02]  /*3050*/  HFMA2 R85, R72, R31.reuse, R85 ;  /* 0x0000001f48557231 */ /* 0x080fe40000000055 */
[----:B------:R-:W-:-:S03]  /*3060*/  HFMA2 R80, R69, R31, R80 ;  /* 0x0000001f45507231 */ /* 0x000fc60000000050 */
[--C-:B------:R-:W-:Y:S01]  /*3070*/  HADD2.F32 R30, -RZ, R81.reuse.H0_H0 ;  /* 0x20000051ff1e7230 */ /* 0x100fe20000004100 */
[----:B------:R-:W-:Y:S01]  /*3080*/  HFMA2.MMA R83, R71, R31, R83 ;  /* 0x0000001f47537235 */ /* 0x000fe20000000053 */
[--C-:B------:R-:W-:Y:S02]  /*3090*/  HADD2.F32 R28, -RZ, R80.reuse.H0_H0 ;  /* 0x20000050ff1c7230 */ /* 0x100fe40000004100 */
[----:B------:R-:W-:Y:S02]  /*30a0*/  HADD2.F32 R29, -RZ, R80.H1_H1 ;  /* 0x30000050ff1d7230 */ /* 0x000fe40000004100 */
[----:B------:R-:W-:-:S03]  /*30b0*/  HADD2.F32 R81, -RZ, R81.H1_H1 ;  /* 0x30000051ff517230 */ /* 0x000fc60000004100 */
[----:B------:R-:W-:Y:S02]  /*30c0*/  FADD.FTZ R28, R28, R29 ;  /* 0x0000001d1c1c7221 */ /* 0x000fe40000010000 */
[----:B------:R-:W-:Y:S01]  /*30d0*/  FADD.FTZ R30, R30, R81 ;  /* 0x000000511e1e7221 */ /* 0x000fe20000010000 */
[--C-:B------:R-:W-:Y:S01]  /*30e0*/  HADD2.F32 R80, -RZ, R83.reuse.H0_H0 ;  /* 0x20000053ff507230 */ /* 0x100fe20000004100 */
[----:B------:R-:W-:Y:S01]  /*30f0*/  FFMA.FTZ R46, R17, R28, R46 ;  /* 0x0000001c112e7223 */ /* 0x000fe2000001002e */
[----:B------:R-:W-:Y:S01]  /*3100*/  HADD2.F32 R83, -RZ, R83.H1_H1 ;  /* 0x30000053ff537230 */ /* 0x000fe20000004100 */
[----:B------:R-:W-:Y:S02]  /*3110*/  FFMA.FTZ R55, R18, R30, R55 ;  /* 0x0000001e12377223 */ /* 0x000fe40000010037 */
[----:B------:R-:W1:Y:S02]  /*3120*/  LDS.128 R28, [UR4+0x510] ;  /* 0x00051004ff1c7984 */ /* 0x000e640008000c00 */
[----:B------:R-:W-:-:S04]  /*3130*/  FADD.FTZ R80, R80, R83 ;  /* 0x0000005350507221 */ /* 0x000fc80000010000 */
[----:B------:R-:W-:Y:S01]  /*3140*/  FFMA.FTZ R48, R19, R80, R48 ;  /* 0x0000005013307223 */ /* 0x000fe20000010030 */
[--C-:B------:R-:W-:Y:S01]  /*3150*/  HADD2.F32 R80, -RZ, R85.reuse.H0_H0 ;  /* 0x20000055ff507230 */ /* 0x100fe20000004100 */
[-C--:B0-----:R-:W-:Y:S01]  /*3160*/  HFMA2.MMA R81, R64, R24.reuse, RZ ;  /* 0x0000001840517235 */ /* 0x081fe200000000ff */
[-C--:B------:R-:W-:Y:S01]  /*3170*/  HFMA2 R83, R58, R24.reuse, RZ.H0_H0 ;  /* 0x000000183a537231 */ /* 0x080fe200000400ff */
[----:B------:R-:W-:Y:S01]  /*3180*/  HFMA2.MMA R86, R56, R24, RZ ;  /* 0x0000001838567235 */ /* 0x000fe200000000ff */
[----:B------:R-:W-:Y:S02]  /*3190*/  HFMA2 R24, R63, R24, RZ.H0_H0 ;  /* 0x000000183f187231 */ /* 0x000fe400000400ff */
[----:B------:R-:W-:Y:S01]  /*31a0*/  HADD2.F32 R85, -RZ, R85.H1_H1 ;  /* 0x30000055ff557230 */ /* 0x000fe20000004100 */
[-C--:B------:R-:W-:Y:S01]  /*31b0*/  HFMA2.MMA R81, R62, R25.reuse, R81 ;  /* 0x000000193e517235 */ /* 0x080fe20000000051 */
[-C--:B------:R-:W-:Y:S01]  /*31c0*/  HFMA2 R83, R61, R25.reuse, R83 ;  /* 0x000000193d537231 */ /* 0x080fe20000000053 */
[----:B------:R-:W-:Y:S01]  /*31d0*/  HFMA2.MMA R86, R60, R25, R86 ;  /* 0x000000193c567235 */ /* 0x000fe20000000056 */
[----:B------:R-:W-:Y:S01]  /*31e0*/  HFMA2 R24, R59, R25, R24 ;  /* 0x000000193b187231 */ /* 0x000fe20000000018 */
[----:B------:R-:W-:Y:S01]  /*31f0*/  FADD.FTZ R80, R80, R85 ;  /* 0x0000005550507221 */ /* 0x000fe20000010000 */
[-C--:B------:R-:W-:Y:S01]  /*3200*/  HFMA2 R83, R67, R26.reuse, R83 ;  /* 0x0000001a43537231 */ /* 0x080fe20000000053 */
[-C--:B------:R-:W-:Y:S01]  /*3210*/  HFMA2.MMA R81, R68, R26.reuse, R81 ;  /* 0x0000001a44517235 */ /* 0x080fe20000000051 */
[----:B------:R-:W-:Y:S01]  /*3220*/  HFMA2 R24, R65, R26, R24 ;  /* 0x0000001a41187231 */ /* 0x000fe20000000018 */
[----:B------:R-:W-:Y:S01]  /*3230*/  FFMA.FTZ R45, R14, R80, R45 ;  /* 0x000000500e2d7223 */ /* 0x000fe2000001002d */
[-C--:B------:R-:W-:Y:S01]  /*3240*/  HFMA2 R83, R70, R27.reuse, R83 ;  /* 0x0000001b46537231 */ /* 0x080fe20000000053 */
[----:B------:R-:W-:Y:S01]  /*3250*/  HFMA2.MMA R86, R66, R26, R86 ;  /* 0x0000001a42567235 */ /* 0x000fe20000000056 */
[----:B------:R-:W-:Y:S01]  /*3260*/  HFMA2 R80, R72, R27, R24 ;  /* 0x0000001b48507231 */ /* 0x000fe20000000018 */
[----:B------:R-:W-:-:S02]  /*3270*/  HFMA2.MMA R81, R69, R27, R81 ;  /* 0x0000001b45517235 */ /* 0x000fc40000000051 */
[--C-:B------:R-:W-:Y:S02]  /*3280*/  HADD2.F32 R25, -RZ, R83.reuse.H0_H0 ;  /* 0x20000053ff197230 */ /* 0x100fe40000004100 */
[----:B------:R-:W-:Y:S01]  /*3290*/  HADD2.F32 R26, -RZ, R83.H1_H1 ;  /* 0x30000053ff1a7230 */ /* 0x000fe20000004100 */
[----:B------:R-:W-:Y:S01]  /*32a0*/  HFMA2.MMA R86, R71, R27, R86 ;  /* 0x0000001b47567235 */ /* 0x000fe20000000056 */
[--C-:B------:R-:W-:Y:S02]  /*32b0*/  HADD2.F32 R83, -RZ, R80.reuse.H0_H0 ;  /* 0x20000050ff537230 */ /* 0x100fe40000004100 */
[----:B------:R-:W-:Y:S01]  /*32c0*/  HADD2.F32 R80, -RZ, R80.H1_H1 ;  /* 0x30000050ff507230 */ /* 0x000fe20000004100 */
[----:B------:R-:W-:Y:S01]  /*32d0*/  FADD.FTZ R25, R25, R26 ;  /* 0x0000001a19197221 */ /* 0x000fe20000010000 */
[--C-:B------:R-:W-:Y:S02]  /*32e0*/  HADD2.F32 R24, -RZ, R81.reuse.H0_H0 ;  /* 0x20000051ff187230 */ /* 0x100fe40000004100 */
[----:B------:R-:W-:Y:S01]  /*32f0*/  HADD2.F32 R81, -RZ, R81.H1_H1 ;  /* 0x30000051ff517230 */ /* 0x000fe20000004100 */
[----:B------:R-:W-:Y:S01]  /*3300*/  FADD.FTZ R80, R83, R80 ;  /* 0x0000005053507221 */ /* 0x000fe20000010000 */
[-C--:B-1----:R-:W-:Y:S01]  /*3310*/  HFMA2.MMA R83, R56, R28.reuse, RZ ;  /* 0x0000001c38537235 */ /* 0x082fe200000000ff */
[--C-:B------:R-:W-:Y:S01]  /*3320*/  HADD2.F32 R27, -RZ, R86.reuse.H0_H0 ;  /* 0x20000056ff1b7230 */ /* 0x100fe20000004100 */
[----:B------:R-:W-:Y:S01]  /*3330*/  FFMA.FTZ R57, R18, R25, R57 ;  /* 0x0000001912397223 */ /* 0x000fe20000010039 */
[----:B------:R-:W-:Y:S01]  /*3340*/  HADD2.F32 R86, -RZ, R86.H1_H1 ;  /* 0x30000056ff567230 */ /* 0x000fe20000004100 */
[----:B------:R-:W-:Y:S01]  /*3350*/  FFMA.FTZ R47, R14, R80, R47 ;  /* 0x000000500e2f7223 */ /* 0x000fe2000001002f */
[----:B------:R-:W-:Y:S01]  /*3360*/  HFMA2.MMA R80, R64, R28, RZ ;  /* 0x0000001c40507235 */ /* 0x000fe200000000ff */
[----:B------:R-:W-:Y:S01]  /*3370*/  FADD.FTZ R24, R24, R81 ;  /* 0x0000005118187221 */ /* 0x000fe20000010000 */
[-C--:B------:R-:W-:Y:S01]  /*3380*/  HFMA2 R81, R58, R28.reuse, RZ.H0_H0 ;  /* 0x0000001c3a517231 */ /* 0x080fe200000400ff */
[----:B------:R-:W-:Y:S01]  /*3390*/  FADD.FTZ R86, R27, R86 ;  /* 0x000000561b567221 */ /* 0x000fe20000010000 */
[----:B------:R-:W-:Y:S01]  /*33a0*/  HFMA2 R28, R63, R28, RZ.H0_H0 ;  /* 0x0000001c3f1c7231 */ /* 0x000fe200000400ff */
        /* <DEDUP_REMOVED lines=8> */
[----:B------:R-:W-:Y:S01]  /*3430*/  HFMA2 R85, R65, R30, R28 ;  /* 0x0000001e41557231 */ /* 0x000fe2000000001c */
[----:B------:R-:W-:-:S02]  /*3440*/  FFMA.FTZ R36, R19, R86, R36 ;  /* 0x0000005613247223 */ /* 0x000fc40000010024 */
[----:B------:R-:W-:Y:S01]  /*3450*/  HFMA2.MMA R83, R66, R30, R83 ;  /* 0x0000001e42537235 */ /* 0x000fe20000000053 */
[----:B------:R-:W-:Y:S01]  /*3460*/  HFMA2 R85, R72, R31, R85 ;  /* 0x0000001f48557231 */ /* 0x000fe20000000055 */
[----:B------:R-:W-:-:S04]  /*3470*/  HFMA2.MMA R81, R70, R31, R81 ;  /* 0x0000001f46517235 */ /* 0x000fc80000000051 */
[----:B------:R-:W-:Y:S01]  /*3480*/  HFMA2 R80, R69, R31, R80 ;  /* 0x0000001f45507231 */ /* 0x000fe20000000050 */
[----:B------:R-:W-:-:S04]  /*3490*/  HFMA2.MMA R83, R71, R31, R83 ;  /* 0x0000001f47537235 */ /* 0x000fc80000000053 */
[--C-:B------:R-:W-:Y:S02]  /*34a0*/  HADD2.F32 R28, -RZ, R80.reuse.H0_H0 ;  /* 0x20000050ff1c7230 */ /* 0x100fe40000004100 */
[----:B------:R-:W-:Y:S02]  /*34b0*/  HADD2.F32 R29, -RZ, R80.H1_H1 ;  /* 0x30000050ff1d7230 */ /* 0x000fe40000004100 */
[--C-:B------:R-:W-:Y:S02]  /*34c0*/  HADD2.F32 R30, -RZ, R81.reuse.H0_H0 ;  /* 0x20000051ff1e7230 */ /* 0x100fe40000004100 */
[----:B------:R-:W-:Y:S01]  /*34d0*/  HADD2.F32 R81, -RZ, R81.H1_H1 ;  /* 0x30000051ff517230 */ /* 0x000fe20000004100 */
[----:B------:R-:W-:Y:S01]  /*34e0*/  FADD.FTZ R28, R28, R29 ;  /* 0x0000001d1c1c7221 */ /* 0x000fe20000010000 */
[--C-:B------:R-:W-:Y:S02]  /*34f0*/  HADD2.F32 R80, -RZ, R83.reuse.H0_H0 ;  /* 0x20000053ff507230 */ /* 0x100fe40000004100 */
[----:B------:R-:W-:Y:S01]  /*3500*/  HADD2.F32 R83, -RZ, R83.H1_H1 ;  /* 0x30000053ff537230 */ /* 0x000fe20000004100 */
[----:B------:R-:W-:-:S02]  /*3510*/  FADD.FTZ R81, R30, R81 ;  /* 0x000000511e517221 */ /* 0x000fc40000010000 */
[----:B------:R-:W-:Y:S02]  /*3520*/  FFMA.FTZ R52, R17, R28, R52 ;  /* 0x0000001c11347223 */ /* 0x000fe40000010034 */
[----:B------:R-:W1:Y:S01]  /*3530*/  LDS.128 R28, [UR4+0x710] ;  /* 0x00071004ff1c7984 */ /* 0x000e620008000c00 */
[----:B------:R-:W-:Y:S02]  /*3540*/  FFMA.FTZ R49, R18, R81, R49 ;  /* 0x0000005112317223 */ /* 0x000fe40000010031 */
[----:B------:R-:W-:Y:S01]  /*3550*/  FADD.FTZ R80, R80, R83 ;  /* 0x0000005350507221 */ /* 0x000fe20000010000 */
[-C--:B0-----:R-:W-:Y:S01]  /*3560*/  HFMA2.MMA R81, R64, R24.reuse, RZ ;  /* 0x0000001840517235 */ /* 0x081fe200000000ff */
[-C--:B------:R-:W-:Y:S01]  /*3570*/  HFMA2 R83, R58, R24.reuse, RZ.H0_H0 ;  /* 0x000000183a537231 */ /* 0x080fe200000400ff */
[----:B------:R-:W-:Y:S01]  /*3580*/  HFMA2.MMA R86, R56, R24, RZ ;  /* 0x0000001838567235 */ /* 0x000fe200000000ff */
[----:B------:R-:W-:Y:S01]  /*3590*/  FFMA.FTZ R38, R19, R80, R38 ;  /* 0x0000005013267223 */ /* 0x000fe20000010026 */
[----:B------:R-:W-:-:S02]  /*35a0*/  HFMA2 R24, R63, R24, RZ.H0_H0 ;  /* 0x000000183f187231 */ /* 0x000fc400000400ff */
[-C--:B------:R-:W-:Y:S01]  /*35b0*/  HFMA2.MMA R81, R62, R25.reuse, R81 ;  /* 0x000000193e517235 */ /* 0x080fe20000000051 */
[--C-:B------:R-:W-:Y:S01]  /*35c0*/  HADD2.F32 R80, -RZ, R85.reuse.H0_H0 ;  /* 0x20000055ff507230 */ /* 0x100fe20000004100 */
[----:B------:R-:W-:Y:S01]  /*35d0*/  HFMA2.MMA R86, R60, R25, R86 ;  /* 0x000000193c567235 */ /* 0x000fe20000000056 */
[----:B------:R-:W-:Y:S02]  /*35e0*/  HADD2.F32 R85, -RZ, R85.H1_H1 ;  /* 0x30000055ff557230 */ /* 0x000fe40000004100 */
[-C--:B------:R-:W-:Y:S01]  /*35f0*/  HFMA2 R83, R61, R25.reuse, R83 ;  /* 0x000000193d537231 */ /* 0x080fe20000000053 */
[-C--:B------:R-:W-:Y:S01]  /*3600*/  HFMA2.MMA R81, R68, R26.reuse, R81 ;  /* 0x0000001a44517235 */ /* 0x080fe20000000051 */
[----:B------:R-:W-:Y:S01]  /*3610*/  HFMA2 R24, R59, R25, R24 ;  /* 0x000000193b187231 */ /* 0x000fe20000000018 */
[----:B------:R-:W-:Y:S01]  /*3620*/  HFMA2.MMA R86, R66, R26, R86 ;  /* 0x0000001a42567235 */ /* 0x000fe20000000056 */
[-C--:B------:R-:W-:Y:S01]  /*3630*/  HFMA2 R83, R67, R26.reuse, R83 ;  /* 0x0000001a43537231 */ /* 0x080fe20000000053 */
[----:B------:R-:W-:Y:S01]  /*3640*/  FADD.FTZ R80, R80, R85 ;  /* 0x0000005550507221 */ /* 0x000fe20000010000 */
[----:B------:R-:W-:Y:S01]  /*3650*/  HFMA2 R24, R65, R26, R24 ;  /* 0x0000001a41187231 */ /* 0x000fe20000000018 */
[-C--:B------:R-:W-:Y:S01]  /*3660*/  HFMA2.MMA R81, R69, R27.reuse, R81 ;  /* 0x0000001b45517235 */ /* 0x080fe20000000051 */
[-C--:B------:R-:W-:Y:S01]  /*3670*/  HFMA2 R83, R70, R27.reuse, R83 ;  /* 0x0000001b46537231 */ /* 0x080fe20000000053 */
[----:B------:R-:W-:Y:S01]  /*3680*/  HFMA2.MMA R86, R71, R27, R86 ;  /* 0x0000001b47567235 */ /* 0x000fe20000000056 */
[----:B------:R-:W-:Y:S01]  /*3690*/  FFMA.FTZ R51, R14, R80, R51 ;  /* 0x000000500e337223 */ /* 0x000fe20000010033 */
[----:B------:R-:W-:-:S02]  /*36a0*/  HFMA2 R80, R72, R27, R24 ;  /* 0x0000001b48507231 */ /* 0x000fc40000000018 */
[--C-:B------:R-:W-:Y:S02]  /*36b0*/  HADD2.F32 R25, -RZ, R83.reuse.H0_H0 ;  /* 0x20000053ff197230 */ /* 0x100fe40000004100 */
[----:B------:R-:W-:Y:S02]  /*36c0*/  HADD2.F32 R26, -RZ, R83.H1_H1 ;  /* 0x30000053ff1a7230 */ /* 0x000fe40000004100 */
[--C-:B------:R-:W-:Y:S02]  /*36d0*/  HADD2.F32 R24, -RZ, R81.reuse.H0_H0 ;  /* 0x20000051ff187230 */ /* 0x100fe40000004100 */
[----:B------:R-:W-:Y:S01]  /*36e0*/  HADD2.F32 R81, -RZ, R81.H1_H1 ;  /* 0x30000051ff517230 */ /* 0x000fe20000004100 */
[----:B------:R-:W-:Y:S01]  /*36f0*/  FADD.FTZ R25, R25, R26 ;  /* 0x0000001a19197221 */ /* 0x000fe20000010000 */
[--C-:B------:R-:W-:Y:S01]  /*3700*/  HADD2.F32 R27, -RZ, R86.reuse.H0_H0 ;  /* 0x20000056ff1b7230 */ /* 0x100fe20000004100 */
[-C--:B-1----:R-:W-:Y:S01]  /*3710*/  HFMA2.MMA R64, R64, R28.reuse, RZ ;  /* 0x0000001c40407235 */ /* 0x082fe200000000ff */
[----:B------:R-:W-:Y:S01]  /*3720*/  HADD2.F32 R86, -RZ, R86.H1_H1 ;  /* 0x30000056ff567230 */ /* 0x000fe20000004100 */
[----:B------:R-:W-:Y:S01]  /*3730*/  HFMA2.MMA R56, R56, R28, RZ ;  /* 0x0000001c38387235 */ /* 0x000fe200000000ff */
[--C-:B------:R-:W-:Y:S01]  /*3740*/  HADD2.F32 R83, -RZ, R80.reuse.H0_H0 ;  /* 0x20000050ff537230 */ /* 0x100fe20000004100 */
[----:B------:R-:W-:Y:S01]  /*3750*/  FFMA.FTZ R73, R18, R25, R73 ;  /* 0x0000001912497223 */ /* 0x000fe20000010049 */
[----:B------:R-:W-:Y:S01]  /*3760*/  HADD2.F32 R88, -RZ, R80.H1_H1 ;  /* 0x30000050ff587230 */ /* 0x000fe20000004100 */
[-C--:B------:R-:W-:Y:S01]  /*3770*/  HFMA2.MMA R64, R62, R29.reuse, R64 ;  /* 0x0000001d3e407235 */ /* 0x080fe20000000040 */
[----:B------:R-:W-:Y:S01]  /*3780*/  FADD.FTZ R80, R24, R81 ;  /* 0x0000005118507221 */ /* 0x000fe20000010000 */
[----:B------:R-:W-:Y:S01]  /*3790*/  HFMA2.MMA R56, R60, R29, R56 ;  /* 0x0000001d3c387235 */ /* 0x000fe20000000038 */
[----:B------:R-:W-:Y:S01]  /*37a0*/  FADD.FTZ R24, R27, R86 ;  /* 0x000000561b187221 */ /* 0x000fe20000010000 */
[-C--:B------:R-:W-:Y:S01]  /*37b0*/  HFMA2 R58, R58, R28.reuse, RZ.H0_H0 ;  /* 0x0000001c3a3a7231 */ /* 0x080fe200000400ff */
[----:B------:R-:W-:Y:S01]  /*37c0*/  FFMA.FTZ R80, R17, R80, R54 ;  /* 0x0000005011507223 */ /* 0x000fe20000010036 */
[-C--:B------:R-:W-:Y:S01]  /*37d0*/  HFMA2.MMA R64, R68, R30.reuse, R64 ;  /* 0x0000001e44407235 */ /* 0x080fe20000000040 */
[----:B------:R-:W-:Y:S01]  /*37e0*/  FFMA.FTZ R68, R19, R24, R78 ;  /* 0x0000001813447223 */ /* 0x000fe2000001004e */
[----:B------:R-:W-:Y:S01]  /*37f0*/  HFMA2 R28, R63, R28, RZ.H0_H0 ;  /* 0x0000001c3f1c7231 */ /* 0x000fe200000400ff */
[----:B------:R-:W0:Y:S01]  /*3800*/  LDS.128 R24, [UR4+0x20] ;  /* 0x00002004ff187984 */ /* 0x000e220008000c00 */
[----:B------:R-:W-:Y:S01]  /*3810*/  HFMA2.MMA R56, R66, R30, R56 ;  /* 0x0000001e42387235 */ /* 0x000fe20000000038 */
[-C--:B------:R-:W-:Y:S01]  /*3820*/  HFMA2 R58, R61, R29.reuse, R58 ;  /* 0x0000001d3d3a7231 */ /* 0x080fe2000000003a */
[-C--:B------:R-:W-:Y:S01]  /*3830*/  HFMA2.MMA R64, R69, R31.reuse, R64 ;  /* 0x0000001f45407235 */ /* 0x080fe20000000040 */
[----:B------:R-:W-:Y:S01]  /*3840*/  HFMA2 R28, R59, R29, R28 ;  /* 0x0000001d3b1c7231 */ /* 0x000fe2000000001c */
[----:B--2---:R-:W-:Y:S01]  /*3850*/  SHF.R.U32.HI R63, RZ, 0x8, R22 ;  /* 0x00000008ff3f7819 */ /* 0x004fe20000011616 */
[-C--:B------:R-:W-:Y:S01]  /*3860*/  HFMA2 R58, R67, R30.reuse, R58 ;  /* 0x0000001e433a7231 */ /* 0x080fe2000000003a */
[----:B------:R-:W-:Y:S01]  /*3870*/  HFMA2.MMA R56, R71, R31, R56 ;  /* 0x0000001f47387235 */ /* 0x000fe20000000038 */
[----:B------:R-:W-:Y:S01]  /*3880*/  HFMA2 R28, R65, R30, R28 ;  /* 0x0000001e411c7231 */ /* 0x000fe2000000001c */
[----:B------:R-:W-:Y:S01]  /*3890*/  SHF.R.U32.HI R60, RZ, 0x8, R20 ;  /* 0x00000008ff3c7819 */ /* 0x000fe20000011614 */
[-C--:B------:R-:W-:Y:S01]  /*38a0*/  HFMA2 R58, R70, R31.reuse, R58 ;  /* 0x0000001f463a7231 */ /* 0x080fe2000000003a */
[----:B------:R-:W-:Y:S01]  /*38b0*/  SHF.R.U32.HI R61, RZ, 0x8, R21 ;  /* 0x00000008ff3d7819 */ /* 0x000fe20000011615 */
[----:B------:R-:W-:Y:S01]  /*38c0*/  HFMA2 R72, R72, R31, R28 ;  /* 0x0000001f48487231 */ /* 0x000fe2000000001c */
[----:B------:R-:W-:Y:S01]  /*38d0*/  SHF.R.U32.HI R62, RZ, 0x8, R23 ;  /* 0x00000008ff3e7819 */ /* 0x000fe20000011617 */
[--C-:B------:R-:W-:Y:S01]  /*38e0*/  HADD2.F32 R28, -RZ, R64.reuse.H0_H0 ;  /* 0x20000040ff1c7230 */ /* 0x100fe20000004100 */
[----:B------:R-:W-:Y:S01]  /*38f0*/  FADD.FTZ R81, R83, R88 ;  /* 0x0000005853517221 */ /* 0x000fe20000010000 */
[----:B------:R-:W-:-:S02]  /*3900*/  HADD2.F32 R29, -RZ, R64.H1_H1 ;  /* 0x30000040ff1d7230 */ /* 0x000fc40000004100 */
[--C-:B------:R-:W-:Y:S02]  /*3910*/  HADD2.F32 R30, -RZ, R58.reuse.H0_H0 ;  /* 0x2000003aff1e7230 */ /* 0x100fe40000004100 */
[----:B------:R-:W-:Y:S01]  /*3920*/  HADD2.F32 R31, -RZ, R58.H1_H1 ;  /* 0x3000003aff1f7230 */ /* 0x000fe20000004100 */
[----:B------:R-:W-:Y:S01]  /*3930*/  FADD.FTZ R28, R28, R29 ;  /* 0x0000001d1c1c7221 */ /* 0x000fe20000010000 */
[--C-:B------:R-:W-:Y:S01]  /*3940*/  HADD2.F32 R54, -RZ, R56.reuse.H0_H0 ;  /* 0x20000038ff367230 */ /* 0x100fe20000004100 */
[----:B------:R-:W-:Y:S01]  /*3950*/  LOP3.LUT R29, R20, 0xf000f0, RZ, 0xc0, !PT ;  /* 0x00f000f0141d7812 */ /* 0x000fe200078ec0ff */
[----:B------:R-:W-:Y:S01]  /*3960*/  HADD2.F32 R59, -RZ, R56.H1_H1 ;  /* 0x30000038ff3b7230 */ /* 0x000fe20000004100 */
[----:B------:R-:W-:Y:S01]  /*3970*/  FADD.FTZ R30, R30, R31 ;  /* 0x0000001f1e1e7221 */ /* 0x000fe20000010000 */
[----:B------:R-:W-:Y:S01]  /*3980*/  LOP3.LUT R31, R22, 0xf000f, RZ, 0xc0, !PT ;  /* 0x000f000f161f7812 */ /* 0x000fe200078ec0ff */
[----:B------:R-:W-:Y:S01]  /*3990*/  FFMA.FTZ R84, R17, R28, R84 ;  /* 0x0000001c11547223 */ /* 0x000fe20000010054 */
[----:B------:R-:W-:Y:S01]  /*39a0*/  LOP3.LUT R28, R20, 0xf000f, RZ, 0xc0, !PT ;  /* 0x000f000f141c7812 */ /* 0x000fe200078ec0ff */
[----:B------:R-:W-:Y:S01]  /*39b0*/  FADD.FTZ R54, R54, R59 ;  /* 0x0000003b36367221 */ /* 0x000fe20000010000 */
[----:B------:R-:W-:Y:S01]  /*39c0*/  LOP3.LUT R59, R23, 0xf000f0, RZ, 0xc0, !PT ;  /* 0x00f000f0173b7812 */ /* 0x000fe200078ec0ff */
[----:B------:R-:W-:Y:S01]  /*39d0*/  FFMA.FTZ R71, R18, R30, R79 ;  /* 0x0000001e12477223 */ /* 0x000fe2000001004f */
[----:B------:R-:W-:Y:S01]  /*39e0*/  LOP3.LUT R30, R21, 0xf000f0, RZ, 0xc0, !PT ;  /* 0x00f000f0151e7812 */ /* 0x000fe200078ec0ff */
[----:B------:R-:W-:Y:S01]  /*39f0*/  FFMA.FTZ R82, R19, R54, R82 ;  /* 0x0000003613527223 */ /* 0x000fe20000010052 */
[----:B------:R-:W-:Y:S01]  /*3a00*/  LOP3.LUT R54, R22, 0xf000f0, RZ, 0xc0, !PT ;  /* 0x00f000f016367812 */ /* 0x000fe200078ec0ff */
[--C-:B------:R-:W-:Y:S01]  /*3a10*/  HADD2.F32 R69, -RZ, R72.reuse.H0_H0 ;  /* 0x20000048ff457230 */ /* 0x100fe20000004100 */
[----:B------:R-:W-:Y:S01]  /*3a20*/  LOP3.LUT R28, R28, 0x64006400, RZ, 0xfc, !PT ;  /* 0x640064001c1c7812 */ /* 0x000fe200078efcff */
[----:B------:R-:W-:Y:S01]  /*3a30*/  HADD2.F32 R72, -RZ, R72.H1_H1 ;  /* 0x30000048ff487230 */ /* 0x000fe20000004100 */
[----:B------:R-:W-:Y:S01]  /*3a40*/  LOP3.LUT R22, R31, 0x64006400, RZ, 0xfc, !PT ;  /* 0x640064001f167812 */ /* 0x000fe200078efcff */
[----:B------:R-:W-:Y:S01]  /*3a50*/  FFMA.FTZ R75, R14, R81, R75 ;  /* 0x000000510e4b7223 */ /* 0x000fe2000001004b */
[----:B------:R-:W-:Y:S01]  /*3a60*/  LOP3.LUT R20, R21, 0xf000f, RZ, 0xc0, !PT ;  /* 0x000f000f15147812 */ /* 0x000fe200078ec0ff */
[----:B------:R-:W2:Y:S01]  /*3a70*/  LDG.E.128.CONSTANT R76, [R76.64] ;  /* 0x0000000a4c4c7981 */ /* 0x000ea2000c1e9d00 */
[----:B------:R-:W-:Y:S01]  /*3a80*/  LOP3.LUT R56, R23, 0xf000f, RZ, 0xc0, !PT ;  /* 0x000f000f17387812 */ /* 0x000fe200078ec0ff */
[----:B------:R-:W-:Y:S01]  /*3a90*/  FADD.FTZ R69, R69, R72 ;  /* 0x0000004845457221 */ /* 0x000fe20000010000 */
[----:B------:R-:W-:-:S02]  /*3aa0*/  LOP3.LUT R21, R30, 0x64006400, RZ, 0xfc, !PT ;  /* 0x640064001e157812 */ /* 0x000fc400078efcff */
[----:B------:R-:W-:Y:S02]  /*3ab0*/  LOP3.LUT R29, R29, 0x64006400, RZ, 0xfc, !PT ;  /* 0x640064001d1d7812 */ /* 0x000fe400078efcff */
[----:B------:R-:W-:Y:S01]  /*3ac0*/  LOP3.LUT R30, R59, 0x64006400, RZ, 0xfc, !PT ;  /* 0x640064003b1e7812 */ /* 0x000fe200078efcff */
[----:B------:R-:W-:Y:S01]  /*3ad0*/  HFMA2.MMA R59, R28, 1, 1, R5 ;  /* 0x3c003c001c3b7835 */ /* 0x000fe20000000005 */
[----:B------:R-:W-:Y:S01]  /*3ae0*/  LOP3.LUT R20, R20, 0x64006400, RZ, 0xfc, !PT ;  /* 0x6400640014147812 */ /* 0x000fe200078efcff */
[----:B------:R-:W-:Y:S01]  /*3af0*/  HFMA2.MMA R28, R22, 1, 1, R11 ;  /* 0x3c003c00161c7835 */ /* 0x000fe2000000000b */
[----:B------:R-:W-:Y:S01]  /*3b00*/  LOP3.LUT R58, R56, 0x64006400, RZ, 0xfc, !PT ;  /* 0x64006400383a7812 */ /* 0x000fe200078efcff */
[----:B------:R-:W-:Y:S01]  /*3b10*/  HFMA2.MMA R56, R29, 0.0625, 0.0625, R8 ;  /* 0x2c002c001d387835 */ /* 0x000fe20000000008 */
[----:B------:R-:W-:Y:S01]  /*3b20*/  LOP3.LUT R31, R54, 0x64006400, RZ, 0xfc, !PT ;  /* 0x64006400361f7812 */ /* 0x000fe200078efcff */
[----:B------:R-:W-:Y:S01]  /*3b30*/  HADD2 R29, R20, R9 ;  /* 0x00000009141d7230 */ /* 0x000fe20000000000 */
[-C--:B0-----:R-:W-:Y:S01]  /*3b40*/  HFMA2.MMA R67, R59, R24.reuse, RZ ;  /* 0x000000183b437235 */ /* 0x081fe200000000ff */
[----:B------:R-:W-:Y:S01]  /*3b50*/  HADD2 R58, R58, R13 ;  /* 0x0000000d3a3a7230 */ /* 0x000fe20000000000 */
[----:B------:R-:W-:Y:S01]  /*3b60*/  HFMA2.MMA R20, R28, R24, RZ ;  /* 0x000000181c147235 */ /* 0x000fe200000000ff */
[----:B------:R-:W-:Y:S01]  /*3b70*/  HFMA2 R54, R21, 0.0625, 0.0625, R10 ;  /* 0x2c002c0015367831 */ /* 0x000fe2000000000a */
[----:B------:R-:W-:Y:S01]  /*3b80*/  HFMA2.MMA R31, R31, 0.0625, 0.0625, R12 ;  /* 0x2c002c001f1f7835 */ /* 0x000fe2000000000c */
[-C--:B------:R-:W-:Y:S01]  /*3b90*/  HFMA2 R66, R29, R24.reuse, RZ.H0_H0 ;  /* 0x000000181d427231 */ /* 0x080fe200000400ff */
[C---:B------:R-:W-:Y:S01]  /*3ba0*/  LOP3.LUT R83, R63.reuse, 0xf000f, RZ, 0xc0, !PT ;  /* 0x000f000f3f537812 */ /* 0x040fe200078ec0ff */
[----:B------:R-:W-:Y:S01]  /*3bb0*/  HFMA2 R21, R58, R24, RZ.H0_H0 ;  /* 0x000000183a157231 */ /* 0x000fe200000400ff */
[----:B------:R-:W-:Y:S01]  /*3bc0*/  LOP3.LUT R70, R63, 0xf000f0, RZ, 0xc0, !PT ;  /* 0x00f000f03f467812 */ /* 0x000fe200078ec0ff */
[----:B------:R-:W-:Y:S01]  /*3bd0*/  HFMA2 R30, R30, 0.0625, 0.0625, R15 ;  /* 0x2c002c001e1e7831 */ /* 0x000fe2000000000f */
[-C--:B------:R-:W-:Y:S01]  /*3be0*/  HFMA2.MMA R67, R56, R25.reuse, R67 ;  /* 0x0000001938437235 */ /* 0x080fe20000000043 */
[-C--:B------:R-:W-:Y:S01]  /*3bf0*/  HFMA2 R66, R54, R25.reuse, R66 ;  /* 0x0000001936427231 */ /* 0x080fe20000000042 */
[----:B------:R-:W-:Y:S01]  /*3c00*/  HFMA2.MMA R24, R31, R25, R20 ;  /* 0x000000191f187235 */ /* 0x000fe20000000014 */
[C---:B------:R-:W-:Y:S01]  /*3c10*/  LOP3.LUT R63, R62.reuse, 0xf000f, RZ, 0xc0, !PT ;  /* 0x000f000f3e3f7812 */ /* 0x040fe200078ec0ff */
[----:B------:R-:W-:Y:S01]  /*3c20*/  HFMA2 R25, R30, R25, R21 ;  /* 0x000000191e197231 */ /* 0x000fe20000000015 */
[----:B------:R-:W-:Y:S01]  /*3c30*/  LOP3.LUT R72, R62, 0xf000f0, RZ, 0xc0, !PT ;  /* 0x00f000f03e487812 */ /* 0x000fe200078ec0ff */
[----:B------:R-:W0:Y:S01]  /*3c40*/  LDS.128 R20, [UR4+0x120] ;  /* 0x00012004ff147984 */ /* 0x000e220008000c00 */
[----:B------:R-:W-:-:S02]  /*3c50*/  LOP3.LUT R64, R60, 0xf000f, RZ, 0xc0, !PT ;  /* 0x000f000f3c407812 */ /* 0x000fc400078ec0ff */
[----:B------:R-:W-:Y:S02]  /*3c60*/  LOP3.LUT R62, R83, 0x64006400, RZ, 0xfc, !PT ;  /* 0x64006400533e7812 */ /* 0x000fe400078efcff */
[----:B------:R-:W-:Y:S02]  /*3c70*/  LOP3.LUT R60, R60, 0xf000f0, RZ, 0xc0, !PT ;  /* 0x00f000f03c3c7812 */ /* 0x000fe400078ec0ff */
[----:B------:R-:W-:Y:S02]  /*3c80*/  LOP3.LUT R65, R61, 0xf000f, RZ, 0xc0, !PT ;  /* 0x000f000f3d417812 */ /* 0x000fe400078ec0ff */
[----:B------:R-:W-:Y:S02]  /*3c90*/  LOP3.LUT R86, R63, 0x64006400, RZ, 0xfc, !PT ;  /* 0x640064003f567812 */ /* 0x000fe400078efcff */
[----:B------:R-:W-:Y:S02]  /*3ca0*/  LOP3.LUT R81, R61, 0xf000f0, RZ, 0xc0, !PT ;  /* 0x00f000f03d517812 */ /* 0x000fe400078ec0ff */
[----:B------:R-:W-:Y:S01]  /*3cb0*/  LOP3.LUT R64, R64, 0x64006400, RZ, 0xfc, !PT ;  /* 0x6400640040407812 */ /* 0x000fe200078efcff */
[----:B------:R-:W-:Y:S01]  /*3cc0*/  HFMA2.MMA R63, R62, 1, 1, R11 ;  /* 0x3c003c003e3f7835 */ /* 0x000fe2000000000b */
[----:B------:R-:W-:Y:S01]  /*3cd0*/  LOP3.LUT R61, R60, 0x64006400, RZ, 0xfc, !PT ;  /* 0x640064003c3d7812 */ /* 0x000fe200078efcff */
[----:B------:R-:W-:Y:S01]  /*3ce0*/  HADD2 R62, R86, R13 ;  /* 0x0000000d563e7230 */ /* 0x000fe20000000000 */
[----:B------:R-:W-:Y:S01]  /*3cf0*/  LOP3.LUT R60, R65, 0x64006400, RZ, 0xfc, !PT ;  /* 0x64006400413c7812 */ /* 0x000fe200078efcff */
[----:B------:R-:W-:Y:S01]  /*3d00*/  HADD2 R65, R64, R5 ;  /* 0x0000000540417230 */ /* 0x000fe20000000000 */
[----:B------:R-:W-:-:S03]  /*3d10*/  LOP3.LUT R81, R81, 0x64006400, RZ, 0xfc, !PT ;  /* 0x6400640051517812 */ /* 0x000fc600078efcff */
[----:B------:R-:W-:Y:S01]  /*3d20*/  HADD2 R64, R60, R9 ;  /* 0x000000093c407230 */ /* 0x000fe20000000000 */
[-C--:B------:R-:W-:Y:S01]  /*3d30*/  HFMA2.MMA R85, R62, R26.reuse, R25 ;  /* 0x0000001a3e557235 */ /* 0x080fe20000000019 */
[----:B------:R-:W-:Y:S01]  /*3d40*/  LOP3.LUT R25, R70, 0x64006400, RZ, 0xfc, !PT ;  /* 0x6400640046197812 */ /* 0x000fe200078efcff */
[----:B------:R-:W-:Y:S01]  /*3d50*/  HFMA2.MMA R61, R61, 0.0625, 0.0625, R8 ;  /* 0x2c002c003d3d7835 */ /* 0x000fe20000000008 */
[----:B------:R-:W-:Y:S01]  /*3d60*/  HFMA2 R60, R81, 0.0625, 0.0625, R10 ;  /* 0x2c002c00513c7831 */ /* 0x000fe2000000000a */
[-C--:B------:R-:W-:Y:S01]  /*3d70*/  HFMA2.MMA R67, R65, R26.reuse, R67 ;  /* 0x0000001a41437235 */ /* 0x080fe20000000043 */
[----:B------:R-:W-:Y:S01]  /*3d80*/  HFMA2 R66, R64, R26, R66 ;  /* 0x0000001a40427231 */ /* 0x000fe20000000042 */
[----:B------:R-:W-:-:S03]  /*3d90*/  HFMA2.MMA R83, R63, R26, R24 ;  /* 0x0000001a3f537235 */ /* 0x000fc60000000018 */
[----:B------:R-:W-:Y:S01]  /*3da0*/  HFMA2 R26, R60, R27, R66 ;  /* 0x0000001b3c1a7231 */ /* 0x000fe20000000042 */
[----:B------:R-:W-:-:S04]  /*3db0*/  HFMA2.MMA R66, R25, 0.0625, 0.0625, R12 ;  /* 0x2c002c0019427835 */ /* 0x000fc8000000000c */
[----:B------:R-:W-:Y:S02]  /*3dc0*/  HFMA2 R67, R61, R27, R67 ;  /* 0x0000001b3d437231 */ /* 0x000fe40000000043 */
[----:B------:R-:W-:Y:S01]  /*3dd0*/  HFMA2.MMA R83, R66, R27, R83 ;  /* 0x0000001b42537235 */ /* 0x000fe20000000053 */
[----:B------:R-:W-:Y:S02]  /*3de0*/  LOP3.LUT R72, R72, 0x64006400, RZ, 0xfc, !PT ;  /* 0x6400640048487812 */ /* 0x000fe400078efcff */
[--C-:B------:R-:W-:Y:S02]  /*3df0*/  HADD2.F32 R24, -RZ, R67.reuse.H0_H0 ;  /* 0x20000043ff187230 */ /* 0x100fe40000004100 */
[----:B------:R-:W-:Y:S02]  /*3e00*/  HADD2.F32 R81, -RZ, R67.H1_H1 ;  /* 0x30000043ff517230 */ /* 0x000fe40000004100 */
[--C-:B------:R-:W-:Y:S01]  /*3e10*/  HADD2.F32 R25, -RZ, R26.reuse.H0_H0 ;  /* 0x2000001aff197230 */ /* 0x100fe20000004100 */
[----:B------:R-:W-:Y:S01]  /*3e20*/  FFMA.FTZ R69, R14, R69, R33 ;  /* 0x000000450e457223 */ /* 0x000fe20000010021 */
[----:B------:R-:W-:Y:S01]  /*3e30*/  HADD2.F32 R26, -RZ, R26.H1_H1 ;  /* 0x3000001aff1a7230 */ /* 0x000fe20000004100 */
[----:B------:R-:W-:Y:S01]  /*3e40*/  FADD.FTZ R81, R24, R81 ;  /* 0x0000005118517221 */ /* 0x000fe20000010000 */
[----:B------:R-:W-:-:S02]  /*3e50*/  HFMA2 R67, R72, 0.0625, 0.0625, R15 ;  /* 0x2c002c0048437831 */ /* 0x000fc4000000000f */
[--C-:B------:R-:W-:Y:S02]  /*3e60*/  HADD2.F32 R33, -RZ, R83.reuse.H0_H0 ;  /* 0x20000053ff217230 */ /* 0x100fe40000004100 */
[----:B------:R-:W-:Y:S01]  /*3e70*/  HADD2.F32 R72, -RZ, R83.H1_H1 ;  /* 0x30000053ff487230 */ /* 0x000fe20000004100 */
[----:B------:R-:W-:Y:S01]  /*3e80*/  FADD.FTZ R70, R25, R26 ;  /* 0x0000001a19467221 */ /* 0x000fe20000010000 */
[----:B------:R-:W-:Y:S01]  /*3e90*/  HFMA2 R85, R67, R27, R85 ;  /* 0x0000001b43557231 */ /* 0x000fe20000000055 */
[----:B------:R-:W-:Y:S01]  /*3ea0*/  FFMA.FTZ R74, R17, R81, R74 ;  /* 0x00000051114a7223 */ /* 0x000fe2000001004a */
[----:B------:R-:W1:Y:S01]  /*3eb0*/  LDS.128 R24, [UR4+0x220] ;  /* 0x00022004ff187984 */ /* 0x000e620008000c00 */
[----:B0-----:R-:W-:Y:S01]  /*3ec0*/  HFMA2.MMA R81, R59, R20, RZ ;  /* 0x000000143b517235 */ /* 0x001fe200000000ff */
[----:B------:R-:W-:Y:S02]  /*3ed0*/  FADD.FTZ R72, R33, R72 ;  /* 0x0000004821487221 */ /* 0x000fe40000010000 */
[----:B------:R-:W-:Y:S01]  /*3ee0*/  FFMA.FTZ R35, R18, R70, R35 ;  /* 0x0000004612237223 */ /* 0x000fe20000010023 */
[-C--:B------:R-:W-:Y:S01]  /*3ef0*/  HFMA2 R70, R29, R20.reuse, RZ.H0_H0 ;  /* 0x000000141d467231 */ /* 0x080fe200000400ff */
[----:B------:R-:W-:Y:S01]  /*3f00*/  FFMA.FTZ R32, R19, R72, R32 ;  /* 0x0000004813207223 */ /* 0x000fe20000010020 */
[----:B------:R-:W-:Y:S01]  /*3f10*/  HFMA2.MMA R81, R56, R21, R81 ;  /* 0x0000001538517235 */ /* 0x000fe20000000051 */
[----:B------:R-:W-:Y:S01]  /*3f20*/  HFMA2 R72, R28, R20, RZ.H0_H0 ;  /* 0x000000141c487231 */ /* 0x000fe200000400ff */
[----:B------:R-:W-:Y:S01]  /*3f30*/  HFMA2.MMA R20, R58, R20, RZ ;  /* 0x000000143a147235 */ /* 0x000fe200000000ff */
[----:B------:R-:W-:-:S02]  /*3f40*/  HADD2.F32 R83, -RZ, R85.H0_H0 ;  /* 0x20000055ff537230 */ /* 0x000fc40000004100 */
[----:B------:R-:W-:Y:S02]  /*3f50*/  HADD2.F32 R86, -RZ, R85.H1_H1 ;  /* 0x30000055ff567230 */ /* 0x000fe40000004100 */
[-C--:B------:R-:W-:Y:S01]  /*3f60*/  HFMA2 R70, R54, R21.reuse, R70 ;  /* 0x0000001536467231 */ /* 0x080fe20000000046 */
[----:B------:R-:W-:Y:S01]  /*3f70*/  HFMA2.MMA R81, R65, R22, R81 ;  /* 0x0000001641517235 */ /* 0x000fe20000000051 */
[----:B------:R-:W-:Y:S01]  /*3f80*/  HFMA2 R72, R31, R21, R72 ;  /* 0x000000151f487231 */ /* 0x000fe20000000048 */
[----:B------:R-:W-:Y:S01]  /*3f90*/  FADD.FTZ R33, R83, R86 ;  /* 0x0000005653217221 */ /* 0x000fe20000010000 */
[-C--:B------:R-:W-:Y:S01]  /*3fa0*/  HFMA2 R70, R64, R22.reuse, R70 ;  /* 0x0000001640467231 */ /* 0x080fe20000000046 */
[----:B------:R-:W-:Y:S02]  /*3fb0*/  HFMA2.MMA R20, R30, R21, R20 ;  /* 0x000000151e147235 */ /* 0x000fe40000000014 */
[----:B------:R-:W-:Y:S01]  /*3fc0*/  FFMA.FTZ R37, R14, R33, R37 ;  /* 0x000000210e257223 */ /* 0x000fe20000010025 */
[-C--:B------:R-:W-:Y:S01]  /*3fd0*/  HFMA2.MMA R81, R61, R23.reuse, R81 ;  /* 0x000000173d517235 */ /* 0x080fe20000000051 */
[----:B------:R-:W-:Y:S01]  /*3fe0*/  HFMA2 R33, R63, R22, R72 ;  /* 0x000000163f217231 */ /* 0x000fe20000000048 */
[----:B------:R-:W-:-:S05]  /*3ff0*/  HFMA2.MMA R70, R60, R23, R70 ;  /* 0x000000173c467235 */ /* 0x000fca0000000046 */
[----:B------:R-:W-:Y:S01]  /*4000*/  HFMA2 R72, R62, R22, R20 ;  /* 0x000000163e487231 */ /* 0x000fe20000000014 */
[----:B------:R-:W-:Y:S02]  /*4010*/  HFMA2.MMA R22, R66, R23, R33 ;  /* 0x0000001742167235 */ /* 0x000fe40000000021 */
[--C-:B------:R-:W-:Y:S02]  /*4020*/  HADD2.F32 R20, -RZ, R81.reuse.H0_H0 ;  /* 0x20000051ff147230 */ /* 0x100fe40000004100 */
[--C-:B------:R-:W-:Y:S02]  /*4030*/  HADD2.F32 R21, -RZ, R70.reuse.H0_H0 ;  /* 0x20000046ff157230 */ /* 0x100fe40000004100 */
[----:B------:R-:W-:Y:S02]  /*4040*/  HADD2.F32 R81, -RZ, R81.H1_H1 ;  /* 0x30000051ff517230 */ /* 0x000fe40000004100 */
[----:B------:R-:W-:Y:S02]  /*4050*/  HADD2.F32 R70, -RZ, R70.H1_H1 ;  /* 0x30000046ff467230 */ /* 0x000fe40000004100 */
[----:B------:R-:W-:Y:S01]  /*4060*/  HFMA2 R33, R67, R23, R72 ;  /* 0x0000001743217231 */ /* 0x000fe20000000048 */
[----:B------:R-:W-:Y:S01]  /*4070*/  FADD.FTZ R81, R20, R81 ;  /* 0x0000005114517221 */ /* 0x000fe20000010000 */
[--C-:B------:R-:W-:Y:S01]  /*4080*/  HADD2.F32 R72, -RZ, R22.reuse.H0_H0 ;  /* 0x20000016ff487230 */ /* 0x100fe20000004100 */
[----:B------:R-:W-:Y:S01]  /*4090*/  FADD.FTZ R70, R21, R70 ;  /* 0x0000004615467221 */ /* 0x000fe20000010000 */
[----:B------:R-:W-:-:S02]  /*40a0*/  HADD2.F32 R83, -RZ, R22.H1_H1 ;  /* 0x30000016ff537230 */ /* 0x000fc40000004100 */
[----:B------:R-:W0:Y:S01]  /*40b0*/  LDS.128 R20, [UR4+0x320] ;  /* 0x00032004ff147984 */ /* 0x000e220008000c00 */
[----:B------:R-:W-:Y:S01]  /*40c0*/  FFMA.FTZ R53, R18, R70, R53 ;  /* 0x0000004612357223 */ /* 0x000fe20000010035 */
[-C--:B-1----:R-:W-:Y:S01]  /*40d0*/  HFMA2.MMA R70, R59, R24.reuse, RZ ;  /* 0x000000183b467235 */ /* 0x082fe200000000ff */
[----:B------:R-:W-:Y:S02]  /*40e0*/  FADD.FTZ R72, R72, R83 ;  /* 0x0000005348487221 */ /* 0x000fe40000010000 */
[----:B------:R-:W-:Y:S01]  /*40f0*/  FFMA.FTZ R40, R17, R81, R40 ;  /* 0x0000005111287223 */ /* 0x000fe20000010028 */
[-C--:B------:R-:W-:Y:S01]  /*4100*/  HFMA2.MMA R81, R28, R24.reuse, RZ ;  /* 0x000000181c517235 */ /* 0x080fe200000000ff */
[----:B------:R-:W-:Y:S01]  /*4110*/  FFMA.FTZ R42, R19, R72, R42 ;  /* 0x00000048132a7223 */ /* 0x000fe2000001002a */
[----:B------:R-:W-:Y:S01]  /*4120*/  HFMA2 R72, R29, R24, RZ.H0_H0 ;  /* 0x000000181d487231 */ /* 0x000fe200000400ff */
[----:B------:R-:W-:-:S03]  /*4130*/  HFMA2.MMA R83, R58, R24, RZ ;  /* 0x000000183a537235 */ /* 0x000fc600000000ff */
[-C--:B------:R-:W-:Y:S01]  /*4140*/  HFMA2 R70, R56, R25.reuse, R70 ;  /* 0x0000001938467231 */ /* 0x080fe20000000046 */
[-C--:B------:R-:W-:Y:S01]  /*4150*/  HFMA2.MMA R24, R31, R25.reuse, R81 ;  /* 0x000000191f187235 */ /* 0x080fe20000000051 */
[----:B------:R-:W-:Y:S01]  /*4160*/  HFMA2 R72, R54, R25, R72 ;  /* 0x0000001936487231 */ /* 0x000fe20000000048 */
[----:B------:R-:W-:Y:S01]  /*4170*/  HFMA2.MMA R83, R30, R25, R83 ;  /* 0x000000191e537235 */ /* 0x000fe20000000053 */
[-C--:B------:R-:W-:Y:S02]  /*4180*/  HFMA2 R70, R65, R26.reuse, R70 ;  /* 0x0000001a41467231 */ /* 0x080fe40000000046 */
[----:B------:R-:W-:Y:S01]  /*4190*/  HFMA2 R72, R64, R26, R72 ;  /* 0x0000001a40487231 */ /* 0x000fe20000000048 */
[-C--:B------:R-:W-:Y:S01]  /*41a0*/  HFMA2.MMA R24, R63, R26.reuse, R24 ;  /* 0x0000001a3f187235 */ /* 0x080fe20000000018 */
[-C--:B------:R-:W-:Y:S02]  /*41b0*/  HFMA2 R70, R61, R27.reuse, R70 ;  /* 0x0000001b3d467231 */ /* 0x080fe40000000046 */
[----:B------:R-:W-:Y:S01]  /*41c0*/  HFMA2 R72, R60, R27, R72 ;  /* 0x0000001b3c487231 */ /* 0x000fe20000000048 */
[----:B------:R-:W-:Y:S01]  /*41d0*/  HFMA2.MMA R83, R62, R26, R83 ;  /* 0x0000001a3e537235 */ /* 0x000fe20000000053 */
[----:B------:R-:W-:-:S02]  /*41e0*/  HADD2.F32 R25, -RZ, R33.H0_H0 ;  /* 0x20000021ff197230 */ /* 0x000fc40000004100 */
[----:B------:R-:W-:Y:S01]  /*41f0*/  HADD2.F32 R26, -RZ, R33.H1_H1 ;  /* 0x30000021ff1a7230 */ /* 0x000fe20000004100 */
[----:B------:R-:W-:Y:S01]  /*4200*/  HFMA2.MMA R24, R66, R27, R24 ;  /* 0x0000001b42187235 */ /* 0x000fe20000000018 */
[--C-:B------:R-:W-:Y:S02]  /*4210*/  HADD2.F32 R33, -RZ, R70.reuse.H0_H0 ;  /* 0x20000046ff217230 */ /* 0x100fe40000004100 */
[----:B------:R-:W-:Y:S02]  /*4220*/  HADD2.F32 R70, -RZ, R70.H1_H1 ;  /* 0x30000046ff467230 */ /* 0x000fe40000004100 */
[--C-:B------:R-:W-:Y:S02]  /*4230*/  HADD2.F32 R81, -RZ, R72.reuse.H0_H0 ;  /* 0x20000048ff517230 */ /* 0x100fe40000004100 */
[----:B------:R-:W-:Y:S01]  /*4240*/  HADD2.F32 R72, -RZ, R72.H1_H1 ;  /* 0x30000048ff487230 */ /* 0x000fe20000004100 */
[----:B------:R-:W-:Y:S02]  /*4250*/  FADD.FTZ R25, R25, R26 ;  /* 0x0000001a19197221 */ /* 0x000fe40000010000 */
[----:B------:R-:W-:-:S02]  /*4260*/  FADD.FTZ R70, R33, R70 ;  /* 0x0000004621467221 */ /* 0x000fc40000010000 */
[----:B------:R-:W-:Y:S01]  /*4270*/  FADD.FTZ R72, R81, R72 ;  /* 0x0000004851487221 */ /* 0x000fe20000010000 */
[----:B------:R-:W-:Y:S01]  /*4280*/  HFMA2 R33, R67, R27, R83 ;  /* 0x0000001b43217231 */ /* 0x000fe20000000053 */
[----:B------:R-:W-:Y:S01]  /*4290*/  FFMA.FTZ R44, R17, R70, R44 ;  /* 0x00000046112c7223 */ /* 0x000fe2000001002c */
[--C-:B------:R-:W-:Y:S01]  /*42a0*/  HADD2.F32 R70, -RZ, R24.reuse.H0_H0 ;  /* 0x20000018ff467230 */ /* 0x100fe20000004100 */
[----:B------:R-:W-:Y:S01]  /*42b0*/  FFMA.FTZ R39, R14, R25, R39 ;  /* 0x000000190e277223 */ /* 0x000fe20000010027 */
[----:B------:R-:W-:Y:S01]  /*42c0*/  HADD2.F32 R81, -RZ, R24.H1_H1 ;  /* 0x30000018ff517230 */ /* 0x000fe20000004100 */
[----:B------:R-:W-:Y:S01]  /*42d0*/  FFMA.FTZ R41, R18, R72, R41 ;  /* 0x0000004812297223 */ /* 0x000fe20000010029 */
[----:B------:R-:W1:Y:S01]  /*42e0*/  LDS.128 R24, [UR4+0x420] ;  /* 0x00042004ff187984 */ /* 0x000e620008000c00 */
[----:B0-----:R-:W-:-:S06]  /*42f0*/  HFMA2.MMA R72, R59, R20, RZ ;  /* 0x000000143b487235 */ /* 0x001fcc00000000ff */
[----:B------:R-:W-:Y:S01]  /*4300*/  HFMA2.MMA R83, R56, R21, R72 ;  /* 0x0000001538537235 */ /* 0x000fe20000000048 */
[----:B------:R-:W-:Y:S01]  /*4310*/  HFMA2 R85, R29, R20, RZ.H0_H0 ;  /* 0x000000141d557231 */ /* 0x000fe200000400ff */
[----:B------:R-:W-:-:S04]  /*4320*/  HFMA2.MMA R86, R28, R20, RZ ;  /* 0x000000141c567235 */ /* 0x000fc800000000ff */
[----:B------:R-:W-:Y:S01]  /*4330*/  HFMA2.MMA R83, R65, R22, R83 ;  /* 0x0000001641537235 */ /* 0x000fe20000000053 */
[----:B------:R-:W-:Y:S01]  /*4340*/  HFMA2 R87, R58, R20, RZ.H0_H0 ;  /* 0x000000143a577231 */ /* 0x000fe200000400ff */
[----:B------:R-:W-:Y:S01]  /*4350*/  HFMA2.MMA R20, R31, R21, R86 ;  /* 0x000000151f147235 */ /* 0x000fe20000000056 */
[----:B------:R-:W-:Y:S01]  /*4360*/  HFMA2 R85, R54, R21, R85 ;  /* 0x0000001536557231 */ /* 0x000fe20000000055 */
[----:B------:R-:W-:Y:S02]  /*4370*/  FADD.FTZ R70, R70, R81 ;  /* 0x0000005146467221 */ /* 0x000fe40000010000 */
[----:B------:R-:W-:Y:S01]  /*4380*/  HFMA2.MMA R83, R61, R23, R83 ;  /* 0x000000173d537235 */ /* 0x000fe20000000053 */
[----:B------:R-:W-:Y:S01]  /*4390*/  HFMA2 R85, R64, R22, R85 ;  /* 0x0000001640557231 */ /* 0x000fe20000000055 */
[----:B------:R-:W-:Y:S01]  /*43a0*/  FFMA.FTZ R34, R19, R70, R34 ;  /* 0x0000004613227223 */ /* 0x000fe20000010022 */
[--C-:B------:R-:W-:Y:S01]  /*43b0*/  HADD2.F32 R72, -RZ, R33.reuse.H0_H0 ;  /* 0x20000021ff487230 */ /* 0x100fe20000004100 */
[----:B------:R-:W-:Y:S01]  /*43c0*/  HFMA2.MMA R70, R63, R22, R20 ;  /* 0x000000163f467235 */ /* 0x000fe20000000014 */
[----:B------:R-:W-:-:S02]  /*43d0*/  HADD2.F32 R33, -RZ, R33.H1_H1 ;  /* 0x30000021ff217230 */ /* 0x000fc40000004100 */
[----:B------:R-:W-:Y:S02]  /*43e0*/  HFMA2 R21, R30, R21, R87 ;  /* 0x000000151e157231 */ /* 0x000fe40000000057 */
[----:B------:R-:W-:Y:S01]  /*43f0*/  HFMA2 R85, R60, R23, R85 ;  /* 0x000000173c557231 */ /* 0x000fe20000000055 */
[----:B------:R-:W-:Y:S01]  /*4400*/  FADD.FTZ R33, R72, R33 ;  /* 0x0000002148217221 */ /* 0x000fe20000010000 */
[----:B------:R-:W-:Y:S01]  /*4410*/  HFMA2 R81, R62, R22, R21 ;  /* 0x000000163e517231 */ /* 0x000fe20000000015 */
[----:B------:R-:W-:Y:S01]  /*4420*/  HFMA2.MMA R72, R66, R23, R70 ;  /* 0x0000001742487235 */ /* 0x000fe20000000046 */
[--C-:B------:R-:W-:Y:S02]  /*4430*/  HADD2.F32 R20, -RZ, R83.reuse.H0_H0 ;  /* 0x20000053ff147230 */ /* 0x100fe40000004100 */
[----:B------:R-:W-:Y:S02]  /*4440*/  HADD2.F32 R83, -RZ, R83.H1_H1 ;  /* 0x30000053ff537230 */ /* 0x000fe40000004100 */
[----:B------:R-:W-:-:S02]  /*4450*/  HADD2.F32 R21, -RZ, R85.H0_H0 ;  /* 0x20000055ff157230 */ /* 0x000fc40000004100 */
[----:B------:R-:W-:Y:S01]  /*4460*/  HADD2.F32 R22, -RZ, R85.H1_H1 ;  /* 0x30000055ff167230 */ /* 0x000fe20000004100 */
[----:B------:R-:W-:Y:S01]  /*4470*/  FFMA.FTZ R43, R14, R33, R43 ;  /* 0x000000210e2b7223 */ /* 0x000fe2000001002b */
[----:B------:R-:W-:Y:S01]  /*4480*/  HFMA2 R33, R67, R23, R81 ;  /* 0x0000001743217231 */ /* 0x000fe20000000051 */
[----:B------:R-:W-:Y:S02]  /*4490*/  FADD.FTZ R83, R20, R83 ;  /* 0x0000005314537221 */ /* 0x000fe40000010000 */
[----:B------:R-:W-:Y:S02]  /*44a0*/  FADD.FTZ R70, R21, R22 ;  /* 0x0000001615467221 */ /* 0x000fe40000010000 */
[----:B------:R-:W0:Y:S01]  /*44b0*/  LDS.128 R20, [UR4+0x520] ;  /* 0x00052004ff147984 */ /* 0x000e220008000c00 */
[--C-:B------:R-:W-:Y:S01]  /*44c0*/  HADD2.F32 R81, -RZ, R72.reuse.H0_H0 ;  /* 0x20000048ff517230 */ /* 0x100fe20000004100 */
[----:B------:R-:W-:Y:S01]  /*44d0*/  FFMA.FTZ R55, R18, R70, R55 ;  /* 0x0000004612377223 */ /* 0x000fe20000010037 */
[----:B------:R-:W-:Y:S01]  /*44e0*/  HADD2.F32 R72, -RZ, R72.H1_H1 ;  /* 0x30000048ff487230 */ /* 0x000fe20000004100 */
[----:B-1----:R-:W-:Y:S01]  /*44f0*/  HFMA2.MMA R70, R59, R24, RZ ;  /* 0x000000183b467235 */ /* 0x002fe200000000ff */
[----:B------:R-:W-:-:S03]  /*4500*/  FFMA.FTZ R46, R17, R83, R46 ;  /* 0x00000053112e7223 */ /* 0x000fc6000001002e */
[----:B------:R-:W-:Y:S01]  /*4510*/  FADD.FTZ R72, R81, R72 ;  /* 0x0000004851487221 */ /* 0x000fe20000010000 */
[-C--:B------:R-:W-:Y:S02]  /*4520*/  HFMA2.MMA R81, R28, R24.reuse, RZ ;  /* 0x000000181c517235 */ /* 0x080fe400000000ff */
[----:B------:R-:W-:Y:S01]  /*4530*/  HFMA2.MMA R83, R58, R24, RZ ;  /* 0x000000183a537235 */ /* 0x000fe200000000ff */
[----:B------:R-:W-:Y:S01]  /*4540*/  FFMA.FTZ R48, R19, R72, R48 ;  /* 0x0000004813307223 */ /* 0x000fe20000010030 */
[----:B------:R-:W-:Y:S02]  /*4550*/  HFMA2 R72, R29, R24, RZ.H0_H0 ;  /* 0x000000181d487231 */ /* 0x000fe400000400ff */
[-C--:B------:R-:W-:Y:S01]  /*4560*/  HFMA2 R70, R56, R25.reuse, R70 ;  /* 0x0000001938467231 */ /* 0x080fe20000000046 */
[-C--:B------:R-:W-:Y:S01]  /*4570*/  HFMA2.MMA R24, R31, R25.reuse, R81 ;  /* 0x000000191f187235 */ /* 0x080fe20000000051 */
[----:B------:R-:W-:Y:S01]  /*4580*/  HFMA2 R72, R54, R25, R72 ;  /* 0x0000001936487231 */ /* 0x000fe20000000048 */
[----:B------:R-:W-:Y:S01]  /*4590*/  HFMA2.MMA R83, R30, R25, R83 ;  /* 0x000000191e537235 */ /* 0x000fe20000000053 */
[----:B------:R-:W-:-:S02]  /*45a0*/  HFMA2 R70, R65, R26, R70 ;  /* 0x0000001a41467231 */ /* 0x000fc40000000046 */
[----:B------:R-:W-:Y:S01]  /*45b0*/  HFMA2 R72, R64, R26, R72 ;  /* 0x0000001a40487231 */ /* 0x000fe20000000048 */
[-C--:B------:R-:W-:Y:S01]  /*45c0*/  HFMA2.MMA R24, R63, R26.reuse, R24 ;  /* 0x0000001a3f187235 */ /* 0x080fe20000000018 */
[-C--:B------:R-:W-:Y:S01]  /*45d0*/  HFMA2 R70, R61, R27.reuse, R70 ;  /* 0x0000001b3d467231 */ /* 0x080fe20000000046 */
[----:B------:R-:W-:Y:S01]  /*45e0*/  HFMA2.MMA R83, R62, R26, R83 ;  /* 0x0000001a3e537235 */ /* 0x000fe20000000053 */
[----:B------:R-:W-:Y:S02]  /*45f0*/  HFMA2 R72, R60, R27, R72 ;  /* 0x0000001b3c487231 */ /* 0x000fe40000000048 */
[--C-:B------:R-:W-:Y:S02]  /*4600*/  HADD2.F32 R25, -RZ, R33.reuse.H0_H0 ;  /* 0x20000021ff197230 */ /* 0x100fe40000004100 */
[----:B------:R-:W-:Y:S01]  /*4610*/  HADD2.F32 R26, -RZ, R33.H1_H1 ;  /* 0x30000021ff1a7230 */ /* 0x000fe20000004100 */
[----:B------:R-:W-:Y:S01]  /*4620*/  HFMA2.MMA R24, R66, R27, R24 ;  /* 0x0000001b42187235 */ /* 0x000fe20000000018 */
[----:B------:R-:W-:-:S02]  /*4630*/  HADD2.F32 R33, -RZ, R70.H0_H0 ;  /* 0x20000046ff217230 */ /* 0x000fc40000004100 */
[----:B------:R-:W-:Y:S02]  /*4640*/  HADD2.F32 R70, -RZ, R70.H1_H1 ;  /* 0x30000046ff467230 */ /* 0x000fe40000004100 */
[--C-:B------:R-:W-:Y:S02]  /*4650*/  HADD2.F32 R81, -RZ, R72.reuse.H0_H0 ;  /* 0x20000048ff517230 */ /* 0x100fe40000004100 */
[----:B------:R-:W-:Y:S01]  /*4660*/  HADD2.F32 R72, -RZ, R72.H1_H1 ;  /* 0x30000048ff487230 */ /* 0x000fe20000004100 */
[----:B------:R-:W-:-:S04]  /*4670*/  FADD.FTZ R70, R33, R70 ;  /* 0x0000004621467221 */ /* 0x000fc80000010000 */
[----:B------:R-:W-:Y:S01]  /*4680*/  FADD.FTZ R72, R81, R72 ;  /* 0x0000004851487221 */ /* 0x000fe20000010000 */
[--C-:B------:R-:W-:Y:S01]  /*4690*/  HADD2.F32 R81, -RZ, R24.reuse.H1_H1 ;  /* 0x30000018ff517230 */ /* 0x100fe20000004100 */
[----:B------:R-:W-:Y:S01]  /*46a0*/  FFMA.FTZ R50, R17, R70, R50 ;  /* 0x0000004611327223 */ /* 0x000fe20000010032 */
[----:B------:R-:W-:Y:S01]  /*46b0*/  HADD2.F32 R70, -RZ, R24.H0_H0 ;  /* 0x20000018ff467230 */ /* 0x000fe20000004100 */
[----:B0-----:R-:W-:Y:S01]  /*46c0*/  HFMA2.MMA R24, R59, R20, RZ ;  /* 0x000000143b187235 */ /* 0x001fe200000000ff */
[----:B------:R-:W-:Y:S01]  /*46d0*/  FADD.FTZ R25, R25, R26 ;  /* 0x0000001a19197221 */ /* 0x000fe20000010000 */
[----:B------:R-:W-:-:S03]  /*46e0*/  HFMA2 R33, R67, R27, R83 ;  /* 0x0000001b43217231 */ /* 0x000fc60000000053 */
[----:B------:R-:W-:Y:S01]  /*46f0*/  FFMA.FTZ R45, R14, R25, R45 ;  /* 0x000000190e2d7223 */ /* 0x000fe2000001002d */
[----:B------:R-:W-:Y:S01]  /*4700*/  HFMA2.MMA R83, R56, R21, R24 ;  /* 0x0000001538537235 */ /* 0x000fe20000000018 */
[----:B------:R-:W-:-:S03]  /*4710*/  FFMA.FTZ R57, R18, R72, R57 ;  /* 0x0000004812397223 */ /* 0x000fc60000010039 */
[----:B------:R-:W0:Y:S01]  /*4720*/  LDS.128 R24, [UR4+0x620] ;  /* 0x00062004ff187984 */ /* 0x000e220008000c00 */
[----:B------:R-:W-:Y:S01]  /*4730*/  HFMA2 R72, R29, R20, RZ.H0_H0 ;  /* 0x000000141d487231 */ /* 0x000fe200000400ff */
[----:B------:R-:W-:Y:S02]  /*4740*/  HFMA2.MMA R83, R65, R22, R83 ;  /* 0x0000001641537235 */ /* 0x000fe40000000053 */
[----:B------:R-:W-:Y:S01]  /*4750*/  HFMA2.MMA R86, R28, R20, RZ ;  /* 0x000000141c567235 */ /* 0x000fe200000000ff */
[----:B------:R-:W-:-:S03]  /*4760*/  HFMA2 R85, R54, R21, R72 ;  /* 0x0000001536557231 */ /* 0x000fc60000000048 */
[----:B------:R-:W-:Y:S01]  /*4770*/  HFMA2.MMA R83, R61, R23, R83 ;  /* 0x000000173d537235 */ /* 0x000fe20000000053 */
[----:B------:R-:W-:Y:S01]  /*4780*/  HFMA2 R87, R58, R20, RZ.H0_H0 ;  /* 0x000000143a577231 */ /* 0x000fe200000400ff */
[----:B------:R-:W-:Y:S01]  /*4790*/  HFMA2.MMA R20, R31, R21, R86 ;  /* 0x000000151f147235 */ /* 0x000fe20000000056 */
[----:B------:R-:W-:Y:S01]  /*47a0*/  HFMA2 R85, R64, R22, R85 ;  /* 0x0000001640557231 */ /* 0x000fe20000000055 */
[----:B------:R-:W-:Y:S01]  /*47b0*/  FADD.FTZ R70, R70, R81 ;  /* 0x0000005146467221 */ /* 0x000fe20000010000 */
[----:B------:R-:W-:Y:S02]  /*47c0*/  HFMA2 R21, R30, R21, R87 ;  /* 0x000000151e157231 */ /* 0x000fe40000000057 */
[----:B------:R-:W-:Y:S01]  /*47d0*/  HFMA2 R85, R60, R23, R85 ;  /* 0x000000173c557231 */ /* 0x000fe20000000055 */
[----:B------:R-:W-:Y:S01]  /*47e0*/  FFMA.FTZ R36, R19, R70, R36 ;  /* 0x0000004613247223 */ /* 0x000fe20000010024 */
[--C-:B------:R-:W-:Y:S01]  /*47f0*/  HADD2.F32 R72, -RZ, R33.reuse.H0_H0 ;  /* 0x20000021ff487230 */ /* 0x100fe20000004100 */
[----:B------:R-:W-:Y:S01]  /*4800*/  HFMA2.MMA R70, R63, R22, R20 ;  /* 0x000000163f467235 */ /* 0x000fe20000000014 */
[----:B------:R-:W-:-:S02]  /*4810*/  HADD2.F32 R33, -RZ, R33.H1_H1 ;  /* 0x30000021ff217230 */ /* 0x000fc40000004100 */
[----:B------:R-:W-:Y:S02]  /*4820*/  HFMA2 R81, R62, R22, R21 ;  /* 0x000000163e517231 */ /* 0x000fe40000000015 */
[--C-:B------:R-:W-:Y:S02]  /*4830*/  HADD2.F32 R20, -RZ, R83.reuse.H0_H0 ;  /* 0x20000053ff147230 */ /* 0x100fe40000004100 */
[----:B------:R-:W-:Y:S02]  /*4840*/  HADD2.F32 R83, -RZ, R83.H1_H1 ;  /* 0x30000053ff537230 */ /* 0x000fe40000004100 */
[--C-:B------:R-:W-:Y:S02]  /*4850*/  HADD2.F32 R21, -RZ, R85.reuse.H0_H0 ;  /* 0x20000055ff157230 */ /* 0x100fe40000004100 */
[----:B------:R-:W-:Y:S01]  /*4860*/  HADD2.F32 R22, -RZ, R85.H1_H1 ;  /* 0x30000055ff167230 */ /* 0x000fe20000004100 */
[----:B------:R-:W-:Y:S01]  /*4870*/  FADD.FTZ R33, R72, R33 ;  /* 0x0000002148217221 */ /* 0x000fe20000010000 */
[----:B------:R-:W-:Y:S01]  /*4880*/  HFMA2.MMA R72, R66, R23, R70 ;  /* 0x0000001742487235 */ /* 0x000fe20000000046 */
[----:B------:R-:W-:Y:S01]  /*4890*/  HFMA2 R81, R67, R23, R81 ;  /* 0x0000001743517231 */ /* 0x000fe20000000051 */
[----:B------:R-:W-:-:S02]  /*48a0*/  FADD.FTZ R83, R20, R83 ;  /* 0x0000005314537221 */ /* 0x000fc40000010000 */
[----:B------:R-:W-:Y:S02]  /*48b0*/  FADD.FTZ R70, R21, R22 ;  /* 0x0000001615467221 */ /* 0x000fe40000010000 */
[----:B------:R-:W1:Y:S01]  /*48c0*/  LDS.128 R20, [UR4+0x720] ;  /* 0x00072004ff147984 */ /* 0x000e620008000c00 */
[----:B------:R-:W-:-:S03]  /*48d0*/  FFMA.FTZ R47, R14, R33, R47 ;  /* 0x000000210e2f7223 */ /* 0x000fc6000001002f */
[--C-:B------:R-:W-:Y:S02]  /*48e0*/  HADD2.F32 R33, -RZ, R72.reuse.H0_H0 ;  /* 0x20000048ff217230 */ /* 0x100fe40000004100 */
[----:B------:R-:W-:Y:S01]  /*48f0*/  HADD2.F32 R72, -RZ, R72.H1_H1 ;  /* 0x30000048ff487230 */ /* 0x000fe20000004100 */
[----:B------:R-:W-:Y:S01]  /*4900*/  FFMA.FTZ R49, R18, R70, R49 ;  /* 0x0000004612317223 */ /* 0x000fe20000010031 */
[--C-:B------:R-:W-:Y:S01]  /*4910*/  HADD2.F32 R85, -RZ, R81.reuse.H0_H0 ;  /* 0x20000051ff557230 */ /* 0x100fe20000004100 */
[-C--:B0-----:R-:W-:Y:S01]  /*4920*/  HFMA2.MMA R70, R59, R24.reuse, RZ ;  /* 0x000000183b467235 */ /* 0x081fe200000000ff */
[----:B------:R-:W-:Y:S01]  /*4930*/  HADD2.F32 R86, -RZ, R81.H1_H1 ;  /* 0x30000051ff567230 */ /* 0x000fe20000004100 */
[----:B------:R-:W-:Y:S01]  /*4940*/  HFMA2.MMA R81, R28, R24, RZ ;  /* 0x000000181c517235 */ /* 0x000fe200000000ff */
[----:B------:R-:W-:-:S03]  /*4950*/  FADD.FTZ R72, R33, R72 ;  /* 0x0000004821487221 */ /* 0x000fc60000010000 */
[-C--:B------:R-:W-:Y:S01]  /*4960*/  HFMA2.MMA R70, R56, R25.reuse, R70 ;  /* 0x0000001938467235 */ /* 0x080fe20000000046 */
[----:B------:R-:W-:Y:S01]  /*4970*/  FFMA.FTZ R38, R19, R72, R38 ;  /* 0x0000004813267223 */ /* 0x000fe20000010026 */
[-C--:B------:R-:W-:Y:S01]  /*4980*/  HFMA2 R72, R29, R24.reuse, RZ.H0_H0 ;  /* 0x000000181d487231 */ /* 0x080fe200000400ff */
[----:B------:R-:W-:Y:S01]  /*4990*/  HFMA2.MMA R81, R31, R25, R81 ;  /* 0x000000191f517235 */ /* 0x000fe20000000051 */
[----:B------:R-:W-:Y:S02]  /*49a0*/  HFMA2 R24, R58, R24, RZ.H0_H0 ;  /* 0x000000183a187231 */ /* 0x000fe400000400ff */
[-C--:B------:R-:W-:Y:S01]  /*49b0*/  HFMA2 R72, R54, R25.reuse, R72 ;  /* 0x0000001936487231 */ /* 0x080fe20000000048 */
[-C--:B------:R-:W-:Y:S02]  /*49c0*/  HFMA2.MMA R70, R65, R26.reuse, R70 ;  /* 0x0000001a41467235 */ /* 0x080fe40000000046 */
[----:B------:R-:W-:Y:S01]  /*49d0*/  HFMA2.MMA R81, R63, R26, R81 ;  /* 0x0000001a3f517235 */ /* 0x000fe20000000051 */
[----:B------:R-:W-:-:S02]  /*49e0*/  HFMA2 R24, R30, R25, R24 ;  /* 0x000000191e187231 */ /* 0x000fc40000000018 */
[-C--:B------:R-:W-:Y:S01]  /*49f0*/  HFMA2 R72, R64, R26.reuse, R72 ;  /* 0x0000001a40487231 */ /* 0x080fe20000000048 */
[-C--:B------:R-:W-:Y:S01]  /*4a00*/  HFMA2.MMA R70, R61, R27.reuse, R70 ;  /* 0x0000001b3d467235 */ /* 0x080fe20000000046 */
[----:B------:R-:W-:Y:S01]  /*4a10*/  HFMA2 R24, R62, R26, R24 ;  /* 0x0000001a3e187231 */ /* 0x000fe20000000018 */
[----:B------:R-:W-:Y:S01]  /*4a20*/  HFMA2.MMA R81, R66, R27, R81 ;  /* 0x0000001b42517235 */ /* 0x000fe20000000051 */
[-C--:B------:R-:W-:Y:S01]  /*4a30*/  HFMA2 R72, R60, R27.reuse, R72 ;  /* 0x0000001b3c487231 */ /* 0x080fe20000000048 */
[----:B------:R-:W-:Y:S01]  /*4a40*/  FFMA.FTZ R52, R17, R83, R52 ;  /* 0x0000005311347223 */ /* 0x000fe20000010034 */
[----:B------:R-:W-:Y:S01]  /*4a50*/  HFMA2 R83, R67, R27, R24 ;  /* 0x0000001b43537231 */ /* 0x000fe20000000018 */
[----:B------:R-:W-:Y:S02]  /*4a60*/  FADD.FTZ R33, R85, R86 ;  /* 0x0000005655217221 */ /* 0x000fe40000010000 */
[--C-:B------:R-:W-:Y:S02]  /*4a70*/  HADD2.F32 R26, -RZ, R72.reuse.H0_H0 ;  /* 0x20000048ff1a7230 */ /* 0x100fe40000004100 */
[----:B------:R-:W-:Y:S01]  /*4a80*/  HADD2.F32 R27, -RZ, R72.H1_H1 ;  /* 0x30000048ff1b7230 */ /* 0x000fe20000004100 */
[----:B------:R-:W-:Y:S01]  /*4a90*/  FFMA.FTZ R51, R14, R33, R51 ;  /* 0x000000210e337223 */ /* 0x000fe20000010033 */
[----:B-1----:R-:W-:Y:S01]  /*4aa0*/  HFMA2.MMA R59, R59, R20, RZ ;  /* 0x000000143b3b7235 */ /* 0x002fe200000000ff */
[----:B------:R-:W-:-:S02]  /*4ab0*/  HADD2.F32 R24, -RZ, R70.H0_H0 ;  /* 0x20000046ff187230 */ /* 0x000fc40000004100 */
[----:B------:R-:W-:Y:S01]  /*4ac0*/  HADD2.F32 R25, -RZ, R70.H1_H1 ;  /* 0x30000046ff197230 */ /* 0x000fe20000004100 */
[----:B------:R-:W-:Y:S01]  /*4ad0*/  FADD.FTZ R26, R26, R27 ;  /* 0x0000001b1a1a7221 */ /* 0x000fe20000010000 */
[--C-:B------:R-:W-:Y:S02]  /*4ae0*/  HADD2.F32 R33, -RZ, R81.reuse.H0_H0 ;  /* 0x20000051ff217230 */ /* 0x100fe40000004100 */
[----:B------:R-:W-:Y:S01]  /*4af0*/  HADD2.F32 R70, -RZ, R81.H1_H1 ;  /* 0x30000051ff467230 */ /* 0x000fe20000004100 */
[----:B------:R-:W-:Y:S01]  /*4b00*/  HFMA2.MMA R28, R28, R20, RZ ;  /* 0x000000141c1c7235 */ /* 0x000fe200000000ff */
[-C--:B------:R-:W-:Y:S01]  /*4b10*/  HFMA2 R27, R29, R20.reuse, RZ.H0_H0 ;  /* 0x000000141d1b7231 */ /* 0x080fe200000400ff */
[----:B------:R-:W-:Y:S01]  /*4b20*/  FADD.FTZ R25, R24, R25 ;  /* 0x0000001918197221 */ /* 0x000fe20000010000 */
[----:B------:R-:W-:Y:S01]  /*4b30*/  HFMA2.MMA R59, R56, R21, R59 ;  /* 0x00000015383b7235 */ /* 0x000fe2000000003b */
[----:B------:R-:W-:Y:S01]  /*4b40*/  FADD.FTZ R24, R33, R70 ;  /* 0x0000004621187221 */ /* 0x000fe20000010000 */
[----:B------:R-:W-:-:S02]  /*4b50*/  HFMA2 R20, R58, R20, RZ.H0_H0 ;  /* 0x000000143a147231 */ /* 0x000fc400000400ff */
[-C--:B------:R-:W-:Y:S01]  /*4b60*/  HFMA2 R27, R54, R21.reuse, R27 ;  /* 0x00000015361b7231 */ /* 0x080fe2000000001b */
[----:B------:R-:W-:Y:S01]  /*4b70*/  HFMA2.MMA R28, R31, R21, R28 ;  /* 0x000000151f1c7235 */ /* 0x000fe2000000001c */
[----:B------:R-:W-:Y:S01]  /*4b80*/  HFMA2 R31, R30, R21, R20 ;  /* 0x000000151e1f7231 */ /* 0x000fe20000000014 */
[----:B------:R-:W-:Y:S01]  /*4b90*/  FFMA.FTZ R80, R17, R25, R80 ;  /* 0x0000001911507223 */ /* 0x000fe20000010050 */
[-C--:B------:R-:W-:Y:S01]  /*4ba0*/  HFMA2.MMA R59, R65, R22.reuse, R59 ;  /* 0x00000016413b7235 */ /* 0x080fe2000000003b */
[----:B------:R-:W-:Y:S01]  /*4bb0*/  FFMA.FTZ R73, R18, R26, R73 ;  /* 0x0000001a12497223 */ /* 0x000fe20000010049 */
[----:B------:R-:W-:Y:S01]  /*4bc0*/  HFMA2 R30, R64, R22, R27 ;  /* 0x00000016401e7231 */ /* 0x000fe2000000001b */
[----:B------:R-:W-:Y:S02]  /*4bd0*/  FFMA.FTZ R68, R19, R24, R68 ;  /* 0x0000001813447223 */ /* 0x000fe40000010044 */
[----:B------:R-:W0:Y:S01]  /*4be0*/  LDS.128 R24, [UR4+0x30] ;  /* 0x00003004ff187984 */ /* 0x000e220008000c00 */
[----:B------:R-:W-:-:S02]  /*4bf0*/  HFMA2.MMA R28, R63, R22, R28 ;  /* 0x000000163f1c7235 */ /* 0x000fc4000000001c */
[----:B------:R-:W-:-:S04]  /*4c00*/  HFMA2.MMA R59, R61, R23, R59 ;  /* 0x000000173d3b7235 */ /* 0x000fc8000000003b */
[----:B------:R-:W-:Y:S01]  /*4c10*/  HFMA2.MMA R28, R66, R23, R28 ;  /* 0x00000017421c7235 */ /* 0x000fe2000000001c */
[----:B------:R-:W-:Y:S02]  /*4c20*/  HFMA2 R31, R62, R22, R31 ;  /* 0x000000163e1f7231 */ /* 0x000fe4000000001f */
[----:B------:R-:W-:-:S03]  /*4c30*/  HFMA2 R30, R60, R23, R30 ;  /* 0x000000173c1e7231 */ /* 0x000fc6000000001e */
[--C-:B------:R-:W-:Y:S02]  /*4c40*/  HADD2.F32 R20, -RZ, R59.reuse.H0_H0 ;  /* 0x2000003bff147230 */ /* 0x100fe40000004100 */
[----:B------:R-:W-:Y:S02]  /*4c50*/  HADD2.F32 R59, -RZ, R59.H1_H1 ;  /* 0x3000003bff3b7230 */ /* 0x000fe40000004100 */
[----:B------:R-:W-:Y:S02]  /*4c60*/  HFMA2 R31, R67, R23, R31 ;  /* 0x00000017431f7231 */ /* 0x000fe4000000001f */
[----:B------:R-:W-:Y:S01]  /*4c70*/  HADD2.F32 R21, -RZ, R30.H0_H0 ;  /* 0x2000001eff157230 */ /* 0x000fe20000004100 */
[----:B------:R-:W-:Y:S01]  /*4c80*/  FADD.FTZ R20, R20, R59 ;  /* 0x0000003b14147221 */ /* 0x000fe20000010000 */
[--C-:B------:R-:W-:Y:S02]  /*4c90*/  HADD2.F32 R22, -RZ, R28.reuse.H0_H0 ;  /* 0x2000001cff167230 */ /* 0x100fe40000004100 */
[----:B------:R-:W-:-:S02]  /*4ca0*/  HADD2.F32 R23, -RZ, R28.H1_H1 ;  /* 0x3000001cff177230 */ /* 0x000fc40000004100 */
[----:B------:R-:W-:Y:S01]  /*4cb0*/  HADD2.F32 R30, -RZ, R30.H1_H1 ;  /* 0x3000001eff1e7230 */ /* 0x000fe20000004100 */
[----:B--2---:R-:W-:Y:S01]  /*4cc0*/  LOP3.LUT R28, R78, 0xf000f, RZ, 0xc0, !PT ;  /* 0x000f000f4e1c7812 */ /* 0x004fe200078ec0ff */
[----:B------:R-:W-:Y:S01]  /*4cd0*/  FFMA.FTZ R84, R17, R20, R84 ;  /* 0x0000001411547223 */ /* 0x000fe20000010054 */
[----:B------:R-:W-:Y:S01]  /*4ce0*/  LOP3.LUT R20, R76, 0xf000f, RZ, 0xc0, !PT ;  /* 0x000f000f4c147812 */ /* 0x000fe200078ec0ff */
[----:B------:R-:W-:Y:S01]  /*4cf0*/  FADD.FTZ R22, R22, R23 ;  /* 0x0000001716167221 */ /* 0x000fe20000010000 */
[----:B------:R-:W-:Y:S01]  /*4d00*/  LOP3.LUT R58, R28, 0x64006400, RZ, 0xfc, !PT ;  /* 0x640064001c3a7812 */ /* 0x000fe200078efcff */
[----:B------:R-:W-:Y:S01]  /*4d10*/  FADD.FTZ R21, R21, R30 ;  /* 0x0000001e15157221 */ /* 0x000fe20000010000 */
[--C-:B------:R-:W-:Y:S01]  /*4d20*/  HADD2.F32 R54, -RZ, R31.reuse.H0_H0 ;  /* 0x2000001fff367230 */ /* 0x100fe20000004100 */
[----:B------:R-:W-:Y:S01]  /*4d30*/  LOP3.LUT R29, R78, 0xf000f0, RZ, 0xc0, !PT ;  /* 0x00f000f04e1d7812 */ /* 0x000fe200078ec0ff */
[----:B------:R-:W-:Y:S01]  /*4d40*/  HADD2.F32 R31, -RZ, R31.H1_H1 ;  /* 0x3000001fff1f7230 */ /* 0x000fe20000004100 */
[----:B------:R-:W-:Y:S01]  /*4d50*/  FFMA.FTZ R82, R19, R22, R82 ;  /* 0x0000001613527223 */ /* 0x000fe20000010052 */
[----:B------:R-:W-:Y:S01]  /*4d60*/  LOP3.LUT R20, R20, 0x64006400, RZ, 0xfc, !PT ;  /* 0x6400640014147812 */ /* 0x000fe200078efcff */
[--C-:B------:R-:W-:Y:S01]  /*4d70*/  HADD2.F32 R72, -RZ, R83.reuse.H0_H0 ;  /* 0x20000053ff487230 */ /* 0x100fe20000004100 */
[----:B------:R-:W-:Y:S01]  /*4d80*/  FFMA.FTZ R71, R18, R21, R71 ;  /* 0x0000001512477223 */ /* 0x000fe20000010047 */
[----:B------:R-:W-:Y:S01]  /*4d90*/  LOP3.LUT R22, R77, 0xf000f, RZ, 0xc0, !PT ;  /* 0x000f000f4d167812 */ /* 0x000fe200078ec0ff */
[----:B------:R-:W-:Y:S01]  /*4da0*/  HADD2.F32 R83, -RZ, R83.H1_H1 ;  /* 0x30000053ff537230 */ /* 0x000fe20000004100 */
[----:B------:R-:W-:-:S02]  /*4db0*/  LOP3.LUT R30, R79, 0xf000f, RZ, 0xc0, !PT ;  /* 0x000f000f4f1e7812 */ /* 0x000fc400078ec0ff */
[----:B------:R-:W-:Y:S01]  /*4dc0*/  LOP3.LUT R21, R76, 0xf000f0, RZ, 0xc0, !PT ;  /* 0x00f000f04c157812 */ /* 0x000fe200078ec0ff */
[----:B------:R-:W-:Y:S01]  /*4dd0*/  HFMA2.MMA R58, R58, 1, 1, R11 ;  /* 0x3c003c003a3a7835 */ /* 0x000fe2000000000b */
[----:B------:R-:W-:Y:S01]  /*4de0*/  LOP3.LUT R59, R29, 0x64006400, RZ, 0xfc, !PT ;  /* 0x640064001d3b7812 */ /* 0x000fe200078efcff */
[----:B------:R-:W-:Y:S01]  /*4df0*/  FADD.FTZ R54, R54, R31 ;  /* 0x0000001f36367221 */ /* 0x000fe20000010000 */
[----:B------:R-:W-:Y:S01]  /*4e00*/  LOP3.LUT R23, R77, 0xf000f0, RZ, 0xc0, !PT ;  /* 0x00f000f04d177812 */ /* 0x000fe200078ec0ff */
[----:B------:R-:W-:Y:S01]  /*4e10*/  HFMA2.MMA R29, R20, 1, 1, R5 ;  /* 0x3c003c00141d7835 */ /* 0x000fe20000000005 */
[----:B------:R-:W-:Y:S02]  /*4e20*/  LOP3.LUT R22, R22, 0x64006400, RZ, 0xfc, !PT ;  /* 0x6400640016167812 */ /* 0x000fe400078efcff */
[----:B------:R-:W-:Y:S01]  /*4e30*/  LOP3.LUT R56, R30, 0x64006400, RZ, 0xfc, !PT ;  /* 0x640064001e387812 */ /* 0x000fe200078efcff */
[----:B------:R-:W-:Y:S01]  /*4e40*/  FADD.FTZ R33, R72, R83 ;  /* 0x0000005348217221 */ /* 0x000fe20000010000 */
[----:B------:R-:W-:-:S02]  /*4e50*/  LOP3.LUT R31, R79, 0xf000f0, RZ, 0xc0, !PT ;  /* 0x00f000f04f1f7812 */ /* 0x000fc400078ec0ff */
[----:B------:R-:W-:Y:S01]  /*4e60*/  LOP3.LUT R21, R21, 0x64006400, RZ, 0xfc, !PT ;  /* 0x6400640015157812 */ /* 0x000fe200078efcff */
[----:B------:R-:W-:Y:S01]  /*4e70*/  HFMA2.MMA R30, R59, 0.0625, 0.0625, R12 ;  /* 0x2c002c003b1e7835 */ /* 0x000fe2000000000c */
[----:B------:R-:W-:Y:S01]  /*4e80*/  SHF.R.U32.HI R77, RZ, 0x8, R77 ;  /* 0x00000008ff4d7819 */ /* 0x000fe2000001164d */
[----:B------:R-:W-:Y:S01]  /*4e90*/  HADD2 R28, R22, R9 ;  /* 0x00000009161c7230 */ /* 0x000fe20000000000 */
[----:B------:R-:W-:Y:S01]  /*4ea0*/  LOP3.LUT R23, R23, 0x64006400, RZ, 0xfc, !PT ;  /* 0x6400640017177812 */ /* 0x000fe200078efcff */
[----:B------:R-:W-:Y:S01]  /*4eb0*/  HADD2 R59, R56, R13 ;  /* 0x0000000d383b7230 */ /* 0x000fe20000000000 */
[----:B------:R-:W-:Y:S01]  /*4ec0*/  LOP3.LUT R60, R31, 0x64006400, RZ, 0xfc, !PT ;  /* 0x640064001f3c7812 */ /* 0x000fe200078efcff */
[-C--:B0-----:R-:W-:Y:S01]  /*4ed0*/  HFMA2.MMA R20, R58, R24.reuse, RZ ;  /* 0x000000183a147235 */ /* 0x081fe200000000ff */
[----:B------:R-:W-:Y:S01]  /*4ee0*/  FFMA.FTZ R75, R14, R33, R75 ;  /* 0x000000210e4b7223 */ /* 0x000fe2000001004b */
[----:B------:R-:W-:Y:S01]  /*4ef0*/  HFMA2.MMA R33, R21, 0.0625, 0.0625, R8 ;  /* 0x2c002c0015217835 */ /* 0x000fe20000000008 */
[----:B------:R-:W-:Y:S01]  /*4f00*/  LOP3.LUT R61, R77, 0xf000f, RZ, 0xc0, !PT ;  /* 0x000f000f4d3d7812 */ /* 0x000fe200078ec0ff */
[----:B------:R-:W-:Y:S01]  /*4f10*/  HFMA2.MMA R65, R29, R24, RZ ;  /* 0x000000181d417235 */ /* 0x000fe200000000ff */
[----:B------:R-:W-:Y:S01]  /*4f20*/  HFMA2 R31, R23, 0.0625, 0.0625, R10 ;  /* 0x2c002c00171f7831 */ /* 0x000fe2000000000a */
[----:B------:R-:W-:Y:S01]  /*4f30*/  SHF.R.U32.HI R76, RZ, 0x8, R76 ;  /* 0x00000008ff4c7819 */ /* 0x000fe2000001164c */
[----:B------:R-:W-:-:S02]  /*4f40*/  HFMA2 R64, R28, R24, RZ.H0_H0 ;  /* 0x000000181c407231 */ /* 0x000fc400000400ff */
[----:B------:R-:W-:Y:S02]  /*4f50*/  HFMA2 R21, R59, R24, RZ.H0_H0 ;  /* 0x000000183b157231 */ /* 0x000fe400000400ff */
[----:B------:R-:W-:Y:S01]  /*4f60*/  HFMA2 R56, R60, 0.0625, 0.0625, R15 ;  /* 0x2c002c003c387831 */ /* 0x000fe2000000000f */
[----:B------:R-:W-:Y:S01]  /*4f70*/  LOP3.LUT R66, R61, 0x64006400, RZ, 0xfc, !PT ;  /* 0x640064003d427812 */ /* 0x000fe200078efcff */
[-C--:B------:R-:W-:Y:S01]  /*4f80*/  HFMA2.MMA R65, R33, R25.reuse, R65 ;  /* 0x0000001921417235 */ /* 0x080fe20000000041 */
[----:B------:R-:W-:Y:S01]  /*4f90*/  SHF.R.U32.HI R79, RZ, 0x8, R79 ;  /* 0x00000008ff4f7819 */ /* 0x000fe2000001164f */
[-C--:B------:R-:W-:Y:S01]  /*4fa0*/  HFMA2 R64, R31, R25.reuse, R64 ;  /* 0x000000191f407231 */ /* 0x080fe20000000040 */
[----:B------:R-:W-:Y:S01]  /*4fb0*/  HFMA2.MMA R24, R30, R25, R20 ;  /* 0x000000191e187235 */ /* 0x000fe20000000014 */
[----:B------:R-:W-:Y:S01]  /*4fc0*/  SHF.R.U32.HI R78, RZ, 0x8, R78 ;  /* 0x00000008ff4e7819 */ /* 0x000fe2000001164e */
[----:B------:R-:W-:Y:S01]  /*4fd0*/  HFMA2 R25, R56, R25, R21 ;  /* 0x0000001938197231 */ /* 0x000fe20000000015 */
[----:B------:R-:W-:Y:S01]  /*4fe0*/  LOP3.LUT R60, R76, 0xf000f, RZ, 0xc0, !PT ;  /* 0x000f000f4c3c7812 */ /* 0x000fe200078ec0ff */
[----:B------:R-:W0:Y:S01]  /*4ff0*/  LDS.128 R20, [UR4+0x130] ;  /* 0x00013004ff147984 */ /* 0x000e220008000c00 */
[----:B------:R-:W-:Y:S01]  /*5000*/  LOP3.LUT R63, R79, 0xf000f, RZ, 0xc0, !PT ;  /* 0x000f000f4f3f7812 */ /* 0x000fe200078ec0ff */
[----:B------:R-:W-:Y:S01]  /*5010*/  HFMA2.MMA R61, R66, 1, 1, R9 ;  /* 0x3c003c00423d7835 */ /* 0x000fe20000000009 */
[----:B------:R-:W-:-:S02]  /*5020*/  LOP3.LUT R62, R78, 0xf000f, RZ, 0xc0, !PT ;  /* 0x000f000f4e3e7812 */ /* 0x000fc400078ec0ff */
[----:B------:R-:W-:Y:S02]  /*5030*/  LOP3.LUT R60, R60, 0x64006400, RZ, 0xfc, !PT ;  /* 0x640064003c3c7812 */ /* 0x000fe400078efcff */
[----:B------:R-:W-:Y:S02]  /*5040*/  LOP3.LUT R76, R76, 0xf000f0, RZ, 0xc0, !PT ;  /* 0x00f000f04c4c7812 */ /* 0x000fe400078ec0ff */
[----:B------:R-:W-:Y:S02]  /*5050*/  LOP3.LUT R72, R63, 0x64006400, RZ, 0xfc, !PT ;  /* 0x640064003f487812 */ /* 0x000fe400078efcff */
[----:B------:R-:W-:Y:S01]  /*5060*/  LOP3.LUT R70, R62, 0x64006400, RZ, 0xfc, !PT ;  /* 0x640064003e467812 */ /* 0x000fe200078efcff */
[----:B------:R-:W-:Y:S01]  /*5070*/  HADD2 R62, R60, R5 ;  /* 0x000000053c3e7230 */ /* 0x000fe20000000000 */
[----:B------:R-:W-:Y:S02]  /*5080*/  LOP3.LUT R67, R76, 0x64006400, RZ, 0xfc, !PT ;  /* 0x640064004c437812 */ /* 0x000fe400078efcff */
[----:B------:R-:W-:Y:S01]  /*5090*/  LOP3.LUT R78, R78, 0xf000f0, RZ, 0xc0, !PT ;  /* 0x00f000f04e4e7812 */ /* 0x000fe200078ec0ff */
[----:B------:R-:W-:Y:S01]  /*50a0*/  HFMA2.MMA R63, R72, 1, 1, R13 ;  /* 0x3c003c00483f7835 */ /* 0x000fe2000000000d */
[----:B------:R-:W-:Y:S01]  /*50b0*/  HADD2 R60, R70, R11 ;  /* 0x0000000b463c7230 */ /* 0x000fe20000000000 */
[----:B------:R-:W-:Y:S01]  /*50c0*/  LOP3.LUT R81, R79, 0xf000f0, RZ, 0xc0, !PT ;  /* 0x00f000f04f517812 */ /* 0x000fe200078ec0ff */
[----:B------:R-:W-:Y:S01]  /*50d0*/  HFMA2 R72, R61, R26, R64 ;  /* 0x0000001a3d487231 */ /* 0x000fe20000000040 */
[----:B------:R-:W-:Y:S01]  /*50e0*/  HFMA2.MMA R70, R62, R26, R65 ;  /* 0x0000001a3e467235 */ /* 0x000fe20000000041 */
[----:B------:R-:W-:Y:S01]  /*50f0*/  LOP3.LUT R77, R77, 0xf000f0, RZ, 0xc0, !PT ;  /* 0x00f000f04d4d7812 */ /* 0x000fe200078ec0ff */
[----:B------:R-:W-:Y:S01]  /*5100*/  HFMA2.MMA R64, R67, 0.0625, 0.0625, R8 ;  /* 0x2c002c0043407835 */ /* 0x000fe20000000008 */
[----:B------:R-:W-:-:S02]  /*5110*/  LOP3.LUT R79, R78, 0x64006400, RZ, 0xfc, !PT ;  /* 0x640064004e4f7812 */ /* 0x000fc400078efcff */
[----:B------:R-:W-:Y:S01]  /*5120*/  LOP3.LUT R77, R77, 0x64006400, RZ, 0xfc, !PT ;  /* 0x640064004d4d7812 */ /* 0x000fe200078efcff */
[----:B------:R-:W-:Y:S01]  /*5130*/  HFMA2.MMA R24, R60, R26, R24 ;  /* 0x0000001a3c187235 */ /* 0x000fe20000000018 */
[----:B------:R-:W-:Y:S01]  /*5140*/  LOP3.LUT R76, R81, 0x64006400, RZ, 0xfc, !PT ;  /* 0x64006400514c7812 */ /* 0x000fe200078efcff */
[-C--:B------:R-:W-:Y:S02]  /*5150*/  HFMA2.MMA R70, R64, R27.reuse, R70 ;  /* 0x0000001b40467235 */ /* 0x080fe40000000046 */
[----:B------:R-:W-:Y:S01]  /*5160*/  HFMA2.MMA R66, R79, 0.0625, 0.0625, R12 ;  /* 0x2c002c004f427835 */ /* 0x000fe2000000000c */
[----:B------:R-:W-:Y:S02]  /*5170*/  HFMA2 R65, R77, 0.0625, 0.0625, R10 ;  /* 0x2c002c004d417831 */ /* 0x000fe4000000000a */
[----:B------:R-:W-:Y:S02]  /*5180*/  HFMA2 R25, R63, R26, R25 ;  /* 0x0000001a3f197231 */ /* 0x000fe40000000019 */
[----:B------:R-:W-:Y:S01]  /*5190*/  HFMA2 R67, R76, 0.0625, 0.0625, R15 ;  /* 0x2c002c004c437831 */ /* 0x000fe2000000000f */
[----:B------:R-:W-:Y:S01]  /*51a0*/  HFMA2.MMA R26, R66, R27, R24 ;  /* 0x0000001b421a7235 */ /* 0x000fe20000000018 */
[----:B------:R-:W-:-:S02]  /*51b0*/  HFMA2 R72, R65, R27, R72 ;  /* 0x0000001b41487231 */ /* 0x000fc40000000048 */
[----:B------:R-:W-:Y:S02]  /*51c0*/  HFMA2 R27, R67, R27, R25 ;  /* 0x0000001b431b7231 */ /* 0x000fe40000000019 */
[--C-:B------:R-:W-:Y:S02]  /*51d0*/  HADD2.F32 R24, -RZ, R70.reuse.H0_H0 ;  /* 0x20000046ff187230 */ /* 0x100fe40000004100 */
[----:B------:R-:W-:Y:S01]  /*51e0*/  HADD2.F32 R25, -RZ, R70.H1_H1 ;  /* 0x30000046ff197230 */ /* 0x000fe20000004100 */
[----:B------:R-:W-:Y:S01]  /*51f0*/  FFMA.FTZ R69, R14, R54, R69 ;  /* 0x000000360e457223 */ /* 0x000fe20000010045 */
[--C-:B------:R-:W-:Y:S02]  /*5200*/  HADD2.F32 R54, -RZ, R72.reuse.H0_H0 ;  /* 0x20000048ff367230 */ /* 0x100fe40000004100 */
[----:B------:R-:W-:Y:S01]  /*5210*/  HADD2.F32 R77, -RZ, R72.H1_H1 ;  /* 0x30000048ff4d7230 */ /* 0x000fe20000004100 */
[----:B------:R-:W-:Y:S01]  /*5220*/  FADD.FTZ R70, R24, R25 ;  /* 0x0000001918467221 */ /* 0x000fe20000010000 */
[----:B------:R-:W-:-:S02]  /*5230*/  HADD2.F32 R72, -RZ, R26.H0_H0 ;  /* 0x2000001aff487230 */ /* 0x000fc40000004100 */
[----:B------:R-:W-:Y:S02]  /*5240*/  HADD2.F32 R79, -RZ, R26.H1_H1 ;  /* 0x3000001aff4f7230 */ /* 0x000fe40000004100 */
[--C-:B------:R-:W-:Y:S02]  /*5250*/  HADD2.F32 R76, -RZ, R27.reuse.H0_H0 ;  /* 0x2000001bff4c7230 */ /* 0x100fe40000004100 */
[----:B------:R-:W-:Y:S01]  /*5260*/  HADD2.F32 R81, -RZ, R27.H1_H1 ;  /* 0x3000001bff517230 */ /* 0x000fe20000004100 */
[----:B------:R-:W-:Y:S01]  /*5270*/  FFMA.FTZ R74, R17, R70, R74 ;  /* 0x00000046114a7223 */ /* 0x000fe2000001004a */
[----:B------:R-:W1:Y:S01]  /*5280*/  LDS.128 R24, [UR4+0x230] ;  /* 0x00023004ff187984 */ /* 0x000e620008000c00 */
[-C--:B0-----:R-:W-:Y:S01]  /*5290*/  HFMA2.MMA R70, R29, R20.reuse, RZ ;  /* 0x000000141d467235 */ /* 0x081fe200000000ff */
[----:B------:R-:W-:Y:S02]  /*52a0*/  FADD.FTZ R77, R54, R77 ;  /* 0x0000004d364d7221 */ /* 0x000fe40000010000 */
[----:B------:R-:W-:Y:S01]  /*52b0*/  FADD.FTZ R54, R76, R81 ;  /* 0x000000514c367221 */ /* 0x000fe20000010000 */
[----:B------:R-:W-:-:S02]  /*52c0*/  HFMA2.MMA R76, R58, R20, RZ ;  /* 0x000000143a4c7235 */ /* 0x000fc400000000ff */
[----:B------:R-:W-:Y:S01]  /*52d0*/  HFMA2.MMA R70, R33, R21, R70 ;  /* 0x0000001521467235 */ /* 0x000fe20000000046 */
[----:B------:R-:W-:-:S03]  /*52e0*/  FADD.FTZ R72, R72, R79 ;  /* 0x0000004f48487221 */ /* 0x000fc60000010000 */
[----:B------:R-:W-:Y:S01]  /*52f0*/  HFMA2.MMA R76, R30, R21, R76 ;  /* 0x000000151e4c7235 */ /* 0x000fe2000000004c */
[----:B------:R-:W-:Y:S01]  /*5300*/  FFMA.FTZ R32, R19, R72, R32 ;  /* 0x0000004813207223 */ /* 0x000fe20000010020 */
[-C--:B------:R-:W-:Y:S01]  /*5310*/  HFMA2.MMA R70, R62, R22.reuse, R70 ;  /* 0x000000163e467235 */ /* 0x080fe20000000046 */
[-C--:B------:R-:W-:Y:S02]  /*5320*/  HFMA2 R72, R28, R20.reuse, RZ.H0_H0 ;  /* 0x000000141c487231 */ /* 0x080fe400000400ff */
[----:B------:R-:W-:Y:S01]  /*5330*/  HFMA2 R20, R59, R20, RZ.H0_H0 ;  /* 0x000000143b147231 */ /* 0x000fe200000400ff */
[----:B------:R-:W-:Y:S01]  /*5340*/  HFMA2.MMA R76, R60, R22, R76 ;  /* 0x000000163c4c7235 */ /* 0x000fe2000000004c */
[-C--:B------:R-:W-:Y:S01]  /*5350*/  HFMA2 R72, R31, R21.reuse, R72 ;  /* 0x000000151f487231 */ /* 0x080fe20000000048 */
[-C--:B------:R-:W-:Y:S01]  /*5360*/  HFMA2.MMA R70, R64, R23.reuse, R70 ;  /* 0x0000001740467235 */ /* 0x080fe20000000046 */
[----:B------:R-:W-:Y:S02]  /*5370*/  HFMA2 R20, R56, R21, R20 ;  /* 0x0000001538147231 */ /* 0x000fe40000000014 */
[-C--:B------:R-:W-:Y:S01]  /*5380*/  HFMA2 R72, R61, R22.reuse, R72 ;  /* 0x000000163d487231 */ /* 0x080fe20000000048 */
[----:B------:R-:W-:Y:S01]  /*5390*/  HFMA2.MMA R76, R66, R23, R76 ;  /* 0x00000017424c7235 */ /* 0x000fe2000000004c */
[----:B------:R-:W-:-:S02]  /*53a0*/  HFMA2 R20, R63, R22, R20 ;  /* 0x000000163f147231 */ /* 0x000fc40000000014 */
[-C--:B------:R-:W-:Y:S02]  /*53b0*/  HFMA2 R72, R65, R23.reuse, R72 ;  /* 0x0000001741487231 */ /* 0x080fe40000000048 */
[----:B------:R-:W-:Y:S02]  /*53c0*/  HFMA2 R23, R67, R23, R20 ;  /* 0x0000001743177231 */ /* 0x000fe40000000014 */
[--C-:B------:R-:W-:Y:S02]  /*53d0*/  HADD2.F32 R20, -RZ, R70.reuse.H0_H0 ;  /* 0x20000046ff147230 */ /* 0x100fe40000004100 */
[----:B------:R-:W-:Y:S01]  /*53e0*/  HADD2.F32 R21, -RZ, R70.H1_H1 ;  /* 0x30000046ff157230 */ /* 0x000fe20000004100 */
[----:B------:R-:W-:Y:S01]  /*53f0*/  FFMA.FTZ R35, R18, R77, R35 ;  /* 0x0000004d12237223 */ /* 0x000fe20000010023 */
[--C-:B------:R-:W-:Y:S01]  /*5400*/  HADD2.F32 R77, -RZ, R72.reuse.H1_H1 ;  /* 0x30000048ff4d7230 */ /* 0x100fe20000004100 */
[----:B------:R-:W-:Y:S01]  /*5410*/  FFMA.FTZ R37, R14, R54, R37 ;  /* 0x000000360e257223 */ /* 0x000fe20000010025 */
[----:B------:R-:W-:Y:S01]  /*5420*/  HADD2.F32 R54, -RZ, R72.H0_H0 ;  /* 0x20000048ff367230 */ /* 0x000fe20000004100 */
[----:B------:R-:W-:Y:S01]  /*5430*/  FADD.FTZ R70, R20, R21 ;  /* 0x0000001514467221 */ /* 0x000fe20000010000 */
[----:B------:R-:W-:-:S02]  /*5440*/  HADD2.F32 R72, -RZ, R76.H0_H0 ;  /* 0x2000004cff487230 */ /* 0x000fc40000004100 */
[----:B------:R-:W-:Y:S02]  /*5450*/  HADD2.F32 R79, -RZ, R76.H1_H1 ;  /* 0x3000004cff4f7230 */ /* 0x000fe40000004100 */
[--C-:B------:R-:W-:Y:S02]  /*5460*/  HADD2.F32 R76, -RZ, R23.reuse.H0_H0 ;  /* 0x20000017ff4c7230 */ /* 0x100fe40000004100 */
[----:B------:R-:W-:Y:S01]  /*5470*/  HADD2.F32 R81, -RZ, R23.H1_H1 ;  /* 0x30000017ff517230 */ /* 0x000fe20000004100 */
[----:B------:R-:W-:Y:S01]  /*5480*/  FFMA.FTZ R40, R17, R70, R40 ;  /* 0x0000004611287223 */ /* 0x000fe20000010028 */
[----:B------:R-:W0:Y:S01]  /*5490*/  LDS.128 R20, [UR4+0x330] ;  /* 0x00033004ff147984 */ /* 0x000e220008000c00 */
[-C--:B-1----:R-:W-:Y:S01]  /*54a0*/  HFMA2.MMA R70, R29, R24.reuse, RZ ;  /* 0x000000181d467235 */ /* 0x082fe200000000ff */
        /* <DEDUP_REMOVED lines=97> */
[-C--:B0-----:R-:W-:Y:S01]  /*5ac0*/  HFMA2.MMA R70, R29, R20.reuse, RZ ;  /* 0x000000141d467235 */ /* 0x081fe200000000ff */
[----:B------:R-:W-:Y:S01]  /*5ad0*/  FADD.FTZ R77, R54, R77 ;  /* 0x0000004d364d7221 */ /* 0x000fe20000010000 */
[----:B------:R-:W0:Y:S01]  /*5ae0*/  LDS.128 R24, [UR4+0x630] ;  /* 0x00063004ff187984 */ /* 0x000e220008000c00 */
[----:B------:R-:W-:Y:S01]  /*5af0*/  FADD.FTZ R54, R76, R81 ;  /* 0x000000514c367221 */ /* 0x000fe20000010000 */
[----:B------:R-:W-:Y:S01]  /*5b00*/  HFMA2.MMA R76, R58, R20, RZ ;  /* 0x000000143a4c7235 */ /* 0x000fe200000000ff */
[----:B------:R-:W-:Y:S01]  /*5b10*/  FADD.FTZ R72, R72, R79 ;  /* 0x0000004f48487221 */ /* 0x000fe20000010000 */
[----:B------:R-:W-:-:S04]  /*5b20*/  HFMA2.MMA R70, R33, R21, R70 ;  /* 0x0000001521467235 */ /* 0x000fc80000000046 */
[----:B------:R-:W-:Y:S01]  /*5b30*/  HFMA2.MMA R76, R30, R21, R76 ;  /* 0x000000151e4c7235 */ /* 0x000fe2000000004c */
[----:B------:R-:W-:Y:S01]  /*5b40*/  FFMA.FTZ R36, R19, R72, R36 ;  /* 0x0000004813247223 */ /* 0x000fe20000010024 */
[-C--:B------:R-:W-:Y:S01]  /*5b50*/  HFMA2 R72, R28, R20.reuse, RZ.H0_H0 ;  /* 0x000000141c487231 */ /* 0x080fe200000400ff */
[-C--:B------:R-:W-:Y:S01]  /*5b60*/  HFMA2.MMA R70, R62, R22.reuse, R70 ;  /* 0x000000163e467235 */ /* 0x080fe20000000046 */
[----:B------:R-:W-:Y:S02]  /*5b70*/  HFMA2 R20, R59, R20, RZ.H0_H0 ;  /* 0x000000143b147231 */ /* 0x000fe400000400ff */
[----:B------:R-:W-:Y:S01]  /*5b80*/  HFMA2.MMA R76, R60, R22, R76 ;  /* 0x000000163c4c7235 */ /* 0x000fe2000000004c */
[-C--:B------:R-:W-:Y:S02]  /*5b90*/  HFMA2 R72, R31, R21.reuse, R72 ;  /* 0x000000151f487231 */ /* 0x080fe40000000048 */
[----:B------:R-:W-:Y:S01]  /*5ba0*/  HFMA2 R20, R56, R21, R20 ;  /* 0x0000001538147231 */ /* 0x000fe20000000014 */
[-C--:B------:R-:W-:Y:S01]  /*5bb0*/  HFMA2.MMA R70, R64, R23.reuse, R70 ;  /* 0x0000001740467235 */ /* 0x080fe20000000046 */
[-C--:B------:R-:W-:Y:S01]  /*5bc0*/  HFMA2 R72, R61, R22.reuse, R72 ;  /* 0x000000163d487231 */ /* 0x080fe20000000048 */
[----:B------:R-:W-:Y:S01]  /*5bd0*/  HFMA2.MMA R76, R66, R23, R76 ;  /* 0x00000017424c7235 */ /* 0x000fe2000000004c */
[----:B------:R-:W-:-:S02]  /*5be0*/  HFMA2 R20, R63, R22, R20 ;  /* 0x000000163f147231 */ /* 0x000fc40000000014 */
[-C--:B------:R-:W-:Y:S01]  /*5bf0*/  HFMA2 R72, R65, R23.reuse, R72 ;  /* 0x0000001741487231 */ /* 0x080fe20000000048 */
[----:B------:R-:W-:Y:S01]  /*5c00*/  FFMA.FTZ R57, R18, R77, R57 ;  /* 0x0000004d12397223 */ /* 0x000fe20000010039 */
[----:B------:R-:W-:Y:S01]  /*5c10*/  HFMA2 R20, R67, R23, R20 ;  /* 0x0000001743147231 */ /* 0x000fe20000000014 */
[----:B------:R-:W-:Y:S02]  /*5c20*/  FFMA.FTZ R47, R14, R54, R47 ;  /* 0x000000360e2f7223 */ /* 0x000fe4000001002f */
[--C-:B------:R-:W-:Y:S02]  /*5c30*/  HADD2.F32 R54, -RZ, R70.reuse.H0_H0 ;  /* 0x20000046ff367230 */ /* 0x100fe40000004100 */
[----:B------:R-:W-:Y:S02]  /*5c40*/  HADD2.F32 R77, -RZ, R70.H1_H1 ;  /* 0x30000046ff4d7230 */ /* 0x000fe40000004100 */
[--C-:B------:R-:W-:Y:S02]  /*5c50*/  HADD2.F32 R70, -RZ, R72.reuse.H0_H0 ;  /* 0x20000048ff467230 */ /* 0x100fe40000004100 */
[----:B------:R-:W-:-:S02]  /*5c60*/  HADD2.F32 R79, -RZ, R72.H1_H1 ;  /* 0x30000048ff4f7230 */ /* 0x000fc40000004100 */
[--C-:B------:R-:W-:Y:S02]  /*5c70*/  HADD2.F32 R72, -RZ, R76.reuse.H0_H0 ;  /* 0x2000004cff487230 */ /* 0x100fe40000004100 */
[----:B------:R-:W-:Y:S02]  /*5c80*/  HADD2.F32 R81, -RZ, R76.H1_H1 ;  /* 0x3000004cff517230 */ /* 0x000fe40000004100 */
[--C-:B------:R-:W-:Y:S02]  /*5c90*/  HADD2.F32 R76, -RZ, R20.reuse.H0_H0 ;  /* 0x20000014ff4c7230 */ /* 0x100fe40000004100 */
[----:B------:R-:W-:Y:S02]  /*5ca0*/  HADD2.F32 R83, -RZ, R20.H1_H1 ;  /* 0x30000014ff537230 */ /* 0x000fe40000004100 */
[----:B------:R-:W1:Y:S01]  /*5cb0*/  LDS.128 R20, [UR4+0x730] ;  /* 0x00073004ff147984 */ /* 0x000e620008000c00 */
[----:B------:R-:W-:Y:S02]  /*5cc0*/  FADD.FTZ R77, R54, R77 ;  /* 0x0000004d364d7221 */ /* 0x000fe40000010000 */
[----:B------:R-:W-:-:S02]  /*5cd0*/  FADD.FTZ R79, R70, R79 ;  /* 0x0000004f464f7221 */ /* 0x000fc40000010000 */
[----:B------:R-:W-:Y:S01]  /*5ce0*/  FADD.FTZ R70, R72, R81 ;  /* 0x0000005148467221 */ /* 0x000fe20000010000 */
[-C--:B0-----:R-:W-:Y:S01]  /*5cf0*/  HFMA2.MMA R72, R29, R24.reuse, RZ ;  /* 0x000000181d487235 */ /* 0x081fe200000000ff */
[----:B------:R-:W-:Y:S01]  /*5d00*/  FADD.FTZ R54, R76, R83 ;  /* 0x000000534c367221 */ /* 0x000fe20000010000 */
[-C--:B------:R-:W-:Y:S01]  /*5d10*/  HFMA2 R76, R28, R24.reuse, RZ.H0_H0 ;  /* 0x000000181c4c7231 */ /* 0x080fe200000400ff */
[----:B------:R-:W-:Y:S01]  /*5d20*/  FFMA.FTZ R52, R17, R77, R52 ;  /* 0x0000004d11347223 */ /* 0x000fe20000010034 */
[----:B------:R-:W-:Y:S01]  /*5d30*/  HFMA2.MMA R77, R58, R24, RZ ;  /* 0x000000183a4d7235 */ /* 0x000fe200000000ff */
[----:B------:R-:W-:Y:S01]  /*5d40*/  HFMA2 R24, R59, R24, RZ.H0_H0 ;  /* 0x000000183b187231 */ /* 0x000fe200000400ff */
[----:B------:R-:W-:Y:S01]  /*5d50*/  HFMA2.MMA R72, R33, R25, R72 ;  /* 0x0000001921487235 */ /* 0x000fe20000000048 */
[----:B------:R-:W-:-:S03]  /*5d60*/  HFMA2 R76, R31, R25, R76 ;  /* 0x000000191f4c7231 */ /* 0x000fc6000000004c */
[----:B------:R-:W-:Y:S01]  /*5d70*/  HFMA2.MMA R77, R30, R25, R77 ;  /* 0x000000191e4d7235 */ /* 0x000fe2000000004d */
[----:B------:R-:W-:Y:S02]  /*5d80*/  HFMA2 R24, R56, R25, R24 ;  /* 0x0000001938187231 */ /* 0x000fe40000000018 */
[-C--:B------:R-:W-:Y:S01]  /*5d90*/  HFMA2 R76, R61, R26.reuse, R76 ;  /* 0x0000001a3d4c7231 */ /* 0x080fe2000000004c */
[-C--:B------:R-:W-:Y:S01]  /*5da0*/  HFMA2.MMA R72, R62, R26.reuse, R72 ;  /* 0x0000001a3e487235 */ /* 0x080fe20000000048 */
[----:B------:R-:W-:Y:S01]  /*5db0*/  UIADD3 UR6, UR6, 0x20, URZ ;  /* 0x0000002006067890 */ /* 0x000fe2000fffe03f */
[----:B------:R-:W-:Y:S01]  /*5dc0*/  HFMA2.MMA R77, R60, R26, R77 ;  /* 0x0000001a3c4d7235 */ /* 0x000fe2000000004d */
[----:B------:R-:W-:Y:S02]  /*5dd0*/  HFMA2 R24, R63, R26, R24 ;  /* 0x0000001a3f187231 */ /* 0x000fe40000000018 */
[----:B------:R-:W-:Y:S01]  /*5de0*/  HFMA2 R76, R65, R27, R76 ;  /* 0x0000001b414c7231 */ /* 0x000fe2000000004c */
[----:B-1----:R-:W-:-:S02]  /*5df0*/  HFMA2.MMA R28, R28, R20, RZ ;  /* 0x000000141c1c7235 */ /* 0x002fc400000000ff */
[----:B------:R-:W-:-:S04]  /*5e00*/  HFMA2.MMA R59, R59, R20, RZ ;  /* 0x000000143b3b7235 */ /* 0x000fc800000000ff */
[-C--:B------:R-:W-:Y:S02]  /*5e10*/  HFMA2.MMA R28, R31, R21.reuse, R28 ;  /* 0x000000151f1c7235 */ /* 0x080fe4000000001c */
[----:B------:R-:W-:Y:S01]  /*5e20*/  HFMA2.MMA R59, R56, R21, R59 ;  /* 0x00000015383b7235 */ /* 0x000fe2000000003b */
[-C--:B------:R-:W-:Y:S02]  /*5e30*/  HFMA2 R29, R29, R20.reuse, RZ.H0_H0 ;  /* 0x000000141d1d7231 */ /* 0x080fe400000400ff */
[----:B------:R-:W-:Y:S01]  /*5e40*/  HFMA2 R20, R58, R20, RZ.H0_H0 ;  /* 0x000000143a147231 */ /* 0x000fe200000400ff */
[-C--:B------:R-:W-:Y:S02]  /*5e50*/  HFMA2.MMA R28, R61, R22.reuse, R28 ;  /* 0x000000163d1c7235 */ /* 0x080fe4000000001c */
[----:B------:R-:W-:Y:S01]  /*5e60*/  HFMA2.MMA R59, R63, R22, R59 ;  /* 0x000000163f3b7235 */ /* 0x000fe2000000003b */
[-C--:B------:R-:W-:Y:S02]  /*5e70*/  HFMA2 R29, R33, R21.reuse, R29 ;  /* 0x00000015211d7231 */ /* 0x080fe4000000001d */
[----:B------:R-:W-:Y:S01]  /*5e80*/  HFMA2 R30, R30, R21, R20 ;  /* 0x000000151e1e7231 */ /* 0x000fe20000000014 */
[----:B------:R-:W-:Y:S01]  /*5e90*/  UISETP.GE.AND UP0, UPT, UR6, UR5, UPT ;  /* 0x000000050600728c */ /* 0x000fe2000bf06270 */
[-C--:B------:R-:W-:Y:S01]  /*5ea0*/  HFMA2.MMA R72, R64, R27.reuse, R72 ;  /* 0x0000001b40487235 */ /* 0x080fe20000000048 */
[----:B------:R-:W-:Y:S01]  /*5eb0*/  HFMA2 R78, R67, R27, R24 ;  /* 0x0000001b434e7231 */ /* 0x000fe20000000018 */
[----:B------:R-:W-:Y:S01]  /*5ec0*/  HFMA2.MMA R77, R66, R27, R77 ;  /* 0x0000001b424d7235 */ /* 0x000fe2000000004d */
[--C-:B------:R-:W-:Y:S01]  /*5ed0*/  HADD2.F32 R26, -RZ, R76.reuse.H0_H0 ;  /* 0x2000004cff1a7230 */ /* 0x100fe20000004100 */
[-C--:B------:R-:W-:Y:S01]  /*5ee0*/  HFMA2.MMA R28, R65, R23.reuse, R28 ;  /* 0x00000017411c7235 */ /* 0x080fe2000000001c */
[----:B------:R-:W-:Y:S01]  /*5ef0*/  HADD2.F32 R27, -RZ, R76.H1_H1 ;  /* 0x3000004cff1b7230 */ /* 0x000fe20000004100 */
[----:B------:R-:W-:Y:S01]  /*5f00*/  HFMA2.MMA R59, R67, R23, R59 ;  /* 0x00000017433b7235 */ /* 0x000fe2000000003b */
[----:B------:R-:W-:-:S02]  /*5f10*/  HFMA2 R29, R62, R22, R29 ;  /* 0x000000163e1d7231 */ /* 0x000fc4000000001d */
[----:B------:R-:W-:Y:S01]  /*5f20*/  HFMA2 R33, R60, R22, R30 ;  /* 0x000000163c217231 */ /* 0x000fe2000000001e */
[----:B------:R-:W-:Y:S01]  /*5f30*/  PLOP3.LUT P0, PT, PT, PT, UP0, 0x80, 0x0 ;  /* 0x000000000000781c */ /* 0x000fe20003f0f008 */
[-C--:B------:R-:W-:Y:S01]  /*5f40*/  HFMA2 R29, R64, R23.reuse, R29 ;  /* 0x00000017401d7231 */ /* 0x080fe2000000001d */
[----:B------:R-:W-:Y:S01]  /*5f50*/  FADD.FTZ R26, R26, R27 ;  /* 0x0000001b1a1a7221 */ /* 0x000fe20000010000 */
[----:B------:R-:W-:Y:S01]  /*5f60*/  HFMA2 R33, R66, R23, R33 ;  /* 0x0000001742217231 */ /* 0x000fe20000000021 */
[----:B------:R-:W-:Y:S01]  /*5f70*/  FFMA.FTZ R38, R19, R70, R38 ;  /* 0x0000004613267223 */ /* 0x000fe20000010026 */
[--C-:B------:R-:W-:Y:S01]  /*5f80*/  HADD2.F32 R24, -RZ, R72.reuse.H0_H0 ;  /* 0x20000048ff187230 */ /* 0x100fe20000004100 */
[C---:B------:R-:W-:Y:S01]  /*5f90*/  FFMA.FTZ R49, R18.reuse, R79, R49 ;  /* 0x0000004f12317223 */ /* 0x040fe20000010031 */
[----:B------:R-:W-:Y:S01]  /*5fa0*/  HADD2.F32 R25, -RZ, R72.H1_H1 ;  /* 0x30000048ff197230 */ /* 0x000fe20000004100 */
[----:B------:R-:W-:Y:S01]  /*5fb0*/  FFMA.FTZ R73, R18, R26, R73 ;  /* 0x0000001a12497223 */ /* 0x000fe20000010049 */
[----:B------:R-:W-:-:S02]  /*5fc0*/  HADD2.F32 R70, -RZ, R77.H0_H0 ;  /* 0x2000004dff467230 */ /* 0x000fc40000004100 */
[----:B------:R-:W-:Y:S02]  /*5fd0*/  HADD2.F32 R20, -RZ, R29.H0_H0 ;  /* 0x2000001dff147230 */ /* 0x000fe40000004100 */
[----:B------:R-:W-:Y:S02]  /*5fe0*/  HADD2.F32 R21, -RZ, R28.H0_H0 ;  /* 0x2000001cff157230 */ /* 0x000fe40000004100 */
[----:B------:R-:W-:Y:S02]  /*5ff0*/  HADD2.F32 R22, -RZ, R33.H0_H0 ;  /* 0x20000021ff167230 */ /* 0x000fe40000004100 */
[----:B------:R-:W-:Y:S02]  /*6000*/  HADD2.F32 R77, -RZ, R77.H1_H1 ;  /* 0x3000004dff4d7230 */ /* 0x000fe40000004100 */
[--C-:B------:R-:W-:Y:S02]  /*6010*/  HADD2.F32 R72, -RZ, R78.reuse.H0_H0 ;  /* 0x2000004eff487230 */ /* 0x100fe40000004100 */
[----:B------:R-:W-:-:S02]  /*6020*/  HADD2.F32 R79, -RZ, R78.H1_H1 ;  /* 0x3000004eff4f7230 */ /* 0x000fc40000004100 */
[--C-:B------:R-:W-:Y:S02]  /*6030*/  HADD2.F32 R23, -RZ, R59.reuse.H0_H0 ;  /* 0x2000003bff177230 */ /* 0x100fe40000004100 */
[----:B------:R-:W-:Y:S02]  /*6040*/  HADD2.F32 R26, -RZ, R59.H1_H1 ;  /* 0x3000003bff1a7230 */ /* 0x000fe40000004100 */
[----:B------:R-:W-:Y:S02]  /*6050*/  HADD2.F32 R29, -RZ, R29.H1_H1 ;  /* 0x3000001dff1d7230 */ /* 0x000fe40000004100 */
[----:B------:R-:W-:Y:S02]  /*6060*/  HADD2.F32 R28, -RZ, R28.H1_H1 ;  /* 0x3000001cff1c7230 */ /* 0x000fe40000004100 */
[----:B------:R-:W-:Y:S01]  /*6070*/  HADD2.F32 R33, -RZ, R33.H1_H1 ;  /* 0x30000021ff217230 */ /* 0x000fe20000004100 */
[----:B------:R-:W-:Y:S01]  /*6080*/  FADD.FTZ R25, R24, R25 ;  /* 0x0000001918197221 */ /* 0x000fe20000010000 */
[----:B------:R-:W-:Y:S01]  /*6090*/  UIADD3 UR4, UR4, 0x40, URZ ;  /* 0x0000004004047890 */ /* 0x000fe2000fffe03f */
[----:B------:R-:W-:-:S02]  /*60a0*/  FADD.FTZ R70, R70, R77 ;  /* 0x0000004d46467221 */ /* 0x000fc40000010000 */
[----:B------:R-:W-:Y:S02]  /*60b0*/  FADD.FTZ R24, R72, R79 ;  /* 0x0000004f48187221 */ /* 0x000fe40000010000 */
[----:B------:R-:W-:Y:S02]  /*60c0*/  FADD.FTZ R23, R23, R26 ;  /* 0x0000001a17177221 */ /* 0x000fe40000010000 */
[----:B------:R-:W-:Y:S02]  /*60d0*/  FADD.FTZ R20, R20, R29 ;  /* 0x0000001d14147221 */ /* 0x000fe40000010000 */
[----:B------:R-:W-:Y:S02]  /*60e0*/  FADD.FTZ R21, R21, R28 ;  /* 0x0000001c15157221 */ /* 0x000fe40000010000 */
[----:B------:R-:W-:Y:S01]  /*60f0*/  FADD.FTZ R22, R22, R33 ;  /* 0x0000002116167221 */ /* 0x000fe20000010000 */
[----:B------:R-:W-:Y:S01]  /*6100*/  IADD3 R4, R4, 0x20, RZ ;  /* 0x0000002004047810 */ /* 0x000fe20007ffe0ff */
[----:B------:R-:W-:-:S02]  /*6110*/  FFMA.FTZ R51, R14, R54, R51 ;  /* 0x000000360e337223 */ /* 0x000fc40000010033 */
[----:B------:R-:W-:Y:S02]  /*6120*/  FFMA.FTZ R54, R17, R25, R80 ;  /* 0x0000001911367223 */ /* 0x000fe40000010050 */
[----:B------:R-:W-:Y:S02]  /*6130*/  FFMA.FTZ R78, R19, R70, R68 ;  /* 0x00000046134e7223 */ /* 0x000fe40000010044 */
[C---:B------:R-:W-:Y:S02]  /*6140*/  FFMA.FTZ R75, R14.reuse, R24, R75 ;  /* 0x000000180e4b7223 */ /* 0x040fe4000001004b */
[----:B------:R-:W-:Y:S02]  /*6150*/  FFMA.FTZ R33, R14, R23, R69 ;  /* 0x000000170e217223 */ /* 0x000fe40000010045 */
[----:B------:R-:W-:Y:S02]  /*6160*/  FFMA.FTZ R84, R17, R20, R84 ;  /* 0x0000001411547223 */ /* 0x000fe40000010054 */
[----:B------:R-:W-:-:S02]  /*6170*/  FFMA.FTZ R79, R18, R21, R71 ;  /* 0x00000015124f7223 */ /* 0x000fc40000010047 */
[----:B------:R-:W-:Y:S01]  /*6180*/  FFMA.FTZ R82, R19, R22, R82 ;  /* 0x0000001613527223 */ /* 0x000fe20000010052 */
[----:B------:R-:W-:Y:S01]  /*6190*/  @P0 CALL.REL.NOINC `(.L_x_489) ;  /* 0x0000001000000944 */ /* 0x000fe20003c00000 */
[----:B------:R-:W-:Y:S05]  /*61a0*/  BRA `(.L_x_491) ;  /* 0xffffacb000007947 */ /* 0x000fea000383ffff */
.L_x_489:
[----:B------:R-:W0:Y:S01]  /*61b0*/  S2R R2, SR_CTAID.Y ;  /* 0x0000000000027919 */ /* 0x000e220000002600 */
[----:B------:R-:W-:Y:S02]  /*61c0*/  MOV R9, 0x2 ;  /* 0x0000000200097802 */ /* 0x000fe40000000f00 */
[----:B------:R-:W-:Y:S02]  /*61d0*/  F2FP.PACK_AB R35, R35, R74 ;  /* 0x0000004a2323723e */ /* 0x000fe400000000ff */
[----:B0-----:R-:W-:-:S05]  /*61e0*/  SHF.L.U32 R3, R2, 0x3, RZ ;  /* 0x0000000302037819 */ /* 0x001fca00000006ff */
[----:B------:R-:W-:-:S04]  /*61f0*/  IMAD R2, R3, c[0x0][0x18c], R0 ;  /* 0x0000630003027a24 */ /* 0x000fc800078e0200 */
[----:B------:R-:W-:-:S05]  /*6200*/  IMAD.WIDE R2, R2, R9, c[0x0][0x180] ;  /* 0x0000600002027625 */ /* 0x000fca00078e0209 */
[----:B------:R-:W2:Y:S01]  /*6210*/  ATOM.E.ADD.F16x2.RN.STRONG.GPU P0, RZ, [R2.64], R35 ;  /* 0x0000002302ff798a */ /* 0x000ea2000810e9ca */
[----:B------:R-:W-:Y:S01]  /*6220*/  BSSY B0, `(.L_x_492) ;  /* 0x000000f000007945 */ /* 0x000fe20003800000 */
[----:B------:R-:W-:Y:S01]  /*6230*/  F2FP.PACK_AB R32, R37, R32 ;  /* 0x000000202520723e */ /* 0x000fe200000000ff */
[----:B--2---:R-:W-:Y:S05]  /*6240*/  @P0 BRA `(.L_x_493) ;  /* 0x000000c000000947 */ /* 0x004fea0003800000 */
[----:B------:R-:W0:Y:S02]  /*6250*/  QSPC.E.S P0, RZ, [R2] ;  /* 0x0000000002ff73aa */ /* 0x000e240000000500 */
[----:B0-----:R-:W-:Y:S05]  /*6260*/  @!P0 BRA `(.L_x_494) ;  /* 0x0000007000008947 */ /* 0x001fea0003800000 */
[----:B------:R-:W-:-:S05]  /*6270*/  LOP3.LUT R0, R2, 0xffffff, RZ, 0xc0, !PT ;  /* 0x00ffffff02007812 */ /* 0x000fca00078ec0ff */
.L_x_495:
[----:B------:R-:W0:Y:S02]  /*6280*/  LDS R4, [R0] ;  /* 0x0000000000047984 */ /* 0x000e240000000800 */
[----:B0-----:R-:W-:-:S10]  /*6290*/  HFMA2.MMA R5, R4, 1, 1, R35 ;  /* 0x3c003c0004057835 */ /* 0x001fd40000000023 */
[----:B------:R-:W0:Y:S02]  /*62a0*/  ATOMS.CAST.SPIN R5, [R0], R4, R5 ;  /* 0x000000040005738d */ /* 0x000e240001800005 */
[----:B0-----:R-:W-:-:S13]  /*62b0*/  ISETP.EQ.U32.AND P0, PT, R5, 0x1, PT ;  /* 0x000000010500780c */ /* 0x001fda0003f02070 */
[----:B------:R-:W-:Y:S05]  /*62c0*/  @!P0 BRA `(.L_x_495) ;  /* 0xffffffb000008947 */ /* 0x000fea000383ffff */
[----:B------:R-:W-:Y:S05]  /*62d0*/  BRA `(.L_x_493) ;  /* 0x0000003000007947 */ /* 0x000fea0003800000 */
.L_x_494:
[----:B------:R-:W2:Y:S02]  /*62e0*/  LD.E R0, [R2.64] ;  /* 0x0000000a02007980 */ /* 0x000ea4000c101900 */
[----:B--2---:R-:W-:-:S05]  /*62f0*/  IMAD.IADD R5, R35, 0x1, R0 ;  /* 0x0000000123057824 */ /* 0x004fca00078e0200 */
[----:B------:R0:W-:Y:S02]  /*6300*/  ST.E [R2.64], R5 ;  /* 0x0000000502007985 */ /* 0x0001e4000c10190a */
.L_x_493:
[----:B------:R-:W-:Y:S05]  /*6310*/  BSYNC B0 ;  /* 0x0000000000007941 */ /* 0x000fea0003800000 */
.L_x_492:
[----:B------:R-:W2:Y:S01]  /*6320*/  ATOM.E.ADD.F16x2.RN.STRONG.GPU P0, RZ, [R2.64+0x4], R32 ;  /* 0x0000042002ff798a */ /* 0x000ea2000810e9ca */
[----:B------:R-:W-:Y:S01]  /*6330*/  IADD3 R4, P1, R2, 0x4, RZ ;  /* 0x0000000402047810 */ /* 0x000fe20007f3e0ff */
[----:B------:R-:W-:Y:S03]  /*6340*/  BSSY B0, `(.L_x_496) ;  /* 0x0000010000007945 */ /* 0x000fe60003800000 */
[----:B0-----:R-:W-:Y:S01]  /*6350*/  IADD3.X R5, RZ, R3, RZ, P1, !PT ;  /* 0x00000003ff057210 */ /* 0x001fe20000ffe4ff */
[----:B--2---:R-:W-:Y:S05]  /*6360*/  @P0 BRA `(.L_x_497) ;  /* 0x000000d000000947 */ /* 0x004fea0003800000 */
[----:B------:R-:W0:Y:S02]  /*6370*/  QSPC.E.S P0, RZ, [R2+0x4] ;  /* 0x0000040002ff73aa */ /* 0x000e240000000500 */
[----:B0-----:R-:W-:Y:S05]  /*6380*/  @!P0 BRA `(.L_x_498) ;  /* 0x0000008000008947 */ /* 0x001fea0003800000 */
[----:B------:R-:W-:-:S04]  /*6390*/  IADD3 R0, R2, 0x4, RZ ;  /* 0x0000000402007810 */ /* 0x000fc80007ffe0ff */
[----:B------:R-:W-:-:S05]  /*63a0*/  LOP3.LUT R0, R0, 0xffffff, RZ, 0xc0, !PT ;  /* 0x00ffffff00007812 */ /* 0x000fca00078ec0ff */
.L_x_499:
[----:B------:R-:W0:Y:S02]  /*63b0*/  LDS R6, [R0] ;  /* 0x0000000000067984 */ /* 0x000e240000000800 */
[----:B0-----:R-:W-:-:S06]  /*63c0*/  HADD2 R7, R6, R32 ;  /* 0x0000002006077230 */ /* 0x001fcc0000000000 */
[----:B------:R-:W0:Y:S02]  /*63d0*/  ATOMS.CAST.SPIN R7, [R0], R6, R7 ;  /* 0x000000060007738d */ /* 0x000e240001800007 */
[----:B0-----:R-:W-:-:S13]  /*63e0*/  ISETP.EQ.U32.AND P0, PT, R7, 0x1, PT ;  /* 0x000000010700780c */ /* 0x001fda0003f02070 */
[----:B------:R-:W-:Y:S05]  /*63f0*/  @!P0 BRA `(.L_x_499) ;  /* 0xffffffb000008947 */ /* 0x000fea000383ffff */
[----:B------:R-:W-:Y:S05]  /*6400*/  BRA `(.L_x_497) ;  /* 0x0000003000007947 */ /* 0x000fea0003800000 */
.L_x_498:
[----:B------:R-:W2:Y:S02]  /*6410*/  LD.E R0, [R2.64+0x4] ;  /* 0x0000040a02007980 */ /* 0x000ea4000c101900 */
[----:B--2---:R-:W-:-:S05]  /*6420*/  IADD3 R7, R32, R0, RZ ;  /* 0x0000000020077210 */ /* 0x004fca0007ffe0ff */
[----:B------:R0:W-:Y:S02]  /*6430*/  ST.E [R2.64+0x4], R7 ;  /* 0x0000040702007985 */ /* 0x0001e4000c10190a */
.L_x_497:
[----:B------:R-:W-:Y:S05]  /*6440*/  BSYNC B0 ;  /* 0x0000000000007941 */ /* 0x000fea0003800000 */
.L_x_496:
[----:B------:R-:W-:Y:S01]  /*6450*/  F2FP.PACK_AB R40, R53, R40 ;  /* 0x000000283528723e */ /* 0x000fe200000000ff */
[----:B0-----:R-:W-:-:S05]  /*6460*/  IMAD.WIDE R2, R9, c[0x0][0x18c], R2 ;  /* 0x0000630009027a25 */ /* 0x001fca00078e0202 */
[----:B------:R-:W2:Y:S01]  /*6470*/  ATOM.E.ADD.F16x2.RN.STRONG.GPU P0, RZ, [R2.64], R40 ;  /* 0x0000002802ff798a */ /* 0x000ea2000810e9ca */
[----:B------:R-:W-:Y:S01]  /*6480*/  BSSY B0, `(.L_x_500) ;  /* 0x000000f000007945 */ /* 0x000fe20003800000 */
[----:B------:R-:W-:Y:S01]  /*6490*/  F2FP.PACK_AB R39, R39, R42 ;  /* 0x0000002a2727723e */ /* 0x000fe200000000ff */
[----:B--2---:R-:W-:Y:S05]  /*64a0*/  @P0 BRA `(.L_x_501) ;  /* 0x000000c000000947 */ /* 0x004fea0003800000 */
[----:B------:R-:W0:Y:S02]  /*64b0*/  QSPC.E.S P0, RZ, [R2] ;  /* 0x0000000002ff73aa */ /* 0x000e240000000500 */
[----:B0-----:R-:W-:Y:S05]  /*64c0*/  @!P0 BRA `(.L_x_502) ;  /* 0x0000007000008947 */ /* 0x001fea0003800000 */
[----:B------:R-:W-:-:S05]  /*64d0*/  LOP3.LUT R0, R2, 0xffffff, RZ, 0xc0, !PT ;  /* 0x00ffffff02007812 */ /* 0x000fca00078ec0ff */
.L_x_503:
[----:B------:R-:W0:Y:S02]  /*64e0*/  LDS R6, [R0] ;  /* 0x0000000000067984 */ /* 0x000e240000000800 */
[----:B0-----:R-:W-:-:S10]  /*64f0*/  HFMA2.MMA R7, R6, 1, 1, R40 ;  /* 0x3c003c0006077835 */ /* 0x001fd40000000028 */
[----:B------:R-:W0:Y:S02]  /*6500*/  ATOMS.CAST.SPIN R7, [R0], R6, R7 ;  /* 0x000000060007738d */ /* 0x000e240001800007 */
[----:B0-----:R-:W-:-:S13]  /*6510*/  ISETP.EQ.U32.AND P0, PT, R7, 0x1, PT ;  /* 0x000000010700780c */ /* 0x001fda0003f02070 */
[----:B------:R-:W-:Y:S05]  /*6520*/  @!P0 BRA `(.L_x_503) ;  /* 0xffffffb000008947 */ /* 0x000fea000383ffff */
[----:B------:R-:W-:Y:S05]  /*6530*/  BRA `(.L_x_501) ;  /* 0x0000003000007947 */ /* 0x000fea0003800000 */
.L_x_502:
[----:B------:R-:W2:Y:S02]  /*6540*/  LD.E R0, [R2.64] ;  /* 0x0000000a02007980 */ /* 0x000ea4000c101900 */
[----:B--2---:R-:W-:-:S05]  /*6550*/  IMAD.IADD R7, R40, 0x1, R0 ;  /* 0x0000000128077824 */ /* 0x004fca00078e0200 */
[----:B------:R0:W-:Y:S02]  /*6560*/  ST.E [R2.64], R7 ;  /* 0x0000000702007985 */ /* 0x0001e4000c10190a */
.L_x_501:
[----:B------:R-:W-:Y:S05]  /*6570*/  BSYNC B0 ;  /* 0x0000000000007941 */ /* 0x000fea0003800000 */
.L_x_500:
[----:B------:R-:W-:-:S05]  /*6580*/  IMAD.WIDE R4, R9, c[0x0][0x18c], R4 ;  /* 0x0000630009047a25 */ /* 0x000fca00078e0204 */
[----:B------:R-:W2:Y:S01]  /*6590*/  ATOM.E.ADD.F16x2.RN.STRONG.GPU P0, RZ, [R4.64], R39 ;  /* 0x0000002704ff798a */ /* 0x000ea2000810e9ca */
[----:B------:R-:W-:Y:S01]  /*65a0*/  BSSY B0, `(.L_x_504) ;  /* 0x000000e000007945 */ /* 0x000fe20003800000 */
[----:B--2---:R-:W-:Y:S05]  /*65b0*/  @P0 BRA `(.L_x_505) ;  /* 0x000000c000000947 */ /* 0x004fea0003800000 */
[----:B------:R-:W1:Y:S02]  /*65c0*/  QSPC.E.S P0, RZ, [R4] ;  /* 0x0000000004ff73aa */ /* 0x000e640000000500 */
[----:B-1----:R-:W-:Y:S05]  /*65d0*/  @!P0 BRA `(.L_x_506) ;  /* 0x0000007000008947 */ /* 0x002fea0003800000 */
[----:B------:R-:W-:-:S05]  /*65e0*/  LOP3.LUT R4, R4, 0xffffff, RZ, 0xc0, !PT ;  /* 0x00ffffff04047812 */ /* 0x000fca00078ec0ff */
.L_x_507:
[----:B------:R-:W1:Y:S02]  /*65f0*/  LDS R6, [R4] ;  /* 0x0000000004067984 */ /* 0x000e640000000800 */
[----:B01----:R-:W-:-:S06]  /*6600*/  HADD2 R7, R6, R39 ;  /* 0x0000002706077230 */ /* 0x003fcc0000000000 */
[----:B------:R-:W0:Y:S02]  /*6610*/  ATOMS.CAST.SPIN R7, [R4], R6, R7 ;  /* 0x000000060407738d */ /* 0x000e240001800007 */
[----:B0-----:R-:W-:-:S13]  /*6620*/  ISETP.EQ.U32.AND P0, PT, R7, 0x1, PT ;  /* 0x000000010700780c */ /* 0x001fda0003f02070 */
[----:B------:R-:W-:Y:S05]  /*6630*/  @!P0 BRA `(.L_x_507) ;  /* 0xffffffb000008947 */ /* 0x000fea000383ffff */
[----:B------:R-:W-:Y:S05]  /*6640*/  BRA `(.L_x_505) ;  /* 0x0000003000007947 */ /* 0x000fea0003800000 */
.L_x_506:
[----:B------:R-:W2:Y:S02]  /*6650*/  LD.E R0, [R4.64] ;  /* 0x0000000a04007980 */ /* 0x000ea4000c101900 */
[----:B0-2---:R-:W-:-:S05]  /*6660*/  IADD3 R7, R39, R0, RZ ;  /* 0x0000000027077210 */ /* 0x005fca0007ffe0ff */
[----:B------:R0:W-:Y:S02]  /*6670*/  ST.E [R4.64], R7 ;  /* 0x0000000704007985 */ /* 0x0001e4000c10190a */
.L_x_505:
[----:B------:R-:W-:Y:S05]  /*6680*/  BSYNC B0 ;  /* 0x0000000000007941 */ /* 0x000fea0003800000 */
.L_x_504:
        /* <DEDUP_REMOVED lines=9> */
.L_x_511:
[----:B------:R-:W0:Y:S02]  /*6720*/  LDS R4, [R0] ;  /* 0x0000000000047984 */ /* 0x000e240000000800 */
[----:B0-----:R-:W-:-:S10]  /*6730*/  HFMA2.MMA R5, R4, 1, 1, R41 ;  /* 0x3c003c0004057835 */ /* 0x001fd40000000029 */
[----:B------:R-:W0:Y:S02]  /*6740*/  ATOMS.CAST.SPIN R5, [R0], R4, R5 ;  /* 0x000000040005738d */ /* 0x000e240001800005 */
[----:B0-----:R-:W-:-:S13]  /*6750*/  ISETP.EQ.U32.AND P0, PT, R5, 0x1, PT ;  /* 0x000000010500780c */ /* 0x001fda0003f02070 */
[----:B------:R-:W-:Y:S05]  /*6760*/  @!P0 BRA `(.L_x_511) ;  /* 0xffffffb000008947 */ /* 0x000fea000383ffff */
[----:B------:R-:W-:Y:S05]  /*6770*/  BRA `(.L_x_509) ;  /* 0x0000003000007947 */ /* 0x000fea0003800000 */
.L_x_510:
[----:B------:R-:W2:Y:S02]  /*6780*/  LD.E R0, [R6.64] ;  /* 0x0000000a06007980 */ /* 0x000ea4000c101900 */
[----:B--2---:R-:W-:-:S05]  /*6790*/  IADD3 R5, R41, R0, RZ ;  /* 0x0000000029057210 */ /* 0x004fca0007ffe0ff */
[----:B------:R0:W-:Y:S02]  /*67a0*/  ST.E [R6.64], R5 ;  /* 0x0000000506007985 */ /* 0x0001e4000c10190a */
.L_x_509:
[----:B------:R-:W-:Y:S05]  /*67b0*/  BSYNC B0 ;  /* 0x0000000000007941 */ /* 0x000fea0003800000 */
.L_x_508:
[----:B------:R-:W-:-:S04]  /*67c0*/  IMAD.MOV.U32 R0, RZ, RZ, c[0x0][0x18c] ;  /* 0x00006300ff007624 */ /* 0x000fc800078e00ff */
        /* <DEDUP_REMOVED lines=9> */
.L_x_515:
[----:B------:R-:W0:Y:S02]  /*6860*/  LDS R8, [R2] ;  /* 0x0000000002087984 */ /* 0x000e240000000800 */
[----:B0-----:R-:W-:-:S06]  /*6870*/  HADD2 R9, R8, R34 ;  /* 0x0000002208097230 */ /* 0x001fcc0000000000 */
[----:B------:R-:W0:Y:S02]  /*6880*/  ATOMS.CAST.SPIN R9, [R2], R8, R9 ;  /* 0x000000080209738d */ /* 0x000e240001800009 */
[----:B0-----:R-:W-:-:S13]  /*6890*/  ISETP.EQ.U32.AND P0, PT, R9, 0x1, PT ;  /* 0x000000010900780c */ /* 0x001fda0003f02070 */
[----:B------:R-:W-:Y:S05]  /*68a0*/  @!P0 BRA `(.L_x_515) ;  /* 0xffffffb000008947 */ /* 0x000fea000383ffff */
[----:B------:R-:W-:Y:S05]  /*68b0*/  BRA `(.L_x_513) ;  /* 0x0000003000007947 */ /* 0x000fea0003800000 */
.L_x_514:
[----:B------:R-:W2:Y:S02]  /*68c0*/  LD.E R8, [R2.64] ;  /* 0x0000000a02087980 */ /* 0x000ea4000c101900 */
[----:B--2---:R-:W-:-:S05]  /*68d0*/  IADD3 R9, R34, R8, RZ ;  /* 0x0000000822097210 */ /* 0x004fca0007ffe0ff */
[----:B------:R0:W-:Y:S02]  /*68e0*/  ST.E [R2.64], R9 ;  /* 0x0000000902007985 */ /* 0x0001e4000c10190a */
.L_x_513:
[----:B------:R-:W-:Y:S05]  /*68f0*/  BSYNC B0 ;  /* 0x0000000000007941 */ /* 0x000fea0003800000 */
.L_x_512:
[----:B------:R-:W-:Y:S01]  /*6900*/  F2FP.PACK_AB R46, R55, R46 ;  /* 0x0000002e372e723e */ /* 0x000fe200000000ff */
[----:B0-----:R-:W-:-:S05]  /*6910*/  IMAD.WIDE R2, R0, 0x2, R6 ;  /* 0x0000000200027825 */ /* 0x001fca00078e0206 */
[----:B------:R-:W2:Y:S01]  /*6920*/  ATOM.E.ADD.F16x2.RN.STRONG.GPU P0, RZ, [R2.64], R46 ;  /* 0x0000002e02ff798a */ /* 0x000ea2000810e9ca */
[----:B------:R-:W-:Y:S01]  /*6930*/  BSSY B0, `(.L_x_516) ;  /* 0x000000f000007945 */ /* 0x000fe20003800000 */
[----:B------:R-:W-:Y:S01]  /*6940*/  F2FP.PACK_AB R45, R45, R48 ;  /* 0x000000302d2d723e */ /* 0x000fe200000000ff */
[----:B--2---:R-:W-:Y:S05]  /*6950*/  @P0 BRA `(.L_x_517) ;  /* 0x000000c000000947 */ /* 0x004fea0003800000 */
[----:B------:R-:W0:Y:S02]  /*6960*/  QSPC.E.S P0, RZ, [R2] ;  /* 0x0000000002ff73aa */ /* 0x000e240000000500 */
[----:B0-----:R-:W-:Y:S05]  /*6970*/  @!P0 BRA `(.L_x_518) ;  /* 0x0000007000008947 */ /* 0x001fea0003800000 */
[----:B------:R-:W-:-:S05]  /*6980*/  LOP3.LUT R8, R2, 0xffffff, RZ, 0xc0, !PT ;  /* 0x00ffffff02087812 */ /* 0x000fca00078ec0ff */
.L_x_519:
[----:B------:R-:W0:Y:S02]  /*6990*/  LDS R10, [R8] ;  /* 0x00000000080a7984 */ /* 0x000e240000000800 */
[----:B0-----:R-:W-:-:S10]  /*69a0*/  HFMA2.MMA R11, R10, 1, 1, R46 ;  /* 0x3c003c000a0b7835 */ /* 0x001fd4000000002e */
[----:B------:R-:W0:Y:S02]  /*69b0*/  ATOMS.CAST.SPIN R11, [R8], R10, R11 ;  /* 0x0000000a080b738d */ /* 0x000e24000180000b */
[----:B0-----:R-:W-:-:S13]  /*69c0*/  ISETP.EQ.U32.AND P0, PT, R11, 0x1, PT ;  /* 0x000000010b00780c */ /* 0x001fda0003f02070 */
[----:B------:R-:W-:Y:S05]  /*69d0*/  @!P0 BRA `(.L_x_519) ;  /* 0xffffffb000008947 */ /* 0x000fea000383ffff */
[----:B------:R-:W-:Y:S05]  /*69e0*/  BRA `(.L_x_517) ;  /* 0x0000003000007947 */ /* 0x000fea0003800000 */
.L_x_518:
[----:B------:R-:W2:Y:S02]  /*69f0*/  LD.E R8, [R2.64] ;  /* 0x0000000a02087980 */ /* 0x000ea4000c101900 */
[----:B--2---:R-:W-:-:S05]  /*6a00*/  IMAD.IADD R9, R46, 0x1, R8 ;  /* 0x000000012e097824 */ /* 0x004fca00078e0208 */
[----:B------:R0:W-:Y:S02]  /*6a10*/  ST.E [R2.64], R9 ;  /* 0x0000000902007985 */ /* 0x0001e4000c10190a */
.L_x_517:
[----:B------:R-:W-:Y:S05]  /*6a20*/  BSYNC B0 ;  /* 0x0000000000007941 */ /* 0x000fea0003800000 */
.L_x_516:
        /* <DEDUP_REMOVED lines=8> */
.L_x_523:
[----:B------:R-:W1:Y:S02]  /*6ab0*/  LDS R8, [R6] ;  /* 0x0000000006087984 */ /* 0x000e640000000800 */
[----:B01----:R-:W-:-:S06]  /*6ac0*/  HADD2 R9, R8, R45 ;  /* 0x0000002d08097230 */ /* 0x003fcc0000000000 */
[----:B------:R-:W0:Y:S02]  /*6ad0*/  ATOMS.CAST.SPIN R9, [R6], R8, R9 ;  /* 0x000000080609738d */ /* 0x000e240001800009 */
[----:B0-----:R-:W-:-:S13]  /*6ae0*/  ISETP.EQ.U32.AND P0, PT, R9, 0x1, PT ;  /* 0x000000010900780c */ /* 0x001fda0003f02070 */
[----:B------:R-:W-:Y:S05]  /*6af0*/  @!P0 BRA `(.L_x_523) ;  /* 0xffffffb000008947 */ /* 0x000fea000383ffff */
[----:B------:R-:W-:Y:S05]  /*6b00*/  BRA `(.L_x_521) ;  /* 0x0000003000007947 */ /* 0x000fea0003800000 */
.L_x_522:
[----:B------:R-:W2:Y:S02]  /*6b10*/  LD.E R8, [R6.64] ;  /* 0x0000000a06087980 */ /* 0x000ea4000c101900 */
[----:B0-2---:R-:W-:-:S05]  /*6b20*/  IADD3 R9, R45, R8, RZ ;  /* 0x000000082d097210 */ /* 0x005fca0007ffe0ff */
[----:B------:R0:W-:Y:S02]  /*6b30*/  ST.E [R6.64], R9 ;  /* 0x0000000906007985 */ /* 0x0001e4000c10190a */
.L_x_521:
[----:B------:R-:W-:Y:S05]  /*6b40*/  BSYNC B0 ;  /* 0x0000000000007941 */ /* 0x000fea0003800000 */
.L_x_520:
        /* <DEDUP_REMOVED lines=9> */
.L_x_527:
[----:B------:R-:W0:Y:S02]  /*6be0*/  LDS R10, [R8] ;  /* 0x00000000080a7984 */ /* 0x000e240000000800 */
[----:B0-----:R-:W-:-:S10]  /*6bf0*/  HFMA2.MMA R11, R10, 1, 1, R50 ;  /* 0x3c003c000a0b7835 */ /* 0x001fd40000000032 */
[----:B------:R-:W0:Y:S02]  /*6c00*/  ATOMS.CAST.SPIN R11, [R8], R10, R11 ;  /* 0x0000000a080b738d */ /* 0x000e24000180000b */
[----:B0-----:R-:W-:-:S13]  /*6c10*/  ISETP.EQ.U32.AND P0, PT, R11, 0x1, PT ;  /* 0x000000010b00780c */ /* 0x001fda0003f02070 */
[----:B------:R-:W-:Y:S05]  /*6c20*/  @!P0 BRA `(.L_x_527) ;  /* 0xffffffb000008947 */ /* 0x000fea000383ffff */
[----:B------:R-:W-:Y:S05]  /*6c30*/  BRA `(.L_x_525) ;  /* 0x0000003000007947 */ /* 0x000fea0003800000 */
.L_x_526:
[----:B------:R-:W2:Y:S02]  /*6c40*/  LD.E R8, [R6.64] ;  /* 0x0000000a06087980 */ /* 0x000ea4000c101900 */
[----:B--2---:R-:W-:-:S05]  /*6c50*/  IMAD.IADD R9, R50, 0x1, R8 ;  /* 0x0000000132097824 */ /* 0x004fca00078e0208 */
[----:B------:R0:W-:Y:S02]  /*6c60*/  ST.E [R6.64], R9 ;  /* 0x0000000906007985 */ /* 0x0001e4000c10190a */
.L_x_525:
[----:B------:R-:W-:Y:S05]  /*6c70*/  BSYNC B0 ;  /* 0x0000000000007941 */ /* 0x000fea0003800000 */
.L_x_524:
        /* <DEDUP_REMOVED lines=8> */
.L_x_531:
[----:B------:R-:W1:Y:S02]  /*6d00*/  LDS R8, [R2] ;  /* 0x0000000002087984 */ /* 0x000e640000000800 */
[----:B01----:R-:W-:-:S06]  /*6d10*/  HADD2 R9, R8, R36 ;  /* 0x0000002408097230 */ /* 0x003fcc0000000000 */
[----:B------:R-:W0:Y:S02]  /*6d20*/  ATOMS.CAST.SPIN R9, [R2], R8, R9 ;  /* 0x000000080209738d */ /* 0x000e240001800009 */
[----:B0-----:R-:W-:-:S13]  /*6d30*/  ISETP.EQ.U32.AND P0, PT, R9, 0x1, PT ;  /* 0x000000010900780c */ /* 0x001fda0003f02070 */
[----:B------:R-:W-:Y:S05]  /*6d40*/  @!P0 BRA `(.L_x_531) ;  /* 0xffffffb000008947 */ /* 0x000fea000383ffff */
[----:B------:R-:W-:Y:S05]  /*6d50*/  BRA `(.L_x_529) ;  /* 0x0000003000007947 */ /* 0x000fea0003800000 */
.L_x_530:
[----:B------:R-:W2:Y:S02]  /*6d60*/  LD.E R8, [R2.64] ;  /* 0x0000000a02087980 */ /* 0x000ea4000c101900 */
[----:B0-2---:R-:W-:-:S05]  /*6d70*/  IADD3 R9, R36, R8, RZ ;  /* 0x0000000824097210 */ /* 0x005fca0007ffe0ff */
[----:B------:R0:W-:Y:S02]  /*6d80*/  ST.E [R2.64], R9 ;  /* 0x0000000902007985 */ /* 0x0001e4000c10190a */
.L_x_529:
[----:B------:R-:W-:Y:S05]  /*6d90*/  BSYNC B0 ;  /* 0x0000000000007941 */ /* 0x000fea0003800000 */
.L_x_528:
        /* <DEDUP_REMOVED lines=9> */
.L_x_535:
[----:B------:R-:W0:Y:S02]  /*6e30*/  LDS R10, [R8] ;  /* 0x00000000080a7984 */ /* 0x000e240000000800 */
[----:B0-----:R-:W-:-:S10]  /*6e40*/  HFMA2.MMA R11, R10, 1, 1, R49 ;  /* 0x3c003c000a0b7835 */ /* 0x001fd40000000031 */
[----:B------:R-:W0:Y:S02]  /*6e50*/  ATOMS.CAST.SPIN R11, [R8], R10, R11 ;  /* 0x0000000a080b738d */ /* 0x000e24000180000b */
[----:B0-----:R-:W-:-:S13]  /*6e60*/  ISETP.EQ.U32.AND P0, PT, R11, 0x1, PT ;  /* 0x000000010b00780c */ /* 0x001fda0003f02070 */
[----:B------:R-:W-:Y:S05]  /*6e70*/  @!P0 BRA `(.L_x_535) ;  /* 0xffffffb000008947 */ /* 0x000fea000383ffff */
[----:B------:R-:W-:Y:S05]  /*6e80*/  BRA `(.L_x_533) ;  /* 0x0000003000007947 */ /* 0x000fea0003800000 */
.L_x_534:
[----:B------:R-:W2:Y:S02]  /*6e90*/  LD.E R8, [R2.64] ;  /* 0x0000000a02087980 */ /* 0x000ea4000c101900 */
[----:B--2---:R-:W-:-:S05]  /*6ea0*/  IMAD.IADD R9, R49, 0x1, R8 ;  /* 0x0000000131097824 */ /* 0x004fca00078e0208 */
[----:B------:R0:W-:Y:S02]  /*6eb0*/  ST.E [R2.64], R9 ;  /* 0x0000000902007985 */ /* 0x0001e4000c10190a */
.L_x_533:
[----:B------:R-:W-:Y:S05]  /*6ec0*/  BSYNC B0 ;  /* 0x0000000000007941 */ /* 0x000fea0003800000 */
.L_x_532:
        /* <DEDUP_REMOVED lines=8> */
.L_x_539:
[----:B------:R-:W1:Y:S02]  /*6f50*/  LDS R8, [R6] ;  /* 0x0000000006087984 */ /* 0x000e640000000800 */
[----:B01----:R-:W-:-:S06]  /*6f60*/  HADD2 R9, R8, R38 ;  /* 0x0000002608097230 */ /* 0x003fcc0000000000 */
[----:B------:R-:W0:Y:S02]  /*6f70*/  ATOMS.CAST.SPIN R9, [R6], R8, R9 ;  /* 0x000000080609738d */ /* 0x000e240001800009 */
[----:B0-----:R-:W-:-:S13]  /*6f80*/  ISETP.EQ.U32.AND P0, PT, R9, 0x1, PT ;  /* 0x000000010900780c */ /* 0x001fda0003f02070 */
[----:B------:R-:W-:Y:S05]  /*6f90*/  @!P0 BRA `(.L_x_539) ;  /* 0xffffffb000008947 */ /* 0x000fea000383ffff */
[----:B------:R-:W-:Y:S05]  /*6fa0*/  BRA `(.L_x_537) ;  /* 0x0000003000007947 */ /* 0x000fea0003800000 */
.L_x_538:
[----:B------:R-:W2:Y:S02]  /*6fb0*/  LD.E R8, [R6.64] ;  /* 0x0000000a06087980 */ /* 0x000ea4000c101900 */
[----:B0-2---:R-:W-:-:S05]  /*6fc0*/  IADD3 R9, R38, R8, RZ ;  /* 0x0000000826097210 */ /* 0x005fca0007ffe0ff */
[----:B------:R0:W-:Y:S02]  /*6fd0*/  ST.E [R6.64], R9 ;  /* 0x0000000906007985 */ /* 0x0001e4000c10190a */
.L_x_537:
[----:B------:R-:W-:Y:S05]  /*6fe0*/  BSYNC B0 ;  /* 0x0000000000007941 */ /* 0x000fea0003800000 */
.L_x_536:
        /* <DEDUP_REMOVED lines=9> */
.L_x_543:
[----:B------:R-:W0:Y:S02]  /*7080*/  LDS R10, [R8] ;  /* 0x00000000080a7984 */ /* 0x000e240000000800 */
[----:B0-----:R-:W-:-:S10]  /*7090*/  HFMA2.MMA R11, R10, 1, 1, R54 ;  /* 0x3c003c000a0b7835 */ /* 0x001fd40000000036 */
[----:B------:R-:W0:Y:S02]  /*70a0*/  ATOMS.CAST.SPIN R11, [R8], R10, R11 ;  /* 0x0000000a080b738d */ /* 0x000e24000180000b */
[----:B0-----:R-:W-:-:S13]  /*70b0*/  ISETP.EQ.U32.AND P0, PT, R11, 0x1, PT ;  /* 0x000000010b00780c */ /* 0x001fda0003f02070 */
[----:B------:R-:W-:Y:S05]  /*70c0*/  @!P0 BRA `(.L_x_543) ;  /* 0xffffffb000008947 */ /* 0x000fea000383ffff */
[----:B------:R-:W-:Y:S05]  /*70d0*/  BRA `(.L_x_541) ;  /* 0x0000003000007947 */ /* 0x000fea0003800000 */
.L_x_542:
[----:B------:R-:W2:Y:S02]  /*70e0*/  LD.E R8, [R6.64] ;  /* 0x0000000a06087980 */ /* 0x000ea4000c101900 */
[----:B--2---:R-:W-:-:S05]  /*70f0*/  IMAD.IADD R9, R54, 0x1, R8 ;  /* 0x0000000136097824 */ /* 0x004fca00078e0208 */
[----:B------:R0:W-:Y:S02]  /*7100*/  ST.E [R6.64], R9 ;  /* 0x0000000906007985 */ /* 0x0001e4000c10190a */
.L_x_541:
[----:B------:R-:W-:Y:S05]  /*7110*/  BSYNC B0 ;  /* 0x0000000000007941 */ /* 0x000fea0003800000 */
.L_x_540:
        /* <DEDUP_REMOVED lines=8> */
.L_x_547:
[----:B------:R-:W1:Y:S02]  /*71a0*/  LDS R8, [R2] ;  /* 0x0000000002087984 */ /* 0x000e640000000800 */
[----:B01----:R-:W-:-:S06]  /*71b0*/  HADD2 R9, R8, R75 ;  /* 0x0000004b08097230 */ /* 0x003fcc0000000000 */
[----:B------:R-:W0:Y:S02]  /*71c0*/  ATOMS.CAST.SPIN R9, [R2], R8, R9 ;  /* 0x000000080209738d */ /* 0x000e240001800009 */
[----:B0-----:R-:W-:-:S13]  /*71d0*/  ISETP.EQ.U32.AND P0, PT, R9, 0x1, PT ;  /* 0x000000010900780c */ /* 0x001fda0003f02070 */
[----:B------:R-:W-:Y:S05]  /*71e0*/  @!P0 BRA `(.L_x_547) ;  /* 0xffffffb000008947 */ /* 0x000fea000383ffff */
[----:B------:R-:W-:Y:S05]  /*71f0*/  BRA `(.L_x_545) ;  /* 0x0000003000007947 */ /* 0x000fea0003800000 */
.L_x_546:
[----:B------:R-:W2:Y:S02]  /*7200*/  LD.E R8, [R2.64] ;  /* 0x0000000a02087980 */ /* 0x000ea4000c101900 */
[----:B0-2---:R-:W-:-:S05]  /*7210*/  IADD3 R9, R75, R8, RZ ;  /* 0x000000084b097210 */ /* 0x005fca0007ffe0ff */
[----:B------:R0:W-:Y:S02]  /*7220*/  ST.E [R2.64], R9 ;  /* 0x0000000902007985 */ /* 0x0001e4000c10190a */
.L_x_545:
[----:B------:R-:W-:Y:S05]  /*7230*/  BSYNC B0 ;  /* 0x0000000000007941 */ /* 0x000fea0003800000 */
.L_x_544:
        /* <DEDUP_REMOVED lines=9> */
.L_x_551:
[----:B------:R-:W0:Y:S02]  /*72d0*/  LDS R8, [R2] ;  /* 0x0000000002087984 */ /* 0x000e240000000800 */
[----:B0-----:R-:W-:-:S10]  /*72e0*/  HFMA2.MMA R9, R8, 1, 1, R79 ;  /* 0x3c003c0008097835 */ /* 0x001fd4000000004f */
[----:B------:R-:W0:Y:S02]  /*72f0*/  ATOMS.CAST.SPIN R9, [R2], R8, R9 ;  /* 0x000000080209738d */ /* 0x000e240001800009 */
[----:B0-----:R-:W-:-:S13]  /*7300*/  ISETP.EQ.U32.AND P0, PT, R9, 0x1, PT ;  /* 0x000000010900780c */ /* 0x001fda0003f02070 */
[----:B------:R-:W-:Y:S05]  /*7310*/  @!P0 BRA `(.L_x_551) ;  /* 0xffffffb000008947 */ /* 0x000fea000383ffff */
[----:B------:R-:W-:Y:S05]  /*7320*/  BRA `(.L_x_549) ;  /* 0x0000003000007947 */ /* 0x000fea0003800000 */
.L_x_550:
[----:B------:R-:W2:Y:S02]  /*7330*/  LD.E R0, [R2.64] ;  /* 0x0000000a02007980 */ /* 0x000ea4000c101900 */
[----:B--2---:R-:W-:-:S05]  /*7340*/  IMAD.IADD R9, R79, 0x1, R0 ;  /* 0x000000014f097824 */ /* 0x004fca00078e0200 */
[----:B------:R0:W-:Y:S02]  /*7350*/  ST.E [R2.64], R9 ;  /* 0x0000000902007985 */ /* 0x0001e4000c10190a */
.L_x_549:
[----:B------:R-:W-:Y:S05]  /*7360*/  BSYNC B0 ;  /* 0x0000000000007941 */ /* 0x000fea0003800000 */
.L_x_548:
[----:B0-----:R-:W-:-:S04]  /*7370*/  IADD3 R2, P0, R4, R6, RZ ;  /* 0x0000000604027210 */ /* 0x001fc80007f1e0ff */
[----:B------:R-:W-:-:S08]  /*7380*/  IADD3.X R3, R5, R7, RZ, P0, !PT ;  /* 0x0000000705037210 */ /* 0x000fd000007fe4ff */
[----:B------:R-:W2:Y:S02]  /*7390*/  ATOM.E.ADD.F16x2.RN.STRONG.GPU P0, RZ, [R2.64], R33 ;  /* 0x0000002102ff798a */ /* 0x000ea4000810e9ca */
[----:B--2---:R-:W-:Y:S05]  /*73a0*/  @P0 EXIT ;  /* 0x000000000000094d */ /* 0x004fea0003800000 */
[----:B------:R-:W0:Y:S02]  /*73b0*/  QSPC.E.S P0, RZ, [R2] ;  /* 0x0000000002ff73aa */ /* 0x000e240000000500 */
[----:B0-----:R-:W-:Y:S05]  /*73c0*/  @!P0 BRA `(.L_x_552) ;  /* 0x0000007000008947 */ /* 0x001fea0003800000 */
[----:B------:R-:W-:-:S05]  /*73d0*/  LOP3.LUT R2, R2, 0xffffff, RZ, 0xc0, !PT ;  /* 0x00ffffff02027812 */ /* 0x000fca00078ec0ff */
.L_x_553:
[----:B------:R-:W0:Y:S02]  /*73e0*/  LDS R4, [R2] ;  /* 0x0000000002047984 */ /* 0x000e240000000800 */
[----:B0-----:R-:W-:-:S06]  /*73f0*/  HADD2 R5, R4, R33 ;  /* 0x0000002104057230 */ /* 0x001fcc0000000000 */
[----:B------:R-:W0:Y:S02]  /*7400*/  ATOMS.CAST.SPIN R5, [R2], R4, R5 ;  /* 0x000000040205738d */ /* 0x000e240001800005 */
[----:B0-----:R-:W-:-:S13]  /*7410*/  ISETP.EQ.U32.AND P0, PT, R5, 0x1, PT ;  /* 0x000000010500780c */ /* 0x001fda0003f02070 */
[----:B------:R-:W-:Y:S05]  /*7420*/  @!P0 BRA `(.L_x_553) ;  /* 0xffffffb000008947 */ /* 0x000fea000383ffff */
[----:B------:R-:W-:Y:S05]  /*7430*/  EXIT ;  /* 0x000000000000794d */ /* 0x000fea0003800000 */
.L_x_552:
[----:B------:R-:W2:Y:S02]  /*7440*/  LD.E R0, [R2.64] ;  /* 0x0000000a02007980 */ /* 0x000ea4000c101900 */
[----:B--2---:R-:W-:-:S05]  /*7450*/  IADD3 R5, R33, R0, RZ ;  /* 0x0000000021057210 */ /* 0x004fca0007ffe0ff */
[----:B------:R-:W-:Y:S01]  /*7460*/  ST.E [R2.64], R5 ;  /* 0x0000000502007985 */ /* 0x000fe2000c10190a */
[----:B------:R-:W-:Y:S05]  /*7470*/  EXIT ;  /* 0x000000000000794d */ /* 0x000fea0003800000 */
.L_x_554:
        /* <DEDUP_REMOVED lines=16> */
.L_x_1813:


//--------------------- .text._ZN4vllm4gptq33gemm_half_q_half_gptq_3bit_kernelILb1ELi8EEEvPK6__halfPKjS6_S4_PS2_iiiibPKi --------------------------
	.section	.text._ZN4vllm4gptq33gemm_half_q_half_gptq_3bit_kernelILb1ELi8EEEvPK6__halfPKjS6_S4_PS2_iiiibPKi,"ax",@progbits
	.sectioninfo	@"SHI_REGISTERS=124"
	.align	128
        .global         _ZN4vllm4gptq33gemm_half_q_half_gptq_3bit_kernelILb1ELi8EEEvPK6__halfPKjS6_S4_PS2_iiiibPKi
        .type           _ZN4vllm4gptq33gemm_half_q_half_gptq_3bit_kernelILb1ELi8EEEvPK6__halfPKjS6_S4_PS2_iiiibPKi,@function
        .size           _ZN4vllm4gptq33gemm_half_q_half_gptq_3bit_kernelILb1ELi8EEEvPK6__halfPKjS6_S4_PS2_iiiibPKi,(.L_x_1814 - _ZN4vllm4gptq33gemm_half_q_half_gptq_3bit_kernelILb1ELi8EEEvPK6__halfPKjS6_S4_PS2_iiiibPKi)
        .other          _ZN4vllm4gptq33gemm_half_q_half_gptq_3bit_kernelILb1ELi8EEEvPK6__halfPKjS6_S4_PS2_iiiibPKi,@"STO_CUDA_ENTRY STV_DEFAULT"
_ZN4vllm4gptq33gemm_half_q_half_gptq_3bit_kernelILb1ELi8EEEvPK6__halfPKjS6_S4_PS2_iiiibPKi:
.text._ZN4vllm4gptq33gemm_half_q_half_gptq_3bit_kernelILb1ELi8EEEvPK6__halfPKjS6_S4_PS2_iiiibPKi:
[----:B------:R-:W-:Y:S02]  /*0000*/  IMAD.MOV.U32 R1, RZ, RZ, c[0x0][0x28] ;  /* 0x00000a00ff017624 */ /* 0x000fe400078e00ff */
[----:B------:R-:W0:Y:S01]  /*0010*/  S2R R12, SR_CTAID.Z ;  /* 0x00000000000c7919 */ /* 0x000e220000002700 */
[----:B------:R-:W-:Y:S01]  /*0020*/  ULDC.64 UR6, c[0x0][0x118] ;  /* 0x0000460000067ab9 */ /* 0x000fe20000000a00 */
[----:B------:R-:W-:Y:S02]  /*0030*/  BSSY B0, `(.L_x_555) ;  /* 0x0000050000007945 */ /* 0x000fe40003800000 */
[----:B------:R-:W1:Y:S04]  /*0040*/  S2R R13, SR_TID.X ;  /* 0x00000000000d7919 */ /* 0x000e680000002100 */
[----:B------:R-:W2:Y:S01]  /*0050*/  S2R R2, SR_CTAID.X ;  /* 0x0000000000027919 */ /* 0x000ea20000002500 */
[----:B0-----:R-:W-:-:S04]  /*0060*/  IMAD.SHL.U32 R110, R12, 0x80, RZ ;  /* 0x000000800c6e7824 */ /* 0x001fc800078e00ff */
[C-C-:B-1----:R-:W-:Y:S01]  /*0070*/  IMAD.IADD R0, R110.reuse, 0x1, R13.reuse ;  /* 0x000000016e007824 */ /* 0x142fe200078e020d */
[----:B------:R-:W-:Y:S01]  /*0080*/  IADD3 R113, R110, 0x80, RZ ;  /* 0x000000806e717810 */ /* 0x000fe20007ffe0ff */
[----:B--2---:R-:W-:-:S03]  /*0090*/  IMAD R2, R2, 0x80, R13 ;  /* 0x0000008002027824 */ /* 0x004fc600078e020d */
[----:B------:R-:W-:Y:S01]  /*00a0*/  IMNMX.U32 R113, R113, c[0x0][0x190], PT ;  /* 0x0000640071717a17 */ /* 0x000fe20003800000 */
[----:B------:R-:W-:-:S03]  /*00b0*/  IMAD.SHL.U32 R111, R2, 0x4, RZ ;  /* 0x00000004026f7824 */ /* 0x000fc600078e00ff */
[----:B------:R-:W-:-:S13]  /*00c0*/  ISETP.GE.U32.AND P0, PT, R0, R113, PT ;  /* 0x000000710000720c */ /* 0x000fda0003f06070 */
[----:B------:R-:W-:Y:S05]  /*00d0*/  @P0 BRA `(.L_x_556) ;  /* 0x0000045000000947 */ /* 0x000fea0003800000 */
[----:B------:R-:W0:Y:S01]  /*00e0*/  S2UR UR4, SR_CTAID.Y ;  /* 0x00000000000479c3 */ /* 0x000e220000002600 */
[----:B------:R-:W-:Y:S01]  /*00f0*/  ISETP.NE.U32.AND P0, PT, RZ, c[0x0][0x1a0], PT ;  /* 0x00006800ff007a0c */ /* 0x000fe20003f05070 */
[----:B------:R-:W-:Y:S01]  /*0100*/  ULDC UR5, c[0x0][0x190] ;  /* 0x0000640000057ab9 */ /* 0x000fe20000000800 */
[----:B------:R-:W-:Y:S02]  /*0110*/  IMAD.SHL.U32 R13, R13, 0x2, RZ ;  /* 0x000000020d0d7824 */ /* 0x000fe400078e00ff */
        /* <DEDUP_REMOVED lines=37> */
.L_x_557:
[----:B------:R-:W-:Y:S01]  /*0370*/  IADD3 R0, P0, R0, UR4, RZ ;  /* 0x0000000400007c10 */ /* 0x000fe2000ff1e0ff */
[----:B------:R-:W-:-:S04]  /*0380*/  IMAD.MOV.U32 R19, RZ, RZ, c[0x0][0x190] ;  /* 0x00006400ff137624 */ /* 0x000fc800078e00ff */
[----:B------:R-:W-:Y:S01]  /*0390*/  IMAD.X R3, RZ, RZ, UR5, P0 ;  /* 0x00000005ff037e24 */ /* 0x000fe200080e06ff */
        /* <DEDUP_REMOVED lines=25> */
.L_x_556:
[----:B------:R-:W-:Y:S05]  /*0530*/  BSYNC B0 ;  /* 0x0000000000007941 */ /* 0x000fea0003800000 */
.L_x_555:
[----:B------:R-:W-:-:S13]  /*0540*/  ISETP.GE.AND P0, PT, R111, c[0x0][0x18c], PT ;  /* 0x000063006f007a0c */ /* 0x000fda0003f06270 */
[----:B------:R-:W-:Y:S05]  /*0550*/  @P0 EXIT ;  /* 0x000000000000094d */ /* 0x000fea0003800000 */
[----:B------:R-:W-:Y:S01]  /*0560*/  IABS R5, c[0x0][0x194] ;  /* 0x0000650000057a13 */ /* 0x000fe20000000000 */
[----:B------:R-:W-:Y:S01]  /*0570*/  ULDC.64 UR4, c[0x0][0x190] ;  /* 0x0000640000047ab9 */ /* 0x000fe20000000a00 */
[----:B------:R-:W-:Y:S01]  /*0580*/  LOP3.LUT R109, R111, 0x1c, RZ, 0xc0, !PT ;  /* 0x0000001c6f6d7812 */ /* 0x000fe200078ec0ff */
[----:B------:R-:W-:Y:S01]  /*0590*/  ULOP3.LUT UR4, UR4, UR5, URZ, 0x3c, !UPT ;  /* 0x0000000504047292 */ /* 0x000fe2000f8e3c3f */
[----:B------:R-:W1:Y:S01]  /*05a0*/  I2F.RP R0, R5 ;  /* 0x0000000500007306 */ /* 0x000e620000209400 */
[----:B------:R-:W-:Y:S01]  /*05b0*/  BSSY B0, `(.L_x_558) ;  /* 0x0000073000007945 */ /* 0x000fe20003800000 */
[----:B------:R-:W-:Y:S03]  /*05c0*/  BAR.SYNC.DEFER_BLOCKING 0x0 ;  /* 0x0000000000007b1d */ /* 0x000fe60000010000 */
[----:B------:R-:W-:-:S03]  /*05d0*/  ISETP.LE.AND P1, PT, RZ, UR4, PT ;  /* 0x00000004ff007c0c */ /* 0x000fc6000bf23270 */
[----:B-1----:R-:W1:Y:S02]  /*05e0*/  MUFU.RCP R0, R0 ;  /* 0x0000000000007308 */ /* 0x002e640000001000 */
[----:B01----:R-:W-:-:S06]  /*05f0*/  IADD3 R2, R0, 0xffffffe, RZ ;  /* 0x0ffffffe00027810 */ /* 0x003fcc0007ffe0ff */
        /* <DEDUP_REMOVED lines=15> */
[----:B------:R-:W-:-:S04]  /*06f0*/  IMAD.MOV.U32 R104, RZ, RZ, R3 ;  /* 0x000000ffff687224 */ /* 0x000fc800078e0003 */
        /* <DEDUP_REMOVED lines=31> */
[----:B------:R-:W-:Y:S02]  /*08f0*/  LEA.HI R3, R3, R0, RZ, 0x5 ;  /* 0x0000000003037211 */ /* 0x000fe400078f28ff */
[----:B------:R-:W-:Y:S02]  /*0900*/  LEA.HI R5, R5, R2, RZ, 0x5 ;  /* 0x0000000205057211 */ /* 0x000fe400078f28ff */
[----:B------:R-:W-:Y:S01]  /*0910*/  SHF.R.S32.HI R0, RZ, 0x5, R3 ;  /* 0x00000005ff007819 */ /* 0x000fe20000011403 */
[----:B------:R-:W-:Y:S01]  /*0920*/  IMAD.MOV.U32 R3, RZ, RZ, 0x4 ;  /* 0x00000004ff037424 */ /* 0x000fe200078e00ff */
        /* <DEDUP_REMOVED lines=12> */
.L_x_561:
[----:B------:R-:W-:Y:S02]  /*09f0*/  IMAD R0, R108, c[0x0][0x18c], RZ ;  /* 0x000063006c007a24 */ /* 0x000fe400078e02ff */
        /* <DEDUP_REMOVED lines=15> */
.L_x_560:
        /* <DEDUP_REMOVED lines=17> */
.L_x_559:
        /* <DEDUP_REMOVED lines=12> */
[----:B------:R-:W-:-:S05]  /*0cc0*/  IMAD R0, R109, 0x3, RZ ;  /* 0x000000036d007824 */ /* 0x000fca00078e02ff */
[----:B--2---:R-:W-:Y:S02]  /*0cd0*/  SHF.R.U32.HI R100, RZ, R0, R3 ;  /* 0x00000000ff647219 */ /* 0x004fe40000011603 */
.L_x_562:
[----:B------:R-:W-:Y:S05]  /*0ce0*/  BSYNC B0 ;  /* 0x0000000000007941 */ /* 0x000fea0003800000 */
.L_x_558:
[----:B------:R-:W-:Y:S01]  /*0cf0*/  ISETP.GE.AND P0, PT, R110, R113, PT ;  /* 0x000000716e00720c */ /* 0x000fe20003f06270 */
[----:B------:R-:W-:Y:S01]  /*0d00*/  IMAD R18, R108, c[0x0][0x18c], R111 ;  /* 0x000063006c127a24 */ /* 0x000fe200078e026f */
[----:B------:R-:W-:Y:S01]  /*0d10*/  PRMT R0, RZ, 0x5410, RZ ;  /* 0x00005410ff007816 */ /* 0x000fe200000000ff */
[----:B------:R-:W-:Y:S01]  /*0d20*/  IMAD.MOV.U32 R19, RZ, RZ, 0x2 ;  /* 0x00000002ff137424 */ /* 0x000fe200078e00ff */
[----:B------:R-:W-:Y:S02]  /*0d30*/  PRMT R2, RZ, 0x5410, RZ ;  /* 0x00005410ff027816 */ /* 0x000fe400000000ff */
[----:B------:R-:W-:Y:S01]  /*0d40*/  PRMT R3, RZ, 0x5410, RZ ;  /* 0x00005410ff037816 */ /* 0x000fe200000000ff */
[----:B------:R-:W-:Y:S01]  /*0d50*/  IMAD.WIDE R18, R18, R19, c[0x0][0x178] ;  /* 0x00005e0012127625 */ /* 0x000fe200078e0213 */
        /* <DEDUP_REMOVED lines=8> */
[----:B------:R-:W-:Y:S02]  /*0de0*/  PRMT R21, RZ, 0x5410, RZ ;  /* 0x00005410ff157816 */ /* 0x000fe400000000ff */
[----:B------:R-:W-:Y:S02]  /*0df0*/  PRMT R16, RZ, 0x5410, RZ ;  /* 0x00005410ff107816 */ /* 0x000fe400000000ff */
[----:B------:R-:W-:Y:S02]  /*0e00*/  PRMT R15, RZ, 0x5410, RZ ;  /* 0x00005410ff0f7816 */ /* 0x000fe400000000ff */
[----:B------:R-:W-:Y:S02]  /*0e10*/  PRMT R14, RZ, 0x5410, RZ ;  /* 0x00005410ff0e7816 */ /* 0x000fe400000000ff */
[----:B------:R-:W-:Y:S01]  /*0e20*/  PRMT R13, RZ, 0x5410, RZ ;  /* 0x00005410ff0d7816 */ /* 0x000fe200000000ff */
[----:B------:R-:W-:Y:S05]  /*0e30*/  @P0 BRA `(.L_x_563) ;  /* 0x00003b0000000947 */ /* 0x000fea0003800000 */
[----:B------:R0:W5:Y:S04]  /*0e40*/  LDG.E.CONSTANT R97, [R18.64] ;  /* 0x0000000612617981 */ /* 0x000168000c1e9900 */
[----:B------:R0:W5:Y:S01]  /*0e50*/  LDG.E.CONSTANT R96, [R18.64+0x4] ;  /* 0x0000040612607981 */ /* 0x000162000c1e9900 */
[----:B------:R-:W-:Y:S01]  /*0e60*/  IMAD.SHL.U32 R12, R12, 0x4, RZ ;  /* 0x000000040c0c7824 */ /* 0x000fe200078e00ff */
[----:B------:R-:W-:Y:S01]  /*0e70*/  SHF.R.S32.HI R17, RZ, 0x1f, R111 ;  /* 0x0000001fff117819 */ /* 0x000fe2000001146f */
[----:B------:R-:W-:Y:S01]  /*0e80*/  IMAD R98, R109, 0x3, RZ ;  /* 0x000000036d627824 */ /* 0x000fe200078e02ff */
[----:B------:R-:W-:Y:S01]  /*0e90*/  SHF.R.U32.HI R103, RZ, 0x9, R100 ;  /* 0x00000009ff677819 */ /* 0x000fe20000011664 */
[----:B------:R-:W-:Y:S01]  /*0ea0*/  IMAD.IADD R104, R110, 0x1, R104 ;  /* 0x000000016e687824 */ /* 0x000fe200078e0268 */
[----:B------:R-:W-:Y:S01]  /*0eb0*/  LOP3.LUT R12, R12, 0x7fffffc, RZ, 0xc0, !PT ;  /* 0x07fffffc0c0c7812 */ /* 0x000fe200078ec0ff */
[----:B------:R-:W-:Y:S01]  /*0ec0*/  ULDC.S8 UR4, c[0x0][0x198] ;  /* 0x0000660000047ab9 */ /* 0x000fe20000000200 */
[--C-:B------:R-:W-:Y:S01]  /*0ed0*/  SHF.R.U32.HI R102, RZ, 0x6, R100.reuse ;  /* 0x00000006ff667819 */ /* 0x100fe20000011664 */
[----:B------:R-:W-:Y:S01]  /*0ee0*/  UISETP.NE.AND UP0, UPT, UR4, URZ, UPT ;  /* 0x0000003f0400728c */ /* 0x000fe2000bf05270 */
[----:B------:R-:W-:Y:S01]  /*0ef0*/  SHF.R.U32.HI R101, RZ, 0x3, R100 ;  /* 0x00000003ff657819 */ /* 0x000fe20000011664 */
[----:B------:R-:W-:Y:S01]  /*0f00*/  IMAD R12, R12, c[0x0][0x18c], RZ ;  /* 0x000063000c0c7a24 */ /* 0x000fe200078e02ff */
[----:B------:R-:W-:Y:S01]  /*0f10*/  LOP3.LUT R100, R100, 0x7, RZ, 0xc0, !PT ;  /* 0x0000000764647812 */ /* 0x000fe200078ec0ff */
[----:B------:R-:W-:Y:S01]  /*0f20*/  IMAD.MOV.U32 R99, RZ, RZ, R104 ;  /* 0x000000ffff637224 */ /* 0x000fe200078e0068 */
[----:B------:R-:W-:Y:S01]  /*0f30*/  PRMT R0, RZ, 0x7610, R0 ;  /* 0x00007610ff007816 */ /* 0x000fe20000000000 */
[----:B------:R-:W-:Y:S01]  /*0f40*/  IMAD R12, R12, 0x3, RZ ;  /* 0x000000030c0c7824 */ /* 0x000fe200078e02ff */
[----:B------:R-:W-:Y:S01]  /*0f50*/  LOP3.LUT R103, R103, 0x7, RZ, 0xc0, !PT ;  /* 0x0000000767677812 */ /* 0x000fe200078ec0ff */
[----:B------:R-:W-:Y:S01]  /*0f60*/  USEL UR5, URZ, 0x1, UP0 ;  /* 0x000000013f057887 */ /* 0x000fe20008000000 */
[----:B------:R-:W-:Y:S01]  /*0f70*/  LOP3.LUT R102, R102, 0x7, RZ, 0xc0, !PT ;  /* 0x0000000766667812 */ /* 0x000fe200078ec0ff */
[----:B------:R-:W-:Y:S01]  /*0f80*/  UMOV UR4, URZ ;  /* 0x0000003f00047c82 */ /* 0x000fe20008000000 */
[----:B------:R-:W-:-:S02]  /*0f90*/  IADD3 R115, P0, R111, R12, RZ ;  /* 0x0000000c6f737210 */ /* 0x000fc40007f1e0ff */
[----:B------:R-:W-:Y:S02]  /*0fa0*/  LOP3.LUT R101, R101, 0x7, RZ, 0xc0, !PT ;  /* 0x0000000765657812 */ /* 0x000fe400078ec0ff */
[----:B------:R-:W-:Y:S02]  /*0fb0*/  LEA.HI.X.SX32 R12, R12, R17, 0x1, P0 ;  /* 0x000000110c0c7211 */ /* 0x000fe400000f0eff */
[C---:B------:R-:W-:Y:S02]  /*0fc0*/  LEA R114, P0, R115.reuse, c[0x0][0x168], 0x2 ;  /* 0x00005a0073727a11 */ /* 0x040fe400078010ff */
[C---:B------:R-:W-:Y:S02]  /*0fd0*/  IADD3 R106, R98.reuse, -0x20, RZ ;  /* 0xffffffe0626a7810 */ /* 0x040fe40007ffe0ff */
[----:B------:R-:W-:Y:S02]  /*0fe0*/  LEA.HI.X R115, R115, c[0x0][0x16c], R12, 0x2, P0 ;  /* 0x00005b0073737a11 */ /* 0x000fe400000f140c */
[----:B0-----:R-:W-:-:S02]  /*0ff0*/  IADD3 R105, R98, -0x40, RZ ;  /* 0xffffffc062697810 */ /* 0x001fc40007ffe0ff */
.L_x_570:
        /* <DEDUP_REMOVED lines=11> */
[----:B------:R-:W-:Y:S01]  /*10b0*/  BSSY B0, `(.L_x_565) ;  /* 0x0000016000007945 */ /* 0x000fe20003800000 */
[----:B------:R-:W-:Y:S05]  /*10c0*/  @!P1 BRA `(.L_x_566) ;  /* 0x0000013000009947 */ /* 0x000fea0003800000 */
[----:B------:R-:W-:-:S13]  /*10d0*/  ISETP.NE.AND P0, PT, R109, 0x8, PT ;  /* 0x000000086d00780c */ /* 0x000fda0003f05270 */
[----:B------:R-:W-:Y:S05]  /*10e0*/  @!P0 BRA `(.L_x_567) ;  /* 0x000000c000008947 */ /* 0x000fea0003800000 */
[----:B------:R-:W-:-:S13]  /*10f0*/  ISETP.GE.U32.AND P0, PT, R109, 0x11, PT ;  /* 0x000000116d00780c */ /* 0x000fda0003f06070 */
[----:B------:R-:W-:Y:S05]  /*1100*/  @!P0 BRA `(.L_x_568) ;  /* 0x0000008000008947 */ /* 0x000fea0003800000 */
[----:B------:R-:W-:-:S13]  /*1110*/  ISETP.NE.AND P0, PT, R109, 0x14, PT ;  /* 0x000000146d00780c */ /* 0x000fda0003f05270 */
[----:B-----5:R-:W-:Y:S01]  /*1120*/  @P0 SHF.R.U32.HI R12, RZ, R105, R17 ;  /* 0x00000069ff0c0219 */ /* 0x020fe20000011611 */
[----:B------:R-:W-:Y:S05]  /*1130*/  @P0 BRA `(.L_x_569) ;  /* 0x000000d000000947 */ /* 0x000fea0003800000 */
[----:B0-----:R-:W2:Y:S02]  /*1140*/  LDG.E.CONSTANT R18, [R18.64+0x4] ;  /* 0x0000040612127981 */ /* 0x001ea4000c1e9900 */
[----:B--2---:R-:W-:-:S05]  /*1150*/  IMAD.SHL.U32 R12, R18, 0x10, RZ ;  /* 0x00000010120c7824 */ /* 0x004fca00078e00ff */
[----:B------:R-:W-:-:S04]  /*1160*/  LOP3.LUT R12, R12, 0xff0, RZ, 0xc0, !PT ;  /* 0x00000ff00c0c7812 */ /* 0x000fc800078ec0ff */
[----:B------:R-:W-:Y:S01]  /*1170*/  LEA.HI R12, R17, R12, RZ, 0x4 ;  /* 0x0000000c110c7211 */ /* 0x000fe200078f20ff */
[----:B------:R-:W-:Y:S05]  /*1180*/  BRA `(.L_x_569) ;  /* 0x0000008000007947 */ /* 0x000fea0003800000 */
.L_x_568:
[----:B-----5:R-:W-:Y:S01]  /*1190*/  SHF.R.U32.HI R12, RZ, R106, R17 ;  /* 0x0000006aff0c7219 */ /* 0x020fe20000011611 */
[----:B------:R-:W-:Y:S05]  /*11a0*/  BRA `(.L_x_569) ;  /* 0x0000006000007947 */ /* 0x000fea0003800000 */
.L_x_567:
[----:B------:R-:W2:Y:S02]  /*11b0*/  LDG.E.CONSTANT R12, [R18.64+0x4] ;  /* 0x00000406120c7981 */ /* 0x000ea4000c1e9900 */
[----:B--2---:R-:W-:-:S05]  /*11c0*/  IMAD.SHL.U32 R12, R12, 0x100, RZ ;  /* 0x000001000c0c7824 */ /* 0x004fca00078e00ff */
[----:B------:R-:W-:-:S04]  /*11d0*/  LOP3.LUT R12, R12, 0xf00, RZ, 0xc0, !PT ;  /* 0x00000f000c0c7812 */ /* 0x000fc800078ec0ff */
[----:B-----5:R-:W-:Y:S01]  /*11e0*/  LEA.HI R12, R17, R12, RZ, 0x8 ;  /* 0x0000000c110c7211 */ /* 0x020fe200078f40ff */
[----:B------:R-:W-:Y:S05]  /*11f0*/  BRA `(.L_x_569) ;  /* 0x0000001000007947 */ /* 0x000fea0003800000 */
.L_x_566:
[----:B-----5:R-:W-:Y:S02]  /*1200*/  SHF.R.U32.HI R12, RZ, R98, R17 ;  /* 0x00000062ff0c7219 */ /* 0x020fe40000011611 */
.L_x_569:
[----:B------:R-:W-:Y:S05]  /*1210*/  BSYNC B0 ;  /* 0x0000000000007941 */ /* 0x000fea0003800000 */
.L_x_565:
[----:B0-----:R-:W-:Y:S02]  /*1220*/  IMAD.MOV.U32 R19, RZ, RZ, 0x2 ;  /* 0x00000002ff137424 */ /* 0x001fe400078e00ff */
[----:B------:R-:W-:-:S04]  /*1230*/  IMAD R18, R108, c[0x0][0x18c], R111 ;  /* 0x000063006c127a24 */ /* 0x000fc800078e026f */
[----:B------:R-:W-:-:S05]  /*1240*/  IMAD.WIDE R18, R18, R19, c[0x0][0x178] ;  /* 0x00005e0012127625 */ /* 0x000fca00078e0213 */
[----:B------:R0:W5:Y:S04]  /*1250*/  LDG.E.CONSTANT R97, [R18.64] ;  /* 0x0000000612617981 */ /* 0x000168000c1e9900 */
[----:B------:R0:W5:Y:S01]  /*1260*/  LDG.E.CONSTANT R96, [R18.64+0x4] ;  /* 0x0000040612607981 */ /* 0x000162000c1e9900 */
[----:B------:R-:W-:Y:S01]  /*1270*/  SHF.R.U32.HI R101, RZ, 0x3, R12 ;  /* 0x00000003ff657819 */ /* 0x000fe2000001160c */
[----:B------:R-:W-:Y:S01]  /*1280*/  IMAD.MOV.U32 R99, RZ, RZ, R104 ;  /* 0x000000ffff637224 */ /* 0x000fe200078e0068 */
[--C-:B------:R-:W-:Y:S02]  /*1290*/  SHF.R.U32.HI R102, RZ, 0x6, R12.reuse ;  /* 0x00000006ff667819 */ /* 0x100fe4000001160c */
[----:B------:R-:W-:Y:S02]  /*12a0*/  LOP3.LUT R100, R12, 0x7, RZ, 0xc0, !PT ;  /* 0x000000070c647812 */ /* 0x000fe400078ec0ff */
[----:B------:R-:W-:-:S02]  /*12b0*/  SHF.R.U32.HI R12, RZ, 0x9, R12 ;  /* 0x00000009ff0c7819 */ /* 0x000fc4000001160c */
[----:B------:R-:W-:Y:S02]  /*12c0*/  LOP3.LUT R101, R101, 0x7, RZ, 0xc0, !PT ;  /* 0x0000000765657812 */ /* 0x000fe400078ec0ff */
[----:B------:R-:W-:Y:S02]  /*12d0*/  LOP3.LUT R102, R102, 0x7, RZ, 0xc0, !PT ;  /* 0x0000000766667812 */ /* 0x000fe400078ec0ff */
[----:B------:R-:W-:Y:S02]  /*12e0*/  LOP3.LUT R103, R12, 0x7, RZ, 0xc0, !PT ;  /* 0x000000070c677812 */ /* 0x000fe400078ec0ff */
.L_x_564:
[----:B0-----:R-:W-:Y:S01]  /*12f0*/  IMAD.MOV.U32 R37, RZ, RZ, 0x4 ;  /* 0x00000004ff257424 */ /* 0x001fe200078e00ff */
[----:B------:R0:W2:Y:S03]  /*1300*/  LDG.E.128.CONSTANT R28, [R114.64] ;  /* 0x00000006721c7981 */ /* 0x0000a6000c1e9d00 */
[----:B------:R-:W-:-:S05]  /*1310*/  IMAD.WIDE R18, R37, c[0x0][0x18c], R114 ;  /* 0x0000630025127a25 */ /* 0x000fca00078e0272 */
[----:B------:R1:W3:Y:S01]  /*1320*/  LDG.E.128.CONSTANT R24, [R18.64] ;  /* 0x0000000612187981 */ /* 0x0002e2000c1e9d00 */
[----:B------:R-:W-:-:S05]  /*1330*/  IMAD.WIDE R22, R37, c[0x0][0x18c], R18 ;  /* 0x0000630025167a25 */ /* 0x000fca00078e0212 */
[----:B------:R4:W3:Y:S01]  /*1340*/  LDG.E.128.CONSTANT R32, [R22.64] ;  /* 0x0000000616207981 */ /* 0x0008e2000c1e9d00 */
[----:B0-----:R-:W-:Y:S01]  /*1350*/  IMAD.WIDE R114, R37, c[0x0][0x18c], R22 ;  /* 0x0000630025727a25 */ /* 0x001fe200078e0216 */
[----:B------:R-:W-:Y:S01]  /*1360*/  I2F.F16 R12, -0x80 ;  /* 0xffffff80000c7906 */ /* 0x000fe20000200c00 */
[----:B------:R-:W-:Y:S01]  /*1370*/  IADD3 R90, R100, UR5, RZ ;  /* 0x00000005645a7c10 */ /* 0x000fe2000fffe0ff */
[----:B------:R-:W0:Y:S01]  /*1380*/  LDS.128 R36, [UR4] ;  /* 0x00000004ff247984 */ /* 0x000e220008000c00 */
[----:B------:R-:W-:Y:S02]  /*1390*/  IADD3 R84, R101, UR5, RZ ;  /* 0x0000000565547c10 */ /* 0x000fe4000fffe0ff */
[----:B------:R-:W-:Y:S02]  /*13a0*/  IADD3 R78, R102, UR5, RZ ;  /* 0x00000005664e7c10 */ /* 0x000fe4000fffe0ff */
[----:B------:R-:W-:Y:S01]  /*13b0*/  IADD3 R72, R103, UR5, RZ ;  /* 0x0000000567487c10 */ /* 0x000fe2000fffe0ff */
[----:B------:R-:W1:Y:S01]  /*13c0*/  I2F.F16 R17, -0x10 ;  /* 0xfffffff000117906 */ /* 0x000e620000200c00 */
[----:B------:R-:W-:-:S02]  /*13d0*/  IADD3 R110, R110, 0x20, RZ ;  /* 0x000000206e6e7810 */ /* 0x000fc40007ffe0ff */
[----:B------:R-:W-:Y:S02]  /*13e0*/  IADD3 R104, R104, 0x20, RZ ;  /* 0x0000002068687810 */ /* 0x000fe40007ffe0ff */
[----:B------:R-:W-:-:S03]  /*13f0*/  ISETP.GE.AND P0, PT, R110, R113, PT ;  /* 0x000000716e00720c */ /* 0x000fc60003f06270 */
[----:B------:R1:W4:Y:S08]  /*1400*/  I2F.F16 R74, R90 ;  /* 0x0000005a004a7306 */ /* 0x0003300000200c00 */
[----:B------:R4:W0:Y:S01]  /*1410*/  I2F.F16 R73, R84 ;  /* 0x0000005400497306 */ /* 0x0008220000200c00 */
[----:B-1----:R-:W-:Y:S02]  /*1420*/  PRMT R19, R12, 0x5410, R17 ;  /* 0x000054100c137816 */ /* 0x002fe40000000011 */
[----:B------:R-:W-:-:S05]  /*1430*/  LOP3.LUT R90, R90, 0xe400, RZ, 0xfc, !PT ;  /* 0x0000e4005a5a7812 */ /* 0x000fca00078efcff */
[----:B------:R1:W0:Y:S01]  /*1440*/  I2F.F16 R50, R78 ;  /* 0x0000004e00327306 */ /* 0x0002220000200c00 */
[----:B----4-:R-:W-:Y:S01]  /*1450*/  HADD2 R74, R19, -R74.H0_H0 ;  /* 0xa000004a134a7230 */ /* 0x010fe20000000000 */
[----:B------:R-:W-:-:S06]  /*1460*/  LOP3.LUT R84, R84, 0xe400, RZ, 0xfc, !PT ;  /* 0x0000e40054547812 */ /* 0x000fcc00078efcff */
[----:B------:R4:W4:Y:S01]  /*1470*/  I2F.F16 R49, R72 ;  /* 0x0000004800317306 */ /* 0x0009220000200c00 */
[----:B-1----:R-:W-:Y:S01]  /*1480*/  LOP3.LUT R78, R78, 0xe400, RZ, 0xfc, !PT ;  /* 0x0000e4004e4e7812 */ /* 0x002fe200078efcff */
[C---:B0-----:R-:W-:Y:S02]  /*1490*/  HADD2 R73, R19.reuse, -R73.H0_H0 ;  /* 0xa000004913497230 */ /* 0x041fe40000000000 */
[C---:B------:R-:W-:Y:S01]  /*14a0*/  HADD2 R50, R19.reuse, -R50.H0_H0 ;  /* 0xa000003213327230 */ /* 0x040fe20000000000 */
[----:B----4-:R-:W-:Y:S01]  /*14b0*/  LOP3.LUT R72, R72, 0xe400, RZ, 0xfc, !PT ;  /* 0x0000e40048487812 */ /* 0x010fe200078efcff */
[----:B------:R-:W-:Y:S01]  /*14c0*/  HADD2 R49, R19, -R49.H0_H0 ;  /* 0xa000003113317230 */ /* 0x000fe20000000000 */
[C---:B--2---:R-:W-:Y:S02]  /*14d0*/  LOP3.LUT R12, R28.reuse, 0x70007, RZ, 0xc0, !PT ;  /* 0x000700071c0c7812 */ /* 0x044fe400078ec0ff */
[----:B------:R-:W-:Y:S02]  /*14e0*/  LOP3.LUT R17, R28, 0x380038, RZ, 0xc0, !PT ;  /* 0x003800381c117812 */ /* 0x000fe400078ec0ff */
[----:B------:R-:W-:-:S02]  /*14f0*/  SHF.R.U32.HI R44, RZ, 0x6, R28 ;  /* 0x00000006ff2c7819 */ /* 0x000fc4000001161c */
[C---:B------:R-:W-:Y:S02]  /*1500*/  LOP3.LUT R18, R29.reuse, 0x70007, RZ, 0xc0, !PT ;  /* 0x000700071d127812 */ /* 0x040fe400078ec0ff */
        /* <DEDUP_REMOVED lines=8> */
[----:B------:R-:W-:Y:S02]  /*1590*/  SHF.R.U32.HI R28, RZ, 0xf, R28 ;  /* 0x0000000fff1c7819 */ /* 0x000fe4000001161c */
[----:B------:R-:W-:Y:S02]  /*15a0*/  SHF.R.U32.HI R29, RZ, 0xf, R29 ;  /* 0x0000000fff1d7819 */ /* 0x000fe4000001161d */
[----:B------:R-:W-:-:S02]  /*15b0*/  SHF.R.U32.HI R30, RZ, 0xf, R30 ;  /* 0x0000000fff1e7819 */ /* 0x000fc4000001161e */
[----:B------:R-:W-:Y:S02]  /*15c0*/  SHF.R.U32.HI R31, RZ, 0xf, R31 ;  /* 0x0000000fff1f7819 */ /* 0x000fe4000001161f */
[----:B------:R-:W-:Y:S02]  /*15d0*/  LOP3.LUT R28, R28, 0x10001, RZ, 0xc0, !PT ;  /* 0x000100011c1c7812 */ /* 0x000fe400078ec0ff */
[----:B------:R-:W-:Y:S02]  /*15e0*/  LOP3.LUT R29, R29, 0x10001, RZ, 0xc0, !PT ;  /* 0x000100011d1d7812 */ /* 0x000fe400078ec0ff */
[----:B------:R-:W-:Y:S02]  /*15f0*/  LOP3.LUT R30, R30, 0x10001, RZ, 0xc0, !PT ;  /* 0x000100011e1e7812 */ /* 0x000fe400078ec0ff */
[----:B------:R-:W-:Y:S02]  /*1600*/  LOP3.LUT R31, R31, 0x10001, RZ, 0xc0, !PT ;  /* 0x000100011f1f7812 */ /* 0x000fe400078ec0ff */
[----:B---3--:R-:W-:-:S02]  /*1610*/  SHF.R.U32.HI R75, RZ, 0xe, R24 ;  /* 0x0000000eff4b7819 */ /* 0x008fc40000011618 */
[----:B------:R-:W-:Y:S02]  /*1620*/  SHF.R.U32.HI R22, RZ, 0xe, R25 ;  /* 0x0000000eff167819 */ /* 0x000fe40000011619 */
[----:B------:R-:W-:Y:S02]  /*1630*/  SHF.R.U32.HI R79, RZ, 0xe, R26 ;  /* 0x0000000eff4f7819 */ /* 0x000fe4000001161a */
[----:B------:R-:W-:Y:S02]  /*1640*/  SHF.R.U32.HI R80, RZ, 0xe, R27 ;  /* 0x0000000eff507819 */ /* 0x000fe4000001161b */
[----:B------:R-:W-:Y:S02]  /*1650*/  LOP3.LUT R47, R12, 0x64006400, RZ, 0xfc, !PT ;  /* 0x640064000c2f7812 */ /* 0x000fe400078efcff */
[----:B------:R-:W-:Y:S02]  /*1660*/  LOP3.LUT R23, R23, 0x64006400, RZ, 0xfc, !PT ;  /* 0x6400640017177812 */ /* 0x000fe400078efcff */
[----:B------:R-:W-:Y:S01]  /*1670*/  LOP3.LUT R19, R18, 0x64006400, RZ, 0xfc, !PT ;  /* 0x6400640012137812 */ /* 0x000fe200078efcff */
[----:B------:R-:W-:Y:S01]  /*1680*/  HADD2 R47, R47, R90.H0_H0 ;  /* 0x2000005a2f2f7230 */ /* 0x000fe20000000000 */
[----:B------:R-:W-:Y:S01]  /*1690*/  LOP3.LUT R20, R20, 0x64006400, RZ, 0xfc, !PT ;  /* 0x6400640014147812 */ /* 0x000fe200078efcff */
[----:B------:R-:W-:Y:S01]  /*16a0*/  HADD2 R12, R23, R78.H0_H0 ;  /* 0x2000004e170c7230 */ /* 0x000fe20000000000 */
[----:B------:R-:W-:Y:S01]  /*16b0*/  LOP3.LUT R75, R28, 0x20002, R75, 0xf8, !PT ;  /* 0x000200021c4b7812 */ /* 0x000fe200078ef84b */
[----:B------:R-:W-:Y:S01]  /*16c0*/  HADD2 R18, R19, R84.H0_H0 ;  /* 0x2000005413127230 */ /* 0x000fe20000000000 */
[----:B------:R-:W-:Y:S01]  /*16d0*/  LOP3.LUT R77, R29, 0x20002, R22, 0xf8, !PT ;  /* 0x000200021d4d7812 */ /* 0x000fe200078ef816 */
[-C--:B------:R-:W-:Y:S01]  /*16e0*/  HFMA2.MMA R23, R47, R36.reuse, RZ ;  /* 0x000000242f177235 */ /* 0x080fe200000000ff */
[----:B------:R-:W-:Y:S01]  /*16f0*/  LOP3.LUT R79, R30, 0x20002, R79, 0xf8, !PT ;  /* 0x000200021e4f7812 */ /* 0x000fe200078ef84f */
[----:B------:R-:W-:Y:S01]  /*1700*/  HFMA2.MMA R19, R12, R36, RZ ;  /* 0x000000240c137235 */ /* 0x000fe200000000ff */
[----:B------:R-:W-:-:S02]  /*1710*/  LOP3.LUT R80, R31, 0x20002, R80, 0xf8, !PT ;  /* 0x000200021f507812 */ /* 0x000fc400078ef850 */
[----:B------:R-:W-:Y:S01]  /*1720*/  LOP3.LUT R41, R41, 0x64006400, RZ, 0xfc, !PT ;  /* 0x6400640029297812 */ /* 0x000fe200078efcff */
[----:B------:R-:W0:Y:S01]  /*1730*/  LDS.128 R28, [UR4+0x10] ;  /* 0x00001004ff1c7984 */ /* 0x000e220008000c00 */
[C---:B------:R-:W-:Y:S02]  /*1740*/  LOP3.LUT R42, R25.reuse, 0x70007, RZ, 0xc0, !PT ;  /* 0x00070007192a7812 */ /* 0x040fe400078ec0ff */
[----:B------:R-:W-:Y:S02]  /*1750*/  LOP3.LUT R57, R25, 0x380038, RZ, 0xc0, !PT ;  /* 0x0038003819397812 */ /* 0x000fe400078ec0ff */
[----:B------:R-:W-:Y:S02]  /*1760*/  SHF.R.U32.HI R64, RZ, 0x6, R25 ;  /* 0x00000006ff407819 */ /* 0x000fe40000011619 */
[----:B------:R-:W-:Y:S02]  /*1770*/  LOP3.LUT R17, R17, 0x64006400, RZ, 0xfc, !PT ;  /* 0x6400640011117812 */ /* 0x000fe400078efcff */
[----:B------:R-:W-:-:S02]  /*1780*/  LOP3.LUT R55, R27, 0x70007, RZ, 0xc0, !PT ;  /* 0x000700071b377812 */ /* 0x000fc400078ec0ff */
[----:B------:R-:W-:Y:S02]  /*1790*/  LOP3.LUT R59, R27, 0x380038, RZ, 0xc0, !PT ;  /* 0x003800381b3b7812 */ /* 0x000fe400078ec0ff */
[----:B------:R-:W-:Y:S01]  /*17a0*/  SHF.R.U32.HI R66, RZ, 0x6, R27 ;  /* 0x00000006ff427819 */ /* 0x000fe2000001161b */
[----:B------:R-:W-:Y:S01]  /*17b0*/  HFMA2 R27, R20, 0.125, 0.125, R73.H0_H0 ;  /* 0x30003000141b7831 */ /* 0x000fe20000040049 */
[----:B------:R-:W-:Y:S01]  /*17c0*/  LOP3.LUT R25, R40, 0x64006400, RZ, 0xfc, !PT ;  /* 0x6400640028197812 */ /* 0x000fe200078efcff */
[----:B------:R-:W-:Y:S01]  /*17d0*/  HADD2 R20, R41, R72.H0_H0 ;  /* 0x2000004829147230 */ /* 0x000fe20000000000 */
[----:B------:R-:W-:Y:S01]  /*17e0*/  LOP3.LUT R22, R46, 0x64006400, RZ, 0xfc, !PT ;  /* 0x640064002e167812 */ /* 0x000fe200078efcff */
[----:B------:R-:W-:Y:S01]  /*17f0*/  HFMA2 R46, R17, 0.125, 0.125, R74.H0_H0 ;  /* 0x30003000112e7831 */ /* 0x000fe2000004004a */
[C---:B------:R-:W-:Y:S01]  /*1800*/  LOP3.LUT R53, R26.reuse, 0x70007, RZ, 0xc0, !PT ;  /* 0x000700071a357812 */ /* 0x040fe200078ec0ff */
[-C--:B------:R-:W-:Y:S01]  /*1810*/  HFMA2 R17, R18, R36.reuse, RZ.H0_H0 ;  /* 0x0000002412117231 */ /* 0x080fe200000400ff */
[----:B------:R-:W-:Y:S01]  /*1820*/  LOP3.LUT R58, R26, 0x380038, RZ, 0xc0, !PT ;  /* 0x003800381a3a7812 */ /* 0x000fe200078ec0ff */
[----:B------:R-:W-:Y:S01]  /*1830*/  HFMA2 R36, R20, R36, RZ.H0_H0 ;  /* 0x0000002414247231 */ /* 0x000fe200000400ff */
[----:B------:R-:W-:Y:S01]  /*1840*/  SHF.R.U32.HI R65, RZ, 0x6, R26 ;  /* 0x00000006ff417819 */ /* 0x000fe2000001161a */
[----:B------:R-:W-:Y:S01]  /*1850*/  HFMA2 R26, R25, 0.125, 0.125, R50.H0_H0 ;  /* 0x30003000191a7831 */ /* 0x000fe20000040032 */
[-C--:B------:R-:W-:Y:S01]  /*1860*/  HFMA2.MMA R62, R46, R37.reuse, R23 ;  /* 0x000000252e3e7235 */ /* 0x080fe20000000017 */
[----:B------:R-:W-:Y:S01]  /*1870*/  HFMA2 R25, R22, 0.125, 0.125, R49.H0_H0 ;  /* 0x3000300016197831 */ /* 0x000fe20000040031 */
[C---:B------:R-:W-:Y:S01]  /*1880*/  LOP3.LUT R48, R45.reuse, 0x380038, RZ, 0xc0, !PT ;  /* 0x003800382d307812 */ /* 0x040fe200078ec0ff */
[-C--:B------:R-:W-:Y:S01]  /*1890*/  HFMA2 R67, R27, R37.reuse, R17 ;  /* 0x000000251b437231 */ /* 0x080fe20000000011 */
[----:B------:R-:W-:Y:S01]  /*18a0*/  LOP3.LUT R17, R44, 0x70007, RZ, 0xc0, !PT ;  /* 0x000700072c117812 */ /* 0x000fe200078ec0ff */
[----:B------:R-:W-:Y:S01]  /*18b0*/  HFMA2 R69, R25, R37, R36 ;  /* 0x0000002519457231 */ /* 0x000fe20000000024 */
[----:B------:R-:W-:Y:S01]  /*18c0*/  LOP3.LUT R36, R45, 0x70007, RZ, 0xc0, !PT ;  /* 0x000700072d247812 */ /* 0x000fe200078ec0ff */
[----:B------:R-:W-:Y:S01]  /*18d0*/  HFMA2.MMA R68, R26, R37, R19 ;  /* 0x000000251a447235 */ /* 0x000fe20000000013 */
[----:B------:R-:W-:-:S02]  /*18e0*/  LOP3.LUT R17, R17, 0x64006400, RZ, 0xfc, !PT ;  /* 0x6400640011117812 */ /* 0x000fc400078efcff */
[----:B------:R-:W-:Y:S02]  /*18f0*/  LOP3.LUT R37, R36, 0x64006400, RZ, 0xfc, !PT ;  /* 0x6400640024257812 */ /* 0x000fe400078efcff */
[----:B------:R-:W-:Y:S02]  /*1900*/  LOP3.LUT R22, R52, 0x70007, RZ, 0xc0, !PT ;  /* 0x0007000734167812 */ /* 0x000fe400078ec0ff */
[----:B------:R-:W-:Y:S01]  /*1910*/  LOP3.LUT R61, R48, 0x64006400, RZ, 0xfc, !PT ;  /* 0x64006400303d7812 */ /* 0x000fe200078efcff */
[----:B------:R-:W-:Y:S01]  /*1920*/  HADD2 R48, R17, R90.H0_H0 ;  /* 0x2000005a11307230 */ /* 0x000fe20000000000 */
[----:B------:R-:W-:Y:S01]  /*1930*/  LOP3.LUT R19, R44, 0x380038, RZ, 0xc0, !PT ;  /* 0x003800382c137812 */ /* 0x000fe200078ec0ff */
[----:B------:R-:W-:Y:S01]  /*1940*/  HADD2 R17, R37, R78.H0_H0 ;  /* 0x2000004e25117230 */ /* 0x000fe20000000000 */
[----:B------:R-:W-:Y:S02]  /*1950*/  LOP3.LUT R23, R22, 0x64006400, RZ, 0xfc, !PT ;  /* 0x6400640016177812 */ /* 0x000fe400078efcff */
[----:B------:R-:W-:Y:S01]  /*1960*/  LOP3.LUT R36, R45, 0x1c001c0, RZ, 0xc0, !PT ;  /* 0x01c001c02d247812 */ /* 0x000fe200078ec0ff */
[-C--:B------:R-:W-:Y:S01]  /*1970*/  HFMA2.MMA R62, R48, R38.reuse, R62 ;  /* 0x00000026303e7235 */ /* 0x080fe2000000003e */
[----:B------:R-:W-:Y:S01]  /*1980*/  LOP3.LUT R40, R54, 0x70007, RZ, 0xc0, !PT ;  /* 0x0007000736287812 */ /* 0x000fe200078ec0ff */
[----:B------:R-:W-:Y:S01]  /*1990*/  HFMA2.MMA R68, R17, R38, R68 ;  /* 0x0000002611447235 */ /* 0x000fe20000000044 */
[----:B------:R-:W-:Y:S01]  /*19a0*/  LOP3.LUT R41, R19, 0x64006400, RZ, 0xfc, !PT ;  /* 0x6400640013297812 */ /* 0x000fe200078efcff */
[----:B------:R-:W-:Y:S01]  /*19b0*/  HADD2 R19, R23, R84.H0_H0 ;  /* 0x2000005417137230 */ /* 0x000fe20000000000 */
[C---:B------:R-:W-:Y:S01]  /*19c0*/  LOP3.LUT R43, R24.reuse, 0x70007, RZ, 0xc0, !PT ;  /* 0x00070007182b7812 */ /* 0x040fe200078ec0ff */
[----:B------:R-:W-:Y:S01]  /*19d0*/  HFMA2 R23, R61, 0.125, 0.125, R50.H0_H0 ;  /* 0x300030003d177831 */ /* 0x000fe20000040032 */
[----:B------:R-:W-:Y:S01]  /*19e0*/  LOP3.LUT R56, R24, 0x380038, RZ, 0xc0, !PT ;  /* 0x0038003818387812 */ /* 0x000fe200078ec0ff */
[----:B------:R-:W-:Y:S01]  /*19f0*/  HFMA2 R41, R41, 0.125, 0.125, R74.H0_H0 ;  /* 0x3000300029297831 */ /* 0x000fe2000004004a */
[----:B------:R-:W-:Y:S01]  /*1a00*/  SHF.R.U32.HI R51, RZ, 0x6, R24 ;  /* 0x00000006ff337819 */ /* 0x000fe20000011618 */
[----:B------:R-:W-:Y:S01]  /*1a10*/  HFMA2 R67, R19, R38, R67 ;  /* 0x0000002613437231 */ /* 0x000fe20000000043 */
[----:B------:R-:W-:Y:S01]  /*1a20*/  LOP3.LUT R61, R36, 0x64006400, RZ, 0xfc, !PT ;  /* 0x64006400243d7812 */ /* 0x000fe200078efcff */
[-C--:B------:R-:W-:Y:S01]  /*1a30*/  HFMA2.MMA R68, R23, R39.reuse, R68 ;  /* 0x0000002717447235 */ /* 0x080fe20000000044 */
[----:B------:R-:W-:Y:S01]  /*1a40*/  LOP3.LUT R24, R52, 0x380038, RZ, 0xc0, !PT ;  /* 0x0038003834187812 */ /* 0x000fe200078ec0ff */
[----:B------:R-:W-:Y:S01]  /*1a50*/  HFMA2.MMA R62, R41, R39, R62 ;  /* 0x00000027293e7235 */ /* 0x000fe2000000003e */
[----:B------:R-:W-:-:S02]  /*1a60*/  LOP3.LUT R60, R54, 0x380038, RZ, 0xc0, !PT ;  /* 0x00380038363c7812 */ /* 0x000fc400078ec0ff */
[----:B------:R-:W-:Y:S02]  /*1a70*/  LOP3.LUT R63, R40, 0x64006400, RZ, 0xfc, !PT ;  /* 0x64006400283f7812 */ /* 0x000fe400078efcff */
[----:B------:R-:W-:Y:S01]  /*1a80*/  LOP3.LUT R37, R43, 0x64006400, RZ, 0xfc, !PT ;  /* 0x640064002b257812 */ /* 0x000fe200078efcff */
[----:B------:R-:W-:Y:S01]  /*1a90*/  HFMA2 R43, R61, 0.015625, 0.015625, R50.H1_H1 ;  /* 0x240024003d2b7831 */ /* 0x000fe20000060032 */
[----:B------:R-:W-:Y:S01]  /*1aa0*/  LOP3.LUT R40, R24, 0x64006400, RZ, 0xfc, !PT ;  /* 0x6400640018287812 */ /* 0x000fe200078efcff */
[----:B------:R-:W-:Y:S01]  /*1ab0*/  HADD2 R24, R63, R72.H0_H0 ;  /* 0x200000483f187230 */ /* 0x000fe20000000000 */
[----:B------:R-:W-:Y:S02]  /*1ac0*/  LOP3.LUT R22, R60, 0x64006400, RZ, 0xfc, !PT ;  /* 0x640064003c167812 */ /* 0x000fe400078efcff */
[----:B------:R-:W-:Y:S01]  /*1ad0*/  LOP3.LUT R44, R44, 0x1c001c0, RZ, 0xc0, !PT ;  /* 0x01c001c02c2c7812 */ /* 0x000fe200078ec0ff */
[----:B------:R-:W-:Y:S01]  /*1ae0*/  HFMA2 R69, R24, R38, R69 ;  /* 0x0000002618457231 */ /* 0x000fe20000000045 */
[----:B------:R-:W-:Y:S01]  /*1af0*/  LOP3.LUT R52, R52, 0x1c001c0, RZ, 0xc0, !PT ;  /* 0x01c001c034347812 */ /* 0x000fe200078ec0ff */
[----:B------:R-:W-:Y:S01]  /*1b00*/  HFMA2 R40, R40, 0.125, 0.125, R73.H0_H0 ;  /* 0x3000300028287831 */ /* 0x000fe20000040049 */
[----:B------:R-:W-:Y:S01]  /*1b10*/  LOP3.LUT R54, R54, 0x1c001c0, RZ, 0xc0, !PT ;  /* 0x01c001c036367812 */ /* 0x000fe200078ec0ff */
[----:B------:R-:W-:Y:S01]  /*1b20*/  HFMA2 R22, R22, 0.125, 0.125, R49.H0_H0 ;  /* 0x3000300016167831 */ /* 0x000fe20000040031 */
[----:B------:R-:W-:Y:S01]  /*1b30*/  LOP3.LUT R45, R44, 0x64006400, RZ, 0xfc, !PT ;  /* 0x640064002c2d7812 */ /* 0x000fe200078efcff */
[-C--:B0-----:R-:W-:Y:S01]  /*1b40*/  HFMA2.MMA R36, R43, R28.reuse, R68 ;  /* 0x0000001c2b247235 */ /* 0x081fe20000000044 */
[----:B------:R-:W-:Y:S01]  /*1b50*/  LOP3.LUT R53, R53, 0x64006400, RZ, 0xfc, !PT ;  /* 0x6400640035357812 */ /* 0x000fe200078efcff */
[-C--:B------:R-:W-:Y:S01]  /*1b60*/  HFMA2 R67, R40, R39.reuse, R67 ;  /* 0x0000002728437231 */ /* 0x080fe20000000043 */
[----:B------:R-:W-:Y:S01]  /*1b70*/  LOP3.LUT R44, R52, 0x64006400, RZ, 0xfc, !PT ;  /* 0x64006400342c7812 */ /* 0x000fe200078efcff */
[----:B------:R-:W-:Y:S01]  /*1b80*/  HFMA2 R69, R22, R39, R69 ;  /* 0x0000002716457231 */ /* 0x000fe20000000045 */
[----:B------:R-:W-:Y:S01]  /*1b90*/  LOP3.LUT R54, R54, 0x64006400, RZ, 0xfc, !PT ;  /* 0x6400640036367812 */ /* 0x000fe200078efcff */
[----:B------:R-:W-:Y:S01]  /*1ba0*/  HFMA2 R45, R45, 0.015625, 0.015625, R74.H1_H1 ;  /* 0x240024002d2d7831 */ /* 0x000fe2000006004a */
[----:B------:R-:W-:Y:S01]  /*1bb0*/  LOP3.LUT R39, R42, 0x64006400, RZ, 0xfc, !PT ;  /* 0x640064002a277812 */ /* 0x000fe200078efcff */
[----:B------:R-:W-:Y:S01]  /*1bc0*/  HADD2 R53, R53, R78.H0_H0 ;  /* 0x2000004e35357230 */ /* 0x000fe20000000000 */
[----:B------:R-:W-:Y:S01]  /*1bd0*/  LOP3.LUT R63, R55, 0x64006400, RZ, 0xfc, !PT ;  /* 0x64006400373f7812 */ /* 0x000fe200078efcff */
[----:B------:R-:W-:Y:S01]  /*1be0*/  HFMA2 R44, R44, 0.015625, 0.015625, R73.H1_H1 ;  /* 0x240024002c2c7831 */ /* 0x000fe20000060049 */
[----:B------:R-:W-:Y:S01]  /*1bf0*/  LOP3.LUT R60, R59, 0x64006400, RZ, 0xfc, !PT ;  /* 0x640064003b3c7812 */ /* 0x000fe200078efcff */
[----:B------:R-:W-:Y:S01]  /*1c00*/  HFMA2 R42, R54, 0.015625, 0.015625, R49.H1_H1 ;  /* 0x24002400362a7831 */ /* 0x000fe20000060031 */
[----:B------:R-:W-:Y:S01]  /*1c10*/  HFMA2.MMA R62, R45, R28, R62 ;  /* 0x0000001c2d3e7235 */ /* 0x000fe2000000003e */
[----:B------:R-:W-:Y:S01]  /*1c20*/  HADD2 R55, R37, R90.H0_H0 ;  /* 0x2000005a25377230 */ /* 0x000fe20000000000 */
[-C--:B------:R-:W-:Y:S01]  /*1c30*/  HFMA2.MMA R70, R53, R29.reuse, R36 ;  /* 0x0000001d35467235 */ /* 0x080fe20000000024 */
[----:B------:R-:W-:Y:S01]  /*1c40*/  HADD2 R54, R39, R84.H0_H0 ;  /* 0x2000005427367230 */ /* 0x000fe20000000000 */
[----:B------:R-:W-:Y:S01]  /*1c50*/  LOP3.LUT R59, R66, 0x70007, RZ, 0xc0, !PT ;  /* 0x00070007423b7812 */ /* 0x000fe200078ec0ff */
[----:B------:R-:W0:Y:S01]  /*1c60*/  LDS.128 R36, [UR4+0x20] ;  /* 0x00002004ff247984 */ /* 0x000e220008000c00 */
[-C--:B------:R-:W-:Y:S01]  /*1c70*/  HFMA2 R67, R44, R28.reuse, R67 ;  /* 0x0000001c2c437231 */ /* 0x080fe20000000043 */
[----:B------:R-:W-:Y:S01]  /*1c80*/  HFMA2.MMA R62, R55, R29, R62 ;  /* 0x0000001d373e7235 */ /* 0x000fe2000000003e */
[----:B------:R-:W-:Y:S01]  /*1c90*/  HFMA2 R69, R42, R28, R69 ;  /* 0x0000001c2a457231 */ /* 0x000fe20000000045 */
[----:B------:R-:W-:Y:S01]  /*1ca0*/  LOP3.LUT R28, R51, 0x70007, RZ, 0xc0, !PT ;  /* 0x00070007331c7812 */ /* 0x000fe200078ec0ff */
[----:B------:R-:W-:Y:S01]  /*1cb0*/  HADD2 R52, R63, R72.H0_H0 ;  /* 0x200000483f347230 */ /* 0x000fe20000000000 */
[----:B------:R-:W-:Y:S01]  /*1cc0*/  LOP3.LUT R71, R59, 0x64006400, RZ, 0xfc, !PT ;  /* 0x640064003b477812 */ /* 0x000fe200078efcff */
[-C--:B------:R-:W-:Y:S01]  /*1cd0*/  HFMA2 R68, R54, R29.reuse, R67 ;  /* 0x0000001d36447231 */ /* 0x080fe20000000043 */
[----:B------:R-:W-:Y:S01]  /*1ce0*/  LOP3.LUT R67, R58, 0x64006400, RZ, 0xfc, !PT ;  /* 0x640064003a437812 */ /* 0x000fe200078efcff */
[----:B------:R-:W-:Y:S01]  /*1cf0*/  HFMA2 R76, R52, R29, R69 ;  /* 0x0000001d344c7231 */ /* 0x000fe20000000045 */
[----:B------:R-:W-:-:S02]  /*1d00*/  LOP3.LUT R29, R56, 0x64006400, RZ, 0xfc, !PT ;  /* 0x64006400381d7812 */ /* 0x000fc400078efcff */
[----:B------:R-:W-:Y:S02]  /*1d10*/  LOP3.LUT R56, R57, 0x64006400, RZ, 0xfc, !PT ;  /* 0x6400640039387812 */ /* 0x000fe400078efcff */
[----:B------:R-:W-:Y:S01]  /*1d20*/  LOP3.LUT R57, R64, 0x70007, RZ, 0xc0, !PT ;  /* 0x0007000740397812 */ /* 0x000fe200078ec0ff */
[----:B------:R-:W-:Y:S01]  /*1d30*/  HFMA2 R59, R29, 0.125, 0.125, R74.H0_H0 ;  /* 0x300030001d3b7831 */ /* 0x000fe2000004004a */
[----:B------:R-:W-:Y:S02]  /*1d40*/  LOP3.LUT R58, R65, 0x70007, RZ, 0xc0, !PT ;  /* 0x00070007413a7812 */ /* 0x000fe400078ec0ff */
[----:B------:R-:W-:Y:S01]  /*1d50*/  LOP3.LUT R61, R57, 0x64006400, RZ, 0xfc, !PT ;  /* 0x64006400393d7812 */ /* 0x000fe200078efcff */
[----:B------:R-:W-:Y:S01]  /*1d60*/  HFMA2 R57, R67, 0.125, 0.125, R50.H0_H0 ;  /* 0x3000300043397831 */ /* 0x000fe20000040032 */
[----:B------:R-:W-:Y:S01]  /*1d70*/  LOP3.LUT R63, R28, 0x64006400, RZ, 0xfc, !PT ;  /* 0x640064001c3f7812 */ /* 0x000fe200078efcff */
[-C--:B------:R-:W-:Y:S01]  /*1d80*/  HFMA2.MMA R28, R59, R30.reuse, R62 ;  /* 0x0000001e3b1c7235 */ /* 0x080fe2000000003e */
[----:B------:R-:W-:Y:S01]  /*1d90*/  LOP3.LUT R69, R58, 0x64006400, RZ, 0xfc, !PT ;  /* 0x640064003a457812 */ /* 0x000fe200078efcff */
[----:B------:R-:W-:Y:S01]  /*1da0*/  HFMA2 R58, R56, 0.125, 0.125, R73.H0_H0 ;  /* 0x30003000383a7831 */ /* 0x000fe20000040049 */
[C---:B------:R-:W-:Y:S01]  /*1db0*/  LOP3.LUT R29, R64.reuse, 0x380038, RZ, 0xc0, !PT ;  /* 0x00380038401d7812 */ /* 0x040fe200078ec0ff */
[----:B------:R-:W-:Y:S01]  /*1dc0*/  HFMA2 R56, R60, 0.125, 0.125, R49.H0_H0 ;  /* 0x300030003c387831 */ /* 0x000fe20000040031 */
[----:B------:R-:W-:Y:S01]  /*1dd0*/  HFMA2.MMA R70, R57, R30, R70 ;  /* 0x0000001e39467235 */ /* 0x000fe20000000046 */
[----:B------:R-:W-:Y:S01]  /*1de0*/  HADD2 R63, R63, R90.H0_H0 ;  /* 0x2000005a3f3f7230 */ /* 0x000fe20000000000 */
[----:B------:R-:W-:Y:S01]  /*1df0*/  LOP3.LUT R64, R64, 0x1c001c0, RZ, 0xc0, !PT ;  /* 0x01c001c040407812 */ /* 0x000fe200078ec0ff */
[-C--:B------:R-:W-:Y:S01]  /*1e00*/  HFMA2 R68, R58, R30.reuse, R68 ;  /* 0x0000001e3a447231 */ /* 0x080fe20000000044 */
[--C-:B------:R-:W-:Y:S01]  /*1e10*/  SHF.R.U32.HI R85, RZ, 0x6, R32.reuse ;  /* 0x00000006ff557819 */ /* 0x100fe20000011620 */
[----:B------:R-:W-:Y:S01]  /*1e20*/  HFMA2 R30, R56, R30, R76 ;  /* 0x0000001e381e7231 */ /* 0x000fe2000000004c */
[----:B------:R-:W-:Y:S01]  /*1e30*/  LOP3.LUT R86, R32, 0x380038, RZ, 0xc0, !PT ;  /* 0x0038003820567812 */ /* 0x000fe200078ec0ff */
[----:B------:R-:W-:Y:S01]  /*1e40*/  HADD2 R62, R61, R84.H0_H0 ;  /* 0x200000543d3e7230 */ /* 0x000fe20000000000 */
[----:B------:R-:W-:Y:S01]  /*1e50*/  SHF.R.U32.HI R92, RZ, 0xd, R32 ;  /* 0x0000000dff5c7819 */ /* 0x000fe20000011620 */
[----:B------:R-:W-:Y:S01]  /*1e60*/  HADD2 R60, R71, R72.H0_H0 ;  /* 0x20000048473c7230 */ /* 0x000fe20000000000 */
[-C--:B------:R-:W-:Y:S01]  /*1e70*/  HFMA2.MMA R71, R63, R31.reuse, R28 ;  /* 0x0000001f3f477235 */ /* 0x080fe2000000001c */
[----:B------:R-:W-:Y:S01]  /*1e80*/  HADD2 R61, R69, R78.H0_H0 ;  /* 0x2000004e453d7230 */ /* 0x000fe20000000000 */
[----:B------:R-:W-:Y:S01]  /*1e90*/  LOP3.LUT R28, R51, 0x380038, RZ, 0xc0, !PT ;  /* 0x00380038331c7812 */ /* 0x000fe200078ec0ff */
[-C--:B------:R-:W-:Y:S01]  /*1ea0*/  HFMA2 R82, R60, R31.reuse, R30 ;  /* 0x0000001f3c527231 */ /* 0x080fe2000000001e */
[C---:B------:R-:W-:Y:S01]  /*1eb0*/  LOP3.LUT R30, R65.reuse, 0x380038, RZ, 0xc0, !PT ;  /* 0x00380038411e7812 */ /* 0x040fe200078ec0ff */
[----:B------:R-:W-:Y:S01]  /*1ec0*/  HFMA2 R76, R62, R31, R68 ;  /* 0x0000001f3e4c7231 */ /* 0x000fe20000000044 */
[----:B------:R-:W-:Y:S01]  /*1ed0*/  LOP3.LUT R67, R28, 0x64006400, RZ, 0xfc, !PT ;  /* 0x640064001c437812 */ /* 0x000fe200078efcff */
[----:B------:R-:W-:Y:S01]  /*1ee0*/  HFMA2.MMA R81, R61, R31, R70 ;  /* 0x0000001f3d517235 */ /* 0x000fe20000000046 */
[----:B------:R-:W-:-:S02]  /*1ef0*/  LOP3.LUT R31, R65, 0x1c001c0, RZ, 0xc0, !PT ;  /* 0x01c001c0411f7812 */ /* 0x000fc400078ec0ff */
[----:B------:R-:W-:Y:S01]  /*1f00*/  LOP3.LUT R65, R30, 0x64006400, RZ, 0xfc, !PT ;  /* 0x640064001e417812 */ /* 0x000fe200078efcff */
[----:B------:R-:W-:Y:S01]  /*1f10*/  HFMA2 R67, R67, 0.125, 0.125, R74.H0_H0 ;  /* 0x3000300043437831 */ /* 0x000fe2000004004a */
[C---:B------:R-:W-:Y:S02]  /*1f20*/  LOP3.LUT R68, R66.reuse, 0x380038, RZ, 0xc0, !PT ;  /* 0x0038003842447812 */ /* 0x040fe400078ec0ff */
[----:B------:R-:W-:Y:S01]  /*1f30*/  LOP3.LUT R51, R51, 0x1c001c0, RZ, 0xc0, !PT ;  /* 0x01c001c033337812 */ /* 0x000fe200078ec0ff */
[----:B------:R-:W-:Y:S01]  /*1f40*/  HFMA2 R65, R65, 0.125, 0.125, R50.H0_H0 ;  /* 0x3000300041417831 */ /* 0x000fe20000040032 */
[----:B------:R-:W-:Y:S01]  /*1f50*/  LOP3.LUT R69, R66, 0x1c001c0, RZ, 0xc0, !PT ;  /* 0x01c001c042457812 */ /* 0x000fe200078ec0ff */
[-C--:B0-----:R-:W-:Y:S01]  /*1f60*/  HFMA2.MMA R28, R67, R36.reuse, R71 ;  /* 0x00000024431c7235 */ /* 0x081fe20000000047 */
[----:B------:R-:W-:Y:S02]  /*1f70*/  LOP3.LUT R66, R29, 0x64006400, RZ, 0xfc, !PT ;  /* 0x640064001d427812 */ /* 0x000fe400078efcff */
[----:B------:R-:W-:Y:S01]  /*1f80*/  LOP3.LUT R70, R64, 0x64006400, RZ, 0xfc, !PT ;  /* 0x6400640040467812 */ /* 0x000fe200078efcff */
[----:B------:R-:W-:Y:S01]  /*1f90*/  HFMA2.MMA R81, R65, R36, R81 ;  /* 0x0000002441517235 */ /* 0x000fe20000000051 */
[----:B------:R-:W-:Y:S01]  /*1fa0*/  LOP3.LUT R31, R31, 0x64006400, RZ, 0xfc, !PT ;  /* 0x640064001f1f7812 */ /* 0x000fe200078efcff */
[--C-:B------:R-:W-:Y:S01]  /*1fb0*/  HFMA2 R66, R66, 0.125, 0.125, R73.reuse.H0_H0 ;  /* 0x3000300042427831 */ /* 0x100fe20000040049 */
[----:B------:R-:W-:Y:S01]  /*1fc0*/  LOP3.LUT R64, R68, 0x64006400, RZ, 0xfc, !PT ;  /* 0x6400640044407812 */ /* 0x000fe200078efcff */
[----:B------:R-:W-:Y:S01]  /*1fd0*/  HFMA2 R70, R70, 0.015625, 0.015625, R73.H1_H1 ;  /* 0x2400240046467831 */ /* 0x000fe20000060049 */
[----:B------:R-:W-:Y:S01]  /*1fe0*/  LOP3.LUT R51, R51, 0x64006400, RZ, 0xfc, !PT ;  /* 0x6400640033337812 */ /* 0x000fe200078efcff */
[-C--:B------:R-:W-:Y:S01]  /*1ff0*/  HFMA2 R76, R66, R36.reuse, R76 ;  /* 0x00000024424c7231 */ /* 0x080fe2000000004c */
[----:B------:R-:W-:Y:S01]  /*2000*/  LOP3.LUT R68, R69, 0x64006400, RZ, 0xfc, !PT ;  /* 0x6400640045447812 */ /* 0x000fe200078efcff */
[--C-:B------:R-:W-:Y:S01]  /*2010*/  HFMA2 R64, R64, 0.125, 0.125, R49.reuse.H0_H0 ;  /* 0x3000300040407831 */ /* 0x100fe20000040031 */
[C---:B------:R-:W-:Y:S01]  /*2020*/  LOP3.LUT R29, R33.reuse, 0x380038, RZ, 0xc0, !PT ;  /* 0x00380038211d7812 */ /* 0x040fe200078ec0ff */
[----:B------:R-:W-:Y:S01]  /*2030*/  HFMA2 R69, R31, 0.015625, 0.015625, R50.H1_H1 ;  /* 0x240024001f457831 */ /* 0x000fe20000060032 */
[--C-:B------:R-:W-:Y:S01]  /*2040*/  SHF.R.U32.HI R30, RZ, 0x6, R33.reuse ;  /* 0x00000006ff1e7819 */ /* 0x100fe20000011621 */
[----:B------:R-:W-:Y:S01]  /*2050*/  HFMA2 R71, R51, 0.015625, 0.015625, R74.H1_H1 ;  /* 0x2400240033477831 */ /* 0x000fe2000006004a */
[----:B------:R-:W-:Y:S01]  /*2060*/  SHF.R.U32.HI R94, RZ, 0xd, R33 ;  /* 0x0000000dff5e7819 */ /* 0x000fe20000011621 */
[----:B------:R-:W-:Y:S01]  /*2070*/  HFMA2 R82, R64, R36, R82 ;  /* 0x0000002440527231 */ /* 0x000fe20000000052 */
[----:B------:R-:W-:Y:S01]  /*2080*/  SHF.R.U32.HI R31, RZ, 0x6, R34 ;  /* 0x00000006ff1f7819 */ /* 0x000fe20000011622 */
[----:B------:R-:W-:Y:S01]  /*2090*/  HFMA2 R68, R68, 0.015625, 0.015625, R49.H1_H1 ;  /* 0x2400240044447831 */ /* 0x000fe20000060031 */
[-C--:B------:R-:W-:Y:S01]  /*20a0*/  HFMA2.MMA R112, R69, R37.reuse, R81 ;  /* 0x0000002545707235 */ /* 0x080fe20000000051 */
[-C--:B------:R-:W-:Y:S01]  /*20b0*/  HFMA2 R51, R70, R37.reuse, R76 ;  /* 0x0000002546337231 */ /* 0x080fe2000000004c */
[----:B------:R-:W-:Y:S01]  /*20c0*/  HFMA2.MMA R36, R71, R37, R28 ;  /* 0x0000002547247235 */ /* 0x000fe2000000001c */
[----:B------:R-:W-:Y:S01]  /*20d0*/  LOP3.LUT R81, R32, 0x70007, RZ, 0xc0, !PT ;  /* 0x0007000720517812 */ /* 0x000fe200078ec0ff */
[----:B------:R-:W-:Y:S01]  /*20e0*/  HFMA2 R37, R68, R37, R82 ;  /* 0x0000002544257231 */ /* 0x000fe20000000052 */
[----:B------:R-:W-:-:S02]  /*20f0*/  LOP3.LUT R32, R33, 0x70007, RZ, 0xc0, !PT ;  /* 0x0007000721207812 */ /* 0x000fc400078ec0ff */
[C---:B------:R-:W-:Y:S02]  /*2100*/  LOP3.LUT R33, R34.reuse, 0x70007, RZ, 0xc0, !PT ;  /* 0x0007000722217812 */ /* 0x040fe400078ec0ff */
[----:B------:R-:W-:Y:S02]  /*2110*/  LOP3.LUT R82, R34, 0x380038, RZ, 0xc0, !PT ;  /* 0x0038003822527812 */ /* 0x000fe400078ec0ff */
[----:B------:R-:W-:Y:S02]  /*2120*/  SHF.R.U32.HI R116, RZ, 0xd, R34 ;  /* 0x0000000dff747819 */ /* 0x000fe40000011622 */
[----:B------:R-:W-:Y:S02]  /*2130*/  LOP3.LUT R34, R85, 0x70007, RZ, 0xc0, !PT ;  /* 0x0007000755227812 */ /* 0x000fe400078ec0ff */
[C---:B------:R-:W-:Y:S02]  /*2140*/  LOP3.LUT R88, R35.reuse, 0x70007, RZ, 0xc0, !PT ;  /* 0x0007000723587812 */ /* 0x040fe400078ec0ff */
[----:B------:R-:W-:-:S02]  /*2150*/  LOP3.LUT R76, R35, 0x380038, RZ, 0xc0, !PT ;  /* 0x00380038234c7812 */ /* 0x000fc400078ec0ff */
[--C-:B------:R-:W-:Y:S02]  /*2160*/  SHF.R.U32.HI R28, RZ, 0x6, R35.reuse ;  /* 0x00000006ff1c7819 */ /* 0x100fe40000011623 */
[----:B------:R-:W-:Y:S02]  /*2170*/  LOP3.LUT R81, R81, 0x64006400, RZ, 0xfc, !PT ;  /* 0x6400640051517812 */ /* 0x000fe400078efcff */
[----:B------:R-:W-:Y:S02]  /*2180*/  LOP3.LUT R93, R34, 0x64006400, RZ, 0xfc, !PT ;  /* 0x64006400225d7812 */ /* 0x000fe400078efcff */
[----:B------:R-:W-:Y:S01]  /*2190*/  LOP3.LUT R89, R32, 0x64006400, RZ, 0xfc, !PT ;  /* 0x6400640020597812 */ /* 0x000fe200078efcff */
[--C-:B------:R-:W-:Y:S01]  /*21a0*/  HADD2 R95, R81, R90.reuse.H0_H0 ;  /* 0x2000005a515f7230 */ /* 0x100fe20000000000 */
[----:B------:R-:W-:Y:S01]  /*21b0*/  SHF.R.U32.HI R35, RZ, 0xd, R35 ;  /* 0x0000000dff237819 */ /* 0x000fe20000011623 */
[----:B------:R-:W-:Y:S01]  /*21c0*/  HADD2 R93, R93, R90.H0_H0 ;  /* 0x2000005a5d5d7230 */ /* 0x000fe20000000000 */
[----:B------:R-:W-:Y:S01]  /*21d0*/  LOP3.LUT R34, R30, 0x70007, RZ, 0xc0, !PT ;  /* 0x000700071e227812 */ /* 0x000fe200078ec0ff */
[----:B------:R-:W-:Y:S01]  /*21e0*/  HADD2 R89, R89, R84.H0_H0 ;  /* 0x2000005459597230 */ /* 0x000fe20000000000 */
[----:B------:R-:W-:Y:S01]  /*21f0*/  LOP3.LUT R33, R33, 0x64006400, RZ, 0xfc, !PT ;  /* 0x6400640021217812 */ /* 0x000fe200078efcff */
[----:B------:R-:W-:Y:S01]  /*2200*/  HFMA2.MMA R36, R95, R38, R36 ;  /* 0x000000265f247235 */ /* 0x000fe20000000024 */
[----:B------:R-:W-:Y:S01]  /*2210*/  LOP3.LUT R32, R31, 0x70007, RZ, 0xc0, !PT ;  /* 0x000700071f207812 */ /* 0x000fe200078ec0ff */
[----:B------:R-:W-:Y:S01]  /*2220*/  HFMA2 R51, R89, R38, R51 ;  /* 0x0000002659337231 */ /* 0x000fe20000000033 */
[----:B------:R-:W-:Y:S01]  /*2230*/  LOP3.LUT R75, R75, 0x40004, R92, 0xf8, !PT ;  /* 0x000400044b4b7812 */ /* 0x000fe200078ef85c */
[----:B------:R-:W-:Y:S01]  /*2240*/  HADD2 R83, R33, R78.H0_H0 ;  /* 0x2000004e21537230 */ /* 0x000fe20000000000 */
[----:B------:R-:W-:-:S02]  /*2250*/  LOP3.LUT R77, R77, 0x40004, R94, 0xf8, !PT ;  /* 0x000400044d4d7812 */ /* 0x000fc400078ef85e */
[----:B------:R-:W-:Y:S02]  /*2260*/  LOP3.LUT R80, R80, 0x40004, R35, 0xf8, !PT ;  /* 0x0004000450507812 */ /* 0x000fe400078ef823 */
[----:B------:R-:W-:Y:S01]  /*2270*/  LOP3.LUT R87, R34, 0x64006400, RZ, 0xfc, !PT ;  /* 0x6400640022577812 */ /* 0x000fe200078efcff */
[----:B------:R-:W-:Y:S01]  /*2280*/  HFMA2.MMA R112, R83, R38, R112 ;  /* 0x0000002653707235 */ /* 0x000fe20000000070 */
[----:B------:R-:W-:Y:S02]  /*2290*/  LOP3.LUT R81, R32, 0x64006400, RZ, 0xfc, !PT ;  /* 0x6400640020517812 */ /* 0x000fe400078efcff */
[----:B------:R-:W0:Y:S01]  /*22a0*/  LDS.128 R32, [UR4+0x30] ;  /* 0x00003004ff207984 */ /* 0x000e220008000c00 */
[----:B------:R-:W-:Y:S01]  /*22b0*/  LOP3.LUT R75, R75, 0x64006400, RZ, 0xfc, !PT ;  /* 0x640064004b4b7812 */ /* 0x000fe200078efcff */
[----:B------:R-:W-:Y:S01]  /*22c0*/  HADD2 R87, R87, R84.H0_H0 ;  /* 0x2000005457577230 */ /* 0x000fe20000000000 */
[----:B------:R-:W-:Y:S01]  /*22d0*/  LOP3.LUT R79, R79, 0x40004, R116, 0xf8, !PT ;  /* 0x000400044f4f7812 */ /* 0x000fe200078ef874 */
[----:B------:R-:W-:Y:S01]  /*22e0*/  HADD2 R81, R81, R78.H0_H0 ;  /* 0x2000004e51517230 */ /* 0x000fe20000000000 */
[----:B------:R-:W-:Y:S01]  /*22f0*/  LOP3.LUT R77, R77, 0x64006400, RZ, 0xfc, !PT ;  /* 0x640064004d4d7812 */ /* 0x000fe200078efcff */
[----:B------:R-:W-:Y:S01]  /*2300*/  HADD2 R90, R75, R90.H0_H0 ;  /* 0x2000005a4b5a7230 */ /* 0x000fe20000000000 */
[----:B------:R-:W-:-:S02]  /*2310*/  LOP3.LUT R79, R79, 0x64006400, RZ, 0xfc, !PT ;  /* 0x640064004f4f7812 */ /* 0x000fc400078efcff */
[C---:B------:R-:W-:Y:S01]  /*2320*/  LOP3.LUT R75, R85.reuse, 0x380038, RZ, 0xc0, !PT ;  /* 0x00380038554b7812 */ /* 0x040fe200078ec0ff */
[----:B------:R-:W-:Y:S01]  /*2330*/  HADD2 R84, R77, R84.H0_H0 ;  /* 0x200000544d547230 */ /* 0x000fe20000000000 */
[----:B------:R-:W-:Y:S01]  /*2340*/  LOP3.LUT R77, R85, 0x1c001c0, RZ, 0xc0, !PT ;  /* 0x01c001c0554d7812 */ /* 0x000fe200078ec0ff */
[----:B------:R-:W-:Y:S01]  /*2350*/  HADD2 R78, R79, R78.H0_H0 ;  /* 0x2000004e4f4e7230 */ /* 0x000fe20000000000 */
[----:B------:R-:W-:Y:S02]  /*2360*/  LOP3.LUT R79, R86, 0x64006400, RZ, 0xfc, !PT ;  /* 0x64006400564f7812 */ /* 0x000fe400078efcff */
[----:B------:R-:W-:Y:S02]  /*2370*/  LOP3.LUT R85, R75, 0x64006400, RZ, 0xfc, !PT ;  /* 0x640064004b557812 */ /* 0x000fe400078efcff */
[----:B------:R-:W-:Y:S01]  /*2380*/  LOP3.LUT R91, R77, 0x64006400, RZ, 0xfc, !PT ;  /* 0x640064004d5b7812 */ /* 0x000fe200078efcff */
[--C-:B------:R-:W-:Y:S01]  /*2390*/  HFMA2 R94, R79, 0.125, 0.125, R74.reuse.H0_H0 ;  /* 0x300030004f5e7831 */ /* 0x100fe2000004004a */
[----:B------:R-:W-:Y:S01]  /*23a0*/  LOP3.LUT R117, R88, 0x64006400, RZ, 0xfc, !PT ;  /* 0x6400640058757812 */ /* 0x000fe200078efcff */
[--C-:B------:R-:W-:Y:S01]  /*23b0*/  HFMA2 R92, R85, 0.125, 0.125, R74.reuse.H0_H0 ;  /* 0x30003000555c7831 */ /* 0x100fe2000004004a */
[----:B------:R-:W-:Y:S01]  /*23c0*/  LOP3.LUT R86, R28, 0x70007, RZ, 0xc0, !PT ;  /* 0x000700071c567812 */ /* 0x000fe200078ec0ff */
[----:B------:R-:W-:Y:S01]  /*23d0*/  HFMA2 R91, R91, 0.015625, 0.015625, R74.H1_H1 ;  /* 0x240024005b5b7831 */ /* 0x000fe2000006004a */
[----:B------:R-:W-:Y:S01]  /*23e0*/  LOP3.LUT R88, R29, 0x64006400, RZ, 0xfc, !PT ;  /* 0x640064001d587812 */ /* 0x000fe200078efcff */
[----:B------:R-:W-:Y:S01]  /*23f0*/  HADD2 R77, R117, R72.H0_H0 ;  /* 0x20000048754d7230 */ /* 0x000fe20000000000 */
[C---:B------:R-:W-:Y:S01]  /*2400*/  LOP3.LUT R29, R30.reuse, 0x380038, RZ, 0xc0, !PT ;  /* 0x003800381e1d7812 */ /* 0x040fe200078ec0ff */
[----:B------:R-:W-:Y:S01]  /*2410*/  HFMA2.MMA R36, R94, R39, R36 ;  /* 0x000000275e247235 */ /* 0x000fe20000000024 */
[C---:B------:R-:W-:Y:S01]  /*2420*/  LOP3.LUT R74, R31.reuse, 0x380038, RZ, 0xc0, !PT ;  /* 0x003800381f4a7812 */ /* 0x040fe200078ec0ff */
[----:B------:R-:W-:Y:S01]  /*2430*/  HFMA2 R88, R88, 0.125, 0.125, R73.H0_H0 ;  /* 0x3000300058587831 */ /* 0x000fe20000040049 */
[----:B------:R-:W-:Y:S01]  /*2440*/  LOP3.LUT R30, R30, 0x1c001c0, RZ, 0xc0, !PT ;  /* 0x01c001c01e1e7812 */ /* 0x000fe200078ec0ff */
[----:B------:R-:W-:Y:S01]  /*2450*/  HFMA2 R38, R77, R38, R37 ;  /* 0x000000264d267231 */ /* 0x000fe20000000025 */
[----:B------:R-:W-:Y:S01]  /*2460*/  LOP3.LUT R31, R31, 0x1c001c0, RZ, 0xc0, !PT ;  /* 0x01c001c01f1f7812 */ /* 0x000fe200078ec0ff */
[----:B------:R-:W-:Y:S01]  /*2470*/  HFMA2 R51, R88, R39, R51 ;  /* 0x0000002758337231 */ /* 0x000fe20000000033 */
[----:B------:R-:W-:-:S02]  /*2480*/  LOP3.LUT R119, R86, 0x64006400, RZ, 0xfc, !PT ;  /* 0x6400640056777812 */ /* 0x000fc400078efcff */
[----:B------:R-:W-:Y:S02]  /*2490*/  LOP3.LUT R79, R82, 0x64006400, RZ, 0xfc, !PT ;  /* 0x64006400524f7812 */ /* 0x000fe400078efcff */
[----:B------:R-:W-:Y:S01]  /*24a0*/  LOP3.LUT R86, R29, 0x64006400, RZ, 0xfc, !PT ;  /* 0x640064001d567812 */ /* 0x000fe200078efcff */
[----:B------:R-:W-:Y:S01]  /*24b0*/  HADD2 R75, R119, R72.H0_H0 ;  /* 0x20000048774b7230 */ /* 0x000fe20000000000 */
[----:B------:R-:W-:Y:S01]  /*24c0*/  LOP3.LUT R30, R30, 0x64006400, RZ, 0xfc, !PT ;  /* 0x640064001e1e7812 */ /* 0x000fe200078efcff */
[--C-:B------:R-:W-:Y:S01]  /*24d0*/  HFMA2 R82, R79, 0.125, 0.125, R50.reuse.H0_H0 ;  /* 0x300030004f527831 */ /* 0x100fe20000040032 */
[----:B------:R-:W-:Y:S01]  /*24e0*/  LOP3.LUT R29, R74, 0x64006400, RZ, 0xfc, !PT ;  /* 0x640064004a1d7812 */ /* 0x000fe200078efcff */
[--C-:B------:R-:W-:Y:S01]  /*24f0*/  HFMA2 R86, R86, 0.125, 0.125, R73.reuse.H0_H0 ;  /* 0x3000300056567831 */ /* 0x100fe20000040049 */
[----:B------:R-:W-:Y:S01]  /*2500*/  LOP3.LUT R31, R31, 0x64006400, RZ, 0xfc, !PT ;  /* 0x640064001f1f7812 */ /* 0x000fe200078efcff */
[----:B------:R-:W-:Y:S01]  /*2510*/  HFMA2 R85, R30, 0.015625, 0.015625, R73.H1_H1 ;  /* 0x240024001e557831 */ /* 0x000fe20000060049 */
[----:B------:R-:W-:Y:S01]  /*2520*/  LOP3.LUT R121, R80, 0x64006400, RZ, 0xfc, !PT ;  /* 0x6400640050797812 */ /* 0x000fe200078efcff */
[--C-:B------:R-:W-:Y:S01]  /*2530*/  HFMA2 R80, R29, 0.125, 0.125, R50.reuse.H0_H0 ;  /* 0x300030001d507831 */ /* 0x100fe20000040032 */
[C---:B------:R-:W-:Y:S01]  /*2540*/  LOP3.LUT R73, R28.reuse, 0x1c001c0, RZ, 0xc0, !PT ;  /* 0x01c001c01c497812 */ /* 0x040fe200078ec0ff */
[----:B------:R-:W-:Y:S01]  /*2550*/  HFMA2 R79, R31, 0.015625, 0.015625, R50.H1_H1 ;  /* 0x240024001f4f7831 */ /* 0x000fe20000060032 */
[----:B------:R-:W-:Y:S01]  /*2560*/  LOP3.LUT R50, R28, 0x380038, RZ, 0xc0, !PT ;  /* 0x003800381c327812 */ /* 0x000fe200078ec0ff */
[----:B------:R-:W-:Y:S01]  /*2570*/  HFMA2.MMA R112, R82, R39, R112 ;  /* 0x0000002752707235 */ /* 0x000fe20000000070 */
[----:B------:R-:W1:Y:S01]  /*2580*/  LDS.128 R28, [UR4+0x100] ;  /* 0x00010004ff1c7984 */ /* 0x000e620008000c00 */
[----:B------:R-:W-:Y:S01]  /*2590*/  LOP3.LUT R76, R76, 0x64006400, RZ, 0xfc, !PT ;  /* 0x640064004c4c7812 */ /* 0x000fe200078efcff */
[-C--:B0-----:R-:W-:Y:S01]  /*25a0*/  HFMA2.MMA R36, R93, R32.reuse, R36 ;  /* 0x000000205d247235 */ /* 0x081fe20000000024 */
[----:B------:R-:W-:Y:S01]  /*25b0*/  LOP3.LUT R50, R50, 0x64006400, RZ, 0xfc, !PT ;  /* 0x6400640032327812 */ /* 0x000fe200078efcff */
[----:B------:R-:W-:Y:S01]  /*25c0*/  HFMA2 R51, R87, R32, R51 ;  /* 0x0000002057337231 */ /* 0x000fe20000000033 */
[----:B------:R-:W-:Y:S01]  /*25d0*/  LOP3.LUT R116, R73, 0x64006400, RZ, 0xfc, !PT ;  /* 0x6400640049747812 */ /* 0x000fe200078efcff */
[--C-:B------:R-:W-:Y:S01]  /*25e0*/  HFMA2 R76, R76, 0.125, 0.125, R49.reuse.H0_H0 ;  /* 0x300030004c4c7831 */ /* 0x100fe20000040031 */
[----:B------:R-:W-:Y:S01]  /*25f0*/  HFMA2.MMA R112, R81, R32, R112 ;  /* 0x0000002051707235 */ /* 0x000fe20000000070 */
[----:B------:R-:W-:-:S02]  /*2600*/  HFMA2 R74, R50, 0.125, 0.125, R49.H0_H0 ;  /* 0x30003000324a7831 */ /* 0x000fc40000040031 */
[----:B------:R-:W-:Y:S02]  /*2610*/  HFMA2 R38, R76, R39, R38 ;  /* 0x000000274c267231 */ /* 0x000fe40000000026 */
[----:B------:R-:W-:Y:S01]  /*2620*/  HFMA2 R73, R116, 0.015625, 0.015625, R49.H1_H1 ;  /* 0x2400240074497831 */ /* 0x000fe20000060031 */
[-C--:B------:R-:W-:Y:S01]  /*2630*/  HFMA2.MMA R112, R80, R33.reuse, R112 ;  /* 0x0000002150707235 */ /* 0x080fe20000000070 */
[----:B------:R-:W-:Y:S01]  /*2640*/  HFMA2 R49, R75, R32, R38 ;  /* 0x000000204b317231 */ /* 0x000fe20000000026 */
[----:B------:R-:W-:Y:S01]  /*2650*/  HFMA2.MMA R32, R92, R33, R36 ;  /* 0x000000215c207235 */ /* 0x000fe20000000024 */
[-C--:B------:R-:W-:Y:S01]  /*2660*/  HFMA2 R51, R86, R33.reuse, R51 ;  /* 0x0000002156337231 */ /* 0x080fe20000000033 */
[----:B------:R-:W0:Y:S01]  /*2670*/  LDS.128 R36, [UR4+0x110] ;  /* 0x00011004ff247984 */ /* 0x000e220008000c00 */
[----:B------:R-:W-:Y:S01]  /*2680*/  HFMA2 R33, R74, R33, R49 ;  /* 0x000000214a217231 */ /* 0x000fe20000000031 */
[-C--:B------:R-:W-:Y:S01]  /*2690*/  HFMA2.MMA R49, R79, R34.reuse, R112 ;  /* 0x000000224f317235 */ /* 0x080fe20000000070 */
[----:B------:R-:W-:Y:S01]  /*26a0*/  HFMA2 R51, R85, R34, R51 ;  /* 0x0000002255337231 */ /* 0x000fe20000000033 */
[----:B------:R-:W-:Y:S01]  /*26b0*/  HFMA2.MMA R32, R91, R34, R32 ;  /* 0x000000225b207235 */ /* 0x000fe20000000020 */
[----:B------:R-:W-:-:S02]  /*26c0*/  HADD2 R72, R121, R72.H0_H0 ;  /* 0x2000004879487230 */ /* 0x000fc40000000000 */
[----:B------:R-:W-:Y:S01]  /*26d0*/  HFMA2 R33, R73, R34, R33 ;  /* 0x0000002249217231 */ /* 0x000fe20000000021 */
[-C--:B------:R-:W-:Y:S02]  /*26e0*/  HFMA2.MMA R49, R78, R35.reuse, R49 ;  /* 0x000000234e317235 */ /* 0x080fe40000000031 */
[----:B------:R-:W-:Y:S01]  /*26f0*/  HFMA2.MMA R51, R84, R35, R51 ;  /* 0x0000002354337235 */ /* 0x000fe20000000033 */
[----:B------:R-:W-:-:S03]  /*2700*/  HFMA2 R50, R72, R35, R33 ;  /* 0x0000002348327231 */ /* 0x000fc60000000021 */
[----:B------:R-:W-:-:S06]  /*2710*/  HFMA2 R32, R90, R35, R32 ;  /* 0x000000235a207231 */ /* 0x000fcc0000000020 */
[C-C-:B------:R-:W-:Y:S02]  /*2720*/  PRMT R33, R32.reuse, 0x5410, R51.reuse ;  /* 0x0000541020217816 */ /* 0x140fe40000000033 */
[----:B------:R-:W-:Y:S01]  /*2730*/  PRMT R51, R32, 0x7632, R51 ;  /* 0x0000763220337816 */ /* 0x000fe20000000033 */
[-C--:B-1----:R-:W-:Y:S01]  /*2740*/  HFMA2.MMA R32, R47, R28.reuse, RZ ;  /* 0x0000001c2f207235 */ /* 0x082fe200000000ff */
[-C--:B------:R-:W-:Y:S01]  /*2750*/  HFMA2 R35, R20, R28.reuse, RZ.H0_H0 ;  /* 0x0000001c14237231 */ /* 0x080fe200000400ff */
[----:B------:R-:W-:Y:S02]  /*2760*/  HFMA2.MMA R34, R12, R28, RZ ;  /* 0x0000001c0c227235 */ /* 0x000fe400000000ff */
[----:B------:R-:W-:Y:S02]  /*2770*/  HADD2 R51, R33, R51 ;  /* 0x0000003321337230 */ /* 0x000fe40000000000 */
[----:B------:R-:W-:Y:S01]  /*2780*/  HFMA2 R33, R18, R28, RZ.H0_H0 ;  /* 0x0000001c12217231 */ /* 0x000fe200000400ff */
[----:B------:R-:W-:-:S02]  /*2790*/  HFMA2.MMA R28, R46, R29, R32 ;  /* 0x0000001d2e1c7235 */ /* 0x000fc40000000020 */
[----:B------:R-:W-:Y:S01]  /*27a0*/  HFMA2.MMA R116, R26, R29, R34 ;  /* 0x0000001d1a747235 */ /* 0x000fe20000000022 */
[-C--:B------:R-:W-:Y:S01]  /*27b0*/  HFMA2 R112, R27, R29.reuse, R33 ;  /* 0x0000001d1b707231 */ /* 0x080fe20000000021 */
[----:B-----5:R-:W-:Y:S01]  /*27c0*/  HFMA2.MMA R0, R51, R97, R0 ;  /* 0x0000006133007235 */ /* 0x020fe20000000000 */
[----:B------:R-:W-:Y:S01]  /*27d0*/  HFMA2 R29, R25, R29, R35 ;  /* 0x0000001d191d7231 */ /* 0x000fe20000000023 */
[-C--:B------:R-:W-:Y:S01]  /*27e0*/  HFMA2.MMA R28, R48, R30.reuse, R28 ;  /* 0x0000001e301c7235 */ /* 0x080fe2000000001c */
[----:B------:R-:W1:Y:S01]  /*27f0*/  LDS.128 R32, [UR4+0x120] ;  /* 0x00012004ff207984 */ /* 0x000e620008000c00 */
[----:B------:R-:W-:Y:S01]  /*2800*/  HFMA2.MMA R116, R17, R30, R116 ;  /* 0x0000001e11747235 */ /* 0x000fe20000000074 */
[-C--:B------:R-:W-:Y:S02]  /*2810*/  HFMA2 R112, R19, R30.reuse, R112 ;  /* 0x0000001e13707231 */ /* 0x080fe40000000070 */
[----:B------:R-:W-:Y:S01]  /*2820*/  HFMA2 R117, R24, R30, R29 ;  /* 0x0000001e18757231 */ /* 0x000fe2000000001d */
[-C--:B------:R-:W-:Y:S01]  /*2830*/  HFMA2.MMA R28, R41, R31.reuse, R28 ;  /* 0x0000001f291c7235 */ /* 0x080fe2000000001c */
[-C--:B------:R-:W-:Y:S01]  /*2840*/  HFMA2 R29, R40, R31.reuse, R112 ;  /* 0x0000001f281d7231 */ /* 0x080fe20000000070 */
[----:B------:R-:W-:Y:S01]  /*2850*/  HFMA2.MMA R30, R23, R31, R116 ;  /* 0x0000001f171e7235 */ /* 0x000fe20000000074 */
[----:B------:R-:W-:-:S02]  /*2860*/  HFMA2 R31, R22, R31, R117 ;  /* 0x0000001f161f7231 */ /* 0x000fc40000000075 */
[-C--:B0-----:R-:W-:Y:S01]  /*2870*/  HFMA2 R116, R44, R36.reuse, R29 ;  /* 0x000000242c747231 */ /* 0x081fe2000000001d */
[-C--:B------:R-:W-:Y:S02]  /*2880*/  HFMA2.MMA R112, R45, R36.reuse, R28 ;  /* 0x000000242d707235 */ /* 0x080fe4000000001c */
[----:B------:R-:W-:Y:S01]  /*2890*/  HFMA2.MMA R117, R43, R36, R30 ;  /* 0x000000242b757235 */ /* 0x000fe2000000001e */
[----:B------:R-:W-:Y:S02]  /*28a0*/  HFMA2 R36, R42, R36, R31 ;  /* 0x000000242a247231 */ /* 0x000fe4000000001f */
[-C--:B------:R-:W-:Y:S01]  /*28b0*/  HFMA2 R116, R54, R37.reuse, R116 ;  /* 0x0000002536747231 */ /* 0x080fe20000000074 */
[-C--:B------:R-:W-:Y:S01]  /*28c0*/  HFMA2.MMA R112, R55, R37.reuse, R112 ;  /* 0x0000002537707235 */ /* 0x080fe20000000070 */
[----:B------:R-:W0:Y:S01]  /*28d0*/  LDS.128 R28, [UR4+0x130] ;  /* 0x00013004ff1c7984 */ /* 0x000e220008000c00 */
[----:B------:R-:W-:Y:S01]  /*28e0*/  HFMA2.MMA R117, R53, R37, R117 ;  /* 0x0000002535757235 */ /* 0x000fe20000000075 */
[----:B------:R-:W-:-:S02]  /*28f0*/  HFMA2 R36, R52, R37, R36 ;  /* 0x0000002534247231 */ /* 0x000fc40000000024 */
[-C--:B------:R-:W-:Y:S01]  /*2900*/  HFMA2 R116, R58, R38.reuse, R116 ;  /* 0x000000263a747231 */ /* 0x080fe20000000074 */
[-C--:B------:R-:W-:Y:S01]  /*2910*/  HFMA2.MMA R112, R59, R38.reuse, R112 ;  /* 0x000000263b707235 */ /* 0x080fe20000000070 */
[----:B------:R-:W-:Y:S01]  /*2920*/  HFMA2 R36, R56, R38, R36 ;  /* 0x0000002638247231 */ /* 0x000fe20000000024 */
[----:B------:R-:W-:Y:S01]  /*2930*/  HFMA2.MMA R117, R57, R38, R117 ;  /* 0x0000002639757235 */ /* 0x000fe20000000075 */
[-C--:B------:R-:W-:Y:S02]  /*2940*/  HFMA2 R116, R62, R39.reuse, R116 ;  /* 0x000000273e747231 */ /* 0x080fe40000000074 */
[----:B------:R-:W-:Y:S01]  /*2950*/  HFMA2 R36, R60, R39, R36 ;  /* 0x000000273c247231 */ /* 0x000fe20000000024 */
[-C--:B------:R-:W-:Y:S02]  /*2960*/  HFMA2.MMA R112, R63, R39.reuse, R112 ;  /* 0x000000273f707235 */ /* 0x080fe40000000070 */
[----:B------:R-:W-:-:S04]  /*2970*/  HFMA2.MMA R117, R61, R39, R117 ;  /* 0x000000273d757235 */ /* 0x000fc80000000075 */
[-C--:B-1----:R-:W-:Y:S01]  /*2980*/  HFMA2.MMA R112, R67, R32.reuse, R112 ;  /* 0x0000002043707235 */ /* 0x082fe20000000070 */
[-C--:B------:R-:W-:Y:S01]  /*2990*/  HFMA2 R116, R66, R32.reuse, R116 ;  /* 0x0000002042747231 */ /* 0x080fe20000000074 */
[----:B------:R-:W-:Y:S01]  /*29a0*/  HFMA2.MMA R117, R65, R32, R117 ;  /* 0x0000002041757235 */ /* 0x000fe20000000075 */
[----:B------:R-:W-:Y:S02]  /*29b0*/  HFMA2 R36, R64, R32, R36 ;  /* 0x0000002040247231 */ /* 0x000fe40000000024 */
[-C--:B------:R-:W-:Y:S01]  /*29c0*/  HFMA2 R116, R70, R33.reuse, R116 ;  /* 0x0000002146747231 */ /* 0x080fe20000000074 */
[-C--:B------:R-:W-:Y:S01]  /*29d0*/  HFMA2.MMA R112, R71, R33.reuse, R112 ;  /* 0x0000002147707235 */ /* 0x080fe20000000070 */
[----:B------:R-:W-:Y:S01]  /*29e0*/  HFMA2 R36, R68, R33, R36 ;  /* 0x0000002144247231 */ /* 0x000fe20000000024 */
[----:B------:R-:W-:Y:S01]  /*29f0*/  HFMA2.MMA R117, R69, R33, R117 ;  /* 0x0000002145757235 */ /* 0x000fe20000000075 */
[----:B------:R-:W-:-:S03]  /*2a00*/  HFMA2 R116, R89, R34, R116 ;  /* 0x0000002259747231 */ /* 0x000fc60000000074 */
[-C--:B------:R-:W-:Y:S01]  /*2a10*/  HFMA2.MMA R112, R95, R34.reuse, R112 ;  /* 0x000000225f707235 */ /* 0x080fe20000000070 */
[-C--:B------:R-:W-:Y:S01]  /*2a20*/  HFMA2 R116, R88, R35.reuse, R116 ;  /* 0x0000002358747231 */ /* 0x080fe20000000074 */
[----:B------:R-:W-:Y:S01]  /*2a30*/  HFMA2.MMA R117, R83, R34, R117 ;  /* 0x0000002253757235 */ /* 0x000fe20000000075 */
[----:B------:R-:W-:Y:S02]  /*2a40*/  HFMA2 R34, R77, R34, R36 ;  /* 0x000000224d227231 */ /* 0x000fe40000000024 */
[----:B------:R-:W1:Y:S01]  /*2a50*/  LDS.128 R36, [UR4+0x200] ;  /* 0x00020004ff247984 */ /* 0x000e620008000c00 */
[-C--:B------:R-:W-:Y:S01]  /*2a60*/  HFMA2.MMA R112, R94, R35.reuse, R112 ;  /* 0x000000235e707235 */ /* 0x080fe20000000070 */
[----:B------:R-:W-:Y:S01]  /*2a70*/  HFMA2 R34, R76, R35, R34 ;  /* 0x000000234c227231 */ /* 0x000fe20000000022 */
[----:B------:R-:W-:Y:S01]  /*2a80*/  HFMA2.MMA R117, R82, R35, R117 ;  /* 0x0000002352757235 */ /* 0x000fe20000000075 */
[-C--:B0-----:R-:W-:Y:S02]  /*2a90*/  HFMA2 R116, R87, R28.reuse, R116 ;  /* 0x0000001c57747231 */ /* 0x081fe40000000074 */
        /* <DEDUP_REMOVED lines=13> */
[-C--:B------:R-:W-:Y:S02]  /*2b70*/  HFMA2.MMA R112, R90, R31.reuse, R112 ;  /* 0x0000001f5a707235 */ /* 0x080fe40000000070 */
[----:B------:R-:W-:Y:S02]  /*2b80*/  HFMA2.MMA R32, R78, R31, R32 ;  /* 0x0000001f4e207235 */ /* 0x000fe40000000020 */
[----:B------:R-:W0:Y:S06]  /*2b90*/  LDS.128 R28, [UR4+0x210] ;  /* 0x00021004ff1c7984 */ /* 0x000e2c0008000c00 */
[----:B------:R-:W-:-:S02]  /*2ba0*/  PRMT R33, R112, 0x5410, R116 ;  /* 0x0000541070217816 */ /* 0x000fc40000000074 */
[----:B------:R-:W-:Y:S01]  /*2bb0*/  PRMT R116, R112, 0x7632, R116 ;  /* 0x0000763270747816 */ /* 0x000fe20000000074 */
[----:B------:R-:W-:Y:S01]  /*2bc0*/  IMAD.MOV.U32 R112, RZ, RZ, R3 ;  /* 0x000000ffff707224 */ /* 0x000fe200078e0003 */
[C-C-:B------:R-:W-:Y:S01]  /*2bd0*/  PRMT R3, R49.reuse, 0x5410, R50.reuse ;  /* 0x0000541031037816 */ /* 0x140fe20000000032 */
[----:B-1----:R-:W-:Y:S01]  /*2be0*/  HFMA2.MMA R35, R20, R36, RZ ;  /* 0x0000002414237235 */ /* 0x002fe200000000ff */
[----:B------:R-:W-:Y:S01]  /*2bf0*/  PRMT R50, R49, 0x7632, R50 ;  /* 0x0000763231327816 */ /* 0x000fe20000000032 */
[----:B------:R-:W-:Y:S01]  /*2c00*/  HADD2 R33, R33, R116 ;  /* 0x0000007421217230 */ /* 0x000fe20000000000 */
[C-C-:B------:R-:W-:Y:S02]  /*2c10*/  PRMT R49, R32.reuse, 0x5410, R34.reuse ;  /* 0x0000541020317816 */ /* 0x140fe40000000022 */
[----:B------:R-:W-:Y:S01]  /*2c20*/  PRMT R34, R32, 0x7632, R34 ;  /* 0x0000763220227816 */ /* 0x000fe20000000022 */
[----:B------:R-:W-:Y:S02]  /*2c30*/  HADD2 R50, R3, R50 ;  /* 0x0000003203327230 */ /* 0x000fe40000000000 */
[----:B------:R-:W-:Y:S01]  /*2c40*/  HFMA2.MMA R3, R33, R97, R112 ;  /* 0x0000006121037235 */ /* 0x000fe20000000070 */
[----:B------:R-:W-:Y:S01]  /*2c50*/  HFMA2 R32, R47, R36, RZ.H0_H0 ;  /* 0x000000242f207231 */ /* 0x000fe200000400ff */
[----:B------:R-:W-:Y:S01]  /*2c60*/  HFMA2.MMA R33, R18, R36, RZ ;  /* 0x0000002412217235 */ /* 0x000fe200000000ff */
[----:B------:R-:W-:Y:S01]  /*2c70*/  HFMA2 R2, R50, R96, R2 ;  /* 0x0000006032027231 */ /* 0x000fe20000000002 */
[----:B------:R-:W-:Y:S01]  /*2c80*/  HFMA2.MMA R49, R49, 1, 1, R34 ;  /* 0x3c003c0031317835 */ /* 0x000fe20000000022 */
[----:B------:R-:W-:-:S02]  /*2c90*/  HFMA2 R34, R12, R36, RZ.H0_H0 ;  /* 0x000000240c227231 */ /* 0x000fc400000400ff */
[-C--:B------:R-:W-:Y:S01]  /*2ca0*/  HFMA2 R36, R46, R37.reuse, R32 ;  /* 0x000000252e247231 */ /* 0x080fe20000000020 */
[-C--:B------:R-:W-:Y:S01]  /*2cb0*/  HFMA2.MMA R51, R27, R37.reuse, R33 ;  /* 0x000000251b337235 */ /* 0x080fe20000000021 */
[----:B------:R-:W-:Y:S01]  /*2cc0*/  HFMA2 R112, R26, R37, R34 ;  /* 0x000000251a707231 */ /* 0x000fe20000000022 */
[----:B------:R-:W-:Y:S01]  /*2cd0*/  HFMA2.MMA R37, R25, R37, R35 ;  /* 0x0000002519257235 */ /* 0x000fe20000000023 */
[-C--:B------:R-:W-:Y:S01]  /*2ce0*/  HFMA2 R36, R48, R38.reuse, R36 ;  /* 0x0000002630247231 */ /* 0x080fe20000000024 */
[----:B------:R-:W1:Y:S01]  /*2cf0*/  LDS.128 R32, [UR4+0x220] ;  /* 0x00022004ff207984 */ /* 0x000e620008000c00 */
[----:B------:R-:W-:Y:S01]  /*2d00*/  HFMA2 R112, R17, R38, R112 ;  /* 0x0000002611707231 */ /* 0x000fe20000000070 */
[-C--:B------:R-:W-:Y:S01]  /*2d10*/  HFMA2.MMA R51, R19, R38.reuse, R51 ;  /* 0x0000002613337235 */ /* 0x080fe20000000033 */
[-C--:B------:R-:W-:Y:S01]  /*2d20*/  HFMA2 R36, R41, R39.reuse, R36 ;  /* 0x0000002729247231 */ /* 0x080fe20000000024 */
[----:B------:R-:W-:Y:S01]  /*2d30*/  HFMA2.MMA R116, R24, R38, R37 ;  /* 0x0000002618747235 */ /* 0x000fe20000000025 */
[----:B------:R-:W-:Y:S01]  /*2d40*/  HFMA2 R38, R23, R39, R112 ;  /* 0x0000002717267231 */ /* 0x000fe20000000070 */
[----:B------:R-:W-:-:S02]  /*2d50*/  HFMA2.MMA R4, R49, R96, R4 ;  /* 0x0000006031047235 */ /* 0x000fc40000000004 */
[-C--:B------:R-:W-:Y:S01]  /*2d60*/  HFMA2.MMA R37, R40, R39.reuse, R51 ;  /* 0x0000002728257235 */ /* 0x080fe20000000033 */
[-C--:B0-----:R-:W-:Y:S01]  /*2d70*/  HFMA2 R51, R45, R28.reuse, R36 ;  /* 0x0000001c2d337231 */ /* 0x081fe20000000024 */
[----:B------:R-:W-:Y:S01]  /*2d80*/  HFMA2.MMA R39, R22, R39, R116 ;  /* 0x0000002716277235 */ /* 0x000fe20000000074 */
[----:B------:R-:W-:-:S03]  /*2d90*/  HFMA2 R116, R43, R28, R38 ;  /* 0x0000001c2b747231 */ /* 0x000fc60000000026 */
[-C--:B------:R-:W-:Y:S02]  /*2da0*/  HFMA2.MMA R112, R44, R28.reuse, R37 ;  /* 0x0000001c2c707235 */ /* 0x080fe40000000025 */
[----:B------:R-:W-:Y:S02]  /*2db0*/  HFMA2.MMA R28, R42, R28, R39 ;  /* 0x0000001c2a1c7235 */ /* 0x000fe40000000027 */
[-C--:B------:R-:W-:Y:S02]  /*2dc0*/  HFMA2.MMA R116, R53, R29.reuse, R116 ;  /* 0x0000001d35747235 */ /* 0x080fe40000000074 */
[----:B------:R-:W-:Y:S01]  /*2dd0*/  HFMA2.MMA R51, R55, R29, R51 ;  /* 0x0000001d37337235 */ /* 0x000fe20000000033 */
[----:B------:R-:W0:Y:S03]  /*2de0*/  LDS.128 R36, [UR4+0x230] ;  /* 0x00023004ff247984 */ /* 0x000e260008000c00 */
        /* <DEDUP_REMOVED lines=10> */
[-C--:B-1----:R-:W-:Y:S01]  /*2e90*/  HFMA2.MMA R116, R65, R32.reuse, R116 ;  /* 0x0000002041747235 */ /* 0x082fe20000000074 */
[-C--:B------:R-:W-:Y:S01]  /*2ea0*/  HFMA2 R112, R66, R32.reuse, R112 ;  /* 0x0000002042707231 */ /* 0x080fe20000000070 */
[----:B------:R-:W-:Y:S01]  /*2eb0*/  HFMA2.MMA R51, R67, R32, R51 ;  /* 0x0000002043337235 */ /* 0x000fe20000000033 */
[----:B------:R-:W-:-:S02]  /*2ec0*/  HFMA2 R30, R64, R32, R30 ;  /* 0x00000020401e7231 */ /* 0x000fc4000000001e */
[-C--:B------:R-:W-:Y:S01]  /*2ed0*/  HFMA2 R112, R70, R33.reuse, R112 ;  /* 0x0000002146707231 */ /* 0x080fe20000000070 */
[-C--:B------:R-:W-:Y:S02]  /*2ee0*/  HFMA2.MMA R116, R69, R33.reuse, R116 ;  /* 0x0000002145747235 */ /* 0x080fe40000000074 */
[----:B------:R-:W-:Y:S01]  /*2ef0*/  HFMA2.MMA R51, R71, R33, R51 ;  /* 0x0000002147337235 */ /* 0x000fe20000000033 */
[----:B------:R-:W-:Y:S02]  /*2f00*/  HFMA2 R33, R68, R33, R30 ;  /* 0x0000002144217231 */ /* 0x000fe4000000001e */
[----:B------:R-:W1:Y:S01]  /*2f10*/  LDS.128 R28, [UR4+0x300] ;  /* 0x00030004ff1c7984 */ /* 0x000e620008000c00 */
        /* <DEDUP_REMOVED lines=16> */
[----:B------:R-:W0:Y:S01]  /*3020*/  LDS.128 R32, [UR4+0x310] ;  /* 0x00031004ff207984 */ /* 0x000e220008000c00 */
[----:B------:R-:W-:Y:S01]  /*3030*/  HFMA2.MMA R51, R92, R37, R51 ;  /* 0x000000255c337235 */ /* 0x000fe20000000033 */
[----:B------:R-:W-:Y:S02]  /*3040*/  HFMA2 R112, R85, R38, R112 ;  /* 0x0000002655707231 */ /* 0x000fe40000000070 */
[-C--:B------:R-:W-:Y:S01]  /*3050*/  HFMA2 R36, R72, R39.reuse, R36 ;  /* 0x0000002748247231 */ /* 0x080fe20000000024 */
[-C--:B------:R-:W-:Y:S01]  /*3060*/  HFMA2.MMA R116, R79, R38.reuse, R116 ;  /* 0x000000264f747235 */ /* 0x080fe20000000074 */
[----:B------:R-:W-:Y:S01]  /*3070*/  HFMA2 R112, R84, R39, R112 ;  /* 0x0000002754707231 */ /* 0x000fe20000000070 */
[----:B------:R-:W-:Y:S01]  /*3080*/  HFMA2.MMA R51, R91, R38, R51 ;  /* 0x000000265b337235 */ /* 0x000fe20000000033 */
[----:B------:R-:W-:-:S03]  /*3090*/  IMAD.MOV.U32 R38, RZ, RZ, R5 ;  /* 0x000000ffff267224 */ /* 0x000fc600078e0005 */
[-C--:B------:R-:W-:Y:S02]  /*30a0*/  HFMA2.MMA R116, R78, R39.reuse, R116 ;  /* 0x000000274e747235 */ /* 0x080fe40000000074 */
[----:B------:R-:W-:Y:S02]  /*30b0*/  HFMA2.MMA R51, R90, R39, R51 ;  /* 0x000000275a337235 */ /* 0x000fe40000000033 */
[----:B-1----:R-:W-:-:S06]  /*30c0*/  HFMA2.MMA R37, R18, R28, RZ ;  /* 0x0000001c12257235 */ /* 0x002fcc00000000ff */
[C---:B------:R-:W-:Y:S02]  /*30d0*/  PRMT R49, R116.reuse, 0x5410, R36 ;  /* 0x0000541074317816 */ /* 0x040fe40000000024 */
[C---:B------:R-:W-:Y:S02]  /*30e0*/  PRMT R5, R51.reuse, 0x5410, R112 ;  /* 0x0000541033057816 */ /* 0x040fe40000000070 */
[----:B------:R-:W-:Y:S01]  /*30f0*/  PRMT R36, R116, 0x7632, R36 ;  /* 0x0000763274247816 */ /* 0x000fe20000000024 */
[----:B------:R-:W-:Y:S01]  /*3100*/  HFMA2.MMA R50, R27, R29, R37 ;  /* 0x0000001d1b327235 */ /* 0x000fe20000000025 */
[----:B------:R-:W-:Y:S01]  /*3110*/  PRMT R112, R51, 0x7632, R112 ;  /* 0x0000763233707816 */ /* 0x000fe20000000070 */
[-C--:B------:R-:W-:Y:S01]  /*3120*/  HFMA2 R51, R12, R28.reuse, RZ.H0_H0 ;  /* 0x0000001c0c337231 */ /* 0x080fe200000400ff */
[----:B------:R-:W-:Y:S02]  /*3130*/  IMAD.MOV.U32 R116, RZ, RZ, R7 ;  /* 0x000000ffff747224 */ /* 0x000fe400078e0007 */
[----:B------:R-:W-:Y:S01]  /*3140*/  HFMA2.MMA R49, R49, 1, 1, R36 ;  /* 0x3c003c0031317835 */ /* 0x000fe20000000024 */
[----:B------:R-:W-:Y:S01]  /*3150*/  HADD2 R5, R5, R112 ;  /* 0x0000007005057230 */ /* 0x000fe20000000000 */
[----:B------:R-:W-:Y:S01]  /*3160*/  HFMA2.MMA R112, R20, R28, RZ ;  /* 0x0000001c14707235 */ /* 0x000fe200000000ff */
[----:B------:R-:W-:Y:S01]  /*3170*/  HFMA2 R36, R47, R28, RZ.H0_H0 ;  /* 0x0000001c2f247231 */ /* 0x000fe200000400ff */
[----:B------:R-:W-:Y:S01]  /*3180*/  HFMA2.MMA R50, R19, R30, R50 ;  /* 0x0000001e13327235 */ /* 0x000fe20000000032 */
[----:B------:R-:W-:-:S02]  /*3190*/  HFMA2 R51, R26, R29, R51 ;  /* 0x0000001d1a337231 */ /* 0x000fc40000000033 */
[----:B------:R-:W-:Y:S01]  /*31a0*/  HFMA2.MMA R5, R5, R97, R38 ;  /* 0x0000006105057235 */ /* 0x000fe20000000026 */
[----:B------:R-:W-:Y:S01]  /*31b0*/  HFMA2 R28, R46, R29, R36 ;  /* 0x0000001d2e1c7231 */ /* 0x000fe20000000024 */
[----:B------:R-:W-:Y:S01]  /*31c0*/  HFMA2.MMA R112, R25, R29, R112 ;  /* 0x0000001d19707235 */ /* 0x000fe20000000070 */
[----:B------:R-:W1:Y:S01]  /*31d0*/  LDS.128 R36, [UR4+0x320] ;  /* 0x00032004ff247984 */ /* 0x000e620008000c00 */
[-C--:B------:R-:W-:Y:S01]  /*31e0*/  HFMA2 R51, R17, R30.reuse, R51 ;  /* 0x0000001e11337231 */ /* 0x080fe20000000033 */
[----:B------:R-:W-:Y:S01]  /*31f0*/  HFMA2.MMA R29, R40, R31, R50 ;  /* 0x0000001f281d7235 */ /* 0x000fe20000000032 */
[----:B------:R-:W-:Y:S02]  /*3200*/  HFMA2 R28, R48, R30, R28 ;  /* 0x0000001e301c7231 */ /* 0x000fe4000000001c */
[----:B------:R-:W-:Y:S01]  /*3210*/  HFMA2.MMA R112, R24, R30, R112 ;  /* 0x0000001e18707235 */ /* 0x000fe20000000070 */
[-C--:B------:R-:W-:Y:S02]  /*3220*/  HFMA2 R30, R23, R31.reuse, R51 ;  /* 0x0000001f171e7231 */ /* 0x080fe40000000033 */
[----:B------:R-:W-:Y:S01]  /*3230*/  HFMA2 R28, R41, R31, R28 ;  /* 0x0000001f291c7231 */ /* 0x000fe2000000001c */
[----:B0-----:R-:W-:Y:S01]  /*3240*/  HFMA2.MMA R51, R44, R32, R29 ;  /* 0x000000202c337235 */ /* 0x001fe2000000001d */
[----:B------:R-:W-:Y:S01]  /*3250*/  HFMA2 R6, R49, R96, R6 ;  /* 0x0000006031067231 */ /* 0x000fe20000000006 */
[----:B------:R-:W-:Y:S01]  /*3260*/  HFMA2.MMA R31, R22, R31, R112 ;  /* 0x0000001f161f7235 */ /* 0x000fe20000000070 */
[----:B------:R-:W-:-:S02]  /*3270*/  HFMA2 R50, R45, R32, R28 ;  /* 0x000000202d327231 */ /* 0x000fc4000000001c */
[----:B------:R-:W-:Y:S01]  /*3280*/  HFMA2 R112, R43, R32, R30 ;  /* 0x000000202b707231 */ /* 0x000fe2000000001e */
[----:B------:R-:W-:Y:S01]  /*3290*/  HFMA2.MMA R51, R54, R33, R51 ;  /* 0x0000002136337235 */ /* 0x000fe20000000033 */
[-C--:B------:R-:W-:Y:S01]  /*32a0*/  HFMA2 R50, R55, R33.reuse, R50 ;  /* 0x0000002137327231 */ /* 0x080fe20000000032 */
[----:B------:R-:W-:Y:S01]  /*32b0*/  HFMA2.MMA R32, R42, R32, R31 ;  /* 0x000000202a207235 */ /* 0x000fe2000000001f */
[----:B------:R-:W-:Y:S02]  /*32c0*/  HFMA2 R112, R53, R33, R112 ;  /* 0x0000002135707231 */ /* 0x000fe40000000070 */
[-C--:B------:R-:W-:Y:S01]  /*32d0*/  HFMA2 R50, R59, R34.reuse, R50 ;  /* 0x000000223b327231 */ /* 0x080fe20000000032 */
[----:B------:R-:W0:Y:S01]  /*32e0*/  LDS.128 R28, [UR4+0x330] ;  /* 0x00033004ff1c7984 */ /* 0x000e220008000c00 */
[----:B------:R-:W-:Y:S01]  /*32f0*/  HFMA2.MMA R51, R58, R34, R51 ;  /* 0x000000223a337235 */ /* 0x000fe20000000033 */
[----:B------:R-:W-:Y:S01]  /*3300*/  HFMA2 R112, R57, R34, R112 ;  /* 0x0000002239707231 */ /* 0x000fe20000000070 */
[----:B------:R-:W-:Y:S01]  /*3310*/  HFMA2.MMA R32, R52, R33, R32 ;  /* 0x0000002134207235 */ /* 0x000fe20000000020 */
[----:B------:R-:W-:-:S02]  /*3320*/  HFMA2 R50, R63, R35, R50 ;  /* 0x000000233f327231 */ /* 0x000fc40000000032 */
[----:B------:R-:W-:Y:S01]  /*3330*/  HFMA2 R112, R61, R35, R112 ;  /* 0x000000233d707231 */ /* 0x000fe20000000070 */
[----:B------:R-:W-:Y:S02]  /*3340*/  HFMA2.MMA R33, R62, R35, R51 ;  /* 0x000000233e217235 */ /* 0x000fe40000000033 */
[----:B------:R-:W-:-:S06]  /*3350*/  HFMA2.MMA R32, R56, R34, R32 ;  /* 0x0000002238207235 */ /* 0x000fcc0000000020 */
[----:B------:R-:W-:Y:S02]  /*3360*/  HFMA2.MMA R32, R60, R35, R32 ;  /* 0x000000233c207235 */ /* 0x000fe40000000020 */
[----:B-1----:R-:W-:Y:S01]  /*3370*/  HFMA2.MMA R35, R66, R36, R33 ;  /* 0x0000002442237235 */ /* 0x002fe20000000021 */
[----:B------:R-:W-:-:S03]  /*3380*/  HFMA2 R50, R67, R36, R50 ;  /* 0x0000002443327231 */ /* 0x000fc60000000032 */
[----:B------:R-:W-:Y:S01]  /*3390*/  HFMA2.MMA R34, R64, R36, R32 ;  /* 0x0000002440227235 */ /* 0x000fe20000000020 */
[----:B------:R-:W-:Y:S02]  /*33a0*/  HFMA2 R112, R65, R36, R112 ;  /* 0x0000002441707231 */ /* 0x000fe40000000070 */
[-C--:B------:R-:W-:Y:S01]  /*33b0*/  HFMA2 R50, R71, R37.reuse, R50 ;  /* 0x0000002547327231 */ /* 0x080fe20000000032 */
[-C--:B------:R-:W-:Y:S01]  /*33c0*/  HFMA2.MMA R35, R70, R37.reuse, R35 ;  /* 0x0000002546237235 */ /* 0x080fe20000000023 */
[----:B------:R-:W-:Y:S01]  /*33d0*/  HFMA2 R112, R69, R37, R112 ;  /* 0x0000002545707231 */ /* 0x000fe20000000070 */
[----:B------:R-:W-:Y:S01]  /*33e0*/  HFMA2.MMA R37, R68, R37, R34 ;  /* 0x0000002544257235 */ /* 0x000fe20000000022 */
[-C--:B------:R-:W-:Y:S02]  /*33f0*/  HFMA2 R50, R95, R38.reuse, R50 ;  /* 0x000000265f327231 */ /* 0x080fe40000000032 */
[----:B------:R-:W-:Y:S01]  /*3400*/  HFMA2 R112, R83, R38, R112 ;  /* 0x0000002653707231 */ /* 0x000fe20000000070 */
[-C--:B------:R-:W-:Y:S01]  /*3410*/  HFMA2.MMA R36, R89, R38.reuse, R35 ;  /* 0x0000002659247235 */ /* 0x080fe20000000023 */
[-C--:B------:R-:W-:Y:S01]  /*3420*/  HFMA2 R50, R94, R39.reuse, R50 ;  /* 0x000000275e327231 */ /* 0x080fe20000000032 */
[----:B------:R-:W-:Y:S01]  /*3430*/  HFMA2.MMA R38, R77, R38, R37 ;  /* 0x000000264d267235 */ /* 0x000fe20000000025 */
[----:B------:R-:W-:Y:S01]  /*3440*/  HFMA2 R112, R82, R39, R112 ;  /* 0x0000002752707231 */ /* 0x000fe20000000070 */
[----:B------:R-:W1:Y:S02]  /*3450*/  LDS.128 R32, [UR4+0x400] ;  /* 0x00040004ff207984 */ /* 0x000e640008000c00 */
[----:B------:R-:W-:-:S02]  /*3460*/  HFMA2.MMA R36, R88, R39, R36 ;  /* 0x0000002758247235 */ /* 0x000fc40000000024 */
[----:B------:R-:W-:Y:S01]  /*3470*/  HFMA2.MMA R38, R76, R39, R38 ;  /* 0x000000274c267235 */ /* 0x000fe20000000026 */
[-C--:B0-----:R-:W-:Y:S02]  /*3480*/  HFMA2 R50, R93, R28.reuse, R50 ;  /* 0x0000001c5d327231 */ /* 0x081fe40000000032 */
        /* <DEDUP_REMOVED lines=10> */
[----:B------:R-:W-:Y:S01]  /*3530*/  HFMA2 R112, R78, R31, R112 ;  /* 0x0000001f4e707231 */ /* 0x000fe20000000070 */
[-C--:B------:R-:W-:Y:S02]  /*3540*/  HFMA2.MMA R28, R85, R30.reuse, R36 ;  /* 0x0000001e551c7235 */ /* 0x080fe40000000024 */
[----:B------:R-:W-:-:S04]  /*3550*/  HFMA2.MMA R30, R73, R30, R37 ;  /* 0x0000001e491e7235 */ /* 0x000fc80000000025 */
[----:B------:R-:W0:Y:S01]  /*3560*/  LDS.128 R36, [UR4+0x410] ;  /* 0x00041004ff247984 */ /* 0x000e220008000c00 */
[-C--:B------:R-:W-:Y:S02]  /*3570*/  HFMA2.MMA R28, R84, R31.reuse, R28 ;  /* 0x0000001f541c7235 */ /* 0x080fe4000000001c */
[----:B------:R-:W-:-:S08]  /*3580*/  HFMA2.MMA R30, R72, R31, R30 ;  /* 0x0000001f481e7235 */ /* 0x000fd0000000001e */
[C-C-:B------:R-:W-:Y:S02]  /*3590*/  PRMT R7, R50.reuse, 0x5410, R28.reuse ;  /* 0x0000541032077816 */ /* 0x140fe4000000001c */
[----:B------:R-:W-:Y:S01]  /*35a0*/  PRMT R28, R50, 0x7632, R28 ;  /* 0x00007632321c7816 */ /* 0x000fe2000000001c */
[-C--:B-1----:R-:W-:Y:S01]  /*35b0*/  HFMA2.MMA R29, R18, R32.reuse, RZ ;  /* 0x00000020121d7235 */ /* 0x082fe200000000ff */
[C-C-:B------:R-:W-:Y:S01]  /*35c0*/  PRMT R49, R112.reuse, 0x5410, R30.reuse ;  /* 0x0000541070317816 */ /* 0x140fe2000000001e */
[-C--:B------:R-:W-:Y:S01]  /*35d0*/  HFMA2 R51, R12, R32.reuse, RZ.H0_H0 ;  /* 0x000000200c337231 */ /* 0x080fe200000400ff */
[----:B------:R-:W-:Y:S01]  /*35e0*/  PRMT R30, R112, 0x7632, R30 ;  /* 0x00007632701e7816 */ /* 0x000fe2000000001e */
[----:B------:R-:W-:Y:S01]  /*35f0*/  HADD2 R7, R7, R28 ;  /* 0x0000001c07077230 */ /* 0x000fe20000000000 */
[----:B------:R-:W-:Y:S01]  /*3600*/  HFMA2.MMA R112, R20, R32, RZ ;  /* 0x0000002014707235 */ /* 0x000fe200000000ff */
[----:B------:R-:W-:Y:S01]  /*3610*/  HFMA2 R28, R47, R32, RZ.H0_H0 ;  /* 0x000000202f1c7231 */ /* 0x000fe200000400ff */
[-C--:B------:R-:W-:Y:S01]  /*3620*/  HFMA2.MMA R50, R27, R33.reuse, R29 ;  /* 0x000000211b327235 */ /* 0x080fe2000000001d */
[-C--:B------:R-:W-:Y:S01]  /*3630*/  HFMA2 R51, R26, R33.reuse, R51 ;  /* 0x000000211a337231 */ /* 0x080fe20000000033 */
[----:B------:R-:W-:Y:S01]  /*3640*/  HFMA2.MMA R49, R49, 1, 1, R30 ;  /* 0x3c003c0031317835 */ /* 0x000fe2000000001e */
[----:B------:R-:W-:Y:S01]  /*3650*/  HFMA2 R32, R46, R33, R28 ;  /* 0x000000212e207231 */ /* 0x000fe2000000001c */
[----:B------:R-:W-:Y:S01]  /*3660*/  HFMA2.MMA R112, R25, R33, R112 ;  /* 0x0000002119707235 */ /* 0x000fe20000000070 */
[----:B------:R-:W1:Y:S01]  /*3670*/  LDS.128 R28, [UR4+0x420] ;  /* 0x00042004ff1c7984 */ /* 0x000e620008000c00 */
[----:B------:R-:W-:Y:S01]  /*3680*/  HFMA2.MMA R50, R19, R34, R50 ;  /* 0x0000002213327235 */ /* 0x000fe20000000032 */
[-C--:B------:R-:W-:Y:S01]  /*3690*/  HFMA2 R32, R48, R34.reuse, R32 ;  /* 0x0000002230207231 */ /* 0x080fe20000000020 */
[----:B------:R-:W-:Y:S01]  /*36a0*/  HFMA2.MMA R7, R7, R97, R116 ;  /* 0x0000006107077235 */ /* 0x000fe20000000074 */
[----:B------:R-:W-:Y:S01]  /*36b0*/  HFMA2 R51, R17, R34, R51 ;  /* 0x0000002211337231 */ /* 0x000fe20000000033 */
[----:B------:R-:W-:Y:S01]  /*36c0*/  HFMA2.MMA R112, R24, R34, R112 ;  /* 0x0000002218707235 */ /* 0x000fe20000000070 */
[-C--:B------:R-:W-:Y:S01]  /*36d0*/  HFMA2 R32, R41, R35.reuse, R32 ;  /* 0x0000002329207231 */ /* 0x080fe20000000020 */
[----:B------:R-:W-:Y:S01]  /*36e0*/  HFMA2.MMA R33, R40, R35, R50 ;  /* 0x0000002328217235 */ /* 0x000fe20000000032 */
[----:B------:R-:W-:-:S02]  /*36f0*/  HFMA2 R34, R23, R35, R51 ;  /* 0x0000002317227231 */ /* 0x000fc40000000033 */
[----:B------:R-:W-:Y:S01]  /*3700*/  HFMA2 R8, R49, R96, R8 ;  /* 0x0000006031087231 */ /* 0x000fe20000000008 */
[----:B------:R-:W-:Y:S02]  /*3710*/  HFMA2.MMA R35, R22, R35, R112 ;  /* 0x0000002316237235 */ /* 0x000fe40000000070 */
[-C--:B0-----:R-:W-:Y:S01]  /*3720*/  HFMA2.MMA R51, R44, R36.reuse, R33 ;  /* 0x000000242c337235 */ /* 0x081fe20000000021 */
[-C--:B------:R-:W-:Y:S02]  /*3730*/  HFMA2 R50, R45, R36.reuse, R32 ;  /* 0x000000242d327231 */ /* 0x080fe40000000020 */
[----:B------:R-:W-:Y:S01]  /*3740*/  HFMA2 R112, R43, R36, R34 ;  /* 0x000000242b707231 */ /* 0x000fe20000000022 */
[----:B------:R-:W-:Y:S01]  /*3750*/  HFMA2.MMA R36, R42, R36, R35 ;  /* 0x000000242a247235 */ /* 0x000fe20000000023 */
[-C--:B------:R-:W-:Y:S01]  /*3760*/  HFMA2 R50, R55, R37.reuse, R50 ;  /* 0x0000002537327231 */ /* 0x080fe20000000032 */
[-C--:B------:R-:W-:Y:S02]  /*3770*/  HFMA2.MMA R51, R54, R37.reuse, R51 ;  /* 0x0000002536337235 */ /* 0x080fe40000000033 */
        /* <DEDUP_REMOVED lines=9> */
[----:B------:R-:W-:-:S04]  /*3810*/  HFMA2.MMA R51, R62, R39, R51 ;  /* 0x000000273e337235 */ /* 0x000fc80000000033 */
        /* <DEDUP_REMOVED lines=12> */
[----:B------:R-:W1:Y:S01]  /*38e0*/  LDS.128 R36, [UR4+0x500] ;  /* 0x00050004ff247984 */ /* 0x000e620008000c00 */
[----:B------:R-:W-:Y:S01]  /*38f0*/  HFMA2.MMA R29, R77, R30, R29 ;  /* 0x0000001e4d1d7235 */ /* 0x000fe2000000001d */
[----:B------:R-:W-:-:S02]  /*3900*/  HFMA2 R50, R94, R31, R50 ;  /* 0x0000001f5e327231 */ /* 0x000fc40000000032 */
[----:B------:R-:W-:Y:S01]  /*3910*/  HFMA2 R112, R82, R31, R112 ;  /* 0x0000001f52707231 */ /* 0x000fe20000000070 */
[-C--:B------:R-:W-:Y:S02]  /*3920*/  HFMA2.MMA R51, R88, R31.reuse, R51 ;  /* 0x0000001f58337235 */ /* 0x080fe40000000033 */
[----:B------:R-:W-:Y:S01]  /*3930*/  HFMA2.MMA R29, R76, R31, R29 ;  /* 0x0000001f4c1d7235 */ /* 0x000fe2000000001d */
[-C--:B0-----:R-:W-:Y:S02]  /*3940*/  HFMA2 R50, R93, R32.reuse, R50 ;  /* 0x000000205d327231 */ /* 0x081fe40000000032 */
[----:B------:R-:W-:Y:S01]  /*3950*/  HFMA2 R112, R81, R32, R112 ;  /* 0x0000002051707231 */ /* 0x000fe20000000070 */
[-C--:B------:R-:W-:Y:S01]  /*3960*/  HFMA2.MMA R51, R87, R32.reuse, R51 ;  /* 0x0000002057337235 */ /* 0x080fe20000000033 */
[-C--:B------:R-:W-:Y:S01]  /*3970*/  HFMA2 R50, R92, R33.reuse, R50 ;  /* 0x000000215c327231 */ /* 0x080fe20000000032 */
[----:B------:R-:W-:Y:S01]  /*3980*/  HFMA2.MMA R29, R75, R32, R29 ;  /* 0x000000204b1d7235 */ /* 0x000fe2000000001d */
[----:B------:R-:W-:Y:S01]  /*3990*/  HFMA2 R112, R80, R33, R112 ;  /* 0x0000002150707231 */ /* 0x000fe20000000070 */
[----:B------:R-:W-:Y:S01]  /*39a0*/  IMAD.MOV.U32 R32, RZ, RZ, R9 ;  /* 0x000000ffff207224 */ /* 0x000fe200078e0009 */
        /* <DEDUP_REMOVED lines=8> */
[-C--:B------:R-:W-:Y:S01]  /*3a30*/  HFMA2.MMA R51, R84, R35.reuse, R51 ;  /* 0x0000002354337235 */ /* 0x080fe20000000033 */
[----:B------:R-:W0:Y:S01]  /*3a40*/  LDS.128 R28, [UR4+0x510] ;  /* 0x00051004ff1c7984 */ /* 0x000e220008000c00 */
[----:B------:R-:W-:-:S08]  /*3a50*/  HFMA2.MMA R34, R72, R35, R34 ;  /* 0x0000002348227235 */ /* 0x000fd00000000022 */
[C-C-:B------:R-:W-:Y:S01]  /*3a60*/  PRMT R9, R50.reuse, 0x5410, R51.reuse ;  /* 0x0000541032097816 */ /* 0x140fe20000000033 */
[-C--:B-1----:R-:W-:Y:S01]  /*3a70*/  HFMA2.MMA R33, R18, R36.reuse, RZ ;  /* 0x0000002412217235 */ /* 0x082fe200000000ff */
[----:B------:R-:W-:Y:S02]  /*3a80*/  PRMT R51, R50, 0x7632, R51 ;  /* 0x0000763232337816 */ /* 0x000fe40000000033 */
[C-C-:B------:R-:W-:Y:S02]  /*3a90*/  PRMT R49, R112.reuse, 0x5410, R34.reuse ;  /* 0x0000541070317816 */ /* 0x140fe40000000022 */
[----:B------:R-:W-:Y:S01]  /*3aa0*/  PRMT R34, R112, 0x7632, R34 ;  /* 0x0000763270227816 */ /* 0x000fe20000000022 */
[----:B------:R-:W-:Y:S01]  /*3ab0*/  HADD2 R9, R9, R51 ;  /* 0x0000003309097230 */ /* 0x000fe20000000000 */
[----:B------:R-:W-:Y:S01]  /*3ac0*/  HFMA2.MMA R112, R20, R36, RZ ;  /* 0x0000002414707235 */ /* 0x000fe200000000ff */
[----:B------:R-:W-:Y:S01]  /*3ad0*/  HFMA2 R51, R12, R36, RZ.H0_H0 ;  /* 0x000000240c337231 */ /* 0x000fe200000400ff */
[----:B------:R-:W-:-:S02]  /*3ae0*/  HFMA2.MMA R50, R27, R37, R33 ;  /* 0x000000251b327235 */ /* 0x000fc40000000021 */
[----:B------:R-:W-:Y:S01]  /*3af0*/  HFMA2.MMA R49, R49, 1, 1, R34 ;  /* 0x3c003c0031317835 */ /* 0x000fe20000000022 */
[-C--:B------:R-:W-:Y:S01]  /*3b00*/  HFMA2 R51, R26, R37.reuse, R51 ;  /* 0x000000251a337231 */ /* 0x080fe20000000033 */
[----:B------:R-:W-:Y:S01]  /*3b10*/  HFMA2.MMA R9, R9, R97, R32 ;  /* 0x0000006109097235 */ /* 0x000fe20000000020 */
[----:B------:R-:W-:Y:S01]  /*3b20*/  HFMA2 R32, R47, R36, RZ.H0_H0 ;  /* 0x000000242f207231 */ /* 0x000fe200000400ff */
[----:B------:R-:W-:Y:S01]  /*3b30*/  HFMA2.MMA R112, R25, R37, R112 ;  /* 0x0000002519707235 */ /* 0x000fe20000000070 */
[-C--:B------:R-:W-:Y:S01]  /*3b40*/  HFMA2 R51, R17, R38.reuse, R51 ;  /* 0x0000002611337231 */ /* 0x080fe20000000033 */
[-C--:B------:R-:W-:Y:S01]  /*3b50*/  HFMA2.MMA R50, R19, R38.reuse, R50 ;  /* 0x0000002613327235 */ /* 0x080fe20000000032 */
[----:B------:R-:W-:Y:S02]  /*3b60*/  HFMA2 R36, R46, R37, R32 ;  /* 0x000000252e247231 */ /* 0x000fe40000000020 */
[----:B------:R-:W1:Y:S01]  /*3b70*/  LDS.128 R32, [UR4+0x520] ;  /* 0x00052004ff207984 */ /* 0x000e620008000c00 */
[----:B------:R-:W-:Y:S01]  /*3b80*/  HFMA2.MMA R112, R24, R38, R112 ;  /* 0x0000002618707235 */ /* 0x000fe20000000070 */
[----:B------:R-:W-:Y:S01]  /*3b90*/  HFMA2 R36, R48, R38, R36 ;  /* 0x0000002630247231 */ /* 0x000fe20000000024 */
[----:B------:R-:W-:Y:S01]  /*3ba0*/  HFMA2.MMA R37, R40, R39, R50 ;  /* 0x0000002728257235 */ /* 0x000fe20000000032 */
[----:B------:R-:W-:-:S02]  /*3bb0*/  HFMA2 R38, R23, R39, R51 ;  /* 0x0000002717267231 */ /* 0x000fc40000000033 */
[----:B------:R-:W-:Y:S01]  /*3bc0*/  HFMA2 R36, R41, R39, R36 ;  /* 0x0000002729247231 */ /* 0x000fe20000000024 */
[----:B------:R-:W-:Y:S01]  /*3bd0*/  HFMA2.MMA R39, R22, R39, R112 ;  /* 0x0000002716277235 */ /* 0x000fe20000000070 */
[----:B------:R-:W-:Y:S01]  /*3be0*/  HFMA2 R10, R49, R96, R10 ;  /* 0x00000060310a7231 */ /* 0x000fe2000000000a */
        /* <DEDUP_REMOVED lines=32> */
[-C--:B------:R-:W-:Y:S01]  /*3df0*/  HFMA2.MMA R51, R88, R35.reuse, R51 ;  /* 0x0000002358337235 */ /* 0x080fe20000000033 */
[-C--:B0-----:R-:W-:Y:S01]  /*3e00*/  HFMA2 R50, R93, R36.reuse, R50 ;  /* 0x000000245d327231 */ /* 0x081fe20000000032 */
        /* <DEDUP_REMOVED lines=11> */
[----:B------:R-:W-:-:S03]  /*3ec0*/  HFMA2 R112, R78, R39, R112 ;  /* 0x000000274e707231 */ /* 0x000fc60000000070 */
[-C--:B------:R-:W-:Y:S02]  /*3ed0*/  HFMA2.MMA R51, R85, R38.reuse, R51 ;  /* 0x0000002655337235 */ /* 0x080fe40000000033 */
[----:B------:R-:W-:Y:S01]  /*3ee0*/  HFMA2.MMA R36, R73, R38, R33 ;  /* 0x0000002649247235 */ /* 0x000fe20000000021 */
[----:B------:R-:W-:-:S03]  /*3ef0*/  IMAD.MOV.U32 R38, RZ, RZ, R11 ;  /* 0x000000ffff267224 */ /* 0x000fc600078e000b */
[-C--:B------:R-:W-:Y:S01]  /*3f00*/  HFMA2.MMA R51, R84, R39.reuse, R51 ;  /* 0x0000002754337235 */ /* 0x080fe20000000033 */
[----:B------:R-:W0:Y:S01]  /*3f10*/  LDS.128 R32, [UR4+0x610] ;  /* 0x00061004ff207984 */ /* 0x000e220008000c00 */
[----:B------:R-:W-:-:S08]  /*3f20*/  HFMA2.MMA R36, R72, R39, R36 ;  /* 0x0000002748247235 */ /* 0x000fd00000000024 */
[C-C-:B------:R-:W-:Y:S01]  /*3f30*/  PRMT R11, R50.reuse, 0x5410, R51.reuse ;  /* 0x00005410320b7816 */ /* 0x140fe20000000033 */
[-C--:B-1----:R-:W-:Y:S01]  /*3f40*/  HFMA2.MMA R37, R18, R28.reuse, RZ ;  /* 0x0000001c12257235 */ /* 0x082fe200000000ff */
[----:B------:R-:W-:Y:S01]  /*3f50*/  PRMT R51, R50, 0x7632, R51 ;  /* 0x0000763232337816 */ /* 0x000fe20000000033 */
[----:B------:R-:W-:Y:S01]  /*3f60*/  HFMA2.MMA R39, R20, R28, RZ ;  /* 0x0000001c14277235 */ /* 0x000fe200000000ff */
[C-C-:B------:R-:W-:Y:S02]  /*3f70*/  PRMT R49, R112.reuse, 0x5410, R36.reuse ;  /* 0x0000541070317816 */ /* 0x140fe40000000024 */
[----:B------:R-:W-:Y:S01]  /*3f80*/  PRMT R36, R112, 0x7632, R36 ;  /* 0x0000763270247816 */ /* 0x000fe20000000024 */
[----:B------:R-:W-:Y:S01]  /*3f90*/  HADD2 R11, R11, R51 ;  /* 0x000000330b0b7230 */ /* 0x000fe20000000000 */
[----:B------:R-:W-:-:S04]  /*3fa0*/  HFMA2.MMA R50, R27, R29, R37 ;  /* 0x0000001d1b327235 */ /* 0x000fc80000000025 */
[----:B------:R-:W-:Y:S01]  /*3fb0*/  HFMA2.MMA R49, R49, 1, 1, R36 ;  /* 0x3c003c0031317835 */ /* 0x000fe20000000024 */
[-C--:B------:R-:W-:Y:S01]  /*3fc0*/  HFMA2 R36, R47, R28.reuse, RZ.H0_H0 ;  /* 0x0000001c2f247231 */ /* 0x080fe200000400ff */
[----:B------:R-:W-:Y:S01]  /*3fd0*/  HFMA2.MMA R11, R11, R97, R38 ;  /* 0x000000610b0b7235 */ /* 0x000fe20000000026 */
[----:B------:R-:W-:Y:S01]  /*3fe0*/  HFMA2 R38, R12, R28, RZ.H0_H0 ;  /* 0x0000001c0c267231 */ /* 0x000fe200000400ff */
[----:B------:R-:W-:Y:S01]  /*3ff0*/  HFMA2.MMA R50, R19, R30, R50 ;  /* 0x0000001e13327235 */ /* 0x000fe20000000032 */
[-C--:B------:R-:W-:Y:S02]  /*4000*/  HFMA2 R28, R46, R29.reuse, R36 ;  /* 0x0000001d2e1c7231 */ /* 0x080fe40000000024 */
[----:B------:R-:W-:Y:S01]  /*4010*/  HFMA2 R51, R26, R29, R38 ;  /* 0x0000001d1a337231 */ /* 0x000fe20000000026 */
[----:B------:R-:W-:Y:S01]  /*4020*/  HFMA2.MMA R29, R25, R29, R39 ;  /* 0x0000001d191d7235 */ /* 0x000fe20000000027 */
[-C--:B------:R-:W-:Y:S01]  /*4030*/  HFMA2 R28, R48, R30.reuse, R28 ;  /* 0x0000001e301c7231 */ /* 0x080fe2000000001c */
[----:B------:R-:W1:Y:S01]  /*4040*/  LDS.128 R36, [UR4+0x620] ;  /* 0x00062004ff247984 */ /* 0x000e620008000c00 */
[----:B------:R-:W-:-:S02]  /*4050*/  HFMA2 R51, R17, R30, R51 ;  /* 0x0000001e11337231 */ /* 0x000fc40000000033 */
[-C--:B------:R-:W-:Y:S01]  /*4060*/  HFMA2 R28, R41, R31.reuse, R28 ;  /* 0x0000001f291c7231 */ /* 0x080fe2000000001c */
[----:B------:R-:W-:Y:S01]  /*4070*/  HFMA2.MMA R112, R24, R30, R29 ;  /* 0x0000001e18707235 */ /* 0x000fe2000000001d */
[----:B------:R-:W-:Y:S01]  /*4080*/  HFMA2 R30, R23, R31, R51 ;  /* 0x0000001f171e7231 */ /* 0x000fe20000000033 */
[-C--:B------:R-:W-:Y:S01]  /*4090*/  HFMA2.MMA R29, R40, R31.reuse, R50 ;  /* 0x0000001f281d7235 */ /* 0x080fe20000000032 */
[----:B------:R-:W-:Y:S02]  /*40a0*/  HFMA2 R21, R49, R96, R21 ;  /* 0x0000006031157231 */ /* 0x000fe40000000015 */
[-C--:B0-----:R-:W-:Y:S01]  /*40b0*/  HFMA2 R50, R45, R32.reuse, R28 ;  /* 0x000000202d327231 */ /* 0x081fe2000000001c */
[----:B------:R-:W-:Y:S01]  /*40c0*/  HFMA2.MMA R31, R22, R31, R112 ;  /* 0x0000001f161f7235 */ /* 0x000fe20000000070 */
[----:B------:R-:W-:Y:S01]  /*40d0*/  HFMA2 R112, R43, R32, R30 ;  /* 0x000000202b707231 */ /* 0x000fe2000000001e */
[----:B------:R-:W-:Y:S01]  /*40e0*/  HFMA2.MMA R51, R44, R32, R29 ;  /* 0x000000202c337235 */ /* 0x000fe2000000001d */
[----:B------:R-:W-:-:S02]  /*40f0*/  HFMA2 R50, R55, R33, R50 ;  /* 0x0000002137327231 */ /* 0x000fc40000000032 */
[----:B------:R-:W-:Y:S01]  /*4100*/  HFMA2 R112, R53, R33, R112 ;  /* 0x0000002135707231 */ /* 0x000fe20000000070 */
[----:B------:R-:W-:Y:S01]  /*4110*/  HFMA2.MMA R32, R42, R32, R31 ;  /* 0x000000202a207235 */ /* 0x000fe2000000001f */
[-C--:B------:R-:W-:Y:S01]  /*4120*/  HFMA2 R50, R59, R34.reuse, R50 ;  /* 0x000000223b327231 */ /* 0x080fe20000000032 */
[-C--:B------:R-:W-:Y:S01]  /*4130*/  HFMA2.MMA R51, R54, R33.reuse, R51 ;  /* 0x0000002136337235 */ /* 0x080fe20000000033 */
[----:B------:R-:W-:Y:S01]  /*4140*/  HFMA2 R112, R57, R34, R112 ;  /* 0x0000002239707231 */ /* 0x000fe20000000070 */
[----:B------:R-:W0:Y:S01]  /*4150*/  LDS.128 R28, [UR4+0x630] ;  /* 0x00063004ff1c7984 */ /* 0x000e220008000c00 */
[-C--:B------:R-:W-:Y:S01]  /*4160*/  HFMA2 R50, R63, R35.reuse, R50 ;  /* 0x000000233f327231 */ /* 0x080fe20000000032 */
[----:B------:R-:W-:Y:S01]  /*4170*/  HFMA2.MMA R32, R52, R33, R32 ;  /* 0x0000002134207235 */ /* 0x000fe20000000020 */
[----:B------:R-:W-:Y:S01]  /*4180*/  HFMA2 R112, R61, R35, R112 ;  /* 0x000000233d707231 */ /* 0x000fe20000000070 */
[----:B------:R-:W-:-:S04]  /*4190*/  HFMA2.MMA R51, R58, R34, R51 ;  /* 0x000000223a337235 */ /* 0x000fc80000000033 */
[----:B------:R-:W-:Y:S02]  /*41a0*/  HFMA2.MMA R32, R56, R34, R32 ;  /* 0x0000002238207235 */ /* 0x000fe40000000020 */
        /* <DEDUP_REMOVED lines=15> */
[----:B------:R-:W-:-:S03]  /*42a0*/  HFMA2 R112, R82, R39, R112 ;  /* 0x0000002752707231 */ /* 0x000fc60000000070 */
[-C--:B------:R-:W-:Y:S02]  /*42b0*/  HFMA2.MMA R36, R88, R39.reuse, R35 ;  /* 0x0000002758247235 */ /* 0x080fe40000000023 */
[----:B------:R-:W-:Y:S01]  /*42c0*/  HFMA2.MMA R38, R76, R39, R38 ;  /* 0x000000274c267235 */ /* 0x000fe20000000026 */
[-C--:B0-----:R-:W-:Y:S01]  /*42d0*/  HFMA2 R50, R93, R28.reuse, R50 ;  /* 0x0000001c5d327231 */ /* 0x081fe20000000032 */
[----:B------:R-:W0:Y:S01]  /*42e0*/  LDS.128 R32, [UR4+0x700] ;  /* 0x00070004ff207984 */ /* 0x000e220008000c00 */
        /* <DEDUP_REMOVED lines=13> */
[----:B------:R-:W1:Y:S01]  /*43c0*/  LDS.128 R36, [UR4+0x710] ;  /* 0x00071004ff247984 */ /* 0x000e620008000c00 */
[-C--:B------:R-:W-:Y:S02]  /*43d0*/  HFMA2.MMA R29, R84, R31.reuse, R29 ;  /* 0x0000001f541d7235 */ /* 0x080fe4000000001d */
[----:B------:R-:W-:-:S08]  /*43e0*/  HFMA2.MMA R51, R72, R31, R30 ;  /* 0x0000001f48337235 */ /* 0x000fd0000000001e */
[C-C-:B------:R-:W-:Y:S02]  /*43f0*/  PRMT R112, R28.reuse, 0x5410, R29.reuse ;  /* 0x000054101c707816 */ /* 0x140fe4000000001d */
[----:B------:R-:W-:Y:S02]  /*4400*/  PRMT R29, R28, 0x7632, R29 ;  /* 0x000076321c1d7816 */ /* 0x000fe4000000001d */
[C-C-:B------:R-:W-:Y:S02]  /*4410*/  PRMT R116, R50.reuse, 0x5410, R51.reuse ;  /* 0x0000541032747816 */ /* 0x140fe40000000033 */
[----:B------:R-:W-:Y:S01]  /*4420*/  PRMT R51, R50, 0x7632, R51 ;  /* 0x0000763232337816 */ /* 0x000fe20000000033 */
[----:B------:R-:W-:Y:S01]  /*4430*/  HADD2 R112, R112, R29 ;  /* 0x0000001d70707230 */ /* 0x000fe20000000000 */
[-C--:B0-----:R-:W-:Y:S01]  /*4440*/  HFMA2.MMA R12, R12, R32.reuse, RZ ;  /* 0x000000200c0c7235 */ /* 0x081fe200000000ff */
[----:B------:R-:W0:Y:S01]  /*4450*/  LDS.128 R28, [UR4+0x720] ;  /* 0x00072004ff1c7984 */ /* 0x000e220008000c00 */
[----:B------:R-:W-:Y:S01]  /*4460*/  HFMA2.MMA R47, R47, R32, RZ ;  /* 0x000000202f2f7235 */ /* 0x000fe200000000ff */
[-C--:B------:R-:W-:Y:S01]  /*4470*/  HFMA2 R18, R18, R32.reuse, RZ.H0_H0 ;  /* 0x0000002012127231 */ /* 0x080fe200000400ff */
[----:B------:R-:W-:Y:S01]  /*4480*/  HFMA2.MMA R116, R116, 1, 1, R51 ;  /* 0x3c003c0074747835 */ /* 0x000fe20000000033 */
[----:B------:R-:W-:Y:S01]  /*4490*/  HFMA2 R20, R20, R32, RZ.H0_H0 ;  /* 0x0000002014147231 */ /* 0x000fe200000400ff */
[-C--:B------:R-:W-:Y:S01]  /*44a0*/  HFMA2.MMA R12, R26, R33.reuse, R12 ;  /* 0x000000211a0c7235 */ /* 0x080fe2000000000c */
[-C--:B------:R-:W-:Y:S01]  /*44b0*/  HFMA2 R18, R27, R33.reuse, R18 ;  /* 0x000000211b127231 */ /* 0x080fe20000000012 */
[----:B------:R-:W-:Y:S01]  /*44c0*/  HFMA2.MMA R47, R46, R33, R47 ;  /* 0x000000212e2f7235 */ /* 0x000fe2000000002f */
[----:B------:R-:W-:Y:S01]  /*44d0*/  HFMA2 R25, R25, R33, R20 ;  /* 0x0000002119197231 */ /* 0x000fe20000000014 */
[----:B------:R-:W-:Y:S01]  /*44e0*/  HFMA2.MMA R16, R112, R97, R16 ;  /* 0x0000006170107235 */ /* 0x000fe20000000010 */
[-C--:B------:R-:W-:Y:S01]  /*44f0*/  HFMA2 R20, R19, R34.reuse, R18 ;  /* 0x0000002213147231 */ /* 0x080fe20000000012 */
[-C--:B------:R-:W-:Y:S01]  /*4500*/  HFMA2.MMA R12, R17, R34.reuse, R12 ;  /* 0x00000022110c7235 */ /* 0x080fe2000000000c */
[----:B------:R-:W-:Y:S01]  /*4510*/  HFMA2 R25, R24, R34, R25 ;  /* 0x0000002218197231 */ /* 0x000fe20000000019 */
[----:B------:R-:W-:Y:S01]  /*4520*/  HFMA2.MMA R47, R48, R34, R47 ;  /* 0x00000022302f7235 */ /* 0x000fe2000000002f */
[-C--:B------:R-:W-:Y:S01]  /*4530*/  HFMA2 R20, R40, R35.reuse, R20 ;  /* 0x0000002328147231 */ /* 0x080fe20000000014 */
[----:B------:R-:W2:Y:S01]  /*4540*/  LDS.128 R48, [UR4+0x730] ;  /* 0x00073004ff307984 */ /* 0x000ea20008000c00 */
[----:B------:R-:W-:Y:S01]  /*4550*/  HFMA2 R25, R22, R35, R25 ;  /* 0x0000002316197231 */ /* 0x000fe20000000019 */
[-C--:B------:R-:W-:Y:S01]  /*4560*/  HFMA2.MMA R12, R23, R35.reuse, R12 ;  /* 0x00000023170c7235 */ /* 0x080fe2000000000c */
[----:B------:R-:W-:Y:S01]  /*4570*/  UIADD3 UR4, UR4, 0x40, URZ ;  /* 0x0000004004047890 */ /* 0x000fe2000fffe03f */
[----:B------:R-:W-:Y:S01]  /*4580*/  HFMA2.MMA R18, R41, R35, R47 ;  /* 0x0000002329127235 */ /* 0x000fe2000000002f */
[----:B-1----:R-:W-:-:S02]  /*4590*/  HFMA2 R26, R42, R36, R25 ;  /* 0x000000242a1a7231 */ /* 0x002fc40000000019 */
        /* <DEDUP_REMOVED lines=12> */
[----:B------:R-:W-:Y:S01]  /*4660*/  HFMA2 R15, R116, R96, R15 ;  /* 0x00000060740f7231 */ /* 0x000fe2000000000f */
[----:B------:R-:W-:Y:S01]  /*4670*/  HFMA2.MMA R19, R59, R38, R19 ;  /* 0x000000263b137235 */ /* 0x000fe20000000013 */
[----:B0-----:R-:W-:-:S03]  /*4680*/  HFMA2 R34, R64, R28, R32 ;  /* 0x0000001c40227231 */ /* 0x001fc60000000020 */
        /* <DEDUP_REMOVED lines=13> */
[----:B--2---:R-:W-:-:S02]  /*4760*/  HFMA2 R37, R75, R48, R38 ;  /* 0x000000304b257231 */ /* 0x004fc40000000026 */
        /* <DEDUP_REMOVED lines=8> */
[----:B------:R-:W-:-:S03]  /*47f0*/  HFMA2.MMA R24, R94, R31, R47 ;  /* 0x0000001f5e187235 */ /* 0x000fc6000000002f */
[----:B------:R-:W-:Y:S01]  /*4800*/  HFMA2.MMA R36, R72, R51, R36 ;  /* 0x0000003348247235 */ /* 0x000fe20000000024 */
[----:B------:R-:W-:Y:S01]  /*4810*/  HFMA2 R42, R84, R51, R42 ;  /* 0x00000033542a7231 */ /* 0x000fe2000000002a */
[-C--:B------:R-:W-:Y:S02]  /*4820*/  HFMA2.MMA R40, R81, R48.reuse, R41 ;  /* 0x0000003051287235 */ /* 0x080fe40000000029 */
[----:B------:R-:W-:-:S04]  /*4830*/  HFMA2.MMA R46, R93, R48, R24 ;  /* 0x000000305d2e7235 */ /* 0x000fc80000000018 */
[-C--:B------:R-:W-:Y:S02]  /*4840*/  HFMA2.MMA R40, R80, R49.reuse, R40 ;  /* 0x0000003150287235 */ /* 0x080fe40000000028 */
[----:B------:R-:W-:-:S04]  /*4850*/  HFMA2.MMA R25, R92, R49, R46 ;  /* 0x000000315c197235 */ /* 0x000fc8000000002e */
[-C--:B------:R-:W-:Y:S02]  /*4860*/  HFMA2.MMA R39, R79, R50.reuse, R40 ;  /* 0x000000324f277235 */ /* 0x080fe40000000028 */
[----:B------:R-:W-:-:S06]  /*4870*/  HFMA2.MMA R45, R91, R50, R25 ;  /* 0x000000325b2d7235 */ /* 0x000fcc0000000019 */
[----:B------:R-:W-:Y:S02]  /*4880*/  HFMA2.MMA R45, R90, R51, R45 ;  /* 0x000000335a2d7235 */ /* 0x000fe4000000002d */
[----:B------:R-:W-:-:S05]  /*4890*/  HFMA2 R39, R78, R51, R39 ;  /* 0x000000334e277231 */ /* 0x000fca0000000027 */
[C-C-:B------:R-:W-:Y:S02]  /*48a0*/  PRMT R48, R39.reuse, 0x5410, R36.reuse ;  /* 0x0000541027307816 */ /* 0x140fe40000000024 */
[----:B------:R-:W-:Y:S02]  /*48b0*/  PRMT R36, R39, 0x7632, R36 ;  /* 0x0000763227247816 */ /* 0x000fe40000000024 */
[C-C-:B------:R-:W-:Y:S02]  /*48c0*/  PRMT R12, R45.reuse, 0x5410, R42.reuse ;  /* 0x000054102d0c7816 */ /* 0x140fe4000000002a */
[----:B------:R-:W-:Y:S02]  /*48d0*/  PRMT R42, R45, 0x7632, R42 ;  /* 0x000076322d2a7816 */ /* 0x000fe4000000002a */
[----:B------:R-:W-:-:S03]  /*48e0*/  HFMA2.MMA R48, R48, 1, 1, R36 ;  /* 0x3c003c0030307835 */ /* 0x000fc60000000024 */
[----:B------:R-:W-:-:S06]  /*48f0*/  HADD2 R12, R12, R42 ;  /* 0x0000002a0c0c7230 */ /* 0x000fcc0000000000 */
[----:B------:R-:W-:Y:S01]  /*4900*/  HFMA2.MMA R14, R12, R97, R14 ;  /* 0x000000610c0e7235 */ /* 0x000fe2000000000e */
[----:B------:R-:W-:Y:S01]  /*4910*/  HFMA2 R13, R48, R96, R13 ;  /* 0x00000060300d7231 */ /* 0x000fe2000000000d */
[----:B------:R-:W-:Y:S01]  /*4920*/  @P0 CALL.REL.NOINC `(.L_x_563) ;  /* 0x0000001000000944 */ /* 0x000fe20003c00000 */
[----:B------:R-:W-:Y:S05]  /*4930*/  BRA `(.L_x_570) ;  /* 0xffffc6c000007947 */ /* 0x000fea000383ffff */
.L_x_563:
[----:B------:R-:W0:Y:S01]  /*4940*/  S2R R12, SR_CTAID.Y ;  /* 0x00000000000c7919 */ /* 0x000e220000002600 */
[----:B------:R-:W-:Y:S02]  /*4950*/  IMAD.MOV.U32 R27, RZ, RZ, 0x2 ;  /* 0x00000002ff1b7424 */ /* 0x000fe400078e00ff */
[----:B------:R-:W-:Y:S02]  /*4960*/  IMAD.MOV.U32 R17, RZ, RZ, R0 ;  /* 0x000000ffff117224 */ /* 0x000fe400078e0000 */
[----:B0-----:R-:W-:-:S04]  /*4970*/  IMAD.SHL.U32 R12, R12, 0x8, RZ ;  /* 0x000000080c0c7824 */ /* 0x001fc800078e00ff */
[----:B------:R-:W-:-:S04]  /*4980*/  IMAD R18, R12, c[0x0][0x18c], R111 ;  /* 0x000063000c127a24 */ /* 0x000fc800078e026f */
[----:B------:R-:W-:-:S05]  /*4990*/  IMAD.WIDE R18, R18, R27, c[0x0][0x180] ;  /* 0x0000600012127625 */ /* 0x000fca00078e021b */
[----:B------:R-:W2:Y:S01]  /*49a0*/  ATOM.E.ADD.F16x2.RN.STRONG.GPU P0, RZ, [R18.64], R17 ;  /* 0x0000001112ff798a */ /* 0x000ea2000810e9c6 */
[----:B------:R-:W-:Y:S01]  /*49b0*/  BSSY B0, `(.L_x_571) ;  /* 0x000000e000007945 */ /* 0x000fe20003800000 */
[----:B--2---:R-:W-:Y:S05]  /*49c0*/  @P0 BRA `(.L_x_572) ;  /* 0x000000c000000947 */ /* 0x004fea0003800000 */
[----:B------:R-:W0:Y:S02]  /*49d0*/  QSPC.E.S P0, RZ, [R18] ;  /* 0x0000000012ff73aa */ /* 0x000e240000000500 */
[----:B0-----:R-:W-:Y:S05]  /*49e0*/  @!P0 BRA `(.L_x_573) ;  /* 0x0000007000008947 */ /* 0x001fea0003800000 */
[----:B------:R-:W-:-:S05]  /*49f0*/  LOP3.LUT R12, R18, 0xffffff, RZ, 0xc0, !PT ;  /* 0x00ffffff120c7812 */ /* 0x000fca00078ec0ff */
.L_x_574:
[----:B------:R-:W0:Y:S02]  /*4a00*/  LDS R22, [R12] ;  /* 0x000000000c167984 */ /* 0x000e240000000800 */
[----:B0-----:R-:W-:-:S06]  /*4a10*/  HADD2 R23, R22, R0 ;  /* 0x0000000016177230 */ /* 0x001fcc0000000000 */
[----:B------:R-:W0:Y:S02]  /*4a20*/  ATOMS.CAST.SPIN R23, [R12], R22, R23 ;  /* 0x000000160c17738d */ /* 0x000e240001800017 */
[----:B0-----:R-:W-:-:S13]  /*4a30*/  ISETP.EQ.U32.AND P0, PT, R23, 0x1, PT ;  /* 0x000000011700780c */ /* 0x001fda0003f02070 */
[----:B------:R-:W-:Y:S05]  /*4a40*/  @!P0 BRA `(.L_x_574) ;  /* 0xffffffb000008947 */ /* 0x000fea000383ffff */
[----:B------:R-:W-:Y:S05]  /*4a50*/  BRA `(.L_x_572) ;  /* 0x0000003000007947 */ /* 0x000fea0003800000 */
.L_x_573:
[----:B------:R-:W2:Y:S02]  /*4a60*/  LD.E R0, [R18.64] ;  /* 0x0000000612007980 */ /* 0x000ea4000c101900 */
[----:B--2---:R-:W-:-:S05]  /*4a70*/  IMAD.IADD R17, R17, 0x1, R0 ;  /* 0x0000000111117824 */ /* 0x004fca00078e0200 */
[----:B------:R0:W-:Y:S02]  /*4a80*/  ST.E [R18.64], R17 ;  /* 0x0000001112007985 */ /* 0x0001e4000c101906 */
.L_x_572:
[----:B------:R-:W-:Y:S05]  /*4a90*/  BSYNC B0 ;  /* 0x0000000000007941 */ /* 0x000fea0003800000 */
.L_x_571:
[----:B------:R-:W2:Y:S01]  /*4aa0*/  ATOM.E.ADD.F16x2.RN.STRONG.GPU P0, RZ, [R18.64+0x4], R2 ;  /* 0x0000040212ff798a */ /* 0x000ea2000810e9c6 */
[----:B------:R-:W-:Y:S01]  /*4ab0*/  IADD3 R22, P1, R18, 0x4, RZ ;  /* 0x0000000412167810 */ /* 0x000fe20007f3e0ff */
[----:B------:R-:W-:Y:S04]  /*4ac0*/  BSSY B0, `(.L_x_575) ;  /* 0x0000010000007945 */ /* 0x000fe80003800000 */
[----:B------:R-:W-:Y:S01]  /*4ad0*/  IMAD.X R23, RZ, RZ, R19, P1 ;  /* 0x000000ffff177224 */ /* 0x000fe200008e0613 */
[----:B--2---:R-:W-:Y:S05]  /*4ae0*/  @P0 BRA `(.L_x_576) ;  /* 0x000000d000000947 */ /* 0x004fea0003800000 */
[----:B------:R-:W1:Y:S02]  /*4af0*/  QSPC.E.S P0, RZ, [R18+0x4] ;  /* 0x0000040012ff73aa */ /* 0x000e640000000500 */
[----:B-1----:R-:W-:Y:S05]  /*4b00*/  @!P0 BRA `(.L_x_577) ;  /* 0x0000008000008947 */ /* 0x002fea0003800000 */
[----:B------:R-:W-:-:S04]  /*4b10*/  IADD3 R0, R18, 0x4, RZ ;  /* 0x0000000412007810 */ /* 0x000fc80007ffe0ff */
[----:B------:R-:W-:-:S05]  /*4b20*/  LOP3.LUT R0, R0, 0xffffff, RZ, 0xc0, !PT ;  /* 0x00ffffff00007812 */ /* 0x000fca00078ec0ff */
.L_x_578:
[----:B------:R-:W1:Y:S02]  /*4b30*/  LDS R24, [R0] ;  /* 0x0000000000187984 */ /* 0x000e640000000800 */
[----:B-1----:R-:W-:-:S10]  /*4b40*/  HFMA2.MMA R25, R24, 1, 1, R2 ;  /* 0x3c003c0018197835 */ /* 0x002fd40000000002 */
[----:B------:R-:W1:Y:S02]  /*4b50*/  ATOMS.CAST.SPIN R25, [R0], R24, R25 ;  /* 0x000000180019738d */ /* 0x000e640001800019 */
[----:B-1----:R-:W-:-:S13]  /*4b60*/  ISETP.EQ.U32.AND P0, PT, R25, 0x1, PT ;  /* 0x000000011900780c */ /* 0x002fda0003f02070 */
[----:B------:R-:W-:Y:S05]  /*4b70*/  @!P0 BRA `(.L_x_578) ;  /* 0xffffffb000008947 */ /* 0x000fea000383ffff */
[----:B------:R-:W-:Y:S05]  /*4b80*/  BRA `(.L_x_576) ;  /* 0x0000003000007947 */ /* 0x000fea0003800000 */
.L_x_577:
[----:B------:R-:W2:Y:S02]  /*4b90*/  LD.E R0, [R18.64+0x4] ;  /* 0x0000040612007980 */ /* 0x000ea4000c101900 */
[----:B0-2---:R-:W-:-:S05]  /*4ba0*/  IMAD.IADD R17, R2, 0x1, R0 ;  /* 0x0000000102117824 */ /* 0x005fca00078e0200 */
[----:B------:R0:W-:Y:S02]  /*4bb0*/  ST.E [R18.64+0x4], R17 ;  /* 0x0000041112007985 */ /* 0x0001e4000c101906 */
.L_x_576:
[----:B------:R-:W-:Y:S05]  /*4bc0*/  BSYNC B0 ;  /* 0x0000000000007941 */ /* 0x000fea0003800000 */
.L_x_575:
[----:B0-----:R-:W-:-:S05]  /*4bd0*/  IMAD.WIDE R18, R27, c[0x0][0x18c], R18 ;  /* 0x000063001b127a25 */ /* 0x001fca00078e0212 */
[----:B------:R-:W2:Y:S01]  /*4be0*/  ATOM.E.ADD.F16x2.RN.STRONG.GPU P0, RZ, [R18.64], R3 ;  /* 0x0000000312ff798a */ /* 0x000ea2000810e9c6 */
[----:B------:R-:W-:Y:S01]  /*4bf0*/  BSSY B0, `(.L_x_579) ;  /* 0x000000f000007945 */ /* 0x000fe20003800000 */
[----:B--2---:R-:W-:Y:S05]  /*4c00*/  @P0 BRA `(.L_x_580) ;  /* 0x000000d000000947 */ /* 0x004fea0003800000 */
[----:B------:R-:W0:Y:S02]  /*4c10*/  QSPC.E.S P0, RZ, [R18] ;  /* 0x0000000012ff73aa */ /* 0x000e240000000500 */
[----:B0-----:R-:W-:Y:S05]  /*4c20*/  @!P0 BRA `(.L_x_581) ;  /* 0x0000008000008947 */ /* 0x001fea0003800000 */
[----:B------:R-:W-:Y:S01]  /*4c30*/  LOP3.LUT R0, R18, 0xffffff, RZ, 0xc0, !PT ;  /* 0x00ffffff12007812 */ /* 0x000fe200078ec0ff */
[----:B------:R-:W-:-:S04]  /*4c40*/  IMAD.MOV.U32 R17, RZ, RZ, R3 ;  /* 0x000000ffff117224 */ /* 0x000fc800078e0003 */
.L_x_582:
[----:B------:R-:W0:Y:S02]  /*4c50*/  LDS R2, [R0] ;  /* 0x0000000000027984 */ /* 0x000e240000000800 */
[----:B0-----:R-:W-:-:S06]  /*4c60*/  HADD2 R3, R2, R17 ;  /* 0x0000001102037230 */ /* 0x001fcc0000000000 */
[----:B------:R-:W0:Y:S02]  /*4c70*/  ATOMS.CAST.SPIN R3, [R0], R2, R3 ;  /* 0x000000020003738d */ /* 0x000e240001800003 */
[----:B0-----:R-:W-:-:S13]  /*4c80*/  ISETP.EQ.U32.AND P0, PT, R3, 0x1, PT ;  /* 0x000000010300780c */ /* 0x001fda0003f02070 */
[----:B------:R-:W-:Y:S05]  /*4c90*/  @!P0 BRA `(.L_x_582) ;  /* 0xffffffb000008947 */ /* 0x000fea000383ffff */
[----:B------:R-:W-:Y:S05]  /*4ca0*/  BRA `(.L_x_580) ;  /* 0x0000003000007947 */ /* 0x000fea0003800000 */
.L_x_581:
[----:B------:R-:W2:Y:S02]  /*4cb0*/  LD.E R0, [R18.64] ;  /* 0x0000000612007980 */ /* 0x000ea4000c101900 */
[----:B--2---:R-:W-:-:S05]  /*4cc0*/  IMAD.IADD R3, R3, 0x1, R0 ;  /* 0x0000000103037824 */ /* 0x004fca00078e0200 */
[----:B------:R0:W-:Y:S02]  /*4cd0*/  ST.E [R18.64], R3 ;  /* 0x0000000312007985 */ /* 0x0001e4000c101906 */
.L_x_580:
[----:B------:R-:W-:Y:S05]  /*4ce0*/  BSYNC B0 ;  /* 0x0000000000007941 */ /* 0x000fea0003800000 */
.L_x_579:
[----:B0-----:R-:W-:-:S05]  /*4cf0*/  IMAD.WIDE R2, R27, c[0x0][0x18c], R22 ;  /* 0x000063001b027a25 */ /* 0x001fca00078e0216 */
[----:B------:R-:W2:Y:S01]  /*4d00*/  ATOM.E.ADD.F16x2.RN.STRONG.GPU P0, RZ, [R2.64], R4 ;  /* 0x0000000402ff798a */ /* 0x000ea2000810e9c6 */
[----:B------:R-:W-:Y:S01]  /*4d10*/  BSSY B0, `(.L_x_583) ;  /* 0x000000e000007945 */ /* 0x000fe20003800000 */
[----:B--2---:R-:W-:Y:S05]  /*4d20*/  @P0 BRA `(.L_x_584) ;  /* 0x000000c000000947 */ /* 0x004fea0003800000 */
[----:B------:R-:W0:Y:S02]  /*4d30*/  QSPC.E.S P0, RZ, [R2] ;  /* 0x0000000002ff73aa */ /* 0x000e240000000500 */
[----:B0-----:R-:W-:Y:S05]  /*4d40*/  @!P0 BRA `(.L_x_585) ;  /* 0x0000007000008947 */ /* 0x001fea0003800000 */
[----:B------:R-:W-:-:S05]  /*4d50*/  LOP3.LUT R2, R2, 0xffffff, RZ, 0xc0, !PT ;  /* 0x00ffffff02027812 */ /* 0x000fca00078ec0ff */
.L_x_586:
[----:B------:R-:W0:Y:S02]  /*4d60*/  LDS R22, [R2] ;  /* 0x0000000002167984 */ /* 0x000e240000000800 */
[----:B0-----:R-:W-:-:S10]  /*4d70*/  HFMA2.MMA R23, R22, 1, 1, R4 ;  /* 0x3c003c0016177835 */ /* 0x001fd40000000004 */
[----:B------:R-:W0:Y:S02]  /*4d80*/  ATOMS.CAST.SPIN R23, [R2], R22, R23 ;  /* 0x000000160217738d */ /* 0x000e240001800017 */
[----:B0-----:R-:W-:-:S13]  /*4d90*/  ISETP.EQ.U32.AND P0, PT, R23, 0x1, PT ;  /* 0x000000011700780c */ /* 0x001fda0003f02070 */
[----:B------:R-:W-:Y:S05]  /*4da0*/  @!P0 BRA `(.L_x_586) ;  /* 0xffffffb000008947 */ /* 0x000fea000383ffff */
[----:B------:R-:W-:Y:S05]  /*4db0*/  BRA `(.L_x_584) ;  /* 0x0000003000007947 */ /* 0x000fea0003800000 */
.L_x_585:
[----:B------:R-:W2:Y:S02]  /*4dc0*/  LD.E R0, [R2.64] ;  /* 0x0000000602007980 */ /* 0x000ea4000c101900 */
[----:B--2---:R-:W-:-:S05]  /*4dd0*/  IMAD.IADD R17, R4, 0x1, R0 ;  /* 0x0000000104117824 */ /* 0x004fca00078e0200 */
[----:B------:R0:W-:Y:S02]  /*4de0*/  ST.E [R2.64], R17 ;  /* 0x0000001102007985 */ /* 0x0001e4000c101906 */
.L_x_584:
[----:B------:R-:W-:Y:S05]  /*4df0*/  BSYNC B0 ;  /* 0x0000000000007941 */ /* 0x000fea0003800000 */
.L_x_583:
[----:B------:R-:W-:-:S05]  /*4e00*/  IMAD.WIDE R22, R27, c[0x0][0x18c], R18 ;  /* 0x000063001b167a25 */ /* 0x000fca00078e0212 */
[----:B------:R-:W2:Y:S01]  /*4e10*/  ATOM.E.ADD.F16x2.RN.STRONG.GPU P0, RZ, [R22.64], R5 ;  /* 0x0000000516ff798a */ /* 0x000ea2000810e9c6 */
[----:B------:R-:W-:Y:S01]  /*4e20*/  BSSY B0, `(.L_x_587) ;  /* 0x000000e000007945 */ /* 0x000fe20003800000 */
[----:B--2---:R-:W-:Y:S05]  /*4e30*/  @P0 BRA `(.L_x_588) ;  /* 0x000000c000000947 */ /* 0x004fea0003800000 */
[----:B------:R-:W1:Y:S02]  /*4e40*/  QSPC.E.S P0, RZ, [R22] ;  /* 0x0000000016ff73aa */ /* 0x000e640000000500 */
[----:B-1----:R-:W-:Y:S05]  /*4e50*/  @!P0 BRA `(.L_x_589) ;  /* 0x0000007000008947 */ /* 0x002fea0003800000 */
[----:B------:R-:W-:-:S05]  /*4e60*/  LOP3.LUT R0, R22, 0xffffff, RZ, 0xc0, !PT ;  /* 0x00ffffff16007812 */ /* 0x000fca00078ec0ff */
.L_x_590:
[----:B0-----:R-:W0:Y:S02]  /*4e70*/  LDS R2, [R0] ;  /* 0x0000000000027984 */ /* 0x001e240000000800 */
[----:B0-----:R-:W-:-:S06]  /*4e80*/  HADD2 R3, R2, R5 ;  /* 0x0000000502037230 */ /* 0x001fcc0000000000 */
[----:B------:R-:W0:Y:S02]  /*4e90*/  ATOMS.CAST.SPIN R3, [R0], R2, R3 ;  /* 0x000000020003738d */ /* 0x000e240001800003 */
[----:B0-----:R-:W-:-:S13]  /*4ea0*/  ISETP.EQ.U32.AND P0, PT, R3, 0x1, PT ;  /* 0x000000010300780c */ /* 0x001fda0003f02070 */
[----:B------:R-:W-:Y:S05]  /*4eb0*/  @!P0 BRA `(.L_x_590) ;  /* 0xffffffb000008947 */ /* 0x000fea000383ffff */
[----:B------:R-:W-:Y:S05]  /*4ec0*/  BRA `(.L_x_588) ;  /* 0x0000003000007947 */ /* 0x000fea0003800000 */
.L_x_589:
[----:B------:R-:W2:Y:S02]  /*4ed0*/  LD.E R0, [R22.64] ;  /* 0x0000000616007980 */ /* 0x000ea4000c101900 */
[----:B0-2---:R-:W-:-:S05]  /*4ee0*/  IMAD.IADD R3, R5, 0x1, R0 ;  /* 0x0000000105037824 */ /* 0x005fca00078e0200 */
[----:B------:R0:W-:Y:S02]  /*4ef0*/  ST.E [R22.64], R3 ;  /* 0x0000000316007985 */ /* 0x0001e4000c101906 */
.L_x_588:
[----:B------:R-:W-:Y:S05]  /*4f00*/  BSYNC B0 ;  /* 0x0000000000007941 */ /* 0x000fea0003800000 */
.L_x_587:
[----:B------:R-:W-:-:S04]  /*4f10*/  IMAD.MOV.U32 R25, RZ, RZ, c[0x0][0x18c] ;  /* 0x00006300ff197624 */ /* 0x000fc800078e00ff */
[----:B0-----:R-:W-:-:S05]  /*4f20*/  IMAD.WIDE R2, R27, R25, c[0x2][0x0] ;  /* 0x008000001b027625 */ /* 0x001fca00078e0219 */
[----:B------:R-:W-:-:S05]  /*4f30*/  IADD3 R4, P0, R18, R2, RZ ;  /* 0x0000000212047210 */ /* 0x000fca0007f1e0ff */
[----:B------:R-:W-:-:S07]  /*4f40*/  IMAD.X R5, R19, 0x1, R3, P0 ;  /* 0x0000000113057824 */ /* 0x000fce00000e0603 */
[----:B------:R-:W2:Y:S01]  /*4f50*/  ATOM.E.ADD.F16x2.RN.STRONG.GPU P0, RZ, [R4.64], R6 ;  /* 0x0000000604ff798a */ /* 0x000ea2000810e9c6 */
[----:B------:R-:W-:Y:S01]  /*4f60*/  BSSY B0, `(.L_x_591) ;  /* 0x000000e000007945 */ /* 0x000fe20003800000 */
[----:B--2---:R-:W-:Y:S05]  /*4f70*/  @P0 BRA `(.L_x_592) ;  /* 0x000000c000000947 */ /* 0x004fea0003800000 */
[----:B------:R-:W0:Y:S02]  /*4f80*/  QSPC.E.S P0, RZ, [R4] ;  /* 0x0000000004ff73aa */ /* 0x000e240000000500 */
[----:B0-----:R-:W-:Y:S05]  /*4f90*/  @!P0 BRA `(.L_x_593) ;  /* 0x0000007000008947 */ /* 0x001fea0003800000 */
[----:B------:R-:W-:-:S05]  /*4fa0*/  LOP3.LUT R4, R4, 0xffffff, RZ, 0xc0, !PT ;  /* 0x00ffffff04047812 */ /* 0x000fca00078ec0ff */
.L_x_594:
[----:B------:R-:W0:Y:S02]  /*4fb0*/  LDS R18, [R4] ;  /* 0x0000000004127984 */ /* 0x000e240000000800 */
[----:B0-----:R-:W-:-:S10]  /*4fc0*/  HFMA2.MMA R19, R18, 1, 1, R6 ;  /* 0x3c003c0012137835 */ /* 0x001fd40000000006 */
[----:B------:R-:W0:Y:S02]  /*4fd0*/  ATOMS.CAST.SPIN R19, [R4], R18, R19 ;  /* 0x000000120413738d */ /* 0x000e240001800013 */
[----:B0-----:R-:W-:-:S13]  /*4fe0*/  ISETP.EQ.U32.AND P0, PT, R19, 0x1, PT ;  /* 0x000000011300780c */ /* 0x001fda0003f02070 */
[----:B------:R-:W-:Y:S05]  /*4ff0*/  @!P0 BRA `(.L_x_594) ;  /* 0xffffffb000008947 */ /* 0x000fea000383ffff */
[----:B------:R-:W-:Y:S05]  /*5000*/  BRA `(.L_x_592) ;  /* 0x0000003000007947 */ /* 0x000fea0003800000 */
.L_x_593:
[----:B------:R-:W2:Y:S02]  /*5010*/  LD.E R0, [R4.64] ;  /* 0x0000000604007980 */ /* 0x000ea4000c101900 */
[----:B--2---:R-:W-:-:S05]  /*5020*/  IMAD.IADD R17, R6, 0x1, R0 ;  /* 0x0000000106117824 */ /* 0x004fca00078e0200 */
[----:B------:R0:W-:Y:S02]  /*5030*/  ST.E [R4.64], R17 ;  /* 0x0000001104007985 */ /* 0x0001e4000c101906 */
.L_x_592:
[----:B------:R-:W-:Y:S05]  /*5040*/  BSYNC B0 ;  /* 0x0000000000007941 */ /* 0x000fea0003800000 */
.L_x_591:
[----:B0-----:R-:W-:-:S05]  /*5050*/  IMAD.WIDE R4, R25, 0x2, R22 ;  /* 0x0000000219047825 */ /* 0x001fca00078e0216 */
[----:B------:R-:W2:Y:S01]  /*5060*/  ATOM.E.ADD.F16x2.RN.STRONG.GPU P0, RZ, [R4.64], R7 ;  /* 0x0000000704ff798a */ /* 0x000ea2000810e9c6 */
[----:B------:R-:W-:Y:S01]  /*5070*/  BSSY B0, `(.L_x_595) ;  /* 0x000000f000007945 */ /* 0x000fe20003800000 */
[----:B--2---:R-:W-:Y:S05]  /*5080*/  @P0 BRA `(.L_x_596) ;  /* 0x000000d000000947 */ /* 0x004fea0003800000 */
[----:B------:R-:W0:Y:S02]  /*5090*/  QSPC.E.S P0, RZ, [R4] ;  /* 0x0000000004ff73aa */ /* 0x000e240000000500 */
[----:B0-----:R-:W-:Y:S05]  /*50a0*/  @!P0 BRA `(.L_x_597) ;  /* 0x0000008000008947 */ /* 0x001fea0003800000 */
[----:B------:R-:W-:Y:S01]  /*50b0*/  LOP3.LUT R0, R4, 0xffffff, RZ, 0xc0, !PT ;  /* 0x00ffffff04007812 */ /* 0x000fe200078ec0ff */
[----:B------:R-:W-:-:S04]  /*50c0*/  IMAD.MOV.U32 R17, RZ, RZ, R7 ;  /* 0x000000ffff117224 */ /* 0x000fc800078e0007 */
.L_x_598:
[----:B------:R-:W0:Y:S02]  /*50d0*/  LDS R6, [R0] ;  /* 0x0000000000067984 */ /* 0x000e240000000800 */
[----:B0-----:R-:W-:-:S06]  /*50e0*/  HADD2 R7, R6, R17 ;  /* 0x0000001106077230 */ /* 0x001fcc0000000000 */
[----:B------:R-:W0:Y:S02]  /*50f0*/  ATOMS.CAST.SPIN R7, [R0], R6, R7 ;  /* 0x000000060007738d */ /* 0x000e240001800007 */
[----:B0-----:R-:W-:-:S13]  /*5100*/  ISETP.EQ.U32.AND P0, PT, R7, 0x1, PT ;  /* 0x000000010700780c */ /* 0x001fda0003f02070 */
[----:B------:R-:W-:Y:S05]  /*5110*/  @!P0 BRA `(.L_x_598) ;  /* 0xffffffb000008947 */ /* 0x000fea000383ffff */
[----:B------:R-:W-:Y:S05]  /*5120*/  BRA `(.L_x_596) ;  /* 0x0000003000007947 */ /* 0x000fea0003800000 */
.L_x_597:
[----:B------:R-:W2:Y:S02]  /*5130*/  LD.E R0, [R4.64] ;  /* 0x0000000604007980 */ /* 0x000ea4000c101900 */
[----:B--2---:R-:W-:-:S05]  /*5140*/  IMAD.IADD R7, R7, 0x1, R0 ;  /* 0x0000000107077824 */ /* 0x004fca00078e0200 */
[----:B------:R0:W-:Y:S02]  /*5150*/  ST.E [R4.64], R7 ;  /* 0x0000000704007985 */ /* 0x0001e4000c101906 */
.L_x_596:
[----:B------:R-:W-:Y:S05]  /*5160*/  BSYNC B0 ;  /* 0x0000000000007941 */ /* 0x000fea0003800000 */
.L_x_595:
[----:B------:R-:W-:-:S05]  /*5170*/  IADD3 R6, P0, R22, R2, RZ ;  /* 0x0000000216067210 */ /* 0x000fca0007f1e0ff */
[----:B0-----:R-:W-:-:S07]  /*5180*/  IMAD.X R7, R23, 0x1, R3, P0 ;  /* 0x0000000117077824 */ /* 0x001fce00000e0603 */
[----:B------:R-:W2:Y:S01]  /*5190*/  ATOM.E.ADD.F16x2.RN.STRONG.GPU P0, RZ, [R6.64], R8 ;  /* 0x0000000806ff798a */ /* 0x000ea2000810e9c6 */
[----:B------:R-:W-:Y:S01]  /*51a0*/  BSSY B0, `(.L_x_599) ;  /* 0x000000e000007945 */ /* 0x000fe20003800000 */
[----:B--2---:R-:W-:Y:S05]  /*51b0*/  @P0 BRA `(.L_x_600) ;  /* 0x000000c000000947 */ /* 0x004fea0003800000 */
[----:B------:R-:W0:Y:S02]  /*51c0*/  QSPC.E.S P0, RZ, [R6] ;  /* 0x0000000006ff73aa */ /* 0x000e240000000500 */
[----:B0-----:R-:W-:Y:S05]  /*51d0*/  @!P0 BRA `(.L_x_601) ;  /* 0x0000007000008947 */ /* 0x001fea0003800000 */
[----:B------:R-:W-:-:S05]  /*51e0*/  LOP3.LUT R6, R6, 0xffffff, RZ, 0xc0, !PT ;  /* 0x00ffffff06067812 */ /* 0x000fca00078ec0ff */
.L_x_602:
[----:B------:R-:W0:Y:S02]  /*51f0*/  LDS R18, [R6] ;  /* 0x0000000006127984 */ /* 0x000e240000000800 */
[----:B0-----:R-:W-:-:S10]  /*5200*/  HFMA2.MMA R19, R18, 1, 1, R8 ;  /* 0x3c003c0012137835 */ /* 0x001fd40000000008 */
[----:B------:R-:W0:Y:S02]  /*5210*/  ATOMS.CAST.SPIN R19, [R6], R18, R19 ;  /* 0x000000120613738d */ /* 0x000e240001800013 */
[----:B0-----:R-:W-:-:S13]  /*5220*/  ISETP.EQ.U32.AND P0, PT, R19, 0x1, PT ;  /* 0x000000011300780c */ /* 0x001fda0003f02070 */
[----:B------:R-:W-:Y:S05]  /*5230*/  @!P0 BRA `(.L_x_602) ;  /* 0xffffffb000008947 */ /* 0x000fea000383ffff */
[----:B------:R-:W-:Y:S05]  /*5240*/  BRA `(.L_x_600) ;  /* 0x0000003000007947 */ /* 0x000fea0003800000 */
.L_x_601:
[----:B------:R-:W2:Y:S02]  /*5250*/  LD.E R0, [R6.64] ;  /* 0x0000000606007980 */ /* 0x000ea4000c101900 */
[----:B--2---:R-:W-:-:S05]  /*5260*/  IMAD.IADD R17, R8, 0x1, R0 ;  /* 0x0000000108117824 */ /* 0x004fca00078e0200 */
[----:B------:R0:W-:Y:S02]  /*5270*/  ST.E [R6.64], R17 ;  /* 0x0000001106007985 */ /* 0x0001e4000c101906 */
.L_x_600:
[----:B------:R-:W-:Y:S05]  /*5280*/  BSYNC B0 ;  /* 0x0000000000007941 */ /* 0x000fea0003800000 */
.L_x_599:
        /* <DEDUP_REMOVED lines=8> */
.L_x_606:
[----:B------:R-:W0:Y:S02]  /*5310*/  LDS R8, [R0] ;  /* 0x0000000000087984 */ /* 0x000e240000000800 */
[----:B0-----:R-:W-:-:S06]  /*5320*/  HADD2 R9, R8, R17 ;  /* 0x0000001108097230 */ /* 0x001fcc0000000000 */
[----:B------:R-:W0:Y:S02]  /*5330*/  ATOMS.CAST.SPIN R9, [R0], R8, R9 ;  /* 0x000000080009738d */ /* 0x000e240001800009 */
[----:B0-----:R-:W-:-:S13]  /*5340*/  ISETP.EQ.U32.AND P0, PT, R9, 0x1, PT ;  /* 0x000000010900780c */ /* 0x001fda0003f02070 */
[----:B------:R-:W-:Y:S05]  /*5350*/  @!P0 BRA `(.L_x_606) ;  /* 0xffffffb000008947 */ /* 0x000fea000383ffff */
[----:B------:R-:W-:Y:S05]  /*5360*/  BRA `(.L_x_604) ;  /* 0x0000003000007947 */ /* 0x000fea0003800000 */
.L_x_605:
[----:B------:R-:W2:Y:S02]  /*5370*/  LD.E R0, [R6.64] ;  /* 0x0000000606007980 */ /* 0x000ea4000c101900 */
[----:B--2---:R-:W-:-:S05]  /*5380*/  IMAD.IADD R9, R9, 0x1, R0 ;  /* 0x0000000109097824 */ /* 0x004fca00078e0200 */
[----:B------:R0:W-:Y:S02]  /*5390*/  ST.E [R6.64], R9 ;  /* 0x0000000906007985 */ /* 0x0001e4000c101906 */
.L_x_604:
[----:B------:R-:W-:Y:S05]  /*53a0*/  BSYNC B0 ;  /* 0x0000000000007941 */ /* 0x000fea0003800000 */
.L_x_603:
[----:B------:R-:W-:-:S05]  /*53b0*/  IADD3 R4, P0, R2, R4, RZ ;  /* 0x0000000402047210 */ /* 0x000fca0007f1e0ff */
[----:B------:R-:W-:-:S07]  /*53c0*/  IMAD.X R5, R3, 0x1, R5, P0 ;  /* 0x0000000103057824 */ /* 0x000fce00000e0605 */
[----:B------:R-:W2:Y:S01]  /*53d0*/  ATOM.E.ADD.F16x2.RN.STRONG.GPU P0, RZ, [R4.64], R10 ;  /* 0x0000000a04ff798a */ /* 0x000ea2000810e9c6 */
[----:B------:R-:W-:Y:S01]  /*53e0*/  BSSY B0, `(.L_x_607) ;  /* 0x000000e000007945 */ /* 0x000fe20003800000 */
[----:B--2---:R-:W-:Y:S05]  /*53f0*/  @P0 BRA `(.L_x_608) ;  /* 0x000000c000000947 */ /* 0x004fea0003800000 */
[----:B------:R-:W1:Y:S02]  /*5400*/  QSPC.E.S P0, RZ, [R4] ;  /* 0x0000000004ff73aa */ /* 0x000e640000000500 */
[----:B-1----:R-:W-:Y:S05]  /*5410*/  @!P0 BRA `(.L_x_609) ;  /* 0x0000007000008947 */ /* 0x002fea0003800000 */
[----:B------:R-:W-:-:S05]  /*5420*/  LOP3.LUT R4, R4, 0xffffff, RZ, 0xc0, !PT ;  /* 0x00ffffff04047812 */ /* 0x000fca00078ec0ff */
.L_x_610:
[----:B------:R-:W1:Y:S02]  /*5430*/  LDS R8, [R4] ;  /* 0x0000000004087984 */ /* 0x000e640000000800 */
[----:B01----:R-:W-:-:S10]  /*5440*/  HFMA2.MMA R9, R8, 1, 1, R10 ;  /* 0x3c003c0008097835 */ /* 0x003fd4000000000a */
[----:B------:R-:W0:Y:S02]  /*5450*/  ATOMS.CAST.SPIN R9, [R4], R8, R9 ;  /* 0x000000080409738d */ /* 0x000e240001800009 */
[----:B0-----:R-:W-:-:S13]  /*5460*/  ISETP.EQ.U32.AND P0, PT, R9, 0x1, PT ;  /* 0x000000010900780c */ /* 0x001fda0003f02070 */
[----:B------:R-:W-:Y:S05]  /*5470*/  @!P0 BRA `(.L_x_610) ;  /* 0xffffffb000008947 */ /* 0x000fea000383ffff */
[----:B------:R-:W-:Y:S05]  /*5480*/  BRA `(.L_x_608) ;  /* 0x0000003000007947 */ /* 0x000fea0003800000 */
.L_x_609:
[----:B------:R-:W2:Y:S02]  /*5490*/  LD.E R0, [R4.64] ;  /* 0x0000000604007980 */ /* 0x000ea4000c101900 */
[----:B0-2---:R-:W-:-:S05]  /*54a0*/  IMAD.IADD R9, R10, 0x1, R0 ;  /* 0x000000010a097824 */ /* 0x005fca00078e0200 */
[----:B------:R0:W-:Y:S02]  /*54b0*/  ST.E [R4.64], R9 ;  /* 0x0000000904007985 */ /* 0x0001e4000c101906 */
.L_x_608:
[----:B------:R-:W-:Y:S05]  /*54c0*/  BSYNC B0 ;  /* 0x0000000000007941 */ /* 0x000fea0003800000 */
.L_x_607:
[----:B0-----:R-:W-:-:S05]  /*54d0*/  IMAD.WIDE R4, R25, 0x2, R6 ;  /* 0x0000000219047825 */ /* 0x001fca00078e0206 */
[----:B------:R-:W2:Y:S01]  /*54e0*/  ATOM.E.ADD.F16x2.RN.STRONG.GPU P0, RZ, [R4.64], R11 ;  /* 0x0000000b04ff798a */ /* 0x000ea2000810e9c6 */
[----:B------:R-:W-:Y:S01]  /*54f0*/  BSSY B0, `(.L_x_611) ;  /* 0x000000e000007945 */ /* 0x000fe20003800000 */
[----:B--2---:R-:W-:Y:S05]  /*5500*/  @P0 BRA `(.L_x_612) ;  /* 0x000000c000000947 */ /* 0x004fea0003800000 */
[----:B------:R-:W0:Y:S02]  /*5510*/  QSPC.E.S P0, RZ, [R4] ;  /* 0x0000000004ff73aa */ /* 0x000e240000000500 */
[----:B0-----:R-:W-:Y:S05]  /*5520*/  @!P0 BRA `(.L_x_613) ;  /* 0x0000007000008947 */ /* 0x001fea0003800000 */
[----:B------:R-:W-:-:S05]  /*5530*/  LOP3.LUT R0, R4, 0xffffff, RZ, 0xc0, !PT ;  /* 0x00ffffff04007812 */ /* 0x000fca00078ec0ff */
.L_x_614:
[----:B------:R-:W0:Y:S02]  /*5540*/  LDS R8, [R0] ;  /* 0x0000000000087984 */ /* 0x000e240000000800 */
[----:B0-----:R-:W-:-:S06]  /*5550*/  HADD2 R9, R8, R11 ;  /* 0x0000000b08097230 */ /* 0x001fcc0000000000 */
[----:B------:R-:W0:Y:S02]  /*5560*/  ATOMS.CAST.SPIN R9, [R0], R8, R9 ;  /* 0x000000080009738d */ /* 0x000e240001800009 */
[----:B0-----:R-:W-:-:S13]  /*5570*/  ISETP.EQ.U32.AND P0, PT, R9, 0x1, PT ;  /* 0x000000010900780c */ /* 0x001fda0003f02070 */
[----:B------:R-:W-:Y:S05]  /*5580*/  @!P0 BRA `(.L_x_614) ;  /* 0xffffffb000008947 */ /* 0x000fea000383ffff */
[----:B------:R-:W-:Y:S05]  /*5590*/  BRA `(.L_x_612) ;  /* 0x0000003000007947 */ /* 0x000fea0003800000 */
.L_x_613:
[----:B------:R-:W2:Y:S02]  /*55a0*/  LD.E R0, [R4.64] ;  /* 0x0000000604007980 */ /* 0x000ea4000c101900 */
[----:B--2---:R-:W-:-:S05]  /*55b0*/  IMAD.IADD R9, R11, 0x1, R0 ;  /* 0x000000010b097824 */ /* 0x004fca00078e0200 */
[----:B------:R0:W-:Y:S02]  /*55c0*/  ST.E [R4.64], R9 ;  /* 0x0000000904007985 */ /* 0x0001e4000c101906 */
.L_x_612:
[----:B------:R-:W-:Y:S05]  /*55d0*/  BSYNC B0 ;  /* 0x0000000000007941 */ /* 0x000fea0003800000 */
.L_x_611:
        /* <DEDUP_REMOVED lines=8> */
.L_x_618:
[----:B------:R-:W1:Y:S02]  /*5660*/  LDS R8, [R6] ;  /* 0x0000000006087984 */ /* 0x000e640000000800 */
[----:B01----:R-:W-:-:S10]  /*5670*/  HFMA2.MMA R9, R8, 1, 1, R21 ;  /* 0x3c003c0008097835 */ /* 0x003fd40000000015 */
[----:B------:R-:W0:Y:S02]  /*5680*/  ATOMS.CAST.SPIN R9, [R6], R8, R9 ;  /* 0x000000080609738d */ /* 0x000e240001800009 */
[----:B0-----:R-:W-:-:S13]  /*5690*/  ISETP.EQ.U32.AND P0, PT, R9, 0x1, PT ;  /* 0x000000010900780c */ /* 0x001fda0003f02070 */
[----:B------:R-:W-:Y:S05]  /*56a0*/  @!P0 BRA `(.L_x_618) ;  /* 0xffffffb000008947 */ /* 0x000fea000383ffff */
[----:B------:R-:W-:Y:S05]  /*56b0*/  BRA `(.L_x_616) ;  /* 0x0000003000007947 */ /* 0x000fea0003800000 */
.L_x_617:
[----:B------:R-:W2:Y:S02]  /*56c0*/  LD.E R0, [R6.64] ;  /* 0x0000000606007980 */ /* 0x000ea4000c101900 */
[----:B0-2---:R-:W-:-:S05]  /*56d0*/  IMAD.IADD R9, R21, 0x1, R0 ;  /* 0x0000000115097824 */ /* 0x005fca00078e0200 */
[----:B------:R0:W-:Y:S02]  /*56e0*/  ST.E [R6.64], R9 ;  /* 0x0000000906007985 */ /* 0x0001e4000c101906 */
.L_x_616:
[----:B------:R-:W-:Y:S05]  /*56f0*/  BSYNC B0 ;  /* 0x0000000000007941 */ /* 0x000fea0003800000 */
.L_x_615:
[----:B0-----:R-:W-:-:S05]  /*5700*/  IMAD.WIDE R6, R25, 0x2, R4 ;  /* 0x0000000219067825 */ /* 0x001fca00078e0204 */
[----:B------:R-:W2:Y:S01]  /*5710*/  ATOM.E.ADD.F16x2.RN.STRONG.GPU P0, RZ, [R6.64], R16 ;  /* 0x0000001006ff798a */ /* 0x000ea2000810e9c6 */
[----:B------:R-:W-:Y:S01]  /*5720*/  BSSY B0, `(.L_x_619) ;  /* 0x000000e000007945 */ /* 0x000fe20003800000 */
[----:B--2---:R-:W-:Y:S05]  /*5730*/  @P0 BRA `(.L_x_620) ;  /* 0x000000c000000947 */ /* 0x004fea0003800000 */
[----:B------:R-:W0:Y:S02]  /*5740*/  QSPC.E.S P0, RZ, [R6] ;  /* 0x0000000006ff73aa */ /* 0x000e240000000500 */
[----:B0-----:R-:W-:Y:S05]  /*5750*/  @!P0 BRA `(.L_x_621) ;  /* 0x0000007000008947 */ /* 0x001fea0003800000 */
[----:B------:R-:W-:-:S05]  /*5760*/  LOP3.LUT R0, R6, 0xffffff, RZ, 0xc0, !PT ;  /* 0x00ffffff06007812 */ /* 0x000fca00078ec0ff */
.L_x_622:
[----:B------:R-:W0:Y:S02]  /*5770*/  LDS R8, [R0] ;  /* 0x0000000000087984 */ /* 0x000e240000000800 */
[----:B0-----:R-:W-:-:S06]  /*5780*/  HADD2 R9, R8, R16 ;  /* 0x0000001008097230 */ /* 0x001fcc0000000000 */
[----:B------:R-:W0:Y:S02]  /*5790*/  ATOMS.CAST.SPIN R9, [R0], R8, R9 ;  /* 0x000000080009738d */ /* 0x000e240001800009 */
[----:B0-----:R-:W-:-:S13]  /*57a0*/  ISETP.EQ.U32.AND P0, PT, R9, 0x1, PT ;  /* 0x000000010900780c */ /* 0x001fda0003f02070 */
[----:B------:R-:W-:Y:S05]  /*57b0*/  @!P0 BRA `(.L_x_622) ;  /* 0xffffffb000008947 */ /* 0x000fea000383ffff */
[----:B------:R-:W-:Y:S05]  /*57c0*/  BRA `(.L_x_620) ;  /* 0x0000003000007947 */ /* 0x000fea0003800000 */
.L_x_621:
[----:B------:R-:W2:Y:S02]  /*57d0*/  LD.E R0, [R6.64] ;  /* 0x0000000606007980 */ /* 0x000ea4000c101900 */
[----:B--2---:R-:W-:-:S05]  /*57e0*/  IMAD.IADD R9, R16, 0x1, R0 ;  /* 0x0000000110097824 */ /* 0x004fca00078e0200 */
[----:B------:R0:W-:Y:S02]  /*57f0*/  ST.E [R6.64], R9 ;  /* 0x0000000906007985 */ /* 0x0001e4000c101906 */
.L_x_620:
[----:B------:R-:W-:Y:S05]  /*5800*/  BSYNC B0 ;  /* 0x0000000000007941 */ /* 0x000fea0003800000 */
.L_x_619:
        /* <DEDUP_REMOVED lines=8> */
.L_x_626:
[----:B------:R-:W1:Y:S02]  /*5890*/  LDS R8, [R4] ;  /* 0x0000000004087984 */ /* 0x000e640000000800 */
[----:B01----:R-:W-:-:S10]  /*58a0*/  HFMA2.MMA R9, R8, 1, 1, R15 ;  /* 0x3c003c0008097835 */ /* 0x003fd4000000000f */
[----:B------:R-:W0:Y:S02]  /*58b0*/  ATOMS.CAST.SPIN R9, [R4], R8, R9 ;  /* 0x000000080409738d */ /* 0x000e240001800009 */
[----:B0-----:R-:W-:-:S13]  /*58c0*/  ISETP.EQ.U32.AND P0, PT, R9, 0x1, PT ;  /* 0x000000010900780c */ /* 0x001fda0003f02070 */
[----:B------:R-:W-:Y:S05]  /*58d0*/  @!P0 BRA `(.L_x_626) ;  /* 0xffffffb000008947 */ /* 0x000fea000383ffff */
[----:B------:R-:W-:Y:S05]  /*58e0*/  BRA `(.L_x_624) ;  /* 0x0000003000007947 */ /* 0x000fea0003800000 */
.L_x_625:
[----:B------:R-:W2:Y:S02]  /*58f0*/  LD.E R0, [R4.64] ;  /* 0x0000000604007980 */ /* 0x000ea4000c101900 */
[----:B0-2---:R-:W-:-:S05]  /*5900*/  IMAD.IADD R9, R15, 0x1, R0 ;  /* 0x000000010f097824 */ /* 0x005fca00078e0200 */
[----:B------:R0:W-:Y:S02]  /*5910*/  ST.E [R4.64], R9 ;  /* 0x0000000904007985 */ /* 0x0001e4000c101906 */
.L_x_624:
[----:B------:R-:W-:Y:S05]  /*5920*/  BSYNC B0 ;  /* 0x0000000000007941 */ /* 0x000fea0003800000 */
.L_x_623:
[----:B0-----:R-:W-:-:S05]  /*5930*/  IMAD.WIDE R4, R25, 0x2, R6 ;  /* 0x0000000219047825 */ /* 0x001fca00078e0206 */
[----:B------:R-:W2:Y:S01]  /*5940*/  ATOM.E.ADD.F16x2.RN.STRONG.GPU P0, RZ, [R4.64], R14 ;  /* 0x0000000e04ff798a */ /* 0x000ea2000810e9c6 */
[----:B------:R-:W-:Y:S01]  /*5950*/  BSSY B0, `(.L_x_627) ;  /* 0x000000e000007945 */ /* 0x000fe20003800000 */
[----:B--2---:R-:W-:Y:S05]  /*5960*/  @P0 BRA `(.L_x_628) ;  /* 0x000000c000000947 */ /* 0x004fea0003800000 */
[----:B------:R-:W0:Y:S02]  /*5970*/  QSPC.E.S P0, RZ, [R4] ;  /* 0x0000000004ff73aa */ /* 0x000e240000000500 */
[----:B0-----:R-:W-:Y:S05]  /*5980*/  @!P0 BRA `(.L_x_629) ;  /* 0x0000007000008947 */ /* 0x001fea0003800000 */
[----:B------:R-:W-:-:S05]  /*5990*/  LOP3.LUT R4, R4, 0xffffff, RZ, 0xc0, !PT ;  /* 0x00ffffff04047812 */ /* 0x000fca00078ec0ff */
.L_x_630:
[----:B------:R-:W0:Y:S02]  /*59a0*/  LDS R8, [R4] ;  /* 0x0000000004087984 */ /* 0x000e240000000800 */
[----:B0-----:R-:W-:-:S06]  /*59b0*/  HADD2 R9, R8, R14 ;  /* 0x0000000e08097230 */ /* 0x001fcc0000000000 */
[----:B------:R-:W0:Y:S02]  /*59c0*/  ATOMS.CAST.SPIN R9, [R4], R8, R9 ;  /* 0x000000080409738d */ /* 0x000e240001800009 */
[----:B0-----:R-:W-:-:S13]  /*59d0*/  ISETP.EQ.U32.AND P0, PT, R9, 0x1, PT ;  /* 0x000000010900780c */ /* 0x001fda0003f02070 */
[----:B------:R-:W-:Y:S05]  /*59e0*/  @!P0 BRA `(.L_x_630) ;  /* 0xffffffb000008947 */ /* 0x000fea000383ffff */
[----:B------:R-:W-:Y:S05]  /*59f0*/  BRA `(.L_x_628) ;  /* 0x0000003000007947 */ /* 0x000fea0003800000 */
.L_x_629:
[----:B------:R-:W2:Y:S02]  /*5a00*/  LD.E R0, [R4.64] ;  /* 0x0000000604007980 */ /* 0x000ea4000c101900 */
[----:B--2---:R-:W-:-:S05]  /*5a10*/  IMAD.IADD R9, R14, 0x1, R0 ;  /* 0x000000010e097824 */ /* 0x004fca00078e0200 */
[----:B------:R0:W-:Y:S02]  /*5a20*/  ST.E [R4.64], R9 ;  /* 0x0000000904007985 */ /* 0x0001e4000c101906 */
.L_x_628:
[----:B------:R-:W-:Y:S05]  /*5a30*/  BSYNC B0 ;  /* 0x0000000000007941 */ /* 0x000fea0003800000 */
.L_x_627:
[----:B------:R-:W-:-:S05]  /*5a40*/  IADD3 R2, P0, R2, R6, RZ ;  /* 0x0000000602027210 */ /* 0x000fca0007f1e0ff */
[----:B------:R-:W-:-:S07]  /*5a50*/  IMAD.X R3, R3, 0x1, R7, P0 ;  /* 0x0000000103037824 */ /* 0x000fce00000e0607 */
[----:B------:R-:W2:Y:S02]  /*5a60*/  ATOM.E.ADD.F16x2.RN.STRONG.GPU P0, RZ, [R2.64], R13 ;  /* 0x0000000d02ff798a */ /* 0x000ea4000810e9c6 */
[----:B--2---:R-:W-:Y:S05]  /*5a70*/  @P0 EXIT ;  /* 0x000000000000094d */ /* 0x004fea0003800000 */
[----:B------:R-:W1:Y:S02]  /*5a80*/  QSPC.E.S P0, RZ, [R2] ;  /* 0x0000000002ff73aa */ /* 0x000e640000000500 */
[----:B-1----:R-:W-:Y:S05]  /*5a90*/  @!P0 BRA `(.L_x_631) ;  /* 0x0000007000008947 */ /* 0x002fea0003800000 */
[----:B------:R-:W-:-:S05]  /*5aa0*/  LOP3.LUT R2, R2, 0xffffff, RZ, 0xc0, !PT ;  /* 0x00ffffff02027812 */ /* 0x000fca00078ec0ff */
.L_x_632:
[----:B0-----:R-:W0:Y:S02]  /*5ab0*/  LDS R4, [R2] ;  /* 0x0000000002047984 */ /* 0x001e240000000800 */
[----:B0-----:R-:W-:-:S10]  /*5ac0*/  HFMA2.MMA R5, R4, 1, 1, R13 ;  /* 0x3c003c0004057835 */ /* 0x001fd4000000000d */
[----:B------:R-:W0:Y:S02]  /*5ad0*/  ATOMS.CAST.SPIN R5, [R2], R4, R5 ;  /* 0x000000040205738d */ /* 0x000e240001800005 */
[----:B0-----:R-:W-:-:S13]  /*5ae0*/  ISETP.EQ.U32.AND P0, PT, R5, 0x1, PT ;  /* 0x000000010500780c */ /* 0x001fda0003f02070 */
[----:B------:R-:W-:Y:S05]  /*5af0*/  @!P0 BRA `(.L_x_632) ;  /* 0xffffffb000008947 */ /* 0x000fea000383ffff */
[----:B------:R-:W-:Y:S05]  /*5b00*/  EXIT ;  /* 0x000000000000794d */ /* 0x000fea0003800000 */
.L_x_631:
[----:B------:R-:W2:Y:S02]  /*5b10*/  LD.E R0, [R2.64] ;  /* 0x0000000602007980 */ /* 0x000ea4000c101900 */
[----:B0-2---:R-:W-:-:S05]  /*5b20*/  IMAD.IADD R5, R13, 0x1, R0 ;  /* 0x000000010d057824 */ /* 0x005fca00078e0200 */
[----:B------:R-:W-:Y:S01]  /*5b30*/  ST.E [R2.64], R5 ;  /* 0x0000000502007985 */ /* 0x000fe2000c101906 */
[----:B------:R-:W-:Y:S05]  /*5b40*/  EXIT ;  /* 0x000000000000794d */ /* 0x000fea0003800000 */
.L_x_633:
        /* <DEDUP_REMOVED lines=11> */
.L_x_1814:


//--------------------- .text._ZN4vllm4gptq33gemm_half_q_half_gptq_2bit_kernelILb1ELi8EEEvPK6__halfPKjS6_S4_PS2_iiiibPKi --------------------------
	.section	.text._ZN4vllm4gptq33gemm_half_q_half_gptq_2bit_kernelILb1ELi8EEEvPK6__halfPKjS6_S4_PS2_iiiibPKi,"ax",@progbits
	.sectioninfo	@"SHI_REGISTERS=94"
	.align	128
        .global         _ZN4vllm4gptq33gemm_half_q_half_gptq_2bit_kernelILb1ELi8EEEvPK6__halfPKjS6_S4_PS2_iiiibPKi
        .type           _ZN4vllm4gptq33gemm_half_q_half_gptq_2bit_kernelILb1ELi8EEEvPK6__halfPKjS6_S4_PS2_iiiibPKi,@function
        .size           _ZN4vllm4gptq33gemm_half_q_half_gptq_2bit_kernelILb1ELi8EEEvPK6__halfPKjS6_S4_PS2_iiiibPKi,(.L_x_1815 - _ZN4vllm4gptq33gemm_half_q_half_gptq_2bit_kernelILb1ELi8EEEvPK6__halfPKjS6_S4_PS2_iiiibPKi)
        .other          _ZN4vllm4gptq33gemm_half_q_half_gptq_2bit_kernelILb1ELi8EEEvPK6__halfPKjS6_S4_PS2_iiiibPKi,@"STO_CUDA_ENTRY STV_DEFAULT"
_ZN4vllm4gptq33gemm_half_q_half_gptq_2bit_kernelILb1ELi8EEEvPK6__halfPKjS6_S4_PS2_iiiibPKi:
.text._ZN4vllm4gptq33gemm_half_q_half_gptq_2bit_kernelILb1ELi8EEEvPK6__halfPKjS6_S4_PS2_iiiibPKi:
[----:B------:R-:W-:Y:S02]  /*0000*/  IMAD.MOV.U32 R1, RZ, RZ, c[0x0][0x28] ;  /* 0x00000a00ff017624 */ /* 0x000fe400078e00ff */
[----:B------:R-:W0:Y:S01]  /*0010*/  S2UR UR6, SR_CTAID.Z ;  /* 0x00000000000679c3 */ /* 0x000e220000002700 */
[----:B------:R-:W1:Y:S01]  /*0020*/  S2R R3, SR_TID.X ;  /* 0x0000000000037919 */ /* 0x000e620000002100 */
[----:B------:R-:W-:Y:S01]  /*0030*/  ULDC UR5, c[0x0][0x190] ;  /* 0x0000640000057ab9 */ /* 0x000fe20000000800 */
[----:B------:R-:W-:Y:S01]  /*0040*/  BSSY B0, `(.L_x_634) ;  /* 0x0000052000007945 */ /* 0x000fe20003800000 */
[----:B------:R-:W-:Y:S01]  /*0050*/  ULDC.64 UR10, c[0x0][0x118] ;  /* 0x00004600000a7ab9 */ /* 0x000fe20000000a00 */
[----:B------:R-:W1:Y:S01]  /*0060*/  S2R R2, SR_CTAID.X ;  /* 0x0000000000027919 */ /* 0x000e620000002500 */
[----:B0-----:R-:W-:-:S04]  /*0070*/  USHF.L.U32 UR7, UR6, 0x7, URZ ;  /* 0x0000000706077899 */ /* 0x001fc8000800063f */
[----:B------:R-:W-:Y:S01]  /*0080*/  UIADD3 UR4, UR7, 0x80, URZ ;  /* 0x0000008007047890 */ /* 0x000fe2000fffe03f */
[----:B-1----:R-:W-:Y:S01]  /*0090*/  IMAD R2, R2, 0x80, R3 ;  /* 0x0000008002027824 */ /* 0x002fe200078e0203 */
[----:B------:R-:W-:Y:S01]  /*00a0*/  IADD3 R0, R3, UR7, RZ ;  /* 0x0000000703007c10 */ /* 0x000fe2000fffe0ff */
[----:B------:R-:W-:Y:S01]  /*00b0*/  IMAD.U32 R88, RZ, RZ, UR7 ;  /* 0x00000007ff587e24 */ /* 0x000fe2000f8e00ff */
[----:B------:R-:W-:Y:S01]  /*00c0*/  UISETP.LT.U32.AND UP0, UPT, UR4, UR5, UPT ;  /* 0x000000050400728c */ /* 0x000fe2000bf01070 */
[----:B------:R-:W-:-:S03]  /*00d0*/  IMAD.SHL.U32 R89, R2, 0x4, RZ ;  /* 0x0000000402597824 */ /* 0x000fc600078e00ff */
[----:B------:R-:W-:-:S06]  /*00e0*/  USEL UR5, UR4, UR5, UP0 ;  /* 0x0000000504057287 */ /* 0x000fcc0008000000 */
[----:B------:R-:W-:-:S13]  /*00f0*/  ISETP.GE.U32.AND P0, PT, R0, UR5, PT ;  /* 0x0000000500007c0c */ /* 0x000fda000bf06070 */
        /* <DEDUP_REMOVED lines=42> */
.L_x_636:
        /* <DEDUP_REMOVED lines=28> */
.L_x_635:
[----:B------:R-:W-:Y:S05]  /*0560*/  BSYNC B0 ;  /* 0x0000000000007941 */ /* 0x000fea0003800000 */
.L_x_634:
[----:B------:R-:W-:-:S13]  /*0570*/  ISETP.GE.AND P0, PT, R89, c[0x0][0x18c], PT ;  /* 0x0000630059007a0c */ /* 0x000fda0003f06270 */
[----:B------:R-:W-:Y:S05]  /*0580*/  @P0 EXIT ;  /* 0x000000000000094d */ /* 0x000fea0003800000 */
[----:B0-----:R-:W-:Y:S01]  /*0590*/  IABS R5, c[0x0][0x194] ;  /* 0x0000650000057a13 */ /* 0x001fe20000000000 */
[----:B------:R-:W-:Y:S01]  /*05a0*/  ULDC.64 UR8, c[0x0][0x190] ;  /* 0x0000640000087ab9 */ /* 0x000fe20000000a00 */
[----:B------:R-:W-:Y:S01]  /*05b0*/  SHF.R.S32.HI R12, RZ, 0x1f, R89 ;  /* 0x0000001fff0c7819 */ /* 0x000fe20000011459 */
[----:B------:R-:W-:Y:S01]  /*05c0*/  ULOP3.LUT UR4, UR8, UR9, URZ, 0x3c, !UPT ;  /* 0x0000000908047292 */ /* 0x000fe2000f8e3c3f */
[----:B------:R-:W0:Y:S01]  /*05d0*/  I2F.RP R0, R5 ;  /* 0x0000000500007306 */ /* 0x000e220000209400 */
[----:B------:R-:W-:Y:S01]  /*05e0*/  ISETP.GE.AND P3, PT, R88, UR5, PT ;  /* 0x0000000558007c0c */ /* 0x000fe2000bf66270 */
[----:B------:R-:W-:Y:S01]  /*05f0*/  IMAD.MOV.U32 R15, RZ, RZ, 0x4 ;  /* 0x00000004ff0f7424 */ /* 0x000fe200078e00ff */
[----:B------:R-:W-:Y:S01]  /*0600*/  LEA.HI R12, R12, R89, RZ, 0x4 ;  /* 0x000000590c0c7211 */ /* 0x000fe200078f20ff */
[----:B------:R-:W-:Y:S01]  /*0610*/  IMAD.MOV.U32 R17, RZ, RZ, 0x2 ;  /* 0x00000002ff117424 */ /* 0x000fe200078e00ff */
[----:B------:R-:W-:Y:S02]  /*0620*/  ISETP.LE.AND P2, PT, RZ, UR4, PT ;  /* 0x00000004ff007c0c */ /* 0x000fe4000bf43270 */
[----:B------:R-:W-:-:S02]  /*0630*/  SHF.R.S32.HI R72, RZ, 0x4, R12 ;  /* 0x00000004ff487819 */ /* 0x000fc4000001140c */
        /* <DEDUP_REMOVED lines=10> */
[----:B0-----:R-:W-:-:S04]  /*06e0*/  IADD3 R2, R0, 0xffffffe, RZ ;  /* 0x0ffffffe00027810 */ /* 0x001fc80007ffe0ff */
[----:B------:R0:W1:Y:S02]  /*06f0*/  F2I.FTZ.U32.TRUNC.NTZ R3, R2 ;  /* 0x0000000200037305 */ /* 0x000064000021f000 */
[----:B0-----:R-:W-:Y:S02]  /*0700*/  IMAD.MOV.U32 R2, RZ, RZ, RZ ;  /* 0x000000ffff027224 */ /* 0x001fe400078e00ff */
[----:B-1----:R-:W-:-:S04]  /*0710*/  IMAD.MOV R4, RZ, RZ, -R3 ;  /* 0x000000ffff047224 */ /* 0x002fc800078e0a03 */
[----:B------:R-:W-:Y:S01]  /*0720*/  IMAD R7, R4, R5, RZ ;  /* 0x0000000504077224 */ /* 0x000fe200078e02ff */
[----:B------:R-:W-:-:S03]  /*0730*/  IABS R4, c[0x0][0x190] ;  /* 0x0000640000047a13 */ /* 0x000fc60000000000 */
[----:B------:R-:W-:Y:S01]  /*0740*/  IMAD.HI.U32 R3, R3, R7, R2 ;  /* 0x0000000703037227 */ /* 0x000fe200078e0002 */
[----:B------:R-:W-:-:S05]  /*0750*/  PRMT R7, RZ, 0x5410, RZ ;  /* 0x00005410ff077816 */ /* 0x000fca00000000ff */
[----:B------:R-:W-:-:S04]  /*0760*/  IMAD.HI.U32 R3, R3, R4, RZ ;  /* 0x0000000403037227 */ /* 0x000fc800078e00ff */
[----:B------:R-:W-:-:S04]  /*0770*/  IMAD.MOV R0, RZ, RZ, -R3 ;  /* 0x000000ffff007224 */ /* 0x000fc800078e0a03 */
[C---:B------:R-:W-:Y:S01]  /*0780*/  IMAD R0, R5.reuse, R0, R4 ;  /* 0x0000000005007224 */ /* 0x040fe200078e0204 */
[----:B------:R-:W-:Y:S01]  /*0790*/  PRMT R4, RZ, 0x5410, RZ ;  /* 0x00005410ff047816 */ /* 0x000fe200000000ff */
[----:B------:R-:W-:Y:S03]  /*07a0*/  BAR.SYNC.DEFER_BLOCKING 0x0 ;  /* 0x0000000000007b1d */ /* 0x000fe60000010000 */
        /* <DEDUP_REMOVED lines=13> */
[----:B0-----:R-:W-:Y:S02]  /*0880*/  IADD3 R2, R0, 0xffffffe, RZ ;  /* 0x0ffffffe00027810 */ /* 0x001fe40007ffe0ff */
[----:B------:R-:W-:-:S04]  /*0890*/  PRMT R0, RZ, 0x5410, RZ ;  /* 0x00005410ff007816 */ /* 0x000fc800000000ff */
[----:B------:R0:W1:Y:S02]  /*08a0*/  F2I.FTZ.U32.TRUNC.NTZ R3, R2 ;  /* 0x0000000200037305 */ /* 0x000064000021f000 */
[----:B0-----:R-:W-:Y:S02]  /*08b0*/  IMAD.MOV.U32 R2, RZ, RZ, RZ ;  /* 0x000000ffff027224 */ /* 0x001fe400078e00ff */
[----:B-1----:R-:W-:-:S04]  /*08c0*/  IMAD R5, R5, R3, RZ ;  /* 0x0000000305057224 */ /* 0x002fc800078e02ff */
[----:B------:R-:W-:Y:S01]  /*08d0*/  IMAD.HI.U32 R3, R3, R5, R2 ;  /* 0x0000000503037227 */ /* 0x000fe200078e0002 */
[----:B------:R-:W-:Y:S02]  /*08e0*/  PRMT R2, RZ, 0x5410, RZ ;  /* 0x00005410ff027816 */ /* 0x000fe400000000ff */
[----:B------:R-:W-:-:S03]  /*08f0*/  PRMT R5, RZ, 0x5410, RZ ;  /* 0x00005410ff057816 */ /* 0x000fc600000000ff */
[----:B------:R-:W-:-:S04]  /*0900*/  IMAD.HI.U32 R71, R3, R88, RZ ;  /* 0x0000005803477227 */ /* 0x000fc800078e00ff */
[----:B------:R-:W-:-:S04]  /*0910*/  IMAD.MOV R3, RZ, RZ, -R71 ;  /* 0x000000ffff037224 */ /* 0x000fc800078e0a47 */
[----:B------:R-:W-:-:S05]  /*0920*/  IMAD R3, R70, R3, R88 ;  /* 0x0000000346037224 */ /* 0x000fca00078e0258 */
[----:B------:R-:W-:-:S13]  /*0930*/  ISETP.GE.U32.AND P0, PT, R3, R70, PT ;  /* 0x000000460300720c */ /* 0x000fda0003f06070 */
[----:B------:R-:W-:Y:S01]  /*0940*/  @P0 IMAD.IADD R3, R3, 0x1, -R70 ;  /* 0x0000000103030824 */ /* 0x000fe200078e0a46 */
[----:B------:R-:W-:-:S04]  /*0950*/  @P0 IADD3 R71, R71, 0x1, RZ ;  /* 0x0000000147470810 */ /* 0x000fc80007ffe0ff */
[----:B------:R-:W-:Y:S02]  /*0960*/  ISETP.GE.U32.AND P1, PT, R3, R70, PT ;  /* 0x000000460300720c */ /* 0x000fe40003f26070 */
[----:B------:R-:W-:-:S11]  /*0970*/  PRMT R3, RZ, 0x5410, RZ ;  /* 0x00005410ff037816 */ /* 0x000fd600000000ff */
[----:B------:R-:W-:Y:S02]  /*0980*/  @P1 IADD3 R71, R71, 0x1, RZ ;  /* 0x0000000147471810 */ /* 0x000fe40007ffe0ff */
[----:B------:R-:W-:-:S05]  /*0990*/  @!P2 LOP3.LUT R71, RZ, R70, RZ, 0x33, !PT ;  /* 0x00000046ff47a212 */ /* 0x000fca00078e33ff */
[----:B------:R-:W-:-:S04]  /*09a0*/  IMAD R14, R71, c[0x0][0x18c], RZ ;  /* 0x00006300470e7a24 */ /* 0x000fc800078e02ff */
[--C-:B------:R-:W-:Y:S01]  /*09b0*/  IMAD.IADD R16, R89, 0x1, R14.reuse ;  /* 0x0000000159107824 */ /* 0x100fe200078e020e */
[----:B------:R-:W-:-:S03]  /*09c0*/  SHF.R.S32.HI R13, RZ, 0x1f, R14 ;  /* 0x0000001fff0d7819 */ /* 0x000fc6000001140e */
[----:B------:R-:W-:Y:S01]  /*09d0*/  IMAD.WIDE R16, R16, R17, c[0x0][0x178] ;  /* 0x00005e0010107625 */ /* 0x000fe200078e0211 */
[----:B------:R-:W-:-:S04]  /*09e0*/  LEA.HI R13, R13, R14, RZ, 0x4 ;  /* 0x0000000e0d0d7211 */ /* 0x000fc800078f20ff */
[----:B------:R-:W-:Y:S02]  /*09f0*/  LEA.HI.SX32 R14, R13, R72, 0x1c ;  /* 0x000000480d0e7211 */ /* 0x000fe400078fe2ff */
[----:B------:R-:W-:-:S03]  /*0a00*/  PRMT R13, RZ, 0x5410, RZ ;  /* 0x00005410ff0d7816 */ /* 0x000fc600000000ff */
[----:B------:R-:W-:Y:S01]  /*0a10*/  IMAD.WIDE R14, R14, R15, c[0x0][0x170] ;  /* 0x00005c000e0e7625 */ /* 0x000fe200078e020f */
[----:B------:R-:W-:Y:S05]  /*0a20*/  @P3 BRA `(.L_x_637) ;  /* 0x000020b000003947 */ /* 0x000fea0003800000 */
[----:B------:R-:W2:Y:S04]  /*0a30*/  LDG.E.CONSTANT R14, [R14.64] ;  /* 0x0000000a0e0e7981 */ /* 0x000ea8000c1e9900 */
[----:B------:R0:W5:Y:S04]  /*0a40*/  LDG.E.CONSTANT R74, [R16.64] ;  /* 0x0000000a104a7981 */ /* 0x000168000c1e9900 */
[----:B------:R0:W5:Y:S01]  /*0a50*/  LDG.E.CONSTANT R75, [R16.64+0x4] ;  /* 0x0000040a104b7981 */ /* 0x000162000c1e9900 */
[----:B------:R-:W-:Y:S01]  /*0a60*/  USHF.L.U32 UR4, UR6, 0x3, URZ ;  /* 0x0000000306047899 */ /* 0x000fe2000800063f */
[----:B------:R-:W-:-:S03]  /*0a70*/  IMAD.SHL.U32 R73, R89, 0x2, RZ ;  /* 0x0000000259497824 */ /* 0x000fc600078e00ff */
[----:B------:R-:W-:Y:S02]  /*0a80*/  ULOP3.LUT UR4, UR4, 0xffffff8, URZ, 0xc0, !UPT ;  /* 0x0ffffff804047892 */ /* 0x000fe4000f8ec03f */
[----:B------:R-:W-:Y:S02]  /*0a90*/  ULDC UR6, c[0x0][0x18c] ;  /* 0x0000630000067ab9 */ /* 0x000fe40000000800 */
[----:B------:R-:W-:Y:S01]  /*0aa0*/  UIMAD UR4, UR4, UR6, URZ ;  /* 0x00000006040472a4 */ /* 0x000fe2000f8e023f */
[----:B------:R-:W-:-:S03]  /*0ab0*/  LOP3.LUT R73, R73, 0x18, RZ, 0xc0, !PT ;  /* 0x0000001849497812 */ /* 0x000fc600078ec0ff */
[----:B------:R-:W-:Y:S02]  /*0ac0*/  USHF.R.S32.HI UR6, URZ, 0x1f, UR4 ;  /* 0x0000001f3f067899 */ /* 0x000fe40008011404 */
[C---:B------:R-:W-:Y:S01]  /*0ad0*/  IADD3 R91, P0, R89.reuse, UR4, RZ ;  /* 0x00000004595b7c10 */ /* 0x040fe2000ff1e0ff */
[----:B------:R-:W-:Y:S01]  /*0ae0*/  IMAD.IADD R70, R88, 0x1, R70 ;  /* 0x0000000158467824 */ /* 0x000fe200078e0246 */
[----:B------:R-:W-:Y:S02]  /*0af0*/  ULDC.S8 UR4, c[0x0][0x198] ;  /* 0x0000660000047ab9 */ /* 0x000fe40000000200 */
[----:B------:R-:W-:Y:S02]  /*0b00*/  LEA.HI.X.SX32 R18, R89, UR6, 0x1, P0 ;  /* 0x0000000659127c11 */ /* 0x000fe400080f0eff */
[C---:B------:R-:W-:Y:S01]  /*0b10*/  LEA R90, P0, R91.reuse, c[0x0][0x168], 0x2 ;  /* 0x00005a005b5a7a11 */ /* 0x040fe200078010ff */
[----:B------:R-:W-:Y:S01]  /*0b20*/  UISETP.NE.AND UP0, UPT, UR4, URZ, UPT ;  /* 0x0000003f0400728c */ /* 0x000fe2000bf05270 */
[----:B------:R-:W-:Y:S01]  /*0b30*/  PRMT R48, RZ, 0x7610, R48 ;  /* 0x00007610ff307816 */ /* 0x000fe20000000030 */
[----:B------:R-:W-:Y:S01]  /*0b40*/  IMAD.MOV.U32 R65, RZ, RZ, R70 ;  /* 0x000000ffff417224 */ /* 0x000fe200078e0046 */
[----:B------:R-:W-:Y:S01]  /*0b50*/  LEA.HI.X R91, R91, c[0x0][0x16c], R18, 0x2, P0 ;  /* 0x00005b005b5b7a11 */ /* 0x000fe200000f1412 */
[----:B------:R-:W-:-:S02]  /*0b60*/  USEL UR6, URZ, 0x1, UP0 ;  /* 0x000000013f067887 */ /* 0x000fc40008000000 */
[----:B------:R-:W-:Y:S01]  /*0b70*/  UMOV UR4, URZ ;  /* 0x0000003f00047c82 */ /* 0x000fe20008000000 */
[----:B--2---:R-:W-:-:S04]  /*0b80*/  SHF.R.U32.HI R66, RZ, R73, R14 ;  /* 0x00000049ff427219 */ /* 0x004fc8000001160e */
[--C-:B------:R-:W-:Y:S02]  /*0b90*/  SHF.R.U32.HI R69, RZ, 0x6, R66.reuse ;  /* 0x00000006ff457819 */ /* 0x100fe40000011642 */
[--C-:B------:R-:W-:Y:S02]  /*0ba0*/  SHF.R.U32.HI R68, RZ, 0x4, R66.reuse ;  /* 0x00000004ff447819 */ /* 0x100fe40000011642 */
[----:B------:R-:W-:Y:S02]  /*0bb0*/  SHF.R.U32.HI R67, RZ, 0x2, R66 ;  /* 0x00000002ff437819 */ /* 0x000fe40000011642 */
[----:B------:R-:W-:Y:S02]  /*0bc0*/  LOP3.LUT R66, R66, 0x3, RZ, 0xc0, !PT ;  /* 0x0000000342427812 */ /* 0x000fe400078ec0ff */
[----:B------:R-:W-:Y:S02]  /*0bd0*/  LOP3.LUT R69, R69, 0x3, RZ, 0xc0, !PT ;  /* 0x0000000345457812 */ /* 0x000fe400078ec0ff */
[----:B------:R-:W-:-:S02]  /*0be0*/  LOP3.LUT R68, R68, 0x3, RZ, 0xc0, !PT ;  /* 0x0000000344447812 */ /* 0x000fc400078ec0ff */
[----:B0-----:R-:W-:Y:S02]  /*0bf0*/  LOP3.LUT R67, R67, 0x3, RZ, 0xc0, !PT ;  /* 0x0000000343437812 */ /* 0x001fe400078ec0ff */
.L_x_639:
[----:B-----5:R0:W5:Y:S01]  /*0c00*/  LDG.E.128.CONSTANT R16, [R90.64] ;  /* 0x0000000a5a107981 */ /* 0x020162000c1e9d00 */
[----:B------:R-:W-:Y:S01]  /*0c10*/  ISETP.NE.AND P0, PT, R88, R65, PT ;  /* 0x000000415800720c */ /* 0x000fe20003f05270 */
[----:B------:R-:W1:Y:S08]  /*0c20*/  I2F.F16 R22, -0x100 ;  /* 0xffffff0000167906 */ /* 0x000e700000200c00 */
[----:B------:R-:W2:Y:S08]  /*0c30*/  I2F.F16 R23, -0x40 ;  /* 0xffffffc000177906 */ /* 0x000eb00000200c00 */
[----:B------:R-:W3:Y:S01]  /*0c40*/  I2F.F16 R45, -0x10 ;  /* 0xfffffff0002d7906 */ /* 0x000ee20000200c00 */
[----:B------:R-:W-:Y:S05]  /*0c50*/  @P0 BRA `(.L_x_638) ;  /* 0x0000016000000947 */ /* 0x000fea0003800000 */
[----:B01----:R-:W-:Y:S01]  /*0c60*/  IADD3 R71, R71, 0x1, RZ ;  /* 0x0000000147477810 */ /* 0x003fe20007ffe0ff */
[----:B------:R-:W-:-:S04]  /*0c70*/  IMAD.MOV.U32 R21, RZ, RZ, 0x2 ;  /* 0x00000002ff157424 */ /* 0x000fc800078e00ff */
[----:B------:R-:W-:-:S04]  /*0c80*/  IMAD R14, R71, c[0x0][0x18c], RZ ;  /* 0x00006300470e7a24 */ /* 0x000fc800078e02ff */
[--C-:B------:R-:W-:Y:S01]  /*0c90*/  IMAD.IADD R20, R89, 0x1, R14.reuse ;  /* 0x0000000159147824 */ /* 0x100fe200078e020e */
[----:B------:R-:W-:-:S03]  /*0ca0*/  SHF.R.S32.HI R15, RZ, 0x1f, R14 ;  /* 0x0000001fff0f7819 */ /* 0x000fc6000001140e */
[----:B------:R-:W-:Y:S01]  /*0cb0*/  IMAD.WIDE R20, R20, R21, c[0x0][0x178] ;  /* 0x00005e0014147625 */ /* 0x000fe200078e0215 */
[----:B------:R-:W-:-:S03]  /*0cc0*/  LEA.HI R15, R15, R14, RZ, 0x4 ;  /* 0x0000000e0f0f7211 */ /* 0x000fc600078f20ff */
[----:B------:R-:W-:Y:S01]  /*0cd0*/  IMAD.MOV.U32 R14, RZ, RZ, 0x4 ;  /* 0x00000004ff0e7424 */ /* 0x000fe200078e00ff */
[----:B------:R-:W-:Y:S01]  /*0ce0*/  LEA.HI.SX32 R15, R15, R72, 0x1c ;  /* 0x000000480f0f7211 */ /* 0x000fe200078fe2ff */
[----:B------:R0:W5:Y:S04]  /*0cf0*/  LDG.E.CONSTANT R74, [R20.64] ;  /* 0x0000000a144a7981 */ /* 0x000168000c1e9900 */
[----:B------:R-:W-:Y:S01]  /*0d00*/  IMAD.WIDE R14, R15, R14, c[0x0][0x170] ;  /* 0x00005c000f0e7625 */ /* 0x000fe200078e020e */
[----:B------:R0:W5:Y:S05]  /*0d10*/  LDG.E.CONSTANT R75, [R20.64+0x4] ;  /* 0x0000040a144b7981 */ /* 0x00016a000c1e9900 */
[----:B------:R-:W4:Y:S01]  /*0d20*/  LDG.E.CONSTANT R14, [R14.64] ;  /* 0x0000000a0e0e7981 */ /* 0x000f22000c1e9900 */
[----:B------:R-:W-:Y:S01]  /*0d30*/  IMAD.MOV.U32 R65, RZ, RZ, R70 ;  /* 0x000000ffff417224 */ /* 0x000fe200078e0046 */
[----:B----4-:R-:W-:-:S04]  /*0d40*/  SHF.R.U32.HI R66, RZ, R73, R14 ;  /* 0x00000049ff427219 */ /* 0x010fc8000001160e */
[--C-:B------:R-:W-:Y:S02]  /*0d50*/  SHF.R.U32.HI R67, RZ, 0x2, R66.reuse ;  /* 0x00000002ff437819 */ /* 0x100fe40000011642 */
[--C-:B------:R-:W-:Y:S02]  /*0d60*/  SHF.R.U32.HI R68, RZ, 0x4, R66.reuse ;  /* 0x00000004ff447819 */ /* 0x100fe40000011642 */
[----:B------:R-:W-:Y:S02]  /*0d70*/  SHF.R.U32.HI R69, RZ, 0x6, R66 ;  /* 0x00000006ff457819 */ /* 0x000fe40000011642 */
[----:B------:R-:W-:Y:S02]  /*0d80*/  LOP3.LUT R66, R66, 0x3, RZ, 0xc0, !PT ;  /* 0x0000000342427812 */ /* 0x000fe400078ec0ff */
[----:B------:R-:W-:Y:S02]  /*0d90*/  LOP3.LUT R67, R67, 0x3, RZ, 0xc0, !PT ;  /* 0x0000000343437812 */ /* 0x000fe400078ec0ff */
[----:B------:R-:W-:-:S02]  /*0da0*/  LOP3.LUT R68, R68, 0x3, RZ, 0xc0, !PT ;  /* 0x0000000344447812 */ /* 0x000fc400078ec0ff */
[----:B------:R-:W-:Y:S02]  /*0db0*/  LOP3.LUT R69, R69, 0x3, RZ, 0xc0, !PT ;  /* 0x0000000345457812 */ /* 0x000fe400078ec0ff */
.L_x_638:
[----:B01----:R-:W-:Y:S01]  /*0dc0*/  IMAD.MOV.U32 R15, RZ, RZ, 0x4 ;  /* 0x00000004ff0f7424 */ /* 0x003fe200078e00ff */
[----:B------:R-:W-:Y:S02]  /*0dd0*/  IADD3 R14, R66, UR6, RZ ;  /* 0x00000006420e7c10 */ /* 0x000fe4000fffe0ff */
[----:B-----5:R-:W-:Y:S01]  /*0de0*/  SHF.R.U32.HI R25, RZ, 0x8, R16 ;  /* 0x00000008ff197819 */ /* 0x020fe20000011610 */
[----:B------:R-:W-:Y:S01]  /*0df0*/  IMAD.WIDE R90, R15, c[0x0][0x18c], R90 ;  /* 0x000063000f5a7a25 */ /* 0x000fe200078e025a */
[C---:B------:R-:W-:Y:S01]  /*0e00*/  LOP3.LUT R15, R16.reuse, 0x30003, RZ, 0xc0, !PT ;  /* 0x00030003100f7812 */ /* 0x040fe200078ec0ff */
[----:B------:R0:W1:Y:S01]  /*0e10*/  I2F.F16 R28, R14 ;  /* 0x0000000e001c7306 */ /* 0x0000620000200c00 */
[C---:B------:R-:W-:Y:S02]  /*0e20*/  LOP3.LUT R27, R16.reuse, 0xc000c, RZ, 0xc0, !PT ;  /* 0x000c000c101b7812 */ /* 0x040fe400078ec0ff */
[C---:B------:R-:W-:Y:S02]  /*0e30*/  LOP3.LUT R26, R16.reuse, 0x300030, RZ, 0xc0, !PT ;  /* 0x00300030101a7812 */ /* 0x040fe400078ec0ff */
[----:B------:R-:W-:-:S02]  /*0e40*/  LOP3.LUT R24, R16, 0xc000c0, RZ, 0xc0, !PT ;  /* 0x00c000c010187812 */ /* 0x000fc400078ec0ff */
[----:B------:R-:W-:Y:S02]  /*0e50*/  LOP3.LUT R16, R25, 0x30003, RZ, 0xc0, !PT ;  /* 0x0003000319107812 */ /* 0x000fe400078ec0ff */
[----:B------:R-:W-:Y:S02]  /*0e60*/  LOP3.LUT R15, R15, 0x64006400, RZ, 0xfc, !PT ;  /* 0x640064000f0f7812 */ /* 0x000fe400078efcff */
[----:B0-----:R-:W-:Y:S02]  /*0e70*/  LOP3.LUT R14, R14, 0xe400, RZ, 0xfc, !PT ;  /* 0x0000e4000e0e7812 */ /* 0x001fe400078efcff */
[----:B--2---:R-:W-:Y:S02]  /*0e80*/  PRMT R53, R22, 0x5410, R23 ;  /* 0x0000541016357816 */ /* 0x004fe40000000017 */
[C---:B------:R-:W-:Y:S01]  /*0e90*/  LOP3.LUT R43, R17.reuse, 0x30003, RZ, 0xc0, !PT ;  /* 0x00030003112b7812 */ /* 0x040fe200078ec0ff */
[----:B------:R-:W-:Y:S01]  /*0ea0*/  HADD2 R64, R15, R14.H0_H0 ;  /* 0x2000000e0f407230 */ /* 0x000fe20000000000 */
[C---:B------:R-:W-:Y:S01]  /*0eb0*/  LOP3.LUT R22, R17.reuse, 0xc000c, RZ, 0xc0, !PT ;  /* 0x000c000c11167812 */ /* 0x040fe200078ec0ff */
[----:B-1-3--:R-:W-:Y:S01]  /*0ec0*/  HADD2 R36, R45.H0_H0, -R28.H0_H0 ;  /* 0xa000001c2d247230 */ /* 0x00afe20000000800 */
[----:B------:R-:W-:-:S02]  /*0ed0*/  LOP3.LUT R20, R17, 0x300030, RZ, 0xc0, !PT ;  /* 0x0030003011147812 */ /* 0x000fc400078ec0ff */
[----:B------:R-:W-:Y:S02]  /*0ee0*/  LOP3.LUT R21, R17, 0xc000c0, RZ, 0xc0, !PT ;  /* 0x00c000c011157812 */ /* 0x000fe400078ec0ff */
[----:B------:R-:W-:Y:S02]  /*0ef0*/  SHF.R.U32.HI R23, RZ, 0x8, R17 ;  /* 0x00000008ff177819 */ /* 0x000fe40000011611 */
[----:B------:R-:W-:Y:S02]  /*0f00*/  IADD3 R51, R69, UR6, RZ ;  /* 0x0000000645337c10 */ /* 0x000fe4000fffe0ff */
[C---:B------:R-:W-:Y:S02]  /*0f10*/  LOP3.LUT R49, R18.reuse, 0x30003, RZ, 0xc0, !PT ;  /* 0x0003000312317812 */ /* 0x040fe400078ec0ff */
[C---:B------:R-:W-:Y:S01]  /*0f20*/  LOP3.LUT R34, R18.reuse, 0xc000c, RZ, 0xc0, !PT ;  /* 0x000c000c12227812 */ /* 0x040fe200078ec0ff */
[----:B------:R0:W-:Y:S01]  /*0f30*/  I2F.F16 R52, R51 ;  /* 0x0000003300347306 */ /* 0x0001e20000200c00 */
[----:B------:R-:W-:-:S02]  /*0f40*/  LOP3.LUT R33, R18, 0x300030, RZ, 0xc0, !PT ;  /* 0x0030003012217812 */ /* 0x000fc400078ec0ff */
[----:B------:R-:W-:Y:S02]  /*0f50*/  LOP3.LUT R35, R18, 0xc000c0, RZ, 0xc0, !PT ;  /* 0x00c000c012237812 */ /* 0x000fe400078ec0ff */
[----:B------:R-:W-:Y:S02]  /*0f60*/  SHF.R.U32.HI R40, RZ, 0x8, R18 ;  /* 0x00000008ff287819 */ /* 0x000fe40000011612 */
[----:B------:R-:W-:Y:S02]  /*0f70*/  LOP3.LUT R17, R16, 0x64006400, RZ, 0xfc, !PT ;  /* 0x6400640010117812 */ /* 0x000fe400078efcff */
[----:B------:R-:W-:Y:S02]  /*0f80*/  LOP3.LUT R18, R19, 0x30003, RZ, 0xc0, !PT ;  /* 0x0003000313127812 */ /* 0x000fe400078ec0ff */
[----:B------:R-:W-:Y:S01]  /*0f90*/  LOP3.LUT R15, R23, 0x30003, RZ, 0xc0, !PT ;  /* 0x00030003170f7812 */ /* 0x000fe200078ec0ff */
[----:B------:R-:W-:Y:S01]  /*0fa0*/  HADD2 R14, R17, R14.H0_H0 ;  /* 0x2000000e110e7230 */ /* 0x000fe20000000000 */
[----:B------:R-:W-:-:S02]  /*0fb0*/  IADD3 R37, R67, UR6, RZ ;  /* 0x0000000643257c10 */ /* 0x000fc4000fffe0ff */
[----:B------:R-:W-:Y:S02]  /*0fc0*/  IADD3 R44, R68, UR6, RZ ;  /* 0x00000006442c7c10 */ /* 0x000fe4000fffe0ff */
[----:B------:R-:W-:Y:S01]  /*0fd0*/  LOP3.LUT R18, R18, 0x64006400, RZ, 0xfc, !PT ;  /* 0x6400640012127812 */ /* 0x000fe200078efcff */
[----:B------:R-:W1:Y:S01]  /*0fe0*/  I2F.F16 R38, R37 ;  /* 0x0000002500267306 */ /* 0x000e620000200c00 */
[----:B0-----:R-:W-:Y:S02]  /*0ff0*/  LOP3.LUT R51, R51, 0xe400, RZ, 0xfc, !PT ;  /* 0x0000e40033337812 */ /* 0x001fe400078efcff */
[----:B------:R-:W-:Y:S02]  /*1000*/  LOP3.LUT R17, R40, 0x30003, RZ, 0xc0, !PT ;  /* 0x0003000328117812 */ /* 0x000fe400078ec0ff */
[----:B------:R-:W-:Y:S01]  /*1010*/  LOP3.LUT R16, R15, 0x64006400, RZ, 0xfc, !PT ;  /* 0x640064000f107812 */ /* 0x000fe200078efcff */
[----:B------:R-:W-:Y:S01]  /*1020*/  HADD2 R54, R18, R51.H0_H0 ;  /* 0x2000003312367230 */ /* 0x000fe20000000000 */
[----:B------:R-:W-:Y:S01]  /*1030*/  LOP3.LUT R60, R43, 0x64006400, RZ, 0xfc, !PT ;  /* 0x640064002b3c7812 */ /* 0x000fe200078efcff */
[----:B------:R0:W2:Y:S01]  /*1040*/  I2F.F16 R50, R44 ;  /* 0x0000002c00327306 */ /* 0x0000a20000200c00 */
[----:B------:R-:W-:-:S02]  /*1050*/  LOP3.LUT R15, R37, 0xe400, RZ, 0xfc, !PT ;  /* 0x0000e400250f7812 */ /* 0x000fc400078efcff */
[----:B------:R-:W-:Y:S02]  /*1060*/  LOP3.LUT R49, R49, 0x64006400, RZ, 0xfc, !PT ;  /* 0x6400640031317812 */ /* 0x000fe400078efcff */
[----:B------:R-:W-:Y:S01]  /*1070*/  LOP3.LUT R17, R17, 0x64006400, RZ, 0xfc, !PT ;  /* 0x6400640011117812 */ /* 0x000fe200078efcff */
[--C-:B------:R-:W-:Y:S01]  /*1080*/  HADD2 R60, R60, R15.reuse.H0_H0 ;  /* 0x2000000f3c3c7230 */ /* 0x100fe20000000000 */
[----:B------:R-:W-:Y:S01]  /*1090*/  LOP3.LUT R18, R27, 0x64006400, RZ, 0xfc, !PT ;  /* 0x640064001b127812 */ /* 0x000fe200078efcff */
[----:B------:R-:W-:Y:S01]  /*10a0*/  HADD2 R15, R16, R15.H0_H0 ;  /* 0x2000000f100f7230 */ /* 0x000fe20000000000 */
[----:B0-----:R-:W-:Y:S01]  /*10b0*/  LOP3.LUT R44, R44, 0xe400, RZ, 0xfc, !PT ;  /* 0x0000e4002c2c7812 */ /* 0x001fe200078efcff */
[--C-:B-1----:R-:W-:Y:S01]  /*10c0*/  HADD2 R39, R45.H0_H0, -R38.reuse.H0_H0 ;  /* 0xa00000262d277230 */ /* 0x102fe20000000800 */
[C---:B------:R-:W-:Y:S01]  /*10d0*/  LOP3.LUT R27, R25.reuse, 0xc000c, RZ, 0xc0, !PT ;  /* 0x000c000c191b7812 */ /* 0x040fe200078ec0ff */
[----:B------:R-:W-:Y:S01]  /*10e0*/  HADD2 R38, R53, -R38.H0_H0 ;  /* 0xa000002635267230 */ /* 0x000fe20000000000 */
[C---:B------:R-:W-:Y:S01]  /*10f0*/  LOP3.LUT R37, R25.reuse, 0x300030, RZ, 0xc0, !PT ;  /* 0x0030003019257812 */ /* 0x040fe200078ec0ff */
[--C-:B------:R-:W-:Y:S01]  /*1100*/  HADD2 R57, R49, R44.reuse.H0_H0 ;  /* 0x2000002c31397230 */ /* 0x100fe20000000000 */
[----:B------:R-:W-:Y:S01]  /*1110*/  LOP3.LUT R25, R25, 0xc000c0, RZ, 0xc0, !PT ;  /* 0x00c000c019197812 */ /* 0x000fe200078ec0ff */
[----:B------:R-:W-:Y:S01]  /*1120*/  HADD2 R16, R17, R44.H0_H0 ;  /* 0x2000002c11107230 */ /* 0x000fe20000000000 */
[C---:B------:R-:W-:Y:S01]  /*1130*/  LOP3.LUT R29, R19.reuse, 0xc000c, RZ, 0xc0, !PT ;  /* 0x000c000c131d7812 */ /* 0x040fe200078ec0ff */
[--C-:B--2---:R-:W-:Y:S01]  /*1140*/  HADD2 R42, R45.H0_H0, -R50.reuse.H0_H0 ;  /* 0xa00000322d2a7230 */ /* 0x104fe20000000800 */
[C---:B------:R-:W-:Y:S01]  /*1150*/  LOP3.LUT R30, R19.reuse, 0x300030, RZ, 0xc0, !PT ;  /* 0x00300030131e7812 */ /* 0x040fe200078ec0ff */
[----:B------:R-:W-:Y:S01]  /*1160*/  HADD2 R41, R53, -R50.H0_H0 ;  /* 0xa000003235297230 */ /* 0x000fe20000000000 */
[----:B------:R-:W-:Y:S01]  /*1170*/  LOP3.LUT R31, R19, 0xc000c0, RZ, 0xc0, !PT ;  /* 0x00c000c0131f7812 */ /* 0x000fe200078ec0ff */
[----:B------:R-:W-:Y:S01]  /*1180*/  HADD2 R45, R45.H0_H0, -R52.H0_H0 ;  /* 0xa00000342d2d7230 */ /* 0x000fe20000000800 */
[----:B------:R-:W-:Y:S01]  /*1190*/  SHF.R.U32.HI R32, RZ, 0x8, R19 ;  /* 0x00000008ff207819 */ /* 0x000fe20000011613 */
[C---:B------:R-:W-:Y:S01]  /*11a0*/  HADD2 R19, R53.reuse, -R28.H0_H0 ;  /* 0xa000001c35137230 */ /* 0x040fe20000000000 */
[----:B------:R-:W-:Y:S01]  /*11b0*/  LOP3.LUT R26, R26, 0x64006400, RZ, 0xfc, !PT ;  /* 0x640064001a1a7812 */ /* 0x000fe200078efcff */
[----:B------:R-:W-:Y:S01]  /*11c0*/  HADD2 R28, R53, -R52.H0_H0 ;  /* 0xa0000034351c7230 */ /* 0x000fe20000000000 */
[----:B------:R-:W-:Y:S01]  /*11d0*/  LOP3.LUT R44, R27, 0x64006400, RZ, 0xfc, !PT ;  /* 0x640064001b2c7812 */ /* 0x000fe200078efcff */
[--C-:B------:R-:W-:Y:S01]  /*11e0*/  HFMA2 R63, R18, 0.25, 0.25, R19.reuse.H0_H0 ;  /* 0x34003400123f7831 */ /* 0x100fe20000040013 */
[----:B------:R-:W-:Y:S01]  /*11f0*/  LOP3.LUT R61, R24, 0x64006400, RZ, 0xfc, !PT ;  /* 0x64006400183d7812 */ /* 0x000fe200078efcff */
[--C-:B------:R-:W-:Y:S01]  /*1200*/  HFMA2 R62, R26, 0.0625, 0.0625, R19.reuse.H1_H1 ;  /* 0x2c002c001a3e7831 */ /* 0x100fe20000060013 */
[----:B------:R-:W-:Y:S01]  /*1210*/  LOP3.LUT R24, R37, 0x64006400, RZ, 0xfc, !PT ;  /* 0x6400640025187812 */ /* 0x000fe200078efcff */
[--C-:B------:R-:W-:Y:S01]  /*1220*/  HFMA2 R18, R44, 0.25, 0.25, R19.reuse.H0_H0 ;  /* 0x340034002c127831 */ /* 0x100fe20000040013 */
[----:B------:R-:W-:Y:S01]  /*1230*/  LOP3.LUT R25, R25, 0x64006400, RZ, 0xfc, !PT ;  /* 0x6400640019197812 */ /* 0x000fe200078efcff */
[--C-:B------:R-:W-:Y:S01]  /*1240*/  HFMA2 R61, R61, 0.015625, 0.015625, R36.reuse.H0_H0 ;  /* 0x240024003d3d7831 */ /* 0x100fe20000040024 */
[----:B------:R-:W-:Y:S01]  /*1250*/  LOP3.LUT R43, R32, 0x30003, RZ, 0xc0, !PT ;  /* 0x00030003202b7812 */ /* 0x000fe200078ec0ff */
[----:B------:R-:W-:Y:S01]  /*1260*/  HFMA2 R19, R24, 0.0625, 0.0625, R19.H1_H1 ;  /* 0x2c002c0018137831 */ /* 0x000fe20000060013 */
[----:B------:R-:W-:Y:S01]  /*1270*/  LOP3.LUT R59, R22, 0x64006400, RZ, 0xfc, !PT ;  /* 0x64006400163b7812 */ /* 0x000fe200078efcff */
[----:B------:R-:W-:Y:S01]  /*1280*/  HFMA2 R36, R25, 0.015625, 0.015625, R36.H0_H0 ;  /* 0x2400240019247831 */ /* 0x000fe20000040024 */
[C---:B------:R-:W-:Y:S01]  /*1290*/  LOP3.LUT R22, R23.reuse, 0xc000c, RZ, 0xc0, !PT ;  /* 0x000c000c17167812 */ /* 0x040fe200078ec0ff */
[----:B------:R-:W0:Y:S01]  /*12a0*/  LDS.128 R24, [UR4] ;  /* 0x00000004ff187984 */ /* 0x000e220008000c00 */
[C---:B------:R-:W-:Y:S01]  /*12b0*/  LOP3.LUT R44, R23.reuse, 0x300030, RZ, 0xc0, !PT ;  /* 0x00300030172c7812 */ /* 0x040fe200078ec0ff */
[----:B------:R-:W-:Y:S01]  /*12c0*/  HFMA2 R59, R59, 0.25, 0.25, R38.H0_H0 ;  /* 0x340034003b3b7831 */ /* 0x000fe20000040026 */
[----:B------:R-:W-:-:S02]  /*12d0*/  LOP3.LUT R23, R23, 0xc000c0, RZ, 0xc0, !PT ;  /* 0x00c000c017177812 */ /* 0x000fc400078ec0ff */
[----:B------:R-:W-:Y:S02]  /*12e0*/  LOP3.LUT R50, R43, 0x64006400, RZ, 0xfc, !PT ;  /* 0x640064002b327812 */ /* 0x000fe400078efcff */
[----:B------:R-:W-:Y:S02]  /*12f0*/  LOP3.LUT R43, R20, 0x64006400, RZ, 0xfc, !PT ;  /* 0x64006400142b7812 */ /* 0x000fe400078efcff */
[----:B------:R-:W-:Y:S01]  /*1300*/  LOP3.LUT R37, R22, 0x64006400, RZ, 0xfc, !PT ;  /* 0x6400640016257812 */ /* 0x000fe200078efcff */
[----:B------:R-:W-:Y:S01]  /*1310*/  HADD2 R17, R50, R51.H0_H0 ;  /* 0x2000003332117230 */ /* 0x000fe20000000000 */
        /* <DEDUP_REMOVED lines=11> */
[----:B------:R-:W1:Y:S01]  /*13d0*/  LDS.128 R20, [UR4+0x10] ;  /* 0x00001004ff147984 */ /* 0x000e620008000c00 */
[C---:B------:R-:W-:Y:S01]  /*13e0*/  LOP3.LUT R43, R40.reuse, 0xc000c, RZ, 0xc0, !PT ;  /* 0x000c000c282b7812 */ /* 0x040fe200078ec0ff */
[--C-:B------:R-:W-:Y:S01]  /*13f0*/  HFMA2 R56, R34, 0.25, 0.25, R41.reuse.H0_H0 ;  /* 0x3400340022387831 */ /* 0x100fe20000040029 */
[----:B------:R-:W-:Y:S01]  /*1400*/  LOP3.LUT R49, R40, 0xc000c0, RZ, 0xc0, !PT ;  /* 0x00c000c028317812 */ /* 0x000fe200078ec0ff */
[----:B------:R-:W-:Y:S01]  /*1410*/  HFMA2 R55, R44, 0.0625, 0.0625, R41.H1_H1 ;  /* 0x2c002c002c377831 */ /* 0x000fe20000060029 */
[----:B------:R-:W-:-:S02]  /*1420*/  LOP3.LUT R50, R33, 0x64006400, RZ, 0xfc, !PT ;  /* 0x6400640021327812 */ /* 0x000fc400078efcff */
[----:B------:R-:W-:Y:S02]  /*1430*/  LOP3.LUT R40, R43, 0x64006400, RZ, 0xfc, !PT ;  /* 0x640064002b287812 */ /* 0x000fe400078efcff */
[C---:B------:R-:W-:Y:S02]  /*1440*/  LOP3.LUT R33, R32.reuse, 0xc000c, RZ, 0xc0, !PT ;  /* 0x000c000c20217812 */ /* 0x040fe400078ec0ff */
[C---:B------:R-:W-:Y:S01]  /*1450*/  LOP3.LUT R34, R32.reuse, 0x300030, RZ, 0xc0, !PT ;  /* 0x0030003020227812 */ /* 0x040fe200078ec0ff */
[--C-:B------:R-:W-:Y:S01]  /*1460*/  HFMA2 R40, R40, 0.25, 0.25, R41.reuse.H0_H0 ;  /* 0x3400340028287831 */ /* 0x100fe20000040029 */
[----:B------:R-:W-:Y:S01]  /*1470*/  LOP3.LUT R32, R32, 0xc000c0, RZ, 0xc0, !PT ;  /* 0x00c000c020207812 */ /* 0x000fe200078ec0ff */
[----:B------:R-:W-:Y:S01]  /*1480*/  HFMA2 R41, R50, 0.0625, 0.0625, R41.H1_H1 ;  /* 0x2c002c0032297831 */ /* 0x000fe20000060029 */
[----:B------:R-:W-:Y:S02]  /*1490*/  LOP3.LUT R35, R35, 0x64006400, RZ, 0xfc, !PT ;  /* 0x6400640023237812 */ /* 0x000fe400078efcff */
[----:B------:R-:W-:-:S02]  /*14a0*/  LOP3.LUT R49, R49, 0x64006400, RZ, 0xfc, !PT ;  /* 0x6400640031317812 */ /* 0x000fc400078efcff */
[----:B------:R-:W-:Y:S01]  /*14b0*/  LOP3.LUT R53, R30, 0x64006400, RZ, 0xfc, !PT ;  /* 0x640064001e357812 */ /* 0x000fe200078efcff */
[--C-:B------:R-:W-:Y:S01]  /*14c0*/  HFMA2 R50, R35, 0.015625, 0.015625, R42.reuse.H0_H0 ;  /* 0x2400240023327831 */ /* 0x100fe2000004002a */
[----:B------:R-:W-:Y:S01]  /*14d0*/  LOP3.LUT R30, R31, 0x64006400, RZ, 0xfc, !PT ;  /* 0x640064001f1e7812 */ /* 0x000fe200078efcff */
[----:B------:R-:W-:Y:S01]  /*14e0*/  HFMA2 R42, R49, 0.015625, 0.015625, R42.H0_H0 ;  /* 0x24002400312a7831 */ /* 0x000fe2000004002a */
[----:B------:R-:W-:Y:S01]  /*14f0*/  LOP3.LUT R32, R32, 0x64006400, RZ, 0xfc, !PT ;  /* 0x6400640020207812 */ /* 0x000fe200078efcff */
[--C-:B------:R-:W-:Y:S01]  /*1500*/  HFMA2 R53, R53, 0.0625, 0.0625, R28.reuse.H1_H1 ;  /* 0x2c002c0035357831 */ /* 0x100fe2000006001c */
[----:B------:R-:W-:Y:S01]  /*1510*/  LOP3.LUT R31, R34, 0x64006400, RZ, 0xfc, !PT ;  /* 0x64006400221f7812 */ /* 0x000fe200078efcff */
[--C-:B------:R-:W-:Y:S01]  /*1520*/  HFMA2 R49, R30, 0.015625, 0.015625, R45.reuse.H0_H0 ;  /* 0x240024001e317831 */ /* 0x100fe2000004002d */
[----:B------:R-:W-:Y:S01]  /*1530*/  LOP3.LUT R33, R33, 0x64006400, RZ, 0xfc, !PT ;  /* 0x6400640021217812 */ /* 0x000fe200078efcff */
[----:B------:R-:W-:Y:S01]  /*1540*/  HFMA2 R45, R32, 0.015625, 0.015625, R45.H0_H0 ;  /* 0x24002400202d7831 */ /* 0x000fe2000004002d */
[-C--:B0-----:R-:W-:Y:S01]  /*1550*/  HFMA2.MMA R32, R64, R24.reuse, RZ ;  /* 0x0000001840207235 */ /* 0x081fe200000000ff */
[----:B------:R-:W-:Y:S01]  /*1560*/  LOP3.LUT R29, R29, 0x64006400, RZ, 0xfc, !PT ;  /* 0x640064001d1d7812 */ /* 0x000fe200078efcff */
[----:B------:R-:W-:Y:S01]  /*1570*/  HFMA2.MMA R34, R57, R24, RZ ;  /* 0x0000001839227235 */ /* 0x000fe200000000ff */
[--C-:B------:R-:W-:Y:S01]  /*1580*/  HFMA2 R43, R33, 0.25, 0.25, R28.reuse.H0_H0 ;  /* 0x34003400212b7831 */ /* 0x100fe2000004001c */
[----:B------:R-:W-:Y:S01]  /*1590*/  IADD3 R88, R88, 0x10, RZ ;  /* 0x0000001058587810 */ /* 0x000fe20007ffe0ff */
[-C--:B------:R-:W-:Y:S01]  /*15a0*/  HFMA2 R33, R60, R24.reuse, RZ.H0_H0 ;  /* 0x000000183c217231 */ /* 0x080fe200000400ff */
[-C--:B------:R-:W-:Y:S01]  /*15b0*/  HFMA2.MMA R32, R63, R25.reuse, R32 ;  /* 0x000000193f207235 */ /* 0x080fe20000000020 */
[--C-:B------:R-:W-:Y:S01]  /*15c0*/  HFMA2 R52, R29, 0.25, 0.25, R28.reuse.H0_H0 ;  /* 0x340034001d347831 */ /* 0x100fe2000004001c */
[----:B------:R-:W-:Y:S01]  /*15d0*/  HFMA2.MMA R34, R56, R25, R34 ;  /* 0x0000001938227235 */ /* 0x000fe20000000022 */
[----:B------:R-:W-:Y:S01]  /*15e0*/  HFMA2 R24, R54, R24, RZ.H0_H0 ;  /* 0x0000001836187231 */ /* 0x000fe200000400ff */
[----:B------:R-:W-:Y:S01]  /*15f0*/  ISETP.GE.AND P0, PT, R88, UR5, PT ;  /* 0x0000000558007c0c */ /* 0x000fe2000bf06270 */
[----:B------:R-:W-:Y:S01]  /*1600*/  HFMA2 R44, R31, 0.0625, 0.0625, R28.H1_H1 ;  /* 0x2c002c001f2c7831 */ /* 0x000fe2000006001c */
[-C--:B------:R-:W-:Y:S01]  /*1610*/  HFMA2.MMA R32, R62, R26.reuse, R32 ;  /* 0x0000001a3e207235 */ /* 0x080fe20000000020 */
[----:B------:R-:W0:Y:S01]  /*1620*/  LDS.128 R28, [UR4+0x100] ;  /* 0x00010004ff1c7984 */ /* 0x000e220008000c00 */
[-C--:B------:R-:W-:Y:S01]  /*1630*/  HFMA2 R33, R59, R25.reuse, R33 ;  /* 0x000000193b217231 */ /* 0x080fe20000000021 */
[----:B------:R-:W-:Y:S01]  /*1640*/  IADD3 R70, R70, 0x10, RZ ;  /* 0x0000001046467810 */ /* 0x000fe20007ffe0ff */
        /* <DEDUP_REMOVED lines=8> */
[----:B-1----:R-:W-:Y:S01]  /*16d0*/  HFMA2.MMA R32, R14, R20, R32 ;  /* 0x000000140e207235 */ /* 0x002fe20000000020 */
[----:B------:R-:W-:-:S03]  /*16e0*/  HFMA2 R33, R15, R20, R33 ;  /* 0x000000140f217231 */ /* 0x000fc60000000021 */
[----:B------:R-:W-:Y:S01]  /*16f0*/  HFMA2.MMA R34, R16, R20, R25 ;  /* 0x0000001410227235 */ /* 0x000fe20000000019 */
[----:B------:R-:W-:Y:S01]  /*1700*/  HFMA2 R20, R17, R20, R24 ;  /* 0x0000001411147231 */ /* 0x000fe20000000018 */
[-C--:B------:R-:W-:Y:S01]  /*1710*/  HFMA2.MMA R32, R18, R21.reuse, R32 ;  /* 0x0000001512207235 */ /* 0x080fe20000000020 */
[-C--:B------:R-:W-:Y:S01]  /*1720*/  HFMA2 R33, R37, R21.reuse, R33 ;  /* 0x0000001525217231 */ /* 0x080fe20000000021 */
[----:B------:R-:W1:Y:S01]  /*1730*/  LDS.128 R24, [UR4+0x110] ;  /* 0x00011004ff187984 */ /* 0x000e620008000c00 */
[----:B------:R-:W-:Y:S01]  /*1740*/  HFMA2 R20, R43, R21, R20 ;  /* 0x000000152b147231 */ /* 0x000fe20000000014 */
[----:B------:R-:W-:Y:S01]  /*1750*/  HFMA2.MMA R34, R40, R21, R34 ;  /* 0x0000001528227235 */ /* 0x000fe20000000022 */
[-C--:B------:R-:W-:Y:S01]  /*1760*/  HFMA2 R33, R38, R22.reuse, R33 ;  /* 0x0000001626217231 */ /* 0x080fe20000000021 */
[-C--:B------:R-:W-:Y:S01]  /*1770*/  HFMA2.MMA R32, R19, R22.reuse, R32 ;  /* 0x0000001613207235 */ /* 0x080fe20000000020 */
[----:B------:R-:W-:Y:S02]  /*1780*/  HFMA2 R20, R44, R22, R20 ;  /* 0x000000162c147231 */ /* 0x000fe40000000014 */
[-C--:B------:R-:W-:Y:S01]  /*1790*/  HFMA2 R33, R39, R23.reuse, R33 ;  /* 0x0000001727217231 */ /* 0x080fe20000000021 */
[----:B------:R-:W-:Y:S01]  /*17a0*/  HFMA2.MMA R21, R41, R22, R34 ;  /* 0x0000001629157235 */ /* 0x000fe20000000022 */
[----:B------:R-:W-:Y:S01]  /*17b0*/  HFMA2 R20, R45, R23, R20 ;  /* 0x000000172d147231 */ /* 0x000fe20000000014 */
[----:B------:R-:W-:-:S04]  /*17c0*/  HFMA2.MMA R32, R36, R23, R32 ;  /* 0x0000001724207235 */ /* 0x000fc80000000020 */
[----:B------:R-:W-:Y:S01]  /*17d0*/  HFMA2.MMA R21, R42, R23, R21 ;  /* 0x000000172a157235 */ /* 0x000fe20000000015 */
[----:B------:R-:W-:-:S05]  /*17e0*/  IMAD.MOV.U32 R23, RZ, RZ, R48 ;  /* 0x000000ffff177224 */ /* 0x000fca00078e0030 */
[C-C-:B------:R-:W-:Y:S01]  /*17f0*/  PRMT R48, R32.reuse, 0x5410, R33.reuse ;  /* 0x0000541020307816 */ /* 0x140fe20000000021 */
[----:B0-----:R-:W-:Y:S01]  /*1800*/  HFMA2.MMA R34, R60, R28, RZ ;  /* 0x0000001c3c227235 */ /* 0x001fe200000000ff */
[----:B------:R-:W-:Y:S01]  /*1810*/  PRMT R33, R32, 0x7632, R33 ;  /* 0x0000763220217816 */ /* 0x000fe20000000021 */
[-C--:B------:R-:W-:Y:S01]  /*1820*/  HFMA2 R35, R57, R28.reuse, RZ.H0_H0 ;  /* 0x0000001c39237231 */ /* 0x080fe200000400ff */
[C-C-:B------:R-:W-:Y:S02]  /*1830*/  PRMT R32, R21.reuse, 0x5410, R20.reuse ;  /* 0x0000541015207816 */ /* 0x140fe40000000014 */
[----:B------:R-:W-:Y:S01]  /*1840*/  PRMT R20, R21, 0x7632, R20 ;  /* 0x0000763215147816 */ /* 0x000fe20000000014 */
[----:B------:R-:W-:Y:S01]  /*1850*/  HADD2 R48, R48, R33 ;  /* 0x0000002130307230 */ /* 0x000fe20000000000 */
[----:B------:R-:W-:Y:S01]  /*1860*/  HFMA2.MMA R34, R59, R29, R34 ;  /* 0x0000001d3b227235 */ /* 0x000fe20000000022 */
[----:B------:R-:W-:Y:S01]  /*1870*/  HFMA2 R33, R64, R28, RZ.H0_H0 ;  /* 0x0000001c40217231 */ /* 0x000fe200000400ff */
[----:B------:R-:W-:Y:S01]  /*1880*/  HFMA2.MMA R28, R54, R28, RZ ;  /* 0x0000001c361c7235 */ /* 0x000fe200000000ff */
[-C--:B------:R-:W-:Y:S01]  /*1890*/  HFMA2 R35, R56, R29.reuse, R35 ;  /* 0x0000001d38237231 */ /* 0x080fe20000000023 */
[----:B------:R-:W-:Y:S01]  /*18a0*/  HFMA2.MMA R32, R32, 1, 1, R20 ;  /* 0x3c003c0020207835 */ /* 0x000fe20000000014 */
[----:B------:R-:W-:Y:S01]  /*18b0*/  HFMA2 R33, R63, R29, R33 ;  /* 0x0000001d3f217231 */ /* 0x000fe20000000021 */
[----:B------:R-:W-:Y:S01]  /*18c0*/  HFMA2.MMA R34, R58, R30, R34 ;  /* 0x0000001e3a227235 */ /* 0x000fe20000000022 */
[-C--:B------:R-:W-:Y:S01]  /*18d0*/  HFMA2 R35, R55, R30.reuse, R35 ;  /* 0x0000001e37237231 */ /* 0x080fe20000000023 */
[----:B------:R-:W-:Y:S01]  /*18e0*/  HFMA2.MMA R28, R52, R29, R28 ;  /* 0x0000001d341c7235 */ /* 0x000fe2000000001c */
[----:B------:R-:W-:Y:S01]  /*18f0*/  HFMA2 R33, R62, R30, R33 ;  /* 0x0000001e3e217231 */ /* 0x000fe20000000021 */
[----:B------:R-:W-:Y:S01]  /*1900*/  HFMA2.MMA R48, R48, R74, R23 ;  /* 0x0000004a30307235 */ /* 0x000fe20000000017 */
[-C--:B------:R-:W-:Y:S01]  /*1910*/  HFMA2 R35, R50, R31.reuse, R35 ;  /* 0x0000001f32237231 */ /* 0x080fe20000000023 */
[----:B------:R-:W-:Y:S01]  /*1920*/  HFMA2.MMA R34, R51, R31, R34 ;  /* 0x0000001f33227235 */ /* 0x000fe20000000022 */
[----:B------:R-:W0:Y:S01]  /*1930*/  LDS.128 R20, [UR4+0x200] ;  /* 0x00020004ff147984 */ /* 0x000e220008000c00 */
[----:B------:R-:W-:Y:S01]  /*1940*/  HFMA2.MMA R28, R53, R30, R28 ;  /* 0x0000001e351c7235 */ /* 0x000fe2000000001c */
[----:B------:R-:W-:-:S02]  /*1950*/  HFMA2 R33, R61, R31, R33 ;  /* 0x0000001f3d217231 */ /* 0x000fc40000000021 */
[-C--:B-1----:R-:W-:Y:S01]  /*1960*/  HFMA2 R35, R16, R24.reuse, R35 ;  /* 0x0000001810237231 */ /* 0x082fe20000000023 */
[----:B------:R-:W-:Y:S01]  /*1970*/  HFMA2.MMA R34, R15, R24, R34 ;  /* 0x000000180f227235 */ /* 0x000fe20000000022 */
[----:B------:R-:W-:Y:S01]  /*1980*/  HFMA2 R33, R14, R24, R33 ;  /* 0x000000180e217231 */ /* 0x000fe20000000021 */
[----:B------:R-:W-:Y:S01]  /*1990*/  HFMA2.MMA R76, R49, R31, R28 ;  /* 0x0000001f314c7235 */ /* 0x000fe2000000001c */
[-C--:B------:R-:W-:Y:S02]  /*19a0*/  HFMA2 R35, R40, R25.reuse, R35 ;  /* 0x0000001928237231 */ /* 0x080fe40000000023 */
[----:B------:R-:W-:Y:S01]  /*19b0*/  HFMA2 R33, R18, R25, R33 ;  /* 0x0000001912217231 */ /* 0x000fe20000000021 */
[----:B------:R-:W-:Y:S01]  /*19c0*/  HFMA2.MMA R34, R37, R25, R34 ;  /* 0x0000001925227235 */ /* 0x000fe20000000022 */
[----:B------:R-:W1:Y:S01]  /*19d0*/  LDS.128 R28, [UR4+0x210] ;  /* 0x00021004ff1c7984 */ /* 0x000e620008000c00 */
[----:B------:R-:W-:Y:S01]  /*19e0*/  HFMA2.MMA R76, R17, R24, R76 ;  /* 0x00000018114c7235 */ /* 0x000fe2000000004c */
[----:B------:R-:W-:-:S02]  /*19f0*/  HFMA2 R33, R19, R26, R33 ;  /* 0x0000001a13217231 */ /* 0x000fc40000000021 */
[----:B------:R-:W-:Y:S01]  /*1a00*/  HFMA2 R35, R41, R26, R35 ;  /* 0x0000001a29237231 */ /* 0x000fe20000000023 */
[----:B------:R-:W-:Y:S01]  /*1a10*/  HFMA2.MMA R34, R38, R26, R34 ;  /* 0x0000001a26227235 */ /* 0x000fe20000000022 */
[-C--:B------:R-:W-:Y:S01]  /*1a20*/  HFMA2 R33, R36, R27.reuse, R33 ;  /* 0x0000001b24217231 */ /* 0x080fe20000000021 */
[----:B------:R-:W-:Y:S01]  /*1a30*/  HFMA2.MMA R76, R43, R25, R76 ;  /* 0x000000192b4c7235 */ /* 0x000fe2000000004c */
[----:B------:R-:W-:Y:S02]  /*1a40*/  HFMA2 R35, R42, R27, R35 ;  /* 0x0000001b2a237231 */ /* 0x000fe40000000023 */
[----:B------:R-:W-:Y:S01]  /*1a50*/  HFMA2 R47, R32, R75, R47 ;  /* 0x0000004b202f7231 */ /* 0x000fe2000000002f */
[----:B------:R-:W-:Y:S02]  /*1a60*/  HFMA2.MMA R34, R39, R27, R34 ;  /* 0x0000001b27227235 */ /* 0x000fe40000000022 */
[----:B------:R-:W-:-:S06]  /*1a70*/  HFMA2.MMA R76, R44, R26, R76 ;  /* 0x0000001a2c4c7235 */ /* 0x000fcc000000004c */
[----:B------:R-:W-:Y:S02]  /*1a80*/  HFMA2.MMA R76, R45, R27, R76 ;  /* 0x0000001b2d4c7235 */ /* 0x000fe4000000004c */
[C-C-:B------:R-:W-:Y:S02]  /*1a90*/  PRMT R24, R33.reuse, 0x5410, R34.reuse ;  /* 0x0000541021187816 */ /* 0x140fe40000000022 */
[----:B------:R-:W-:-:S05]  /*1aa0*/  PRMT R34, R33, 0x7632, R34 ;  /* 0x0000763221227816 */ /* 0x000fca0000000022 */
[----:B------:R-:W-:Y:S01]  /*1ab0*/  HADD2 R33, R24, R34 ;  /* 0x0000002218217230 */ /* 0x000fe20000000000 */
[C-C-:B------:R-:W-:Y:S01]  /*1ac0*/  PRMT R32, R35.reuse, 0x5410, R76.reuse ;  /* 0x0000541023207816 */ /* 0x140fe2000000004c */
[----:B0-----:R-:W-:Y:S01]  /*1ad0*/  HFMA2.MMA R34, R64, R20, RZ ;  /* 0x0000001440227235 */ /* 0x001fe200000000ff */
[----:B------:R-:W-:Y:S01]  /*1ae0*/  PRMT R76, R35, 0x7632, R76 ;  /* 0x00007632234c7816 */ /* 0x000fe2000000004c */
[----:B------:R-:W-:Y:S01]  /*1af0*/  HFMA2 R35, R60, R20, RZ.H0_H0 ;  /* 0x000000143c237231 */ /* 0x000fe200000400ff */
[----:B------:R-:W0:Y:S01]  /*1b00*/  LDS.128 R24, [UR4+0x300] ;  /* 0x00030004ff187984 */ /* 0x000e220008000c00 */
[----:B------:R-:W-:Y:S02]  /*1b10*/  HFMA2.MMA R46, R33, R74, R46 ;  /* 0x0000004a212e7235 */ /* 0x000fe4000000002e */
[----:B------:R-:W-:Y:S01]  /*1b20*/  HFMA2.MMA R34, R63, R21, R34 ;  /* 0x000000153f227235 */ /* 0x000fe20000000022 */
[----:B------:R-:W-:Y:S01]  /*1b30*/  HFMA2 R35, R59, R21, R35 ;  /* 0x000000153b237231 */ /* 0x000fe20000000023 */
[----:B------:R-:W-:-:S02]  /*1b40*/  HFMA2.MMA R32, R32, 1, 1, R76 ;  /* 0x3c003c0020207835 */ /* 0x000fc4000000004c */
[----:B------:R-:W-:Y:S01]  /*1b50*/  HFMA2.MMA R76, R57, R20, RZ ;  /* 0x00000014394c7235 */ /* 0x000fe200000000ff */
[----:B------:R-:W-:Y:S01]  /*1b60*/  HFMA2 R20, R54, R20, RZ.H0_H0 ;  /* 0x0000001436147231 */ /* 0x000fe200000400ff */
[----:B------:R-:W-:Y:S01]  /*1b70*/  HFMA2.MMA R34, R62, R22, R34 ;  /* 0x000000163e227235 */ /* 0x000fe20000000022 */
[-C--:B------:R-:W-:Y:S02]  /*1b80*/  HFMA2 R35, R58, R22.reuse, R35 ;  /* 0x000000163a237231 */ /* 0x080fe40000000023 */
[----:B------:R-:W-:Y:S01]  /*1b90*/  HFMA2 R20, R52, R21, R20 ;  /* 0x0000001534147231 */ /* 0x000fe20000000014 */
[----:B------:R-:W-:Y:S01]  /*1ba0*/  HFMA2.MMA R76, R56, R21, R76 ;  /* 0x00000015384c7235 */ /* 0x000fe2000000004c */
[-C--:B------:R-:W-:Y:S01]  /*1bb0*/  HFMA2 R35, R51, R23.reuse, R35 ;  /* 0x0000001733237231 */ /* 0x080fe20000000023 */
[----:B------:R-:W-:Y:S01]  /*1bc0*/  HFMA2.MMA R34, R61, R23, R34 ;  /* 0x000000173d227235 */ /* 0x000fe20000000022 */
[----:B------:R-:W-:Y:S02]  /*1bd0*/  HFMA2 R20, R53, R22, R20 ;  /* 0x0000001635147231 */ /* 0x000fe40000000014 */
[----:B-1----:R-:W-:Y:S01]  /*1be0*/  HFMA2 R35, R15, R28, R35 ;  /* 0x0000001c0f237231 */ /* 0x002fe20000000023 */
[----:B------:R-:W-:Y:S01]  /*1bf0*/  HFMA2.MMA R76, R55, R22, R76 ;  /* 0x00000016374c7235 */ /* 0x000fe2000000004c */
[----:B------:R-:W-:Y:S01]  /*1c00*/  HFMA2 R20, R49, R23, R20 ;  /* 0x0000001731147231 */ /* 0x000fe20000000014 */
[----:B------:R-:W-:Y:S01]  /*1c10*/  HFMA2.MMA R34, R14, R28, R34 ;  /* 0x0000001c0e227235 */ /* 0x000fe20000000022 */
[----:B------:R-:W-:-:S02]  /*1c20*/  HFMA2 R35, R37, R29, R35 ;  /* 0x0000001d25237231 */ /* 0x000fc40000000023 */
[----:B------:R-:W-:Y:S01]  /*1c30*/  HFMA2 R0, R32, R75, R0 ;  /* 0x0000004b20007231 */ /* 0x000fe20000000000 */
[----:B------:R-:W-:Y:S01]  /*1c40*/  HFMA2.MMA R76, R50, R23, R76 ;  /* 0x00000017324c7235 */ /* 0x000fe2000000004c */
[----:B------:R-:W-:Y:S01]  /*1c50*/  HFMA2 R35, R38, R30, R35 ;  /* 0x0000001e26237231 */ /* 0x000fe20000000023 */
[----:B------:R-:W-:-:S03]  /*1c60*/  HFMA2.MMA R34, R18, R29, R34 ;  /* 0x0000001d12227235 */ /* 0x000fc60000000022 */
[----:B------:R-:W-:Y:S01]  /*1c70*/  HFMA2 R35, R39, R31, R35 ;  /* 0x0000001f27237231 */ /* 0x000fe20000000023 */
[----:B------:R-:W-:Y:S01]  /*1c80*/  HFMA2.MMA R76, R16, R28, R76 ;  /* 0x0000001c104c7235 */ /* 0x000fe2000000004c */
[----:B------:R-:W-:Y:S01]  /*1c90*/  HFMA2 R28, R17, R28, R20 ;  /* 0x0000001c111c7231 */ /* 0x000fe20000000014 */
[----:B------:R-:W-:Y:S01]  /*1ca0*/  HFMA2.MMA R34, R19, R30, R34 ;  /* 0x0000001e13227235 */ /* 0x000fe20000000022 */
[----:B------:R-:W1:Y:S02]  /*1cb0*/  LDS.128 R20, [UR4+0x310] ;  /* 0x00031004ff147984 */ /* 0x000e640008000c00 */
[----:B------:R-:W-:Y:S01]  /*1cc0*/  HFMA2 R28, R43, R29, R28 ;  /* 0x0000001d2b1c7231 */ /* 0x000fe2000000001c */
[----:B------:R-:W-:Y:S02]  /*1cd0*/  HFMA2.MMA R76, R40, R29, R76 ;  /* 0x0000001d284c7235 */ /* 0x000fe4000000004c */
[----:B------:R-:W-:Y:S01]  /*1ce0*/  HFMA2.MMA R34, R36, R31, R34 ;  /* 0x0000001f24227235 */ /* 0x000fe20000000022 */
[----:B------:R-:W-:Y:S01]  /*1cf0*/  HFMA2 R28, R44, R30, R28 ;  /* 0x0000001e2c1c7231 */ /* 0x000fe2000000001c */
[----:B0-----:R-:W-:Y:S01]  /*1d00*/  HFMA2.MMA R33, R57, R24, RZ ;  /* 0x0000001839217235 */ /* 0x001fe200000000ff */
[----:B------:R-:W-:Y:S01]  /*1d10*/  HFMA2 R32, R60, R24, RZ.H0_H0 ;  /* 0x000000183c207231 */ /* 0x000fe200000400ff */
[----:B------:R-:W-:Y:S01]  /*1d20*/  HFMA2.MMA R76, R41, R30, R76 ;  /* 0x0000001e294c7235 */ /* 0x000fe2000000004c */
[----:B------:R-:W-:-:S05]  /*1d30*/  HFMA2 R28, R45, R31, R28 ;  /* 0x0000001f2d1c7231 */ /* 0x000fca000000001c */
[----:B------:R-:W-:Y:S01]  /*1d40*/  HFMA2.MMA R76, R42, R31, R76 ;  /* 0x0000001f2a4c7235 */ /* 0x000fe2000000004c */
[C-C-:B------:R-:W-:Y:S02]  /*1d50*/  PRMT R29, R34.reuse, 0x5410, R35.reuse ;  /* 0x00005410221d7816 */ /* 0x140fe40000000023 */
[----:B------:R-:W-:Y:S01]  /*1d60*/  PRMT R35, R34, 0x7632, R35 ;  /* 0x0000763222237816 */ /* 0x000fe20000000023 */
[----:B------:R-:W-:-:S06]  /*1d70*/  HFMA2 R34, R54, R24, RZ.H0_H0 ;  /* 0x0000001836227231 */ /* 0x000fcc00000400ff */
[C-C-:B------:R-:W-:Y:S02]  /*1d80*/  PRMT R30, R76.reuse, 0x5410, R28.reuse ;  /* 0x000054104c1e7816 */ /* 0x140fe4000000001c */
[----:B------:R-:W-:Y:S01]  /*1d90*/  PRMT R31, R76, 0x7632, R28 ;  /* 0x000076324c1f7816 */ /* 0x000fe2000000001c */
[----:B------:R-:W-:Y:S02]  /*1da0*/  HADD2 R28, R29, R35 ;  /* 0x000000231d1c7230 */ /* 0x000fe40000000000 */
[----:B------:R-:W-:-:S03]  /*1db0*/  HFMA2 R76, R52, R25, R34 ;  /* 0x00000019344c7231 */ /* 0x000fc60000000022 */
[----:B------:R-:W-:Y:S01]  /*1dc0*/  HFMA2.MMA R29, R30, 1, 1, R31 ;  /* 0x3c003c001e1d7835 */ /* 0x000fe2000000001f */
[-C--:B------:R-:W-:Y:S01]  /*1dd0*/  HFMA2 R76, R53, R26.reuse, R76 ;  /* 0x0000001a354c7231 */ /* 0x080fe2000000004c */
[----:B------:R-:W-:Y:S01]  /*1de0*/  HFMA2.MMA R30, R64, R24, RZ ;  /* 0x00000018401e7235 */ /* 0x000fe200000000ff */
[----:B------:R-:W-:Y:S01]  /*1df0*/  HFMA2 R24, R59, R25, R32 ;  /* 0x000000193b187231 */ /* 0x000fe20000000020 */
[----:B------:R-:W-:Y:S01]  /*1e00*/  HFMA2.MMA R2, R28, R74, R2 ;  /* 0x0000004a1c027235 */ /* 0x000fe20000000002 */
[-C--:B------:R-:W-:Y:S02]  /*1e10*/  HFMA2 R76, R49, R27.reuse, R76 ;  /* 0x0000001b314c7231 */ /* 0x080fe4000000004c */
[----:B------:R-:W-:Y:S01]  /*1e20*/  HFMA2 R24, R58, R26, R24 ;  /* 0x0000001a3a187231 */ /* 0x000fe20000000018 */
[-C--:B------:R-:W-:Y:S01]  /*1e30*/  HFMA2.MMA R31, R63, R25.reuse, R30 ;  /* 0x000000193f1f7235 */ /* 0x080fe2000000001e */
[-C--:B-1----:R-:W-:Y:S01]  /*1e40*/  HFMA2 R76, R17, R20.reuse, R76 ;  /* 0x00000014114c7231 */ /* 0x082fe2000000004c */
[----:B------:R-:W-:Y:S01]  /*1e50*/  HFMA2.MMA R30, R56, R25, R33 ;  /* 0x00000019381e7235 */ /* 0x000fe20000000021 */
[----:B------:R-:W-:Y:S01]  /*1e60*/  HFMA2 R24, R51, R27, R24 ;  /* 0x0000001b33187231 */ /* 0x000fe20000000018 */
[----:B------:R-:W0:Y:S01]  /*1e70*/  LDS.128 R32, [UR4+0x400] ;  /* 0x00040004ff207984 */ /* 0x000e220008000c00 */
[----:B------:R-:W-:Y:S01]  /*1e80*/  HFMA2 R76, R43, R21, R76 ;  /* 0x000000152b4c7231 */ /* 0x000fe2000000004c */
[-C--:B------:R-:W-:Y:S01]  /*1e90*/  HFMA2.MMA R31, R62, R26.reuse, R31 ;  /* 0x0000001a3e1f7235 */ /* 0x080fe2000000001f */
[----:B------:R-:W-:Y:S01]  /*1ea0*/  HFMA2 R24, R15, R20, R24 ;  /* 0x000000140f187231 */ /* 0x000fe20000000018 */
[----:B------:R-:W-:Y:S01]  /*1eb0*/  HFMA2.MMA R25, R55, R26, R30 ;  /* 0x0000001a37197235 */ /* 0x000fe2000000001e */
[----:B------:R-:W-:-:S02]  /*1ec0*/  HFMA2 R76, R44, R22, R76 ;  /* 0x000000162c4c7231 */ /* 0x000fc4000000004c */
[----:B------:R-:W-:Y:S01]  /*1ed0*/  HFMA2 R3, R29, R75, R3 ;  /* 0x0000004b1d037231 */ /* 0x000fe20000000003 */
[-C--:B------:R-:W-:Y:S01]  /*1ee0*/  HFMA2.MMA R31, R61, R27.reuse, R31 ;  /* 0x0000001b3d1f7235 */ /* 0x080fe2000000001f */
[----:B------:R-:W-:Y:S01]  /*1ef0*/  HFMA2 R76, R45, R23, R76 ;  /* 0x000000172d4c7231 */ /* 0x000fe2000000004c */
[----:B------:R-:W-:-:S04]  /*1f00*/  HFMA2.MMA R25, R50, R27, R25 ;  /* 0x0000001b32197235 */ /* 0x000fc80000000019 */
[-C--:B------:R-:W-:Y:S02]  /*1f10*/  HFMA2.MMA R31, R14, R20.reuse, R31 ;  /* 0x000000140e1f7235 */ /* 0x080fe4000000001f */
[----:B------:R-:W-:Y:S01]  /*1f20*/  HFMA2.MMA R25, R16, R20, R25 ;  /* 0x0000001410197235 */ /* 0x000fe20000000019 */
[----:B------:R-:W-:-:S03]  /*1f30*/  HFMA2 R20, R37, R21, R24 ;  /* 0x0000001525147231 */ /* 0x000fc60000000018 */
[-C--:B------:R-:W-:Y:S01]  /*1f40*/  HFMA2.MMA R31, R18, R21.reuse, R31 ;  /* 0x00000015121f7235 */ /* 0x080fe2000000001f */
[----:B------:R-:W-:Y:S01]  /*1f50*/  HFMA2 R20, R38, R22, R20 ;  /* 0x0000001626147231 */ /* 0x000fe20000000014 */
[----:B------:R-:W-:-:S03]  /*1f60*/  HFMA2.MMA R30, R40, R21, R25 ;  /* 0x00000015281e7235 */ /* 0x000fc60000000019 */
[----:B------:R-:W-:Y:S01]  /*1f70*/  HFMA2 R20, R39, R23, R20 ;  /* 0x0000001727147231 */ /* 0x000fe20000000014 */
[-C--:B------:R-:W-:Y:S01]  /*1f80*/  HFMA2.MMA R31, R19, R22.reuse, R31 ;  /* 0x00000016131f7235 */ /* 0x080fe2000000001f */
[----:B------:R-:W1:Y:S01]  /*1f90*/  LDS.128 R24, [UR4+0x500] ;  /* 0x00050004ff187984 */ /* 0x000e620008000c00 */
[----:B------:R-:W-:-:S04]  /*1fa0*/  HFMA2.MMA R21, R41, R22, R30 ;  /* 0x0000001629157235 */ /* 0x000fc8000000001e */
[-C--:B------:R-:W-:Y:S02]  /*1fb0*/  HFMA2.MMA R31, R36, R23.reuse, R31 ;  /* 0x00000017241f7235 */ /* 0x080fe4000000001f */
[----:B------:R-:W-:-:S08]  /*1fc0*/  HFMA2.MMA R21, R42, R23, R21 ;  /* 0x000000172a157235 */ /* 0x000fd00000000015 */
[C-C-:B------:R-:W-:Y:S02]  /*1fd0*/  PRMT R22, R31.reuse, 0x5410, R20.reuse ;  /* 0x000054101f167816 */ /* 0x140fe40000000014 */
[----:B------:R-:W-:Y:S02]  /*1fe0*/  PRMT R20, R31, 0x7632, R20 ;  /* 0x000076321f147816 */ /* 0x000fe40000000014 */
[----:B------:R-:W2:Y:S01]  /*1ff0*/  LDS.128 R28, [UR4+0x600] ;  /* 0x00060004ff1c7984 */ /* 0x000ea20008000c00 */
[C-C-:B------:R-:W-:Y:S02]  /*2000*/  PRMT R23, R21.reuse, 0x5410, R76.reuse ;  /* 0x0000541015177816 */ /* 0x140fe4000000004c */
[----:B------:R-:W-:Y:S01]  /*2010*/  HADD2 R20, R22, R20 ;  /* 0x0000001416147230 */ /* 0x000fe20000000000 */
[----:B0-----:R-:W-:Y:S01]  /*2020*/  HFMA2.MMA R22, R57, R32, RZ ;  /* 0x0000002039167235 */ /* 0x001fe200000000ff */
[----:B------:R-:W-:-:S04]  /*2030*/  PRMT R76, R21, 0x7632, R76 ;  /* 0x00007632154c7816 */ /* 0x000fc8000000004c */
[----:B------:R-:W-:Y:S02]  /*2040*/  HFMA2.MMA R4, R20, R74, R4 ;  /* 0x0000004a14047235 */ /* 0x000fe40000000004 */
[----:B------:R-:W-:Y:S02]  /*2050*/  HFMA2.MMA R77, R56, R33, R22 ;  /* 0x00000021384d7235 */ /* 0x000fe40000000016 */
[----:B------:R-:W-:Y:S01]  /*2060*/  HFMA2.MMA R21, R23, 1, 1, R76 ;  /* 0x3c003c0017157835 */ /* 0x000fe2000000004c */
[----:B------:R-:W-:Y:S01]  /*2070*/  HFMA2 R23, R54, R32, RZ.H0_H0 ;  /* 0x0000002036177231 */ /* 0x000fe200000400ff */
[----:B------:R-:W-:Y:S02]  /*2080*/  HFMA2.MMA R20, R64, R32, RZ ;  /* 0x0000002040147235 */ /* 0x000fe400000000ff */
[----:B------:R-:W-:Y:S01]  /*2090*/  HFMA2.MMA R77, R55, R34, R77 ;  /* 0x00000022374d7235 */ /* 0x000fe2000000004d */
[----:B-1----:R-:W-:Y:S01]  /*20a0*/  HFMA2 R78, R60, R24, RZ.H0_H0 ;  /* 0x000000183c4e7231 */ /* 0x002fe200000400ff */
[----:B------:R-:W-:-:S04]  /*20b0*/  HFMA2.MMA R79, R57, R24, RZ ;  /* 0x00000018394f7235 */ /* 0x000fc800000000ff */
[----:B------:R-:W-:Y:S01]  /*20c0*/  HFMA2 R5, R21, R75, R5 ;  /* 0x0000004b15057231 */ /* 0x000fe20000000005 */
[----:B------:R-:W-:Y:S01]  /*20d0*/  HFMA2.MMA R83, R50, R35, R77 ;  /* 0x0000002332537235 */ /* 0x000fe2000000004d */
[----:B------:R-:W-:Y:S01]  /*20e0*/  HFMA2 R21, R60, R32, RZ.H0_H0 ;  /* 0x000000203c157231 */ /* 0x000fe200000400ff */
[----:B------:R-:W-:Y:S01]  /*20f0*/  HFMA2.MMA R77, R64, R24, RZ ;  /* 0x00000018404d7235 */ /* 0x000fe200000000ff */
[----:B------:R-:W-:Y:S01]  /*2100*/  HFMA2 R24, R54, R24, RZ.H0_H0 ;  /* 0x0000001836187231 */ /* 0x000fe200000400ff */
[----:B------:R-:W-:Y:S01]  /*2110*/  HFMA2.MMA R32, R63, R33, R20 ;  /* 0x000000213f207235 */ /* 0x000fe20000000014 */
[CC--:B------:R-:W-:Y:S01]  /*2120*/  HFMA2 R78, R59.reuse, R25.reuse, R78 ;  /* 0x000000193b4e7231 */ /* 0x0c0fe2000000004e */
[-C--:B------:R-:W-:Y:S01]  /*2130*/  HFMA2.MMA R79, R56, R25.reuse, R79 ;  /* 0x00000019384f7235 */ /* 0x080fe2000000004f */
[C---:B------:R-:W-:Y:S01]  /*2140*/  HFMA2 R24, R52.reuse, R25, R24 ;  /* 0x0000001934187231 */ /* 0x040fe20000000018 */
[----:B------:R-:W-:Y:S01]  /*2150*/  HFMA2.MMA R77, R63, R25, R77 ;  /* 0x000000193f4d7235 */ /* 0x000fe2000000004d */
[-C--:B------:R-:W-:Y:S01]  /*2160*/  HFMA2 R76, R59, R33.reuse, R21 ;  /* 0x000000213b4c7231 */ /* 0x080fe20000000015 */
[----:B------:R-:W-:Y:S01]  /*2170*/  HFMA2.MMA R32, R62, R34, R32 ;  /* 0x000000223e207235 */ /* 0x000fe20000000020 */
[-C--:B------:R-:W-:Y:S01]  /*2180*/  HFMA2 R24, R53, R26.reuse, R24 ;  /* 0x0000001a35187231 */ /* 0x080fe20000000018 */
[-C--:B------:R-:W-:Y:S01]  /*2190*/  HFMA2.MMA R25, R55, R26.reuse, R79 ;  /* 0x0000001a37197235 */ /* 0x080fe2000000004f */
[----:B------:R-:W-:Y:S01]  /*21a0*/  HFMA2 R33, R52, R33, R23 ;  /* 0x0000002134217231 */ /* 0x000fe20000000017 */
[----:B------:R-:W-:Y:S01]  /*21b0*/  HFMA2.MMA R77, R62, R26, R77 ;  /* 0x0000001a3e4d7235 */ /* 0x000fe2000000004d */
[----:B------:R-:W0:Y:S01]  /*21c0*/  LDS.128 R20, [UR4+0x700] ;  /* 0x00070004ff147984 */ /* 0x000e220008000c00 */
[C---:B------:R-:W-:Y:S01]  /*21d0*/  HFMA2 R78, R58.reuse, R26, R78 ;  /* 0x0000001a3a4e7231 */ /* 0x040fe2000000004e */
[-C--:B--2---:R-:W-:Y:S01]  /*21e0*/  HFMA2.MMA R26, R57, R28.reuse, RZ ;  /* 0x0000001c391a7235 */ /* 0x084fe200000000ff */
[----:B------:R-:W-:Y:S01]  /*21f0*/  HFMA2 R86, R49, R27, R24 ;  /* 0x0000001b31567231 */ /* 0x000fe20000000018 */
[----:B------:R-:W-:Y:S01]  /*2200*/  HFMA2.MMA R24, R64, R28, RZ ;  /* 0x0000001c40187235 */ /* 0x000fe200000000ff */
[-C--:B------:R-:W-:Y:S01]  /*2210*/  HFMA2 R33, R53, R34.reuse, R33 ;  /* 0x0000002235217231 */ /* 0x080fe20000000021 */
[----:B------:R-:W-:Y:S01]  /*2220*/  HFMA2.MMA R80, R50, R27, R25 ;  /* 0x0000001b32507235 */ /* 0x000fe20000000019 */
[----:B------:R-:W-:Y:S01]  /*2230*/  HFMA2 R84, R58, R34, R76 ;  /* 0x000000223a547231 */ /* 0x000fe2000000004c */
[-C--:B------:R-:W-:Y:S01]  /*2240*/  HFMA2.MMA R26, R56, R29.reuse, R26 ;  /* 0x0000001d381a7235 */ /* 0x080fe2000000001a */
[-C--:B------:R-:W-:Y:S01]  /*2250*/  HFMA2 R85, R49, R35.reuse, R33 ;  /* 0x0000002331557231 */ /* 0x080fe20000000021 */
[----:B------:R-:W-:Y:S01]  /*2260*/  HFMA2.MMA R24, R63, R29, R24 ;  /* 0x0000001d3f187235 */ /* 0x000fe20000000018 */
[C---:B------:R-:W-:Y:S01]  /*2270*/  HFMA2 R84, R51.reuse, R35, R84 ;  /* 0x0000002333547231 */ /* 0x040fe20000000054 */
[----:B------:R-:W-:Y:S01]  /*2280*/  HFMA2.MMA R76, R61, R35, R32 ;  /* 0x000000233d4c7235 */ /* 0x000fe20000000020 */
[-C--:B------:R-:W-:Y:S01]  /*2290*/  HFMA2 R25, R60, R28.reuse, RZ.H0_H0 ;  /* 0x0000001c3c197231 */ /* 0x080fe200000400ff */
[----:B------:R-:W1:Y:S01]  /*22a0*/  LDS.128 R32, [UR4+0x410] ;  /* 0x00041004ff207984 */ /* 0x000e620008000c00 */
[-C--:B------:R-:W-:Y:S01]  /*22b0*/  HFMA2.MMA R26, R55, R30.reuse, R26 ;  /* 0x0000001e371a7235 */ /* 0x080fe2000000001a */
[----:B------:R-:W-:Y:S01]  /*22c0*/  HFMA2 R82, R51, R27, R78 ;  /* 0x0000001b33527231 */ /* 0x000fe2000000004e */
[----:B------:R-:W-:Y:S01]  /*22d0*/  HFMA2.MMA R24, R62, R30, R24 ;  /* 0x0000001e3e187235 */ /* 0x000fe20000000018 */
[-C--:B------:R-:W-:Y:S01]  /*22e0*/  HFMA2 R25, R59, R29.reuse, R25 ;  /* 0x0000001d3b197231 */ /* 0x080fe20000000019 */
[----:B------:R-:W-:Y:S01]  /*22f0*/  HFMA2.MMA R81, R61, R27, R77 ;  /* 0x0000001b3d517235 */ /* 0x000fe2000000004d */
[----:B------:R-:W-:Y:S01]  /*2300*/  HFMA2 R28, R54, R28, RZ.H0_H0 ;  /* 0x0000001c361c7231 */ /* 0x000fe200000400ff */
[-C--:B------:R-:W-:Y:S01]  /*2310*/  HFMA2.MMA R77, R50, R31.reuse, R26 ;  /* 0x0000001f324d7235 */ /* 0x080fe2000000001a */
[----:B------:R-:W-:Y:S01]  /*2320*/  HFMA2 R25, R58, R30, R25 ;  /* 0x0000001e3a197231 */ /* 0x000fe20000000019 */
[----:B------:R-:W-:Y:S01]  /*2330*/  HFMA2.MMA R79, R61, R31, R24 ;  /* 0x0000001f3d4f7235 */ /* 0x000fe20000000018 */
[----:B------:R-:W-:-:S02]  /*2340*/  HFMA2 R28, R52, R29, R28 ;  /* 0x0000001d341c7231 */ /* 0x000fc4000000001c */
[----:B------:R-:W-:Y:S02]  /*2350*/  HFMA2 R78, R51, R31, R25 ;  /* 0x0000001f334e7231 */ /* 0x000fe40000000019 */
[----:B------:R-:W2:Y:S01]  /*2360*/  LDS.128 R24, [UR4+0x510] ;  /* 0x00051004ff187984 */ /* 0x000ea20008000c00 */
[----:B------:R-:W-:-:S04]  /*2370*/  HFMA2 R28, R53, R30, R28 ;  /* 0x0000001e351c7231 */ /* 0x000fc8000000001c */
[----:B------:R-:W-:Y:S01]  /*2380*/  HFMA2 R87, R49, R31, R28 ;  /* 0x0000001f31577231 */ /* 0x000fe2000000001c */
[-C--:B0-----:R-:W-:Y:S01]  /*2390*/  HFMA2.MMA R64, R64, R20.reuse, RZ ;  /* 0x0000001440407235 */ /* 0x081fe200000000ff */
[-C--:B------:R-:W-:Y:S01]  /*23a0*/  HFMA2 R60, R60, R20.reuse, RZ.H0_H0 ;  /* 0x000000143c3c7231 */ /* 0x080fe200000400ff */
[----:B------:R-:W-:Y:S01]  /*23b0*/  HFMA2.MMA R28, R57, R20, RZ ;  /* 0x00000014391c7235 */ /* 0x000fe200000000ff */
[----:B------:R-:W-:Y:S02]  /*23c0*/  HFMA2 R20, R54, R20, RZ.H0_H0 ;  /* 0x0000001436147231 */ /* 0x000fe400000400ff */
[-C--:B------:R-:W-:Y:S01]  /*23d0*/  HFMA2 R29, R59, R21.reuse, R60 ;  /* 0x000000153b1d7231 */ /* 0x080fe2000000003c */
[-C--:B------:R-:W-:Y:S01]  /*23e0*/  HFMA2.MMA R31, R63, R21.reuse, R64 ;  /* 0x000000153f1f7235 */ /* 0x080fe20000000040 */
[----:B------:R-:W-:Y:S01]  /*23f0*/  HFMA2 R20, R52, R21, R20 ;  /* 0x0000001534147231 */ /* 0x000fe20000000014 */
[----:B------:R-:W-:Y:S01]  /*2400*/  HFMA2.MMA R28, R56, R21, R28 ;  /* 0x00000015381c7235 */ /* 0x000fe2000000001c */
[----:B------:R-:W-:-:S03]  /*2410*/  HFMA2 R58, R58, R22, R29 ;  /* 0x000000163a3a7231 */ /* 0x000fc6000000001d */
[----:B------:R-:W-:Y:S01]  /*2420*/  HFMA2.MMA R31, R62, R22, R31 ;  /* 0x000000163e1f7235 */ /* 0x000fe2000000001f */
[-C--:B------:R-:W-:Y:S01]  /*2430*/  HFMA2 R58, R51, R23.reuse, R58 ;  /* 0x00000017333a7231 */ /* 0x080fe2000000003a */
[----:B-1----:R-:W-:Y:S01]  /*2440*/  HFMA2.MMA R85, R17, R32, R85 ;  /* 0x0000002011557235 */ /* 0x002fe20000000055 */
[----:B------:R-:W-:Y:S01]  /*2450*/  HFMA2 R76, R14, R32, R76 ;  /* 0x000000200e4c7231 */ /* 0x000fe2000000004c */
[----:B------:R-:W-:Y:S01]  /*2460*/  HFMA2.MMA R55, R55, R22, R28 ;  /* 0x0000001637377235 */ /* 0x000fe2000000001c */
[----:B------:R-:W-:Y:S01]  /*2470*/  HFMA2 R22, R53, R22, R20 ;  /* 0x0000001635167231 */ /* 0x000fe20000000014 */
[----:B------:R-:W-:Y:S01]  /*2480*/  HFMA2.MMA R84, R15, R32, R84 ;  /* 0x000000200f547235 */ /* 0x000fe20000000054 */
[----:B------:R-:W-:Y:S01]  /*2490*/  HFMA2 R20, R16, R32, R83 ;  /* 0x0000002010147231 */ /* 0x000fe20000000053 */
[----:B------:R-:W-:Y:S01]  /*24a0*/  HFMA2.MMA R85, R43, R33, R85 ;  /* 0x000000212b557235 */ /* 0x000fe20000000055 */
[----:B------:R-:W-:Y:S01]  /*24b0*/  HFMA2 R49, R49, R23, R22 ;  /* 0x0000001731317231 */ /* 0x000fe20000000016 */
[-C--:B------:R-:W-:Y:S01]  /*24c0*/  HFMA2.MMA R61, R61, R23.reuse, R31 ;  /* 0x000000173d3d7235 */ /* 0x080fe2000000001f */
[-C--:B------:R-:W-:Y:S01]  /*24d0*/  HFMA2 R20, R40, R33.reuse, R20 ;  /* 0x0000002128147231 */ /* 0x080fe20000000014 */
[----:B------:R-:W0:Y:S01]  /*24e0*/  LDS.128 R28, [UR4+0x610] ;  /* 0x00061004ff1c7984 */ /* 0x000e220008000c00 */
[----:B------:R-:W-:Y:S01]  /*24f0*/  HFMA2.MMA R55, R50, R23, R55 ;  /* 0x0000001732377235 */ /* 0x000fe20000000037 */
[----:B------:R-:W-:Y:S01]  /*2500*/  HFMA2 R76, R18, R33, R76 ;  /* 0x00000021124c7231 */ /* 0x000fe2000000004c */
[----:B------:R-:W-:Y:S01]  /*2510*/  HFMA2.MMA R85, R44, R34, R85 ;  /* 0x000000222c557235 */ /* 0x000fe20000000055 */
[----:B------:R-:W-:Y:S01]  /*2520*/  HFMA2 R21, R41, R34, R20 ;  /* 0x0000002229157231 */ /* 0x000fe20000000014 */
[-C--:B--2---:R-:W-:Y:S01]  /*2530*/  HFMA2.MMA R20, R16, R24.reuse, R80 ;  /* 0x0000001810147235 */ /* 0x084fe20000000050 */
[-C--:B------:R-:W-:Y:S01]  /*2540*/  HFMA2 R82, R15, R24.reuse, R82 ;  /* 0x000000180f527231 */ /* 0x080fe20000000052 */
[----:B------:R-:W-:Y:S01]  /*2550*/  HFMA2.MMA R81, R14, R24, R81 ;  /* 0x000000180e517235 */ /* 0x000fe20000000051 */
[----:B------:R-:W-:Y:S01]  /*2560*/  HFMA2 R86, R17, R24, R86 ;  /* 0x0000001811567231 */ /* 0x000fe20000000056 */
[----:B------:R-:W-:Y:S01]  /*2570*/  HFMA2.MMA R85, R45, R35, R85 ;  /* 0x000000232d557235 */ /* 0x000fe20000000055 */
[----:B------:R-:W-:Y:S01]  /*2580*/  HFMA2 R21, R42, R35, R21 ;  /* 0x000000232a157231 */ /* 0x000fe20000000015 */
[-C--:B------:R-:W-:Y:S01]  /*2590*/  HFMA2.MMA R20, R40, R25.reuse, R20 ;  /* 0x0000001928147235 */ /* 0x080fe20000000014 */
[-C--:B------:R-:W-:Y:S01]  /*25a0*/  HFMA2 R82, R37, R25.reuse, R82 ;  /* 0x0000001925527231 */ /* 0x080fe20000000052 */
[----:B------:R-:W-:Y:S01]  /*25b0*/  HFMA2.MMA R81, R18, R25, R81 ;  /* 0x0000001912517235 */ /* 0x000fe20000000051 */
[----:B------:R-:W-:Y:S01]  /*25c0*/  HFMA2 R22, R43, R25, R86 ;  /* 0x000000192b167231 */ /* 0x000fe20000000056 */
[----:B------:R-:W-:Y:S01]  /*25d0*/  HFMA2.MMA R84, R37, R33, R84 ;  /* 0x0000002125547235 */ /* 0x000fe20000000054 */
[----:B------:R-:W-:Y:S01]  /*25e0*/  HFMA2 R82, R38, R26, R82 ;  /* 0x0000001a26527231 */ /* 0x000fe20000000052 */
[-C--:B------:R-:W-:Y:S01]  /*25f0*/  HFMA2.MMA R24, R41, R26.reuse, R20 ;  /* 0x0000001a29187235 */ /* 0x080fe20000000014 */
[----:B------:R-:W-:Y:S01]  /*2600*/  HFMA2 R76, R19, R34, R76 ;  /* 0x00000022134c7231 */ /* 0x000fe2000000004c */
[C-C-:B------:R-:W-:Y:S01]  /*2610*/  PRMT R32, R21.reuse, 0x5410, R85.reuse ;  /* 0x0000541015207816 */ /* 0x140fe20000000055 */
[----:B------:R-:W-:Y:S01]  /*2620*/  HFMA2.MMA R81, R19, R26, R81 ;  /* 0x0000001a13517235 */ /* 0x000fe20000000051 */
[----:B------:R-:W-:Y:S01]  /*2630*/  PRMT R85, R21, 0x7632, R85 ;  /* 0x0000763215557816 */ /* 0x000fe20000000055 */
[----:B------:R-:W-:Y:S01]  /*2640*/  HFMA2 R26, R44, R26, R22 ;  /* 0x0000001a2c1a7231 */ /* 0x000fe20000000016 */
[-C--:B------:R-:W-:Y:S01]  /*2650*/  HFMA2.MMA R24, R42, R27.reuse, R24 ;  /* 0x0000001b2a187235 */ /* 0x080fe20000000018 */
[----:B------:R-:W1:Y:S01]  /*2660*/  LDS.128 R20, [UR4+0x710] ;  /* 0x00071004ff147984 */ /* 0x000e620008000c00 */
[-C--:B------:R-:W-:Y:S01]  /*2670*/  HFMA2 R82, R39, R27.reuse, R82 ;  /* 0x0000001b27527231 */ /* 0x080fe20000000052 */
[----:B------:R-:W-:Y:S01]  /*2680*/  HFMA2.MMA R81, R36, R27, R81 ;  /* 0x0000001b24517235 */ /* 0x000fe20000000051 */
[----:B------:R-:W-:Y:S01]  /*2690*/  HFMA2 R26, R45, R27, R26 ;  /* 0x0000001b2d1a7231 */ /* 0x000fe2000000001a */
[----:B------:R-:W-:Y:S01]  /*26a0*/  HFMA2.MMA R84, R38, R34, R84 ;  /* 0x0000002226547235 */ /* 0x000fe20000000054 */
[----:B------:R-:W-:Y:S01]  /*26b0*/  HFMA2 R76, R36, R35, R76 ;  /* 0x00000023244c7231 */ /* 0x000fe2000000004c */
[----:B------:R-:W-:Y:S01]  /*26c0*/  HFMA2.MMA R32, R32, 1, 1, R85 ;  /* 0x3c003c0020207835 */ /* 0x000fe20000000055 */
[----:B------:R-:W-:-:S02]  /*26d0*/  UIADD3 UR4, UR4, 0x20, URZ ;  /* 0x0000002004047890 */ /* 0x000fc4000fffe03f */
[C-C-:B------:R-:W-:Y:S01]  /*26e0*/  PRMT R27, R24.reuse, 0x5410, R26.reuse ;  /* 0x00005410181b7816 */ /* 0x140fe2000000001a */
[----:B------:R-:W-:Y:S01]  /*26f0*/  HFMA2.MMA R84, R39, R35, R84 ;  /* 0x0000002327547235 */ /* 0x000fe20000000054 */
[----:B------:R-:W-:Y:S02]  /*2700*/  PRMT R26, R24, 0x7632, R26 ;  /* 0x00007632181a7816 */ /* 0x000fe4000000001a */
[C-C-:B------:R-:W-:Y:S02]  /*2710*/  PRMT R25, R81.reuse, 0x5410, R82.reuse ;  /* 0x0000541051197816 */ /* 0x140fe40000000052 */
[----:B------:R-:W-:Y:S01]  /*2720*/  PRMT R82, R81, 0x7632, R82 ;  /* 0x0000763251527816 */ /* 0x000fe20000000052 */
[-C--:B0-----:R-:W-:Y:S01]  /*2730*/  HFMA2.MMA R77, R16, R28.reuse, R77 ;  /* 0x0000001c104d7235 */ /* 0x081fe2000000004d */
[-C--:B------:R-:W-:Y:S01]  /*2740*/  HFMA2 R87, R17, R28.reuse, R87 ;  /* 0x0000001c11577231 */ /* 0x080fe20000000057 */
[----:B------:R-:W-:Y:S01]  /*2750*/  HFMA2.MMA R79, R14, R28, R79 ;  /* 0x0000001c0e4f7235 */ /* 0x000fe2000000004f */
[----:B------:R-:W-:Y:S01]  /*2760*/  HFMA2 R78, R15, R28, R78 ;  /* 0x0000001c0f4e7231 */ /* 0x000fe2000000004e */
[C-C-:B------:R-:W-:Y:S01]  /*2770*/  PRMT R33, R76.reuse, 0x5410, R84.reuse ;  /* 0x000054104c217816 */ /* 0x140fe20000000054 */
[-C--:B------:R-:W-:Y:S01]  /*2780*/  HFMA2 R87, R43, R29.reuse, R87 ;  /* 0x0000001d2b577231 */ /* 0x080fe20000000057 */
[-C--:B------:R-:W-:Y:S01]  /*2790*/  HFMA2.MMA R77, R40, R29.reuse, R77 ;  /* 0x0000001d284d7235 */ /* 0x080fe2000000004d */
[----:B------:R-:W-:Y:S01]  /*27a0*/  HADD2 R24, R25, R82 ;  /* 0x0000005219187230 */ /* 0x000fe20000000000 */
[----:B------:R-:W-:Y:S01]  /*27b0*/  HFMA2.MMA R79, R18, R29, R79 ;  /* 0x0000001d124f7235 */ /* 0x000fe2000000004f */
[----:B------:R-:W-:Y:S01]  /*27c0*/  HFMA2 R78, R37, R29, R78 ;  /* 0x0000001d254e7231 */ /* 0x000fe2000000004e */
[----:B------:R-:W-:Y:S01]  /*27d0*/  HFMA2.MMA R25, R27, 1, 1, R26 ;  /* 0x3c003c001b197835 */ /* 0x000fe2000000001a */
[-C--:B------:R-:W-:Y:S01]  /*27e0*/  HFMA2 R87, R44, R30.reuse, R87 ;  /* 0x0000001e2c577231 */ /* 0x080fe20000000057 */
[-C--:B------:R-:W-:Y:S01]  /*27f0*/  HFMA2.MMA R77, R41, R30.reuse, R77 ;  /* 0x0000001e294d7235 */ /* 0x080fe2000000004d */
[----:B------:R-:W-:Y:S01]  /*2800*/  HFMA2 R78, R38, R30, R78 ;  /* 0x0000001e264e7231 */ /* 0x000fe2000000004e */
[----:B------:R-:W-:Y:S01]  /*2810*/  HFMA2.MMA R79, R19, R30, R79 ;  /* 0x0000001e134f7235 */ /* 0x000fe2000000004f */
[-C--:B------:R-:W-:Y:S01]  /*2820*/  HFMA2 R87, R45, R31.reuse, R87 ;  /* 0x0000001f2d577231 */ /* 0x080fe20000000057 */
[----:B------:R-:W-:Y:S01]  /*2830*/  HFMA2.MMA R8, R24, R74, R8 ;  /* 0x0000004a18087235 */ /* 0x000fe20000000008 */
[----:B------:R-:W-:Y:S01]  /*2840*/  HFMA2 R78, R39, R31, R78 ;  /* 0x0000001f274e7231 */ /* 0x000fe2000000004e */
[-C--:B------:R-:W-:Y:S01]  /*2850*/  HFMA2.MMA R77, R42, R31.reuse, R77 ;  /* 0x0000001f2a4d7235 */ /* 0x080fe2000000004d */
[----:B------:R-:W-:Y:S01]  /*2860*/  PRMT R84, R76, 0x7632, R84 ;  /* 0x000076324c547816 */ /* 0x000fe20000000054 */
[----:B------:R-:W-:Y:S01]  /*2870*/  HFMA2.MMA R79, R36, R31, R79 ;  /* 0x0000001f244f7235 */ /* 0x000fe2000000004f */
[----:B------:R-:W-:-:S02]  /*2880*/  HFMA2 R9, R25, R75, R9 ;  /* 0x0000004b19097231 */ /* 0x000fc40000000009 */
[----:B------:R-:W-:Y:S01]  /*2890*/  HFMA2 R7, R32, R75, R7 ;  /* 0x0000004b20077231 */ /* 0x000fe20000000007 */
[-C--:B-1----:R-:W-:Y:S01]  /*28a0*/  HFMA2.MMA R55, R16, R20.reuse, R55 ;  /* 0x0000001410377235 */ /* 0x082fe20000000037 */
[-C--:B------:R-:W-:Y:S01]  /*28b0*/  HFMA2 R49, R17, R20.reuse, R49 ;  /* 0x0000001411317231 */ /* 0x080fe20000000031 */
[----:B------:R-:W-:Y:S01]  /*28c0*/  HFMA2.MMA R61, R14, R20, R61 ;  /* 0x000000140e3d7235 */ /* 0x000fe2000000003d */
[----:B------:R-:W-:Y:S01]  /*28d0*/  HFMA2 R58, R15, R20, R58 ;  /* 0x000000140f3a7231 */ /* 0x000fe2000000003a */
[C-C-:B------:R-:W-:Y:S01]  /*28e0*/  PRMT R25, R77.reuse, 0x5410, R87.reuse ;  /* 0x000054104d197816 */ /* 0x140fe20000000057 */
[-C--:B------:R-:W-:Y:S01]  /*28f0*/  HFMA2 R49, R43, R21.reuse, R49 ;  /* 0x000000152b317231 */ /* 0x080fe20000000031 */
[-C--:B------:R-:W-:Y:S01]  /*2900*/  HFMA2.MMA R55, R40, R21.reuse, R55 ;  /* 0x0000001528377235 */ /* 0x080fe20000000037 */
[----:B------:R-:W-:Y:S01]  /*2910*/  HFMA2 R58, R37, R21, R58 ;  /* 0x00000015253a7231 */ /* 0x000fe2000000003a */
[----:B------:R-:W-:Y:S01]  /*2920*/  HFMA2.MMA R61, R18, R21, R61 ;  /* 0x00000015123d7235 */ /* 0x000fe2000000003d */
[-C--:B------:R-:W-:Y:S01]  /*2930*/  HFMA2 R49, R44, R22.reuse, R49 ;  /* 0x000000162c317231 */ /* 0x080fe20000000031 */
[----:B------:R-:W-:Y:S01]  /*2940*/  PRMT R87, R77, 0x7632, R87 ;  /* 0x000076324d577816 */ /* 0x000fe20000000057 */
[----:B------:R-:W-:Y:S01]  /*2950*/  HFMA2 R58, R38, R22, R58 ;  /* 0x00000016263a7231 */ /* 0x000fe2000000003a */
[-C--:B------:R-:W-:Y:S01]  /*2960*/  HFMA2.MMA R21, R41, R22.reuse, R55 ;  /* 0x0000001629157235 */ /* 0x080fe20000000037 */
[C-C-:B------:R-:W-:Y:S01]  /*2970*/  PRMT R24, R79.reuse, 0x5410, R78.reuse ;  /* 0x000054104f187816 */ /* 0x140fe2000000004e */
[----:B------:R-:W-:Y:S01]  /*2980*/  HFMA2.MMA R18, R19, R22, R61 ;  /* 0x0000001613127235 */ /* 0x000fe2000000003d */
[----:B------:R-:W-:Y:S01]  /*2990*/  HFMA2 R58, R39, R23, R58 ;  /* 0x00000017273a7231 */ /* 0x000fe2000000003a */
[-C--:B------:R-:W-:Y:S01]  /*29a0*/  HFMA2.MMA R49, R45, R23.reuse, R49 ;  /* 0x000000172d317235 */ /* 0x080fe20000000031 */
[----:B------:R-:W-:Y:S01]  /*29b0*/  PRMT R78, R79, 0x7632, R78 ;  /* 0x000076324f4e7816 */ /* 0x000fe2000000004e */
[----:B------:R-:W-:Y:S01]  /*29c0*/  HFMA2.MMA R25, R25, 1, 1, R87 ;  /* 0x3c003c0019197835 */ /* 0x000fe20000000057 */
[----:B------:R-:W-:Y:S01]  /*29d0*/  HADD2 R33, R33, R84 ;  /* 0x0000005421217230 */ /* 0x000fe20000000000 */
[----:B------:R-:W-:-:S02]  /*29e0*/  HFMA2.MMA R18, R36, R23, R18 ;  /* 0x0000001724127235 */ /* 0x000fc40000000012 */
[----:B------:R-:W-:Y:S02]  /*29f0*/  HFMA2 R21, R42, R23, R21 ;  /* 0x000000172a157231 */ /* 0x000fe40000000015 */
[----:B------:R-:W-:Y:S01]  /*2a00*/  HADD2 R24, R24, R78 ;  /* 0x0000004e18187230 */ /* 0x000fe20000000000 */
[-C--:B------:R-:W-:Y:S02]  /*2a10*/  HFMA2.MMA R6, R33, R74.reuse, R6 ;  /* 0x0000004a21067235 */ /* 0x080fe40000000006 */
[C-C-:B------:R-:W-:Y:S01]  /*2a20*/  PRMT R14, R21.reuse, 0x5410, R49.reuse ;  /* 0x00005410150e7816 */ /* 0x140fe20000000031 */
[----:B------:R-:W-:Y:S01]  /*2a30*/  HFMA2 R11, R25, R75, R11 ;  /* 0x0000004b190b7231 */ /* 0x000fe2000000000b */
[----:B------:R-:W-:Y:S01]  /*2a40*/  PRMT R49, R21, 0x7632, R49 ;  /* 0x0000763215317816 */ /* 0x000fe20000000031 */
[----:B------:R-:W-:Y:S01]  /*2a50*/  HFMA2.MMA R10, R24, R74, R10 ;  /* 0x0000004a180a7235 */ /* 0x000fe2000000000a */
[C-C-:B------:R-:W-:Y:S02]  /*2a60*/  PRMT R37, R18.reuse, 0x5410, R58.reuse ;  /* 0x0000541012257816 */ /* 0x140fe4000000003a */
[----:B------:R-:W-:-:S02]  /*2a70*/  PRMT R58, R18, 0x7632, R58 ;  /* 0x00007632123a7816 */ /* 0x000fc4000000003a */
[----:B------:R-:W-:-:S03]  /*2a80*/  HFMA2.MMA R14, R14, 1, 1, R49 ;  /* 0x3c003c000e0e7835 */ /* 0x000fc60000000031 */
[----:B------:R-:W-:-:S06]  /*2a90*/  HADD2 R37, R37, R58 ;  /* 0x0000003a25257230 */ /* 0x000fcc0000000000 */
[----:B------:R-:W-:Y:S01]  /*2aa0*/  HFMA2.MMA R12, R37, R74, R12 ;  /* 0x0000004a250c7235 */ /* 0x000fe2000000000c */
[----:B------:R-:W-:Y:S01]  /*2ab0*/  HFMA2 R13, R14, R75, R13 ;  /* 0x0000004b0e0d7231 */ /* 0x000fe2000000000d */
[----:B------:R-:W-:Y:S01]  /*2ac0*/  @P0 CALL.REL.NOINC `(.L_x_637) ;  /* 0x0000001000000944 */ /* 0x000fe20003c00000 */
[----:B------:R-:W-:Y:S05]  /*2ad0*/  BRA `(.L_x_639) ;  /* 0xffffe12000007947 */ /* 0x000fea000383ffff */
.L_x_637:
[----:B------:R-:W0:Y:S01]  /*2ae0*/  S2R R14, SR_CTAID.Y ;  /* 0x00000000000e7919 */ /* 0x000e220000002600 */
[----:B------:R-:W-:Y:S02]  /*2af0*/  IMAD.MOV.U32 R25, RZ, RZ, 0x2 ;  /* 0x00000002ff197424 */ /* 0x000fe400078e00ff */
        /* <DEDUP_REMOVED lines=9> */
.L_x_643:
[----:B------:R-:W0:Y:S02]  /*2b90*/  LDS R18, [R16] ;  /* 0x0000000010127984 */ /* 0x000e240000000800 */
[----:B0-----:R-:W-:-:S06]  /*2ba0*/  HADD2 R19, R18, R48 ;  /* 0x0000003012137230 */ /* 0x001fcc0000000000 */
[----:B------:R-:W0:Y:S02]  /*2bb0*/  ATOMS.CAST.SPIN R19, [R16], R18, R19 ;  /* 0x000000121013738d */ /* 0x000e240001800013 */
[----:B0-----:R-:W-:-:S13]  /*2bc0*/  ISETP.EQ.U32.AND P0, PT, R19, 0x1, PT ;  /* 0x000000011300780c */ /* 0x001fda0003f02070 */
[----:B------:R-:W-:Y:S05]  /*2bd0*/  @!P0 BRA `(.L_x_643) ;  /* 0xffffffb000008947 */ /* 0x000fea000383ffff */
[----:B------:R-:W-:Y:S05]  /*2be0*/  BRA `(.L_x_641) ;  /* 0x0000003000007947 */ /* 0x000fea0003800000 */
.L_x_642:
[----:B------:R-:W2:Y:S02]  /*2bf0*/  LD.E R16, [R14.64] ;  /* 0x0000000a0e107980 */ /* 0x000ea4000c101900 */
[----:B--2---:R-:W-:-:S05]  /*2c00*/  IMAD.IADD R17, R48, 0x1, R16 ;  /* 0x0000000130117824 */ /* 0x004fca00078e0210 */
[----:B------:R0:W-:Y:S02]  /*2c10*/  ST.E [R14.64], R17 ;  /* 0x000000110e007985 */ /* 0x0001e4000c10190a */
.L_x_641:
[----:B------:R-:W-:Y:S05]  /*2c20*/  BSYNC B0 ;  /* 0x0000000000007941 */ /* 0x000fea0003800000 */
.L_x_640:
        /* <DEDUP_REMOVED lines=9> */
.L_x_647:
[----:B------:R-:W1:Y:S02]  /*2cc0*/  LDS R20, [R16] ;  /* 0x0000000010147984 */ /* 0x000e640000000800 */
[----:B-1----:R-:W-:-:S10]  /*2cd0*/  HFMA2.MMA R21, R20, 1, 1, R47 ;  /* 0x3c003c0014157835 */ /* 0x002fd4000000002f */
[----:B------:R-:W1:Y:S02]  /*2ce0*/  ATOMS.CAST.SPIN R21, [R16], R20, R21 ;  /* 0x000000141015738d */ /* 0x000e640001800015 */
[----:B-1----:R-:W-:-:S13]  /*2cf0*/  ISETP.EQ.U32.AND P0, PT, R21, 0x1, PT ;  /* 0x000000011500780c */ /* 0x002fda0003f02070 */
[----:B------:R-:W-:Y:S05]  /*2d00*/  @!P0 BRA `(.L_x_647) ;  /* 0xffffffb000008947 */ /* 0x000fea000383ffff */
[----:B------:R-:W-:Y:S05]  /*2d10*/  BRA `(.L_x_645) ;  /* 0x0000003000007947 */ /* 0x000fea0003800000 */
.L_x_646:
[----:B------:R-:W2:Y:S02]  /*2d20*/  LD.E R16, [R14.64+0x4] ;  /* 0x0000040a0e107980 */ /* 0x000ea4000c101900 */
[----:B0-2---:R-:W-:-:S05]  /*2d30*/  IMAD.IADD R17, R47, 0x1, R16 ;  /* 0x000000012f117824 */ /* 0x005fca00078e0210 */
[----:B------:R0:W-:Y:S02]  /*2d40*/  ST.E [R14.64+0x4], R17 ;  /* 0x000004110e007985 */ /* 0x0001e4000c10190a */
.L_x_645:
[----:B------:R-:W-:Y:S05]  /*2d50*/  BSYNC B0 ;  /* 0x0000000000007941 */ /* 0x000fea0003800000 */
.L_x_644:
[----:B0-----:R-:W-:-:S05]  /*2d60*/  IMAD.WIDE R16, R25, c[0x0][0x18c], R14 ;  /* 0x0000630019107a25 */ /* 0x001fca00078e020e */
[----:B------:R-:W2:Y:S01]  /*2d70*/  ATOM.E.ADD.F16x2.RN.STRONG.GPU P0, RZ, [R16.64], R46 ;  /* 0x0000002e10ff798a */ /* 0x000ea2000810e9ca */
[----:B------:R-:W-:Y:S01]  /*2d80*/  BSSY B0, `(.L_x_648) ;  /* 0x000000f000007945 */ /* 0x000fe20003800000 */
[----:B------:R-:W-:Y:S01]  /*2d90*/  IMAD.MOV.U32 R23, RZ, RZ, R0 ;  /* 0x000000ffff177224 */ /* 0x000fe200078e0000 */
[----:B--2---:R-:W-:Y:S05]  /*2da0*/  @P0 BRA `(.L_x_649) ;  /* 0x000000c000000947 */ /* 0x004fea0003800000 */
[----:B------:R-:W0:Y:S02]  /*2db0*/  QSPC.E.S P0, RZ, [R16] ;  /* 0x0000000010ff73aa */ /* 0x000e240000000500 */
[----:B0-----:R-:W-:Y:S05]  /*2dc0*/  @!P0 BRA `(.L_x_650) ;  /* 0x0000007000008947 */ /* 0x001fea0003800000 */
[----:B------:R-:W-:-:S05]  /*2dd0*/  LOP3.LUT R14, R16, 0xffffff, RZ, 0xc0, !PT ;  /* 0x00ffffff100e7812 */ /* 0x000fca00078ec0ff */
.L_x_651:
[----:B------:R-:W0:Y:S02]  /*2de0*/  LDS R20, [R14] ;  /* 0x000000000e147984 */ /* 0x000e240000000800 */
[----:B0-----:R-:W-:-:S06]  /*2df0*/  HADD2 R21, R20, R46 ;  /* 0x0000002e14157230 */ /* 0x001fcc0000000000 */
[----:B------:R-:W0:Y:S02]  /*2e00*/  ATOMS.CAST.SPIN R21, [R14], R20, R21 ;  /* 0x000000140e15738d */ /* 0x000e240001800015 */
[----:B0-----:R-:W-:-:S13]  /*2e10*/  ISETP.EQ.U32.AND P0, PT, R21, 0x1, PT ;  /* 0x000000011500780c */ /* 0x001fda0003f02070 */
[----:B------:R-:W-:Y:S05]  /*2e20*/  @!P0 BRA `(.L_x_651) ;  /* 0xffffffb000008947 */ /* 0x000fea000383ffff */
[----:B------:R-:W-:Y:S05]  /*2e30*/  BRA `(.L_x_649) ;  /* 0x0000003000007947 */ /* 0x000fea0003800000 */
.L_x_650:
[----:B------:R-:W2:Y:S02]  /*2e40*/  LD.E R14, [R16.64] ;  /* 0x0000000a100e7980 */ /* 0x000ea4000c101900 */
[----:B--2---:R-:W-:-:S05]  /*2e50*/  IMAD.IADD R15, R46, 0x1, R14 ;  /* 0x000000012e0f7824 */ /* 0x004fca00078e020e */
[----:B------:R0:W-:Y:S02]  /*2e60*/  ST.E [R16.64], R15 ;  /* 0x0000000f10007985 */ /* 0x0001e4000c10190a */
.L_x_649:
[----:B------:R-:W-:Y:S05]  /*2e70*/  BSYNC B0 ;  /* 0x0000000000007941 */ /* 0x000fea0003800000 */
.L_x_648:
[----:B0-----:R-:W-:-:S05]  /*2e80*/  IMAD.WIDE R14, R25, c[0x0][0x18c], R18 ;  /* 0x00006300190e7a25 */ /* 0x001fca00078e0212 */
[----:B------:R-:W2:Y:S01]  /*2e90*/  ATOM.E.ADD.F16x2.RN.STRONG.GPU P0, RZ, [R14.64], R23 ;  /* 0x000000170eff798a */ /* 0x000ea2000810e9ca */
[----:B------:R-:W-:Y:S01]  /*2ea0*/  BSSY B0, `(.L_x_652) ;  /* 0x000000e000007945 */ /* 0x000fe20003800000 */
[----:B--2---:R-:W-:Y:S05]  /*2eb0*/  @P0 BRA `(.L_x_653) ;  /* 0x000000c000000947 */ /* 0x004fea0003800000 */
[----:B------:R-:W0:Y:S02]  /*2ec0*/  QSPC.E.S P0, RZ, [R14] ;  /* 0x000000000eff73aa */ /* 0x000e240000000500 */
[----:B0-----:R-:W-:Y:S05]  /*2ed0*/  @!P0 BRA `(.L_x_654) ;  /* 0x0000007000008947 */ /* 0x001fea0003800000 */
[----:B------:R-:W-:-:S05]  /*2ee0*/  LOP3.LUT R14, R14, 0xffffff, RZ, 0xc0, !PT ;  /* 0x00ffffff0e0e7812 */ /* 0x000fca00078ec0ff */
.L_x_655:
[----:B------:R-:W0:Y:S02]  /*2ef0*/  LDS R18, [R14] ;  /* 0x000000000e127984 */ /* 0x000e240000000800 */
[----:B0-----:R-:W-:-:S10]  /*2f00*/  HFMA2.MMA R19, R18, 1, 1, R0 ;  /* 0x3c003c0012137835 */ /* 0x001fd40000000000 */
[----:B------:R-:W0:Y:S02]  /*2f10*/  ATOMS.CAST.SPIN R19, [R14], R18, R19 ;  /* 0x000000120e13738d */ /* 0x000e240001800013 */
[----:B0-----:R-:W-:-:S13]  /*2f20*/  ISETP.EQ.U32.AND P0, PT, R19, 0x1, PT ;  /* 0x000000011300780c */ /* 0x001fda0003f02070 */
[----:B------:R-:W-:Y:S05]  /*2f30*/  @!P0 BRA `(.L_x_655) ;  /* 0xffffffb000008947 */ /* 0x000fea000383ffff */
[----:B------:R-:W-:Y:S05]  /*2f40*/  BRA `(.L_x_653) ;  /* 0x0000003000007947 */ /* 0x000fea0003800000 */
.L_x_654:
[----:B------:R-:W2:Y:S02]  /*2f50*/  LD.E R0, [R14.64] ;  /* 0x0000000a0e007980 */ /* 0x000ea4000c101900 */
[----:B--2---:R-:W-:-:S05]  /*2f60*/  IMAD.IADD R19, R23, 0x1, R0 ;  /* 0x0000000117137824 */ /* 0x004fca00078e0200 */
[----:B------:R0:W-:Y:S02]  /*2f70*/  ST.E [R14.64], R19 ;  /* 0x000000130e007985 */ /* 0x0001e4000c10190a */
.L_x_653:
[----:B------:R-:W-:Y:S05]  /*2f80*/  BSYNC B0 ;  /* 0x0000000000007941 */ /* 0x000fea0003800000 */
.L_x_652:
[----:B0-----:R-:W-:-:S05]  /*2f90*/  IMAD.WIDE R18, R25, c[0x0][0x18c], R16 ;  /* 0x0000630019127a25 */ /* 0x001fca00078e0210 */
[----:B------:R-:W2:Y:S01]  /*2fa0*/  ATOM.E.ADD.F16x2.RN.STRONG.GPU P0, RZ, [R18.64], R2 ;  /* 0x0000000212ff798a */ /* 0x000ea2000810e9ca */
[----:B------:R-:W-:Y:S01]  /*2fb0*/  BSSY B0, `(.L_x_656) ;  /* 0x000000e000007945 */ /* 0x000fe20003800000 */
[----:B--2---:R-:W-:Y:S05]  /*2fc0*/  @P0 BRA `(.L_x_657) ;  /* 0x000000c000000947 */ /* 0x004fea0003800000 */
[----:B------:R-:W0:Y:S02]  /*2fd0*/  QSPC.E.S P0, RZ, [R18] ;  /* 0x0000000012ff73aa */ /* 0x000e240000000500 */
[----:B0-----:R-:W-:Y:S05]  /*2fe0*/  @!P0 BRA `(.L_x_658) ;  /* 0x0000007000008947 */ /* 0x001fea0003800000 */
[----:B------:R-:W-:-:S05]  /*2ff0*/  LOP3.LUT R0, R18, 0xffffff, RZ, 0xc0, !PT ;  /* 0x00ffffff12007812 */ /* 0x000fca00078ec0ff */
.L_x_659:
[----:B------:R-:W0:Y:S02]  /*3000*/  LDS R14, [R0] ;  /* 0x00000000000e7984 */ /* 0x000e240000000800 */
[----:B0-----:R-:W-:-:S06]  /*3010*/  HADD2 R15, R14, R2 ;  /* 0x000000020e0f7230 */ /* 0x001fcc0000000000 */
[----:B------:R-:W0:Y:S02]  /*3020*/  ATOMS.CAST.SPIN R15, [R0], R14, R15 ;  /* 0x0000000e000f738d */ /* 0x000e24000180000f */
[----:B0-----:R-:W-:-:S13]  /*3030*/  ISETP.EQ.U32.AND P0, PT, R15, 0x1, PT ;  /* 0x000000010f00780c */ /* 0x001fda0003f02070 */
[----:B------:R-:W-:Y:S05]  /*3040*/  @!P0 BRA `(.L_x_659) ;  /* 0xffffffb000008947 */ /* 0x000fea000383ffff */
[----:B------:R-:W-:Y:S05]  /*3050*/  BRA `(.L_x_657) ;  /* 0x0000003000007947 */ /* 0x000fea0003800000 */
.L_x_658:
[----:B------:R-:W2:Y:S02]  /*3060*/  LD.E R0, [R18.64] ;  /* 0x0000000a12007980 */ /* 0x000ea4000c101900 */
[----:B--2---:R-:W-:-:S05]  /*3070*/  IMAD.IADD R15, R2, 0x1, R0 ;  /* 0x00000001020f7824 */ /* 0x004fca00078e0200 */
[----:B------:R0:W-:Y:S02]  /*3080*/  ST.E [R18.64], R15 ;  /* 0x0000000f12007985 */ /* 0x0001e4000c10190a */
.L_x_657:
[----:B------:R-:W-:Y:S05]  /*3090*/  BSYNC B0 ;  /* 0x0000000000007941 */ /* 0x000fea0003800000 */
.L_x_656:
        /* <DEDUP_REMOVED lines=9> */
[----:B------:R-:W-:Y:S01]  /*3130*/  LOP3.LUT R16, R16, 0xffffff, RZ, 0xc0, !PT ;  /* 0x00ffffff10107812 */ /* 0x000fe200078ec0ff */
[----:B------:R-:W-:-:S04]  /*3140*/  IMAD.MOV.U32 R17, RZ, RZ, R3 ;  /* 0x000000ffff117224 */ /* 0x000fc800078e0003 */
.L_x_663:
[----:B------:R-:W0:Y:S02]  /*3150*/  LDS R2, [R16] ;  /* 0x0000000010027984 */ /* 0x000e240000000800 */
[----:B0-----:R-:W-:-:S10]  /*3160*/  HFMA2.MMA R3, R2, 1, 1, R17 ;  /* 0x3c003c0002037835 */ /* 0x001fd40000000011 */
[----:B------:R-:W0:Y:S02]  /*3170*/  ATOMS.CAST.SPIN R3, [R16], R2, R3 ;  /* 0x000000021003738d */ /* 0x000e240001800003 */
[----:B0-----:R-:W-:-:S13]  /*3180*/  ISETP.EQ.U32.AND P0, PT, R3, 0x1, PT ;  /* 0x000000010300780c */ /* 0x001fda0003f02070 */
[----:B------:R-:W-:Y:S05]  /*3190*/  @!P0 BRA `(.L_x_663) ;  /* 0xffffffb000008947 */ /* 0x000fea000383ffff */
[----:B------:R-:W-:Y:S05]  /*31a0*/  BRA `(.L_x_661) ;  /* 0x0000003000007947 */ /* 0x000fea0003800000 */
.L_x_662:
[----:B------:R-:W2:Y:S02]  /*31b0*/  LD.E R2, [R16.64] ;  /* 0x0000000a10027980 */ /* 0x000ea4000c101900 */
[----:B--2---:R-:W-:-:S05]  /*31c0*/  IMAD.IADD R3, R3, 0x1, R2 ;  /* 0x0000000103037824 */ /* 0x004fca00078e0202 */
[----:B------:R0:W-:Y:S02]  /*31d0*/  ST.E [R16.64], R3 ;  /* 0x0000000310007985 */ /* 0x0001e4000c10190a */
.L_x_661:
[----:B------:R-:W-:Y:S05]  /*31e0*/  BSYNC B0 ;  /* 0x0000000000007941 */ /* 0x000fea0003800000 */
.L_x_660:
[----:B0-----:R-:W-:-:S04]  /*31f0*/  IMAD.WIDE R2, R0, 0x2, R18 ;  /* 0x0000000200027825 */ /* 0x001fc800078e0212 */
[----:B------:R-:W-:-:S05]  /*3200*/  IMAD.MOV.U32 R17, RZ, RZ, R4 ;  /* 0x000000ffff117224 */ /* 0x000fca00078e0004 */
[----:B------:R-:W2:Y:S01]  /*3210*/  ATOM.E.ADD.F16x2.RN.STRONG.GPU P0, RZ, [R2.64], R17 ;  /* 0x0000001102ff798a */ /* 0x000ea2000810e9ca */
[----:B------:R-:W-:Y:S01]  /*3220*/  BSSY B0, `(.L_x_664) ;  /* 0x000000e000007945 */ /* 0x000fe20003800000 */
[----:B--2---:R-:W-:Y:S05]  /*3230*/  @P0 BRA `(.L_x_665) ;  /* 0x000000c000000947 */ /* 0x004fea0003800000 */
[----:B------:R-:W0:Y:S02]  /*3240*/  QSPC.E.S P0, RZ, [R2] ;  /* 0x0000000002ff73aa */ /* 0x000e240000000500 */
[----:B0-----:R-:W-:Y:S05]  /*3250*/  @!P0 BRA `(.L_x_666) ;  /* 0x0000007000008947 */ /* 0x001fea0003800000 */
[----:B------:R-:W-:-:S05]  /*3260*/  LOP3.LUT R16, R2, 0xffffff, RZ, 0xc0, !PT ;  /* 0x00ffffff02107812 */ /* 0x000fca00078ec0ff */
.L_x_667:
[----:B------:R-:W0:Y:S02]  /*3270*/  LDS R20, [R16] ;  /* 0x0000000010147984 */ /* 0x000e240000000800 */
[----:B0-----:R-:W-:-:S06]  /*3280*/  HADD2 R21, R20, R4 ;  /* 0x0000000414157230 */ /* 0x001fcc0000000000 */
[----:B------:R-:W0:Y:S02]  /*3290*/  ATOMS.CAST.SPIN R21, [R16], R20, R21 ;  /* 0x000000141015738d */ /* 0x000e240001800015 */
[----:B0-----:R-:W-:-:S13]  /*32a0*/  ISETP.EQ.U32.AND P0, PT, R21, 0x1, PT ;  /* 0x000000011500780c */ /* 0x001fda0003f02070 */
[----:B------:R-:W-:Y:S05]  /*32b0*/  @!P0 BRA `(.L_x_667) ;  /* 0xffffffb000008947 */ /* 0x000fea000383ffff */
[----:B------:R-:W-:Y:S05]  /*32c0*/  BRA `(.L_x_665) ;  /* 0x0000003000007947 */ /* 0x000fea0003800000 */
.L_x_666:
[----:B------:R-:W2:Y:S02]  /*32d0*/  LD.E R4, [R2.64] ;  /* 0x0000000a02047980 */ /* 0x000ea4000c101900 */
[----:B--2---:R-:W-:-:S05]  /*32e0*/  IMAD.IADD R17, R17, 0x1, R4 ;  /* 0x0000000111117824 */ /* 0x004fca00078e0204 */
[----:B------:R0:W-:Y:S02]  /*32f0*/  ST.E [R2.64], R17 ;  /* 0x0000001102007985 */ /* 0x0001e4000c10190a */
.L_x_665:
[----:B------:R-:W-:Y:S05]  /*3300*/  BSYNC B0 ;  /* 0x0000000000007941 */ /* 0x000fea0003800000 */
.L_x_664:
[----:B------:R-:W-:-:S05]  /*3310*/  IADD3 R16, P0, R18, R14, RZ ;  /* 0x0000000e12107210 */ /* 0x000fca0007f1e0ff */
[----:B0-----:R-:W-:-:S07]  /*3320*/  IMAD.X R17, R19, 0x1, R15, P0 ;  /* 0x0000000113117824 */ /* 0x001fce00000e060f */
[----:B------:R-:W2:Y:S01]  /*3330*/  ATOM.E.ADD.F16x2.RN.STRONG.GPU P0, RZ, [R16.64], R5 ;  /* 0x0000000510ff798a */ /* 0x000ea2000810e9ca */
[----:B------:R-:W-:Y:S01]  /*3340*/  BSSY B0, `(.L_x_668) ;  /* 0x000000f000007945 */ /* 0x000fe20003800000 */
[----:B--2---:R-:W-:Y:S05]  /*3350*/  @P0 BRA `(.L_x_669) ;  /* 0x000000d000000947 */ /* 0x004fea0003800000 */
[----:B------:R-:W0:Y:S02]  /*3360*/  QSPC.E.S P0, RZ, [R16] ;  /* 0x0000000010ff73aa */ /* 0x000e240000000500 */
[----:B0-----:R-:W-:Y:S05]  /*3370*/  @!P0 BRA `(.L_x_670) ;  /* 0x0000008000008947 */ /* 0x001fea0003800000 */
[----:B------:R-:W-:Y:S01]  /*3380*/  LOP3.LUT R16, R16, 0xffffff, RZ, 0xc0, !PT ;  /* 0x00ffffff10107812 */ /* 0x000fe200078ec0ff */
[----:B------:R-:W-:-:S04]  /*3390*/  IMAD.MOV.U32 R17, RZ, RZ, R5 ;  /* 0x000000ffff117224 */ /* 0x000fc800078e0005 */
.L_x_671:
[----:B------:R-:W0:Y:S02]  /*33a0*/  LDS R4, [R16] ;  /* 0x0000000010047984 */ /* 0x000e240000000800 */
[----:B0-----:R-:W-:-:S10]  /*33b0*/  HFMA2.MMA R5, R4, 1, 1, R17 ;  /* 0x3c003c0004057835 */ /* 0x001fd40000000011 */
[----:B------:R-:W0:Y:S02]  /*33c0*/  ATOMS.CAST.SPIN R5, [R16], R4, R5 ;  /* 0x000000041005738d */ /* 0x000e240001800005 */
[----:B0-----:R-:W-:-:S13]  /*33d0*/  ISETP.EQ.U32.AND P0, PT, R5, 0x1, PT ;  /* 0x000000010500780c */ /* 0x001fda0003f02070 */
[----:B------:R-:W-:Y:S05]  /*33e0*/  @!P0 BRA `(.L_x_671) ;  /* 0xffffffb000008947 */ /* 0x000fea000383ffff */
[----:B------:R-:W-:Y:S05]  /*33f0*/  BRA `(.L_x_669) ;  /* 0x0000003000007947 */ /* 0x000fea0003800000 */
.L_x_670:
[----:B------:R-:W2:Y:S02]  /*3400*/  LD.E R4, [R16.64] ;  /* 0x0000000a10047980 */ /* 0x000ea4000c101900 */
[----:B--2---:R-:W-:-:S05]  /*3410*/  IMAD.IADD R5, R5, 0x1, R4 ;  /* 0x0000000105057824 */ /* 0x004fca00078e0204 */
[----:B------:R0:W-:Y:S02]  /*3420*/  ST.E [R16.64], R5 ;  /* 0x0000000510007985 */ /* 0x0001e4000c10190a */
.L_x_669:
[----:B------:R-:W-:Y:S05]  /*3430*/  BSYNC B0 ;  /* 0x0000000000007941 */ /* 0x000fea0003800000 */
.L_x_668:
        /* <DEDUP_REMOVED lines=8> */
.L_x_675:
[----:B------:R-:W0:Y:S02]  /*34c0*/  LDS R18, [R16] ;  /* 0x0000000010127984 */ /* 0x000e240000000800 */
[----:B0-----:R-:W-:-:S06]  /*34d0*/  HADD2 R19, R18, R6 ;  /* 0x0000000612137230 */ /* 0x001fcc0000000000 */
[----:B------:R-:W0:Y:S02]  /*34e0*/  ATOMS.CAST.SPIN R19, [R16], R18, R19 ;  /* 0x000000121013738d */ /* 0x000e240001800013 */
[----:B0-----:R-:W-:-:S13]  /*34f0*/  ISETP.EQ.U32.AND P0, PT, R19, 0x1, PT ;  /* 0x000000011300780c */ /* 0x001fda0003f02070 */
[----:B------:R-:W-:Y:S05]  /*3500*/  @!P0 BRA `(.L_x_675) ;  /* 0xffffffb000008947 */ /* 0x000fea000383ffff */
[----:B------:R-:W-:Y:S05]  /*3510*/  BRA `(.L_x_673) ;  /* 0x0000003000007947 */ /* 0x000fea0003800000 */
.L_x_674:
[----:B------:R-:W2:Y:S02]  /*3520*/  LD.E R6, [R4.64] ;  /* 0x0000000a04067980 */ /* 0x000ea4000c101900 */
[----:B--2---:R-:W-:-:S05]  /*3530*/  IMAD.IADD R17, R17, 0x1, R6 ;  /* 0x0000000111117824 */ /* 0x004fca00078e0206 */
[----:B------:R0:W-:Y:S02]  /*3540*/  ST.E [R4.64], R17 ;  /* 0x0000001104007985 */ /* 0x0001e4000c10190a */
.L_x_673:
[----:B------:R-:W-:Y:S05]  /*3550*/  BSYNC B0 ;  /* 0x0000000000007941 */ /* 0x000fea0003800000 */
.L_x_672:
[----:B------:R-:W-:-:S05]  /*3560*/  IADD3 R2, P0, R14, R2, RZ ;  /* 0x000000020e027210 */ /* 0x000fca0007f1e0ff */
[----:B------:R-:W-:-:S07]  /*3570*/  IMAD.X R3, R15, 0x1, R3, P0 ;  /* 0x000000010f037824 */ /* 0x000fce00000e0603 */
[----:B------:R-:W2:Y:S01]  /*3580*/  ATOM.E.ADD.F16x2.RN.STRONG.GPU P0, RZ, [R2.64], R7 ;  /* 0x0000000702ff798a */ /* 0x000ea2000810e9ca */
[----:B------:R-:W-:Y:S01]  /*3590*/  BSSY B0, `(.L_x_676) ;  /* 0x000000f000007945 */ /* 0x000fe20003800000 */
[----:B--2---:R-:W-:Y:S05]  /*35a0*/  @P0 BRA `(.L_x_677) ;  /* 0x000000d000000947 */ /* 0x004fea0003800000 */
[----:B------:R-:W1:Y:S02]  /*35b0*/  QSPC.E.S P0, RZ, [R2] ;  /* 0x0000000002ff73aa */ /* 0x000e640000000500 */
[----:B-1----:R-:W-:Y:S05]  /*35c0*/  @!P0 BRA `(.L_x_678) ;  /* 0x0000008000008947 */ /* 0x002fea0003800000 */
[----:B------:R-:W-:Y:S01]  /*35d0*/  LOP3.LUT R2, R2, 0xffffff, RZ, 0xc0, !PT ;  /* 0x00ffffff02027812 */ /* 0x000fe200078ec0ff */
[----:B------:R-:W-:-:S04]  /*35e0*/  IMAD.MOV.U32 R3, RZ, RZ, R7 ;  /* 0x000000ffff037224 */ /* 0x000fc800078e0007 */
.L_x_679:
[----:B------:R-:W1:Y:S02]  /*35f0*/  LDS R6, [R2] ;  /* 0x0000000002067984 */ /* 0x000e640000000800 */
[----:B-1----:R-:W-:-:S10]  /*3600*/  HFMA2.MMA R7, R6, 1, 1, R3 ;  /* 0x3c003c0006077835 */ /* 0x002fd40000000003 */
[----:B------:R-:W1:Y:S02]  /*3610*/  ATOMS.CAST.SPIN R7, [R2], R6, R7 ;  /* 0x000000060207738d */ /* 0x000e640001800007 */
[----:B-1----:R-:W-:-:S13]  /*3620*/  ISETP.EQ.U32.AND P0, PT, R7, 0x1, PT ;  /* 0x000000010700780c */ /* 0x002fda0003f02070 */
[----:B------:R-:W-:Y:S05]  /*3630*/  @!P0 BRA `(.L_x_679) ;  /* 0xffffffb000008947 */ /* 0x000fea000383ffff */
[----:B------:R-:W-:Y:S05]  /*3640*/  BRA `(.L_x_677) ;  /* 0x0000003000007947 */ /* 0x000fea0003800000 */
.L_x_678:
[----:B------:R-:W2:Y:S02]  /*3650*/  LD.E R6, [R2.64] ;  /* 0x0000000a02067980 */ /* 0x000ea4000c101900 */
[----:B--2---:R-:W-:-:S05]  /*3660*/  IMAD.IADD R7, R7, 0x1, R6 ;  /* 0x0000000107077824 */ /* 0x004fca00078e0206 */
[----:B------:R1:W-:Y:S02]  /*3670*/  ST.E [R2.64], R7 ;  /* 0x0000000702007985 */ /* 0x0003e4000c10190a */
.L_x_677:
[----:B------:R-:W-:Y:S05]  /*3680*/  BSYNC B0 ;  /* 0x0000000000007941 */ /* 0x000fea0003800000 */
.L_x_676:
[----:B-1----:R-:W-:-:S05]  /*3690*/  IMAD.WIDE R2, R0, 0x2, R4 ;  /* 0x0000000200027825 */ /* 0x002fca00078e0204 */
[----:B------:R-:W2:Y:S01]  /*36a0*/  ATOM.E.ADD.F16x2.RN.STRONG.GPU P0, RZ, [R2.64], R8 ;  /* 0x0000000802ff798a */ /* 0x000ea2000810e9ca */
[----:B------:R-:W-:Y:S01]  /*36b0*/  BSSY B0, `(.L_x_680) ;  /* 0x000000e000007945 */ /* 0x000fe20003800000 */
[----:B--2---:R-:W-:Y:S05]  /*36c0*/  @P0 BRA `(.L_x_681) ;  /* 0x000000c000000947 */ /* 0x004fea0003800000 */
[----:B------:R-:W1:Y:S02]  /*36d0*/  QSPC.E.S P0, RZ, [R2] ;  /* 0x0000000002ff73aa */ /* 0x000e640000000500 */
[----:B-1----:R-:W-:Y:S05]  /*36e0*/  @!P0 BRA `(.L_x_682) ;  /* 0x0000007000008947 */ /* 0x002fea0003800000 */
[----:B------:R-:W-:-:S05]  /*36f0*/  LOP3.LUT R6, R2, 0xffffff, RZ, 0xc0, !PT ;  /* 0x00ffffff02067812 */ /* 0x000fca00078ec0ff */
.L_x_683:
[----:B------:R-:W1:Y:S02]  /*3700*/  LDS R16, [R6] ;  /* 0x0000000006107984 */ /* 0x000e640000000800 */
[----:B01----:R-:W-:-:S06]  /*3710*/  HADD2 R17, R16, R8 ;  /* 0x0000000810117230 */ /* 0x003fcc0000000000 */
[----:B------:R-:W0:Y:S02]  /*3720*/  ATOMS.CAST.SPIN R17, [R6], R16, R17 ;  /* 0x000000100611738d */ /* 0x000e240001800011 */
[----:B0-----:R-:W-:-:S13]  /*3730*/  ISETP.EQ.U32.AND P0, PT, R17, 0x1, PT ;  /* 0x000000011100780c */ /* 0x001fda0003f02070 */
[----:B------:R-:W-:Y:S05]  /*3740*/  @!P0 BRA `(.L_x_683) ;  /* 0xffffffb000008947 */ /* 0x000fea000383ffff */
[----:B------:R-:W-:Y:S05]  /*3750*/  BRA `(.L_x_681) ;  /* 0x0000003000007947 */ /* 0x000fea0003800000 */
.L_x_682:
[----:B------:R-:W2:Y:S02]  /*3760*/  LD.E R6, [R2.64] ;  /* 0x0000000a02067980 */ /* 0x000ea4000c101900 */
[----:B--2---:R-:W-:-:S05]  /*3770*/  IMAD.IADD R7, R8, 0x1, R6 ;  /* 0x0000000108077824 */ /* 0x004fca00078e0206 */
[----:B------:R1:W-:Y:S02]  /*3780*/  ST.E [R2.64], R7 ;  /* 0x0000000702007985 */ /* 0x0003e4000c10190a */
.L_x_681:
[----:B------:R-:W-:Y:S05]  /*3790*/  BSYNC B0 ;  /* 0x0000000000007941 */ /* 0x000fea0003800000 */
.L_x_680:
[----:B0-----:R-:W-:-:S05]  /*37a0*/  IADD3 R4, P0, R14, R4, RZ ;  /* 0x000000040e047210 */ /* 0x001fca0007f1e0ff */
[----:B------:R-:W-:-:S07]  /*37b0*/  IMAD.X R5, R15, 0x1, R5, P0 ;  /* 0x000000010f057824 */ /* 0x000fce00000e0605 */
[----:B------:R-:W2:Y:S01]  /*37c0*/  ATOM.E.ADD.F16x2.RN.STRONG.GPU P0, RZ, [R4.64], R9 ;  /* 0x0000000904ff798a */ /* 0x000ea2000810e9ca */
[----:B------:R-:W-:Y:S01]  /*37d0*/  BSSY B0, `(.L_x_684) ;  /* 0x000000e000007945 */ /* 0x000fe20003800000 */
[----:B--2---:R-:W-:Y:S05]  /*37e0*/  @P0 BRA `(.L_x_685) ;  /* 0x000000c000000947 */ /* 0x004fea0003800000 */
[----:B------:R-:W0:Y:S02]  /*37f0*/  QSPC.E.S P0, RZ, [R4] ;  /* 0x0000000004ff73aa */ /* 0x000e240000000500 */
[----:B0-----:R-:W-:Y:S05]  /*3800*/  @!P0 BRA `(.L_x_686) ;  /* 0x0000007000008947 */ /* 0x001fea0003800000 */
[----:B------:R-:W-:-:S05]  /*3810*/  LOP3.LUT R4, R4, 0xffffff, RZ, 0xc0, !PT ;  /* 0x00ffffff04047812 */ /* 0x000fca00078ec0ff */
.L_x_687:
[----:B------:R-:W0:Y:S02]  /*3820*/  LDS R6, [R4] ;  /* 0x0000000004067984 */ /* 0x000e240000000800 */
[----:B01----:R-:W-:-:S10]  /*3830*/  HFMA2.MMA R7, R6, 1, 1, R9 ;  /* 0x3c003c0006077835 */ /* 0x003fd40000000009 */
[----:B------:R-:W0:Y:S02]  /*3840*/  ATOMS.CAST.SPIN R7, [R4], R6, R7 ;  /* 0x000000060407738d */ /* 0x000e240001800007 */
[----:B0-----:R-:W-:-:S13]  /*3850*/  ISETP.EQ.U32.AND P0, PT, R7, 0x1, PT ;  /* 0x000000010700780c */ /* 0x001fda0003f02070 */
[----:B------:R-:W-:Y:S05]  /*3860*/  @!P0 BRA `(.L_x_687) ;  /* 0xffffffb000008947 */ /* 0x000fea000383ffff */
[----:B------:R-:W-:Y:S05]  /*3870*/  BRA `(.L_x_685) ;  /* 0x0000003000007947 */ /* 0x000fea0003800000 */
.L_x_686:
[----:B------:R-:W2:Y:S02]  /*3880*/  LD.E R6, [R4.64] ;  /* 0x0000000a04067980 */ /* 0x000ea4000c101900 */
[----:B-12---:R-:W-:-:S05]  /*3890*/  IMAD.IADD R7, R9, 0x1, R6 ;  /* 0x0000000109077824 */ /* 0x006fca00078e0206 */
[----:B------:R0:W-:Y:S02]  /*38a0*/  ST.E [R4.64], R7 ;  /* 0x0000000704007985 */ /* 0x0001e4000c10190a */
.L_x_685:
[----:B------:R-:W-:Y:S05]  /*38b0*/  BSYNC B0 ;  /* 0x0000000000007941 */ /* 0x000fea0003800000 */
.L_x_684:
[----:B0-----:R-:W-:-:S05]  /*38c0*/  IMAD.WIDE R4, R0, 0x2, R2 ;  /* 0x0000000200047825 */ /* 0x001fca00078e0202 */
[----:B------:R-:W2:Y:S01]  /*38d0*/  ATOM.E.ADD.F16x2.RN.STRONG.GPU P0, RZ, [R4.64], R10 ;  /* 0x0000000a04ff798a */ /* 0x000ea2000810e9ca */
[----:B------:R-:W-:Y:S01]  /*38e0*/  BSSY B0, `(.L_x_688) ;  /* 0x000000e000007945 */ /* 0x000fe20003800000 */
[----:B--2---:R-:W-:Y:S05]  /*38f0*/  @P0 BRA `(.L_x_689) ;  /* 0x000000c000000947 */ /* 0x004fea0003800000 */
[----:B------:R-:W0:Y:S02]  /*3900*/  QSPC.E.S P0, RZ, [R4] ;  /* 0x0000000004ff73aa */ /* 0x000e240000000500 */
[----:B0-----:R-:W-:Y:S05]  /*3910*/  @!P0 BRA `(.L_x_690) ;  /* 0x0000007000008947 */ /* 0x001fea0003800000 */
[----:B------:R-:W-:-:S05]  /*3920*/  LOP3.LUT R6, R4, 0xffffff, RZ, 0xc0, !PT ;  /* 0x00ffffff04067812 */ /* 0x000fca00078ec0ff */
.L_x_691:
[----:B------:R-:W0:Y:S02]  /*3930*/  LDS R8, [R6] ;  /* 0x0000000006087984 */ /* 0x000e240000000800 */
[----:B0-----:R-:W-:-:S06]  /*3940*/  HADD2 R9, R8, R10 ;  /* 0x0000000a08097230 */ /* 0x001fcc0000000000 */
[----:B------:R-:W0:Y:S02]  /*3950*/  ATOMS.CAST.SPIN R9, [R6], R8, R9 ;  /* 0x000000080609738d */ /* 0x000e240001800009 */
[----:B0-----:R-:W-:-:S13]  /*3960*/  ISETP.EQ.U32.AND P0, PT, R9, 0x1, PT ;  /* 0x000000010900780c */ /* 0x001fda0003f02070 */
[----:B------:R-:W-:Y:S05]  /*3970*/  @!P0 BRA `(.L_x_691) ;  /* 0xffffffb000008947 */ /* 0x000fea000383ffff */
[----:B------:R-:W-:Y:S05]  /*3980*/  BRA `(.L_x_689) ;  /* 0x0000003000007947 */ /* 0x000fea0003800000 */
.L_x_690:
[----:B------:R-:W2:Y:S02]  /*3990*/  LD.E R6, [R4.64] ;  /* 0x0000000a04067980 */ /* 0x000ea4000c101900 */
[----:B-12---:R-:W-:-:S05]  /*39a0*/  IMAD.IADD R7, R10, 0x1, R6 ;  /* 0x000000010a077824 */ /* 0x006fca00078e0206 */
[----:B------:R0:W-:Y:S02]  /*39b0*/  ST.E [R4.64], R7 ;  /* 0x0000000704007985 */ /* 0x0001e4000c10190a */
.L_x_689:
[----:B------:R-:W-:Y:S05]  /*39c0*/  BSYNC B0 ;  /* 0x0000000000007941 */ /* 0x000fea0003800000 */
.L_x_688:
[----:B-1----:R-:W-:-:S05]  /*39d0*/  IADD3 R2, P0, R14, R2, RZ ;  /* 0x000000020e027210 */ /* 0x002fca0007f1e0ff */
[----:B------:R-:W-:-:S07]  /*39e0*/  IMAD.X R3, R15, 0x1, R3, P0 ;  /* 0x000000010f037824 */ /* 0x000fce00000e0603 */
[----:B------:R-:W2:Y:S01]  /*39f0*/  ATOM.E.ADD.F16x2.RN.STRONG.GPU P0, RZ, [R2.64], R11 ;  /* 0x0000000b02ff798a */ /* 0x000ea2000810e9ca */
[----:B------:R-:W-:Y:S01]  /*3a00*/  BSSY B0, `(.L_x_692) ;  /* 0x000000e000007945 */ /* 0x000fe20003800000 */
[----:B--2---:R-:W-:Y:S05]  /*3a10*/  @P0 BRA `(.L_x_693) ;  /* 0x000000c000000947 */ /* 0x004fea0003800000 */
[----:B------:R-:W1:Y:S02]  /*3a20*/  QSPC.E.S P0, RZ, [R2] ;  /* 0x0000000002ff73aa */ /* 0x000e640000000500 */
[----:B-1----:R-:W-:Y:S05]  /*3a30*/  @!P0 BRA `(.L_x_694) ;  /* 0x0000007000008947 */ /* 0x002fea0003800000 */
[----:B------:R-:W-:-:S05]  /*3a40*/  LOP3.LUT R2, R2, 0xffffff, RZ, 0xc0, !PT ;  /* 0x00ffffff02027812 */ /* 0x000fca00078ec0ff */
.L_x_695:
[----:B------:R-:W1:Y:S02]  /*3a50*/  LDS R6, [R2] ;  /* 0x0000000002067984 */ /* 0x000e640000000800 */
[----:B01----:R-:W-:-:S10]  /*3a60*/  HFMA2.MMA R7, R6, 1, 1, R11 ;  /* 0x3c003c0006077835 */ /* 0x003fd4000000000b */
[----:B------:R-:W0:Y:S02]  /*3a70*/  ATOMS.CAST.SPIN R7, [R2], R6, R7 ;  /* 0x000000060207738d */ /* 0x000e240001800007 */
[----:B0-----:R-:W-:-:S13]  /*3a80*/  ISETP.EQ.U32.AND P0, PT, R7, 0x1, PT ;  /* 0x000000010700780c */ /* 0x001fda0003f02070 */
[----:B------:R-:W-:Y:S05]  /*3a90*/  @!P0 BRA `(.L_x_695) ;  /* 0xffffffb000008947 */ /* 0x000fea000383ffff */
[----:B------:R-:W-:Y:S05]  /*3aa0*/  BRA `(.L_x_693) ;  /* 0x0000003000007947 */ /* 0x000fea0003800000 */
.L_x_694:
[----:B------:R-:W2:Y:S02]  /*3ab0*/  LD.E R6, [R2.64] ;  /* 0x0000000a02067980 */ /* 0x000ea4000c101900 */
[----:B0-2---:R-:W-:-:S05]  /*3ac0*/  IMAD.IADD R7, R11, 0x1, R6 ;  /* 0x000000010b077824 */ /* 0x005fca00078e0206 */
[----:B------:R0:W-:Y:S02]  /*3ad0*/  ST.E [R2.64], R7 ;  /* 0x0000000702007985 */ /* 0x0001e4000c10190a */
.L_x_693:
[----:B------:R-:W-:Y:S05]  /*3ae0*/  BSYNC B0 ;  /* 0x0000000000007941 */ /* 0x000fea0003800000 */
.L_x_692:
[----:B0-----:R-:W-:-:S05]  /*3af0*/  IMAD.WIDE R2, R0, 0x2, R4 ;  /* 0x0000000200027825 */ /* 0x001fca00078e0204 */
[----:B------:R-:W2:Y:S01]  /*3b00*/  ATOM.E.ADD.F16x2.RN.STRONG.GPU P0, RZ, [R2.64], R12 ;  /* 0x0000000c02ff798a */ /* 0x000ea2000810e9ca */
[----:B------:R-:W-:Y:S01]  /*3b10*/  BSSY B0, `(.L_x_696) ;  /* 0x000000e000007945 */ /* 0x000fe20003800000 */
[----:B--2---:R-:W-:Y:S05]  /*3b20*/  @P0 BRA `(.L_x_697) ;  /* 0x000000c000000947 */ /* 0x004fea0003800000 */
[----:B------:R-:W0:Y:S02]  /*3b30*/  QSPC.E.S P0, RZ, [R2] ;  /* 0x0000000002ff73aa */ /* 0x000e240000000500 */
[----:B0-----:R-:W-:Y:S05]  /*3b40*/  @!P0 BRA `(.L_x_698) ;  /* 0x0000007000008947 */ /* 0x001fea0003800000 */
[----:B------:R-:W-:-:S05]  /*3b50*/  LOP3.LUT R2, R2, 0xffffff, RZ, 0xc0, !PT ;  /* 0x00ffffff02027812 */ /* 0x000fca00078ec0ff */
.L_x_699:
[----:B------:R-:W0:Y:S02]  /*3b60*/  LDS R6, [R2] ;  /* 0x0000000002067984 */ /* 0x000e240000000800 */
[----:B0-----:R-:W-:-:S06]  /*3b70*/  HADD2 R7, R6, R12 ;  /* 0x0000000c06077230 */ /* 0x001fcc0000000000 */
[----:B------:R-:W0:Y:S02]  /*3b80*/  ATOMS.CAST.SPIN R7, [R2], R6, R7 ;  /* 0x000000060207738d */ /* 0x000e240001800007 */
[----:B0-----:R-:W-:-:S13]  /*3b90*/  ISETP.EQ.U32.AND P0, PT, R7, 0x1, PT ;  /* 0x000000010700780c */ /* 0x001fda0003f02070 */
[----:B------:R-:W-:Y:S05]  /*3ba0*/  @!P0 BRA `(.L_x_699) ;  /* 0xffffffb000008947 */ /* 0x000fea000383ffff */
[----:B------:R-:W-:Y:S05]  /*3bb0*/  BRA `(.L_x_697) ;  /* 0x0000003000007947 */ /* 0x000fea0003800000 */
.L_x_698:
[----:B------:R-:W2:Y:S02]  /*3bc0*/  LD.E R0, [R2.64] ;  /* 0x0000000a02007980 */ /* 0x000ea4000c101900 */
[----:B--2---:R-:W-:-:S05]  /*3bd0*/  IMAD.IADD R7, R12, 0x1, R0 ;  /* 0x000000010c077824 */ /* 0x004fca00078e0200 */
[----:B------:R0:W-:Y:S02]  /*3be0*/  ST.E [R2.64], R7 ;  /* 0x0000000702007985 */ /* 0x0001e4000c10190a */
.L_x_697:
[----:B------:R-:W-:Y:S05]  /*3bf0*/  BSYNC B0 ;  /* 0x0000000000007941 */ /* 0x000fea0003800000 */
.L_x_696:
[----:B0-----:R-:W-:-:S05]  /*3c00*/  IADD3 R2, P0, R14, R4, RZ ;  /* 0x000000040e027210 */ /* 0x001fca0007f1e0ff */
[----:B------:R-:W-:-:S07]  /*3c10*/  IMAD.X R3, R15, 0x1, R5, P0 ;  /* 0x000000010f037824 */ /* 0x000fce00000e0605 */
[----:B------:R-:W2:Y:S02]  /*3c20*/  ATOM.E.ADD.F16x2.RN.STRONG.GPU P0, RZ, [R2.64], R13 ;  /* 0x0000000d02ff798a */ /* 0x000ea4000810e9ca */
[----:B--2---:R-:W-:Y:S05]  /*3c30*/  @P0 EXIT ;  /* 0x000000000000094d */ /* 0x004fea0003800000 */
[----:B------:R-:W0:Y:S02]  /*3c40*/  QSPC.E.S P0, RZ, [R2] ;  /* 0x0000000002ff73aa */ /* 0x000e240000000500 */
[----:B0-----:R-:W-:Y:S05]  /*3c50*/  @!P0 BRA `(.L_x_700) ;  /* 0x0000007000008947 */ /* 0x001fea0003800000 */
[----:B------:R-:W-:-:S05]  /*3c60*/  LOP3.LUT R2, R2, 0xffffff, RZ, 0xc0, !PT ;  /* 0x00ffffff02027812 */ /* 0x000fca00078ec0ff */
.L_x_701:
[----:B------:R-:W0:Y:S02]  /*3c70*/  LDS R4, [R2] ;  /* 0x0000000002047984 */ /* 0x000e240000000800 */
[----:B0-----:R-:W-:-:S10]  /*3c80*/  HFMA2.MMA R5, R4, 1, 1, R13 ;  /* 0x3c003c0004057835 */ /* 0x001fd4000000000d */
[----:B------:R-:W0:Y:S02]  /*3c90*/  ATOMS.CAST.SPIN R5, [R2], R4, R5 ;  /* 0x000000040205738d */ /* 0x000e240001800005 */
[----:B0-----:R-:W-:-:S13]  /*3ca0*/  ISETP.EQ.U32.AND P0, PT, R5, 0x1, PT ;  /* 0x000000010500780c */ /* 0x001fda0003f02070 */
[----:B------:R-:W-:Y:S05]  /*3cb0*/  @!P0 BRA `(.L_x_701) ;  /* 0xffffffb000008947 */ /* 0x000fea000383ffff */
[----:B------:R-:W-:Y:S05]  /*3cc0*/  EXIT ;  /* 0x000000000000794d */ /* 0x000fea0003800000 */
.L_x_700:
[----:B------:R-:W2:Y:S02]  /*3cd0*/  LD.E R0, [R2.64] ;  /* 0x0000000a02007980 */ /* 0x000ea4000c101900 */
[----:B--2---:R-:W-:-:S05]  /*3ce0*/  IMAD.IADD R5, R13, 0x1, R0 ;  /* 0x000000010d057824 */ /* 0x004fca00078e0200 */
[----:B------:R-:W-:Y:S01]  /*3cf0*/  ST.E [R2.64], R5 ;  /* 0x0000000502007985 */ /* 0x000fe2000c10190a */
[----:B------:R-:W-:Y:S05]  /*3d00*/  EXIT ;  /* 0x000000000000794d */ /* 0x000fea0003800000 */
.L_x_702:
        /* <DEDUP_REMOVED lines=15> */
.L_x_1815:


//--------------------- .text._ZN4vllm4gptq33gemm_half_q_half_gptq_8bit_kernelILb1ELi7EEEvPK6__halfPKjS6_S4_PS2_iiiibPKi --------------------------
	.section	.text._ZN4vllm4gptq33gemm_half_q_half_gptq_8bit_kernelILb1ELi7EEEvPK6__halfPKjS6_S4_PS2_iiiibPKi,"ax",@progbits
	.sectioninfo	@"SHI_REGISTERS=112"
	.align	128
        .global         _ZN4vllm4gptq33gemm_half_q_half_gptq_8bit_kernelILb1ELi7EEEvPK6__halfPKjS6_S4_PS2_iiiibPKi
        .type           _ZN4vllm4gptq33gemm_half_q_half_gptq_8bit_kernelILb1ELi7EEEvPK6__halfPKjS6_S4_PS2_iiiibPKi,@function
        .size           _ZN4vllm4gptq33gemm_half_q_half_gptq_8bit_kernelILb1ELi7EEEvPK6__halfPKjS6_S4_PS2_iiiibPKi,(.L_x_1816 - _ZN4vllm4gptq33gemm_half_q_half_gptq_8bit_kernelILb1ELi7EEEvPK6__halfPKjS6_S4_PS2_iiiibPKi)
        .other          _ZN4vllm4gptq33gemm_half_q_half_gptq_8bit_kernelILb1ELi7EEEvPK6__halfPKjS6_S4_PS2_iiiibPKi,@"STO_CUDA_ENTRY STV_DEFAULT"
_ZN4vllm4gptq33gemm_half_q_half_gptq_8bit_kernelILb1ELi7EEEvPK6__halfPKjS6_S4_PS2_iiiibPKi:
.text._ZN4vllm4gptq33gemm_half_q_half_gptq_8bit_kernelILb1ELi7EEEvPK6__halfPKjS6_S4_PS2_iiiibPKi:
[----:B------:R-:W-:Y:S02]  /*0000*/  MOV R1, c[0x0][0x28] ;  /* 0x00000a0000017a02 */ /* 0x000fe40000000f00 */
[----:B------:R-:W0:Y:S01]  /*0010*/  S2UR UR7, SR_CTAID.Z ;  /* 0x00000000000779c3 */ /* 0x000e220000002700 */
[----:B------:R-:W1:Y:S01]  /*0020*/  S2R R3, SR_TID.X ;  /* 0x0000000000037919 */ /* 0x000e620000002100 */
[----:B------:R-:W-:Y:S01]  /*0030*/  ULDC UR5, c[0x0][0x190] ;  /* 0x0000640000057ab9 */ /* 0x000fe20000000800 */
[----:B------:R-:W-:Y:S01]  /*0040*/  BSSY B0, `(.L_x_703) ;  /* 0x000004b000007945 */ /* 0x000fe20003800000 */
[----:B------:R-:W-:Y:S01]  /*0050*/  ULDC.64 UR12, c[0x0][0x118] ;  /* 0x00004600000c7ab9 */ /* 0x000fe20000000a00 */
[----:B------:R-:W1:Y:S03]  /*0060*/  S2R R2, SR_CTAID.X ;  /* 0x0000000000027919 */ /* 0x000e660000002500 */
[----:B------:R-:W2:Y:S01]  /*0070*/  S2UR UR6, SR_CTAID.Y ;  /* 0x00000000000679c3 */ /* 0x000ea20000002600 */
[----:B0-----:R-:W-:-:S04]  /*0080*/  USHF.L.U32 UR10, UR7, 0x7, URZ ;  /* 0x00000007070a7899 */ /* 0x001fc8000800063f */
[----:B------:R-:W-:Y:S01]  /*0090*/  UIADD3 UR4, UR10, 0x80, URZ ;  /* 0x000000800a047890 */ /* 0x000fe2000fffe03f */
[----:B-1----:R-:W-:Y:S02]  /*00a0*/  LEA R2, R2, R3, 0x7 ;  /* 0x0000000302027211 */ /* 0x002fe400078e38ff */
[----:B------:R-:W-:Y:S01]  /*00b0*/  IADD3 R0, R3, UR10, RZ ;  /* 0x0000000a03007c10 */ /* 0x000fe2000fffe0ff */
[----:B------:R-:W-:Y:S01]  /*00c0*/  UISETP.LT.U32.AND UP0, UPT, UR4, UR5, UPT ;  /* 0x000000050400728c */ /* 0x000fe2000bf01070 */
[----:B------:R-:W-:-:S03]  /*00d0*/  SHF.L.U32 R13, R2, 0x2, RZ ;  /* 0x00000002020d7819 */ /* 0x000fc600000006ff */
[----:B------:R-:W-:Y:S02]  /*00e0*/  USEL UR5, UR4, UR5, UP0 ;  /* 0x0000000504057287 */ /* 0x000fe40008000000 */
[----:B--2---:R-:W-:-:S04]  /*00f0*/  UIMAD UR4, UR6, 0x7, URZ ;  /* 0x00000007060478a4 */ /* 0x004fc8000f8e023f */
[----:B------:R-:W-:-:S13]  /*0100*/  ISETP.GE.U32.AND P0, PT, R0, UR5, PT ;  /* 0x0000000500007c0c */ /* 0x000fda000bf06070 */
[----:B------:R-:W-:Y:S05]  /*0110*/  @P0 BRA `(.L_x_704) ;  /* 0x000003d000000947 */ /* 0x000fea0003800000 */
[----:B------:R-:W-:Y:S01]  /*0120*/  ISETP.NE.U32.AND P0, PT, RZ, c[0x0][0x1a0], PT ;  /* 0x00006800ff007a0c */ /* 0x000fe20003f05070 */
[----:B------:R-:W-:Y:S01]  /*0130*/  ULDC UR6, c[0x0][0x190] ;  /* 0x0000640000067ab9 */ /* 0x000fe20000000800 */
[----:B------:R-:W-:Y:S01]  /*0140*/  SHF.L.U32 R12, R3, 0x1, RZ ;  /* 0x00000001030c7819 */ /* 0x000fe200000006ff */
[----:B------:R-:W-:Y:S01]  /*0150*/  UIMAD UR6, UR4, UR6, URZ ;  /* 0x00000006040672a4 */ /* 0x000fe2000f8e023f */
[----:B------:R-:W-:-:S03]  /*0160*/  ISETP.NE.AND.EX P0, PT, RZ, c[0x0][0x1a4], PT, P0 ;  /* 0x00006900ff007a0c */ /* 0x000fc60003f05300 */
[----:B------:R-:W-:-:S10]  /*0170*/  USHF.R.S32.HI UR8, URZ, 0x1f, UR6 ;  /* 0x0000001f3f087899 */ /* 0x000fd40008011406 */
[----:B------:R-:W-:Y:S05]  /*0180*/  @!P0 BRA `(.L_x_705) ;  /* 0x000001d000008947 */ /* 0x000fea0003800000 */
[----:B------:R-:W-:-:S04]  /*0190*/  LEA R16, P0, R0, c[0x0][0x1a0], 0x2 ;  /* 0x0000680000107a11 */ /* 0x000fc800078010ff */
[----:B------:R-:W-:-:S05]  /*01a0*/  LEA.HI.X R17, R0, c[0x0][0x1a4], RZ, 0x2, P0 ;  /* 0x0000690000117a11 */ /* 0x000fca00000f14ff */
[----:B------:R-:W2:Y:S01]  /*01b0*/  LDG.E.CONSTANT R16, [R16.64] ;  /* 0x0000000c10107981 */ /* 0x000ea2000c1e9900 */
[----:B------:R-:W-:Y:S02]  /*01c0*/  MOV R19, c[0x0][0x190] ;  /* 0x0000640000137a02 */ /* 0x000fe40000000f00 */
        /* <DEDUP_REMOVED lines=14> */
[----:B------:R-:W-:Y:S02]  /*02b0*/  IMAD.WIDE R16, R19, 0x2, R14 ;  /* 0x0000000213107825 */ /* 0x000fe400078e020e */
        /* <DEDUP_REMOVED lines=8> */
[----:B------:R0:W-:Y:S01]  /*0340*/  STS.U16 [R12+0x600], R17 ;  /* 0x000600110c007388 */ /* 0x0001e20000000400 */
[----:B------:R-:W-:Y:S05]  /*0350*/  BRA `(.L_x_704) ;  /* 0x0000019000007947 */ /* 0x000fea0003800000 */
.L_x_705:
[----:B------:R-:W-:Y:S02]  /*0360*/  IADD3 R0, P0, R0, UR6, RZ ;  /* 0x0000000600007c10 */ /* 0x000fe4000ff1e0ff */
[----:B------:R-:W-:-:S02]  /*0370*/  MOV R17, c[0x0][0x190] ;  /* 0x0000640000117a02 */ /* 0x000fc40000000f00 */
        /* <DEDUP_REMOVED lines=22> */
[----:B------:R0:W-:Y:S02]  /*04e0*/  STS.U16 [R12+0x600], R17 ;  /* 0x000600110c007388 */ /* 0x0001e40000000400 */
.L_x_704:
[----:B------:R-:W-:Y:S05]  /*04f0*/  BSYNC B0 ;  /* 0x0000000000007941 */ /* 0x000fea0003800000 */
.L_x_703:
[----:B------:R-:W-:-:S13]  /*0500*/  ISETP.GE.AND P0, PT, R13, c[0x0][0x18c], PT ;  /* 0x000063000d007a0c */ /* 0x000fda0003f06270 */
[----:B------:R-:W-:Y:S05]  /*0510*/  @P0 EXIT ;  /* 0x000000000000094d */ /* 0x000fea0003800000 */
[----:B0-----:R-:W-:Y:S01]  /*0520*/  IABS R5, c[0x0][0x194] ;  /* 0x0000650000057a13 */ /* 0x001fe20000000000 */
[----:B------:R-:W-:Y:S01]  /*0530*/  ULDC.64 UR8, c[0x0][0x190] ;  /* 0x0000640000087ab9 */ /* 0x000fe20000000a00 */
[----:B------:R-:W-:Y:S01]  /*0540*/  MOV R32, UR4 ;  /* 0x0000000400207c02 */ /* 0x000fe20008000f00 */
[----:B------:R-:W-:Y:S01]  /*0550*/  ULOP3.LUT UR6, UR8, UR9, URZ, 0x3c, !UPT ;  /* 0x0000000908067292 */ /* 0x000fe2000f8e3c3f */
[----:B------:R-:W0:Y:S01]  /*0560*/  I2F.RP R0, R5 ;  /* 0x0000000500007306 */ /* 0x000e220000209400 */
[----:B------:R-:W-:Y:S01]  /*0570*/  UISETP.GE.AND UP0, UPT, UR10, UR5, UPT ;  /* 0x000000050a00728c */ /* 0x000fe2000bf06270 */
[----:B------:R-:W-:Y:S01]  /*0580*/  HFMA2.MMA R27, -RZ, RZ, 0, 1.1920928955078125e-07 ;  /* 0x00000002ff1b7435 */ /* 0x000fe200000001ff */
[----:B------:R-:W-:Y:S01]  /*0590*/  PRMT R50, RZ, 0x5410, RZ ;  /* 0x00005410ff327816 */ /* 0x000fe200000000ff */
[----:B------:R-:W-:Y:S01]  /*05a0*/  IMAD R32, R32, c[0x0][0x18c], R13 ;  /* 0x0000630020207a24 */ /* 0x000fe200078e020d */
        /* <DEDUP_REMOVED lines=15> */
[----:B0-----:R-:W-:-:S04]  /*06a0*/  IADD3 R2, R0, 0xffffffe, RZ ;  /* 0x0ffffffe00027810 */ /* 0x001fc80007ffe0ff */
[----:B------:R0:W1:Y:S02]  /*06b0*/  F2I.FTZ.U32.TRUNC.NTZ R3, R2 ;  /* 0x0000000200037305 */ /* 0x000064000021f000 */
[----:B0-----:R-:W-:Y:S01]  /*06c0*/  HFMA2.MMA R2, -RZ, RZ, 0, 0 ;  /* 0x00000000ff027435 */ /* 0x001fe200000001ff */
[----:B-1----:R-:W-:-:S05]  /*06d0*/  IADD3 R4, RZ, -R3, RZ ;  /* 0x80000003ff047210 */ /* 0x002fca0007ffe0ff */
[----:B------:R-:W-:Y:S01]  /*06e0*/  IMAD R7, R4, R5, RZ ;  /* 0x0000000504077224 */ /* 0x000fe200078e02ff */
[----:B------:R-:W-:-:S03]  /*06f0*/  IABS R4, c[0x0][0x190] ;  /* 0x0000640000047a13 */ /* 0x000fc60000000000 */
[----:B------:R-:W-:-:S06]  /*0700*/  IMAD.HI.U32 R3, R3, R7, R2 ;  /* 0x0000000703037227 */ /* 0x000fcc00078e0002 */
        /* <DEDUP_REMOVED lines=16> */
[----:B0-----:R-:W-:-:S06]  /*0810*/  IADD3 R2, R0, 0xffffffe, RZ ;  /* 0x0ffffffe00027810 */ /* 0x001fcc0007ffe0ff */
[----:B------:R0:W1:Y:S02]  /*0820*/  F2I.FTZ.U32.TRUNC.NTZ R3, R2 ;  /* 0x0000000200037305 */ /* 0x000064000021f000 */
[----:B0-----:R-:W-:Y:S01]  /*0830*/  MOV R2, RZ ;  /* 0x000000ff00027202 */ /* 0x001fe20000000f00 */
[----:B-1----:R-:W-:-:S04]  /*0840*/  IMAD R5, R5, R3, RZ ;  /* 0x0000000305057224 */ /* 0x002fc800078e02ff */
[----:B------:R-:W-:Y:S01]  /*0850*/  IMAD.HI.U32 R3, R3, R5, R2 ;  /* 0x0000000503037227 */ /* 0x000fe200078e0002 */
[----:B------:R-:W-:-:S04]  /*0860*/  SHF.R.S32.HI R2, RZ, 0x1f, R13 ;  /* 0x0000001fff027819 */ /* 0x000fc8000001140d */
[----:B------:R-:W-:Y:S01]  /*0870*/  LEA.HI R2, R2, R13, RZ, 0x2 ;  /* 0x0000000d02027211 */ /* 0x000fe200078f10ff */
[----:B------:R-:W-:-:S03]  /*0880*/  IMAD.HI.U32 R33, R3, UR10, RZ ;  /* 0x0000000a03217c27 */ /* 0x000fc6000f8e00ff */
[----:B------:R-:W-:Y:S02]  /*0890*/  SHF.R.S32.HI R28, RZ, 0x2, R2 ;  /* 0x00000002ff1c7819 */ /* 0x000fe40000011402 */
[----:B------:R-:W-:-:S05]  /*08a0*/  IADD3 R3, RZ, -R33, RZ ;  /* 0x80000021ff037210 */ /* 0x000fca0007ffe0ff */
[----:B------:R-:W-:-:S05]  /*08b0*/  IMAD R3, R26, R3, UR10 ;  /* 0x0000000a1a037e24 */ /* 0x000fca000f8e0203 */
[----:B------:R-:W-:-:S13]  /*08c0*/  ISETP.GE.U32.AND P0, PT, R3, R26, PT ;  /* 0x0000001a0300720c */ /* 0x000fda0003f06070 */
[----:B------:R-:W-:Y:S02]  /*08d0*/  @P0 IADD3 R3, -R26, R3, RZ ;  /* 0x000000031a030210 */ /* 0x000fe40007ffe1ff */
[----:B------:R-:W-:Y:S02]  /*08e0*/  @P0 IADD3 R33, R33, 0x1, RZ ;  /* 0x0000000121210810 */ /* 0x000fe40007ffe0ff */
[----:B------:R-:W-:Y:S02]  /*08f0*/  ISETP.GE.U32.AND P1, PT, R3, R26, PT ;  /* 0x0000001a0300720c */ /* 0x000fe40003f26070 */
[----:B------:R-:W-:-:S11]  /*0900*/  PLOP3.LUT P0, PT, PT, PT, UP0, 0x80, 0x0 ;  /* 0x000000000000781c */ /* 0x000fd60003f0f008 */
[----:B------:R-:W-:Y:S02]  /*0910*/  @P1 IADD3 R33, R33, 0x1, RZ ;  /* 0x0000000121211810 */ /* 0x000fe40007ffe0ff */
[----:B------:R-:W-:-:S05]  /*0920*/  @!P2 LOP3.LUT R33, RZ, R26, RZ, 0x33, !PT ;  /* 0x0000001aff21a212 */ /* 0x000fca00078e33ff */
[----:B------:R-:W-:-:S05]  /*0930*/  IMAD R0, R33, c[0x0][0x18c], RZ ;  /* 0x0000630021007a24 */ /* 0x000fca00078e02ff */
[----:B------:R-:W-:-:S04]  /*0940*/  SHF.R.S32.HI R3, RZ, 0x1f, R0 ;  /* 0x0000001fff037819 */ /* 0x000fc80000011400 */
[----:B------:R-:W-:-:S04]  /*0950*/  LEA.HI R3, R3, R0, RZ, 0x2 ;  /* 0x0000000003037211 */ /* 0x000fc800078f10ff */
        /* <DEDUP_REMOVED lines=9> */
[----:B------:R-:W-:-:S02]  /*09f0*/  USHF.L.U32 UR4, UR7, 0x5, URZ ;  /* 0x0000000507047899 */ /* 0x000fc4000800063f */
[----:B------:R-:W-:Y:S02]  /*0a00*/  ULDC UR6, c[0x0][0x18c] ;  /* 0x0000630000067ab9 */ /* 0x000fe40000000800 */
[----:B------:R-:W-:-:S04]  /*0a10*/  ULOP3.LUT UR4, UR4, 0x3fffffe0, URZ, 0xc0, !UPT ;  /* 0x3fffffe004047892 */ /* 0x000fc8000f8ec03f */
[----:B------:R-:W-:-:S04]  /*0a20*/  UIMAD UR4, UR4, UR6, URZ ;  /* 0x00000006040472a4 */ /* 0x000fc8000f8e023f */
[----:B------:R-:W-:Y:S02]  /*0a30*/  USHF.R.S32.HI UR6, URZ, 0x1f, UR4 ;  /* 0x0000001f3f067899 */ /* 0x000fe40008011404 */
[----:B------:R-:W-:Y:S01]  /*0a40*/  IADD3 R43, P0, R13, UR4, RZ ;  /* 0x000000040d2b7c10 */ /* 0x000fe2000ff1e0ff */
[----:B------:R-:W-:-:S03]  /*0a50*/  ULDC.S8 UR4, c[0x0][0x198] ;  /* 0x0000660000047ab9 */ /* 0x000fc60000000200 */
[----:B------:R-:W-:Y:S02]  /*0a60*/  LEA.HI.X.SX32 R6, R13, UR6, 0x1, P0 ;  /* 0x000000060d067c11 */ /* 0x000fe400080f0eff */
[C---:B------:R-:W-:Y:S01]  /*0a70*/  LEA R42, P0, R43.reuse, c[0x0][0x168], 0x2 ;  /* 0x00005a002b2a7a11 */ /* 0x040fe200078010ff */
[----:B------:R-:W-:Y:S01]  /*0a80*/  UISETP.NE.AND UP0, UPT, UR4, URZ, UPT ;  /* 0x0000003f0400728c */ /* 0x000fe2000bf05270 */
[----:B------:R-:W-:Y:S02]  /*0a90*/  IADD3 R85, R26, UR10, RZ ;  /* 0x0000000a1a557c10 */ /* 0x000fe4000fffe0ff */
        /* <DEDUP_REMOVED lines=10> */
.L_x_707:
[----:B------:R-:W-:Y:S01]  /*0b40*/  ISETP.NE.AND P0, PT, R85, UR10, PT ;  /* 0x0000000a55007c0c */ /* 0x000fe2000bf05270 */
[----:B------:R-:W2:Y:S01]  /*0b50*/  LDG.E.128.CONSTANT R4, [R42.64] ;  /* 0x0000000c2a047981 */ /* 0x000ea2000c1e9d00 */
[----:B------:R-:W-:-:S03]  /*0b60*/  IMAD.WIDE R20, R31, c[0x0][0x18c], R42 ;  /* 0x000063001f147a25 */ /* 0x000fc600078e022a */
[----:B------:R-:W0:Y:S04]  /*0b70*/  LDS.64 R22, [UR4+0x100] ;  /* 0x00010004ff167984 */ /* 0x000e280008000a00 */
[----:B------:R1:W3:Y:S04]  /*0b80*/  LDG.E.128.CONSTANT R8, [R20.64] ;  /* 0x0000000c14087981 */ /* 0x0002e8000c1e9d00 */
[----:B------:R-:W-:Y:S02]  /*0b90*/  @!P0 IADD3 R33, R33, 0x1, RZ ;  /* 0x0000000121218810 */ /* 0x000fe40007ffe0ff */
[----:B------:R-:W-:-:S03]  /*0ba0*/  @!P0 MOV R2, 0x4 ;  /* 0x0000000400028802 */ /* 0x000fc60000000f00 */
[----:B------:R-:W-:-:S05]  /*0bb0*/  @!P0 IMAD R14, R33, c[0x0][0x18c], RZ ;  /* 0x00006300210e8a24 */ /* 0x000fca00078e02ff */
[----:B------:R-:W-:-:S04]  /*0bc0*/  @!P0 SHF.R.S32.HI R3, RZ, 0x1f, R14 ;  /* 0x0000001fff038819 */ /* 0x000fc8000001140e */
[----:B------:R-:W-:-:S04]  /*0bd0*/  @!P0 LEA.HI R3, R3, R14, RZ, 0x2 ;  /* 0x0000000e03038211 */ /* 0x000fc800078f10ff */
[----:B------:R-:W-:-:S05]  /*0be0*/  @!P0 LEA.HI.SX32 R3, R3, R28, 0x1e ;  /* 0x0000001c03038211 */ /* 0x000fca00078ff2ff */
[----:B------:R-:W-:-:S06]  /*0bf0*/  @!P0 IMAD.WIDE R2, R3, R2, c[0x0][0x170] ;  /* 0x00005c0003028625 */ /* 0x000fcc00078e0202 */
[----:B------:R2:W4:Y:S01]  /*0c00*/  @!P0 LDG.E.CONSTANT R2, [R2.64] ;  /* 0x0000000c02028981 */ /* 0x000522000c1e9900 */
[----:B------:R-:W-:Y:S02]  /*0c10*/  @!P0 MOV R15, 0x2 ;  /* 0x00000002000f8802 */ /* 0x000fe40000000f00 */
[----:B------:R-:W-:-:S05]  /*0c20*/  @!P0 IADD3 R14, R13, R14, RZ ;  /* 0x0000000e0d0e8210 */ /* 0x000fca0007ffe0ff */
[----:B------:R-:W-:-:S05]  /*0c30*/  @!P0 IMAD.WIDE R14, R14, R15, c[0x0][0x178] ;  /* 0x00005e000e0e8625 */ /* 0x000fca00078e020f */
[----:B------:R2:W3:Y:S04]  /*0c40*/  @!P0 LDG.E.CONSTANT R44, [R14.64] ;  /* 0x0000000c0e2c8981 */ /* 0x0004e8000c1e9900 */
[----:B------:R2:W3:Y:S01]  /*0c50*/  @!P0 LDG.E.CONSTANT R46, [R14.64+0x4] ;  /* 0x0000040c0e2e8981 */ /* 0x0004e2000c1e9900 */
[--C-:B0-----:R-:W-:Y:S02]  /*0c60*/  HADD2.F32 R71, -RZ, R22.reuse.H0_H0 ;  /* 0x20000016ff477230 */ /* 0x101fe40000004100 */
[----:B------:R-:W-:Y:S01]  /*0c70*/  HADD2.F32 R48, -RZ, R22.H1_H1 ;  /* 0x30000016ff307230 */ /* 0x000fe20000004100 */
[----:B-1----:R-:W-:-:S06]  /*0c80*/  IMAD.WIDE R20, R31, c[0x0][0x18c], R20 ;  /* 0x000063001f147a25 */ /* 0x002fcc00078e0214 */
[----:B------:R-:W-:Y:S01]  /*0c90*/  IMAD.WIDE R24, R31, c[0x0][0x18c], R20 ;  /* 0x000063001f187a25 */ /* 0x000fe200078e0214 */
[----:B--2---:R-:W-:Y:S02]  /*0ca0*/  LOP3.LUT R3, R7, 0xff, RZ, 0xc0, !PT ;  /* 0x000000ff07037812 */ /* 0x004fe400078ec0ff */
[----:B------:R-:W-:Y:S02]  /*0cb0*/  LOP3.LUT R16, R4, 0xff, RZ, 0xc0, !PT ;  /* 0x000000ff04107812 */ /* 0x000fe400078ec0ff */
[----:B----4-:R-:W-:-:S04]  /*0cc0*/  @!P0 SHF.R.U32.HI R34, RZ, 0x18, R2 ;  /* 0x00000018ff228819 */ /* 0x010fc80000011602 */
[----:B------:R-:W-:-:S04]  /*0cd0*/  IADD3 R36, R34, UR6, RZ ;  /* 0x0000000622247c10 */ /* 0x000fc8000fffe0ff */
[----:B------:R-:W-:Y:S02]  /*0ce0*/  IADD3 R65, R3, -R36, RZ ;  /* 0x8000002403417210 */ /* 0x000fe40007ffe0ff */
[----:B------:R-:W-:-:S04]  /*0cf0*/  SHF.R.U32.HI R3, RZ, 0x8, R4 ;  /* 0x00000008ff037819 */ /* 0x000fc80000011604 */
[----:B------:R-:W-:Y:S02]  /*0d00*/  LOP3.LUT R14, R3, 0xff, RZ, 0xc0, !PT ;  /* 0x000000ff030e7812 */ /* 0x000fe400078ec0ff */
[----:B------:R-:W-:-:S04]  /*0d10*/  SHF.R.U32.HI R3, RZ, 0x8, R7 ;  /* 0x00000008ff037819 */ /* 0x000fc80000011607 */
[----:B------:R-:W-:Y:S02]  /*0d20*/  LOP3.LUT R15, R3, 0xff, RZ, 0xc0, !PT ;  /* 0x000000ff030f7812 */ /* 0x000fe400078ec0ff */
[----:B------:R-:W-:Y:S02]  /*0d30*/  SHF.R.U32.HI R3, RZ, 0x10, R4 ;  /* 0x00000010ff037819 */ /* 0x000fe40000011604 */
[----:B------:R-:W-:Y:S02]  /*0d40*/  @!P0 LOP3.LUT R35, R2, 0xff, RZ, 0xc0, !PT ;  /* 0x000000ff02238812 */ /* 0x000fe400078ec0ff */
[----:B------:R-:W-:Y:S02]  /*0d50*/  LOP3.LUT R18, R3, 0xff, RZ, 0xc0, !PT ;  /* 0x000000ff03127812 */ /* 0x000fe400078ec0ff */
[----:B------:R-:W-:Y:S02]  /*0d60*/  SHF.R.U32.HI R3, RZ, 0x10, R7 ;  /* 0x00000010ff037819 */ /* 0x000fe40000011607 */
[----:B------:R-:W-:-:S02]  /*0d70*/  IADD3 R37, R35, UR6, RZ ;  /* 0x0000000623257c10 */ /* 0x000fc4000fffe0ff */
[----:B------:R-:W-:Y:S02]  /*0d80*/  LOP3.LUT R3, R3, 0xff, RZ, 0xc0, !PT ;  /* 0x000000ff03037812 */ /* 0x000fe400078ec0ff */
[----:B------:R-:W-:Y:S02]  /*0d90*/  IADD3 R14, -R37, R14, RZ ;  /* 0x0000000e250e7210 */ /* 0x000fe40007ffe1ff */
[C---:B------:R-:W-:Y:S02]  /*0da0*/  IADD3 R68, -R36.reuse, R3, RZ ;  /* 0x0000000324447210 */ /* 0x040fe40007ffe1ff */
[----:B---3--:R-:W-:Y:S01]  /*0db0*/  SHF.R.U32.HI R3, RZ, 0x8, R8 ;  /* 0x00000008ff037819 */ /* 0x008fe20000011608 */
[----:B------:R0:W-:Y:S01]  /*0dc0*/  I2F.F16 R66, R14 ;  /* 0x0000000e00427306 */ /* 0x0001e20000200c00 */
[----:B------:R-:W-:Y:S02]  /*0dd0*/  IADD3 R15, -R36, R15, RZ ;  /* 0x0000000f240f7210 */ /* 0x000fe40007ffe1ff */
[----:B------:R-:W-:-:S02]  /*0de0*/  LEA.HI R54, R4, -R37, RZ, 0x8 ;  /* 0x8000002504367211 */ /* 0x000fc400078f40ff */
[----:B------:R-:W-:Y:S02]  /*0df0*/  LOP3.LUT R4, R8, 0xff, RZ, 0xc0, !PT ;  /* 0x000000ff08047812 */ /* 0x000fe400078ec0ff */
[----:B0-----:R-:W-:Y:S02]  /*0e00*/  LOP3.LUT R14, R3, 0xff, RZ, 0xc0, !PT ;  /* 0x000000ff030e7812 */ /* 0x001fe400078ec0ff */
[----:B------:R-:W-:Y:S01]  /*0e10*/  SHF.R.U32.HI R3, RZ, 0x8, R11 ;  /* 0x00000008ff037819 */ /* 0x000fe2000001160b */
[----:B------:R0:W-:Y:S01]  /*0e20*/  I2F.F16 R67, R15 ;  /* 0x0000000f00437306 */ /* 0x0001e20000200c00 */
[----:B------:R-:W-:Y:S02]  /*0e30*/  IADD3 R4, -R37, R4, RZ ;  /* 0x0000000425047210 */ /* 0x000fe40007ffe1ff */
[----:B0-----:R-:W-:Y:S02]  /*0e40*/  LOP3.LUT R15, R3, 0xff, RZ, 0xc0, !PT ;  /* 0x000000ff030f7812 */ /* 0x001fe400078ec0ff */
[----:B------:R-:W-:-:S03]  /*0e50*/  SHF.R.U32.HI R3, RZ, 0x10, R8 ;  /* 0x00000010ff037819 */ /* 0x000fc60000011608 */
[----:B------:R0:W-:Y:S01]  /*0e60*/  I2F.F16 R79, R4 ;  /* 0x00000004004f7306 */ /* 0x0001e20000200c00 */
[----:B------:R-:W-:Y:S02]  /*0e70*/  LEA.HI R56, R7, -R36, RZ, 0x8 ;  /* 0x8000002407387211 */ /* 0x000fe400078f40ff */
[----:B0-----:R-:W-:Y:S02]  /*0e80*/  LOP3.LUT R4, R3, 0xff, RZ, 0xc0, !PT ;  /* 0x000000ff03047812 */ /* 0x001fe400078ec0ff */
[----:B------:R-:W-:-:S04]  /*0e90*/  SHF.R.U32.HI R3, RZ, 0x10, R11 ;  /* 0x00000010ff037819 */ /* 0x000fc8000001160b */
[----:B------:R-:W-:Y:S02]  /*0ea0*/  LOP3.LUT R3, R3, 0xff, RZ, 0xc0, !PT ;  /* 0x000000ff03037812 */ /* 0x000fe400078ec0ff */
[----:B------:R-:W-:Y:S02]  /*0eb0*/  LOP3.LUT R7, R11, 0xff, RZ, 0xc0, !PT ;  /* 0x000000ff0b077812 */ /* 0x000fe400078ec0ff */
[----:B------:R-:W-:Y:S02]  /*0ec0*/  IADD3 R4, -R37, R4, RZ ;  /* 0x0000000425047210 */ /* 0x000fe40007ffe1ff */
[----:B------:R-:W-:Y:S02]  /*0ed0*/  IADD3 R76, -R36, R3, RZ ;  /* 0x00000003244c7210 */ /* 0x000fe40007ffe1ff */
[--C-:B------:R-:W-:Y:S01]  /*0ee0*/  @!P0 SHF.R.U32.HI R3, RZ, 0x8, R2.reuse ;  /* 0x00000008ff038819 */ /* 0x100fe20000011602 */
[----:B------:R0:W-:Y:S01]  /*0ef0*/  I2F.F16 R77, R4 ;  /* 0x00000004004d7306 */ /* 0x0001e20000200c00 */
[----:B------:R-:W-:-:S02]  /*0f00*/  @!P0 SHF.R.U32.HI R2, RZ, 0x10, R2 ;  /* 0x00000010ff028819 */ /* 0x000fc40000011602 */
[----:B------:R-:W-:Y:S02]  /*0f10*/  IADD3 R7, -R36, R7, RZ ;  /* 0x0000000724077210 */ /* 0x000fe40007ffe1ff */
[----:B------:R-:W-:Y:S02]  /*0f20*/  @!P0 LOP3.LUT R29, R3, 0xff, RZ, 0xc0, !PT ;  /* 0x000000ff031d8812 */ /* 0x000fe400078ec0ff */
[----:B------:R-:W-:Y:S02]  /*0f30*/  @!P0 LOP3.LUT R30, R2, 0xff, RZ, 0xc0, !PT ;  /* 0x000000ff021e8812 */ /* 0x000fe400078ec0ff */
[----:B0-----:R-:W-:Y:S01]  /*0f40*/  SHF.R.U32.HI R4, RZ, 0x8, R5 ;  /* 0x00000008ff047819 */ /* 0x001fe20000011605 */
[----:B------:R0:W-:Y:S01]  /*0f50*/  I2F.F16 R87, R7 ;  /* 0x0000000700577306 */ /* 0x0001e20000200c00 */
[----:B------:R-:W-:Y:S02]  /*0f60*/  IADD3 R38, R29, UR6, RZ ;  /* 0x000000061d267c10 */ /* 0x000fe4000fffe0ff */
[----:B------:R-:W-:-:S02]  /*0f70*/  LOP3.LUT R2, R6, 0xff, RZ, 0xc0, !PT ;  /* 0x000000ff06027812 */ /* 0x000fc400078ec0ff */
[----:B------:R-:W-:Y:S02]  /*0f80*/  IADD3 R39, R30, UR6, RZ ;  /* 0x000000061e277c10 */ /* 0x000fe4000fffe0ff */
[----:B0-----:R-:W-:Y:S02]  /*0f90*/  LOP3.LUT R7, R4, 0xff, RZ, 0xc0, !PT ;  /* 0x000000ff04077812 */ /* 0x001fe400078ec0ff */
[----:B------:R-:W-:Y:S02]  /*0fa0*/  LEA.HI R73, R8, -R37, RZ, 0x8 ;  /* 0x8000002508497211 */ /* 0x000fe400078f40ff */
[----:B------:R-:W-:Y:S02]  /*0fb0*/  IADD3 R7, -R38, R7, RZ ;  /* 0x0000000726077210 */ /* 0x000fe40007ffe1ff */
[----:B------:R-:W-:Y:S02]  /*0fc0*/  IADD3 R4, R2, -R39, RZ ;  /* 0x8000002702047210 */ /* 0x000fe40007ffe0ff */
[----:B------:R-:W-:Y:S01]  /*0fd0*/  SHF.R.U32.HI R8, RZ, 0x8, R6 ;  /* 0x00000008ff087819 */ /* 0x000fe20000011606 */
[----:B------:R0:W-:Y:S01]  /*0fe0*/  I2F.F16 R69, R7 ;  /* 0x0000000700457306 */ /* 0x0001e20000200c00 */
[----:B------:R-:W-:-:S02]  /*0ff0*/  SHF.R.U32.HI R2, RZ, 0x10, R5 ;  /* 0x00000010ff027819 */ /* 0x000fc40000011605 */
[----:B------:R-:W-:Y:S02]  /*1000*/  LEA.HI R63, R11, -R36, RZ, 0x8 ;  /* 0x800000240b3f7211 */ /* 0x000fe400078f40ff */
[----:B------:R-:W-:Y:S02]  /*1010*/  LOP3.LUT R8, R8, 0xff, RZ, 0xc0, !PT ;  /* 0x000000ff08087812 */ /* 0x000fe400078ec0ff */
[----:B------:R-:W-:Y:S02]  /*1020*/  LOP3.LUT R11, R2, 0xff, RZ, 0xc0, !PT ;  /* 0x000000ff020b7812 */ /* 0x000fe400078ec0ff */
[----:B0-----:R-:W-:Y:S01]  /*1030*/  SHF.R.U32.HI R7, RZ, 0x10, R6 ;  /* 0x00000010ff077819 */ /* 0x001fe20000011606 */
[----:B------:R0:W-:Y:S01]  /*1040*/  I2F.F16 R70, R4 ;  /* 0x0000000400467306 */ /* 0x0001e20000200c00 */
[----:B------:R-:W-:Y:S02]  /*1050*/  IADD3 R8, -R39, R8, RZ ;  /* 0x0000000827087210 */ /* 0x000fe40007ffe1ff */
[----:B------:R-:W-:-:S02]  /*1060*/  IADD3 R11, -R38, R11, RZ ;  /* 0x0000000b260b7210 */ /* 0x000fc40007ffe1ff */
[----:B------:R-:W-:Y:S02]  /*1070*/  LOP3.LUT R3, R5, 0xff, RZ, 0xc0, !PT ;  /* 0x000000ff05037812 */ /* 0x000fe400078ec0ff */
[----:B0-----:R-:W-:Y:S01]  /*1080*/  LOP3.LUT R4, R7, 0xff, RZ, 0xc0, !PT ;  /* 0x000000ff07047812 */ /* 0x001fe200078ec0ff */
[----:B------:R0:W-:Y:S03]  /*1090*/  I2F.F16 R84, R8 ;  /* 0x0000000800547306 */ /* 0x0001e60000200c00 */
[----:B------:R-:W-:Y:S02]  /*10a0*/  IADD3 R4, -R39, R4, RZ ;  /* 0x0000000427047210 */ /* 0x000fe40007ffe1ff */
[----:B------:R-:W-:-:S03]  /*10b0*/  IADD3 R3, R3, -R38, RZ ;  /* 0x8000002603037210 */ /* 0x000fc60007ffe0ff */
[----:B------:R1:W-:Y:S01]  /*10c0*/  I2F.F16 R89, R11 ;  /* 0x0000000b00597306 */ /* 0x0003e20000200c00 */
[--C-:B0-----:R-:W-:Y:S01]  /*10d0*/  HADD2.F32 R8, -RZ, R23.reuse.H1_H1 ;  /* 0x30000017ff087230 */ /* 0x101fe20000004100 */
[----:B------:R-:W-:Y:S02]  /*10e0*/  LEA.HI R55, R5, -R38, RZ, 0x8 ;  /* 0x8000002605377211 */ /* 0x000fe400078f40ff */
[----:B------:R-:W-:Y:S02]  /*10f0*/  LOP3.LUT R5, R9, 0xff, RZ, 0xc0, !PT ;  /* 0x000000ff09057812 */ /* 0x000fe400078ec0ff */
[----:B------:R-:W-:Y:S02]  /*1100*/  IADD3 R16, R16, -R37, RZ ;  /* 0x8000002510107210 */ /* 0x000fe40007ffe0ff */
[----:B------:R0:W-:Y:S01]  /*1110*/  I2F.F16 R88, R4 ;  /* 0x0000000400587306 */ /* 0x0001e20000200c00 */
[----:B-1----:R-:W-:Y:S02]  /*1120*/  HADD2.F32 R11, -RZ, R23.H0_H0 ;  /* 0x20000017ff0b7230 */ /* 0x002fe40000004100 */
[----:B------:R-:W1:Y:S01]  /*1130*/  LDS.64 R22, [UR4+0x108] ;  /* 0x00010804ff167984 */ /* 0x000e620008000a00 */
[----:B------:R-:W-:-:S02]  /*1140*/  LEA.HI R57, R6, -R39, RZ, 0x8 ;  /* 0x8000002706397211 */ /* 0x000fc400078f40ff */
[----:B0-----:R-:W-:Y:S02]  /*1150*/  SHF.R.U32.HI R4, RZ, 0x8, R9 ;  /* 0x00000008ff047819 */ /* 0x001fe40000011609 */
[----:B------:R-:W0:Y:S01]  /*1160*/  I2F.F16 R65, R65 ;  /* 0x0000004100417306 */ /* 0x000e220000200c00 */
[----:B------:R-:W-:Y:S02]  /*1170*/  IADD3 R86, -R38, R5, RZ ;  /* 0x0000000526567210 */ /* 0x000fe40007ffe1ff */
[----:B------:R-:W-:Y:S02]  /*1180*/  LOP3.LUT R47, R4, 0xff, RZ, 0xc0, !PT ;  /* 0x000000ff042f7812 */ /* 0x000fe400078ec0ff */
[----:B------:R2:W3:Y:S03]  /*1190*/  LDG.E.128.CONSTANT R4, [R20.64] ;  /* 0x0000000c14047981 */ /* 0x0004e6000c1e9d00 */
[----:B------:R-:W4:Y:S01]  /*11a0*/  I2F.F16 R64, R3 ;  /* 0x0000000300407306 */ /* 0x000f220000200c00 */
[----:B------:R-:W-:-:S02]  /*11b0*/  IADD3 R18, -R37, R18, RZ ;  /* 0x0000001225127210 */ /* 0x000fc40007ffe1ff */
[----:B-----5:R-:W-:-:S05]  /*11c0*/  @!P0 PRMT R0, R44, 0x7610, R0 ;  /* 0x000076102c008816 */ /* 0x020fca0000000000 */
[----:B------:R-:W1:Y:S01]  /*11d0*/  I2F.F16 R62, R16 ;  /* 0x00000010003e7306 */ /* 0x000e620000200c00 */
[----:B------:R-:W-:Y:S02]  /*11e0*/  @!P0 PRMT R0, R0, 0x7610, R44 ;  /* 0x0000761000008816 */ /* 0x000fe4000000002c */
[----:B------:R-:W-:-:S05]  /*11f0*/  LOP3.LUT R44, R10, 0xff, RZ, 0xc0, !PT ;  /* 0x000000ff0a2c7812 */ /* 0x000fca00078ec0ff */
[----:B------:R-:W2:Y:S01]  /*1200*/  I2F.F16 R90, R18 ;  /* 0x00000012005a7306 */ /* 0x000ea20000200c00 */
[----:B0-----:R-:W-:Y:S01]  /*1210*/  HADD2.F32 R65, -RZ, R65.H0_H0 ;  /* 0x20000041ff417230 */ /* 0x001fe20000004100 */
[----:B------:R-:W-:-:S06]  /*1220*/  IADD3 R44, -R39, R44, RZ ;  /* 0x0000002c272c7210 */ /* 0x000fcc0007ffe1ff */
[----:B------:R-:W0:Y:S01]  /*1230*/  I2F.F16 R68, R68 ;  /* 0x0000004400447306 */ /* 0x000e220000200c00 */
[----:B----4-:R-:W-:Y:S02]  /*1240*/  HADD2.F32 R64, -RZ, R64.H0_H0 ;  /* 0x20000040ff407230 */ /* 0x010fe40000004100 */
[----:B-1----:R-:W-:-:S05]  /*1250*/  HADD2.F32 R62, -RZ, R62.H0_H0 ;  /* 0x2000003eff3e7230 */ /* 0x002fca0000004100 */
[----:B------:R-:W1:Y:S01]  /*1260*/  I2F.F16 R55, R55 ;  /* 0x0000003700377306 */ /* 0x000e620000200c00 */
[----:B------:R-:W-:Y:S01]  /*1270*/  HADD2.F32 R70, -RZ, R70.H0_H0 ;  /* 0x20000046ff467230 */ /* 0x000fe20000004100 */
[----:B------:R-:W-:Y:S01]  /*1280*/  FFMA.FTZ R72, R65, R71, RZ ;  /* 0x0000004741487223 */ /* 0x000fe200000100ff */
[----:B------:R-:W-:-:S05]  /*1290*/  HADD2.F32 R67, -RZ, R67.H0_H0 ;  /* 0x20000043ff437230 */ /* 0x000fca0000004100 */
[----:B------:R-:W4:Y:S01]  /*12a0*/  I2F.F16 R54, R54 ;  /* 0x0000003600367306 */ /* 0x000f220000200c00 */
[----:B------:R-:W-:-:S07]  /*12b0*/  HADD2.F32 R69, -RZ, R69.H0_H0 ;  /* 0x20000045ff457230 */ /* 0x000fce0000004100 */
[----:B------:R-:W0:Y:S01]  /*12c0*/  I2F.F16 R56, R56 ;  /* 0x0000003800387306 */ /* 0x000e220000200c00 */
[----:B--2---:R-:W-:-:S07]  /*12d0*/  FFMA.FTZ R20, R64, R71, RZ ;  /* 0x0000004740147223 */ /* 0x004fce00000100ff */
[----:B------:R-:W2:Y:S01]  /*12e0*/  I2F.F16 R57, R57 ;  /* 0x0000003900397306 */ /* 0x000ea20000200c00 */
[----:B------:R-:W-:Y:S01]  /*12f0*/  HADD2.F32 R66, -RZ, R66.H0_H0 ;  /* 0x20000042ff427230 */ /* 0x000fe20000004100 */
[----:B------:R-:W-:Y:S01]  /*1300*/  @!P0 PRMT R12, R46, 0x7610, R12 ;  /* 0x000076102e0c8816 */ /* 0x000fe2000000000c */
[----:B------:R-:W-:Y:S01]  /*1310*/  HADD2.F32 R84, -RZ, R84.H0_H0 ;  /* 0x20000054ff547230 */ /* 0x000fe20000004100 */
[----:B------:R-:W-:-:S04]  /*1320*/  FFMA.FTZ R21, R62, R71, RZ ;  /* 0x000000473e157223 */ /* 0x000fc800000100ff */
[----:B------:R-:W1:Y:S01]  /*1330*/  I2F.F16 R86, R86 ;  /* 0x0000005600567306 */ /* 0x000e620000200c00 */
[----:B------:R-:W-:Y:S01]  /*1340*/  FFMA.FTZ R75, R70, R71, RZ ;  /* 0x00000047464b7223 */ /* 0x000fe200000100ff */
[----:B------:R-:W-:Y:S01]  /*1350*/  HADD2.F32 R89, -RZ, R89.H0_H0 ;  /* 0x20000059ff597230 */ /* 0x000fe20000004100 */
[----:B------:R-:W-:-:S05]  /*1360*/  FFMA.FTZ R74, R67, R48, R72 ;  /* 0x00000030434a7223 */ /* 0x000fca0000010048 */
[----:B------:R1:W2:Y:S01]  /*1370*/  I2F.F16 R83, R44 ;  /* 0x0000002c00537306 */ /* 0x0002a20000200c00 */
[-C--:B------:R-:W-:Y:S01]  /*1380*/  FFMA.FTZ R72, R69, R48.reuse, R20 ;  /* 0x0000003045487223 */ /* 0x080fe20000010014 */
[----:B------:R-:W-:Y:S01]  /*1390*/  SHF.R.U32.HI R20, RZ, 0x10, R9 ;  /* 0x00000010ff147819 */ /* 0x000fe20000011609 */
[----:B------:R-:W-:Y:S01]  /*13a0*/  HADD2.F32 R90, -RZ, R90.H0_H0 ;  /* 0x2000005aff5a7230 */ /* 0x000fe20000004100 */
[----:B------:R-:W-:Y:S01]  /*13b0*/  @!P0 PRMT R12, R12, 0x7610, R46 ;  /* 0x000076100c0c8816 */ /* 0x000fe2000000002e */
[----:B0-----:R-:W-:Y:S01]  /*13c0*/  HADD2.F32 R68, -RZ, R68.H0_H0 ;  /* 0x20000044ff447230 */ /* 0x001fe20000004100 */
[-C--:B------:R-:W-:Y:S01]  /*13d0*/  FFMA.FTZ R71, R66, R48.reuse, R21 ;  /* 0x0000003042477223 */ /* 0x080fe20000010015 */
[----:B------:R-:W-:Y:S01]  /*13e0*/  HADD2.F32 R88, -RZ, R88.H0_H0 ;  /* 0x20000058ff587230 */ /* 0x000fe20000004100 */
[----:B------:R-:W-:Y:S01]  /*13f0*/  FFMA.FTZ R75, R84, R48, R75 ;  /* 0x00000030544b7223 */ /* 0x000fe2000001004b */
[--C-:B------:R-:W-:Y:S01]  /*1400*/  SHF.R.U32.HI R46, RZ, 0x8, R10.reuse ;  /* 0x00000008ff2e7819 */ /* 0x100fe2000001160a */
[----:B-1----:R-:W-:Y:S01]  /*1410*/  HADD2.F32 R55, -RZ, R55.H0_H0 ;  /* 0x20000037ff377230 */ /* 0x002fe20000004100 */
[----:B------:R-:W-:Y:S01]  /*1420*/  SHF.R.U32.HI R44, RZ, 0x10, R10 ;  /* 0x00000010ff2c7819 */ /* 0x000fe2000001160a */
[----:B------:R-:W-:Y:S01]  /*1430*/  FFMA.FTZ R72, R89, R11, R72 ;  /* 0x0000000b59487223 */ /* 0x000fe20000010048 */
[----:B------:R-:W-:Y:S01]  /*1440*/  IADD3 R47, -R38, R47, RZ ;  /* 0x0000002f262f7210 */ /* 0x000fe20007ffe1ff */
[----:B----4-:R-:W-:Y:S01]  /*1450*/  HADD2.F32 R54, -RZ, R54.H0_H0 ;  /* 0x20000036ff367230 */ /* 0x010fe20000004100 */
[----:B------:R-:W-:Y:S01]  /*1460*/  LOP3.LUT R21, R20, 0xff, RZ, 0xc0, !PT ;  /* 0x000000ff14157812 */ /* 0x000fe200078ec0ff */
[----:B------:R-:W-:Y:S01]  /*1470*/  HADD2.F32 R56, -RZ, R56.H0_H0 ;  /* 0x20000038ff387230 */ /* 0x000fe20000004100 */
[-C--:B------:R-:W-:Y:S01]  /*1480*/  FFMA.FTZ R71, R90, R11.reuse, R71 ;  /* 0x0000000b5a477223 */ /* 0x080fe20000010047 */
[----:B--2---:R-:W-:Y:S01]  /*1490*/  HADD2.F32 R57, -RZ, R57.H0_H0 ;  /* 0x20000039ff397230 */ /* 0x004fe20000004100 */
[-C--:B------:R-:W-:Y:S01]  /*14a0*/  FFMA.FTZ R93, R68, R11.reuse, R74 ;  /* 0x0000000b445d7223 */ /* 0x080fe2000001004a */
[----:B------:R-:W-:Y:S01]  /*14b0*/  LOP3.LUT R46, R46, 0xff, RZ, 0xc0, !PT ;  /* 0x000000ff2e2e7812 */ /* 0x000fe200078ec0ff */
[----:B------:R-:W-:Y:S01]  /*14c0*/  FFMA.FTZ R20, R88, R11, R75 ;  /* 0x0000000b58147223 */ /* 0x000fe2000001004b */
[----:B------:R-:W-:Y:S01]  /*14d0*/  LOP3.LUT R44, R44, 0xff, RZ, 0xc0, !PT ;  /* 0x000000ff2c2c7812 */ /* 0x000fe200078ec0ff */
[----:B------:R0:W-:Y:S01]  /*14e0*/  I2F.F16 R80, R47 ;  /* 0x0000002f00507306 */ /* 0x0001e20000200c00 */
[----:B------:R-:W-:Y:S01]  /*14f0*/  FFMA.FTZ R95, R55, R8, R72 ;  /* 0x00000008375f7223 */ /* 0x000fe20000010048 */
[----:B------:R-:W-:Y:S01]  /*1500*/  IADD3 R46, -R39, R46, RZ ;  /* 0x0000002e272e7210 */ /* 0x000fe20007ffe1ff */
[-C--:B------:R-:W-:Y:S01]  /*1510*/  FFMA.FTZ R48, R54, R8.reuse, R71 ;  /* 0x0000000836307223 */ /* 0x080fe20000010047 */
[----:B------:R-:W-:Y:S01]  /*1520*/  IADD3 R11, -R38, R21, RZ ;  /* 0x00000015260b7210 */ /* 0x000fe20007ffe1ff */
[-C--:B------:R-:W-:Y:S01]  /*1530*/  FFMA.FTZ R94, R56, R8.reuse, R93 ;  /* 0x00000008385e7223 */ /* 0x080fe2000001005d */
[----:B------:R-:W-:Y:S01]  /*1540*/  HADD2.F32 R79, -RZ, R79.H0_H0 ;  /* 0x2000004fff4f7230 */ /* 0x000fe20000004100 */
[----:B------:R-:W-:Y:S01]  /*1550*/  FFMA.FTZ R72, R57, R8, R20 ;  /* 0x0000000839487223 */ /* 0x000fe20000010014 */
[----:B------:R-:W-:Y:S01]  /*1560*/  IADD3 R8, -R39, R44, RZ ;  /* 0x0000002c27087210 */ /* 0x000fe20007ffe1ff */
[----:B------:R-:W-:Y:S01]  /*1570*/  HADD2.F32 R87, -RZ, R87.H0_H0 ;  /* 0x20000057ff577230 */ /* 0x000fe20000004100 */
[----:B0-----:R-:W-:Y:S01]  /*1580*/  LEA.HI R47, R10, -R39, RZ, 0x8 ;  /* 0x800000270a2f7211 */ /* 0x001fe200078f40ff */
[----:B------:R-:W-:-:S02]  /*1590*/  HADD2.F32 R10, -RZ, R22.H0_H0 ;  /* 0x20000016ff0a7230 */ /* 0x000fc40000004100 */
[----:B------:R-:W-:Y:S02]  /*15a0*/  HADD2.F32 R86, -RZ, R86.H0_H0 ;  /* 0x20000056ff567230 */ /* 0x000fe40000004100 */
[----:B------:R-:W-:Y:S01]  /*15b0*/  HADD2.F32 R83, -RZ, R83.H0_H0 ;  /* 0x20000053ff537230 */ /* 0x000fe20000004100 */
[----:B------:R0:W1:Y:S01]  /*15c0*/  I2F.F16 R78, R46 ;  /* 0x0000002e004e7306 */ /* 0x0000620000200c00 */
[-C--:B------:R-:W-:Y:S01]  /*15d0*/  FFMA.FTZ R48, R79, R10.reuse, R48 ;  /* 0x0000000a4f307223 */ /* 0x080fe20000010030 */
[----:B------:R-:W2:Y:S01]  /*15e0*/  LDS.64 R20, [UR4+0x200] ;  /* 0x00020004ff147984 */ /* 0x000ea20008000a00 */
[-C--:B------:R-:W-:Y:S02]  /*15f0*/  FFMA.FTZ R94, R87, R10.reuse, R94 ;  /* 0x0000000a575e7223 */ /* 0x080fe4000001005e */
[-C--:B------:R-:W-:Y:S02]  /*1600*/  FFMA.FTZ R95, R86, R10.reuse, R95 ;  /* 0x0000000a565f7223 */ /* 0x080fe4000001005f */
[----:B------:R-:W-:Y:S01]  /*1610*/  FFMA.FTZ R72, R83, R10, R72 ;  /* 0x0000000a53487223 */ /* 0x000fe20000010048 */
[----:B------:R-:W-:Y:S01]  /*1620*/  I2F.F16 R75, R11 ;  /* 0x0000000b004b7306 */ /* 0x000fe20000200c00 */
[----:B0-----:R-:W-:-:S07]  /*1630*/  LEA.HI R46, R9, -R38, RZ, 0x8 ;  /* 0x80000026092e7211 */ /* 0x001fce00078f40ff */
[----:B------:R0:W-:Y:S02]  /*1640*/  I2F.F16 R74, R8 ;  /* 0x00000008004a7306 */ /* 0x0001e40000200c00 */
[----:B0-----:R0:W4:Y:S01]  /*1650*/  LDG.E.128.CONSTANT R8, [R24.64] ;  /* 0x0000000c18087981 */ /* 0x001122000c1e9d00 */
[----:B------:R-:W-:Y:S02]  /*1660*/  IADD3 R14, -R37, R14, RZ ;  /* 0x0000000e250e7210 */ /* 0x000fe40007ffe1ff */
[----:B------:R-:W-:Y:S01]  /*1670*/  IADD3 R15, -R36, R15, RZ ;  /* 0x0000000f240f7210 */ /* 0x000fe20007ffe1ff */
[----:B------:R-:W-:Y:S02]  /*1680*/  HADD2.F32 R71, -RZ, R22.H1_H1 ;  /* 0x30000016ff477230 */ /* 0x000fe40000004100 */
[----:B------:R-:W0:Y:S01]  /*1690*/  I2F.F16 R82, R14 ;  /* 0x0000000e00527306 */ /* 0x000e220000200c00 */
[--C-:B------:R-:W-:Y:S02]  /*16a0*/  HADD2.F32 R93, -RZ, R23.reuse.H0_H0 ;  /* 0x20000017ff5d7230 */ /* 0x100fe40000004100 */
[----:B------:R-:W-:-:S02]  /*16b0*/  HADD2.F32 R44, -RZ, R23.H1_H1 ;  /* 0x30000017ff2c7230 */ /* 0x000fc40000004100 */
[----:B------:R-:W0:Y:S03]  /*16c0*/  LDS.64 R22, [UR4+0x208] ;  /* 0x00020804ff167984 */ /* 0x000e260008000a00 */
[----:B------:R-:W0:Y:S08]  /*16d0*/  I2F.F16 R81, R15 ;  /* 0x0000000f00517306 */ /* 0x000e300000200c00 */
[----:B------:R-:W0:Y:S01]  /*16e0*/  I2F.F16 R76, R76 ;  /* 0x0000004c004c7306 */ /* 0x000e220000200c00 */
[----:B-1----:R-:W-:-:S07]  /*16f0*/  HADD2.F32 R78, -RZ, R78.H0_H0 ;  /* 0x2000004eff4e7230 */ /* 0x002fce0000004100 */
[----:B------:R-:W1:Y:S01]  /*1700*/  I2F.F16 R46, R46 ;  /* 0x0000002e002e7306 */ /* 0x000e620000200c00 */
[----:B------:R-:W-:-:S07]  /*1710*/  HADD2.F32 R80, -RZ, R80.H0_H0 ;  /* 0x20000050ff507230 */ /* 0x000fce0000004100 */
[----:B------:R-:W0:Y:S08]  /*1720*/  I2F.F16 R73, R73 ;  /* 0x0000004900497306 */ /* 0x000e300000200c00 */
[----:B------:R-:W1:Y:S08]  /*1730*/  I2F.F16 R63, R63 ;  /* 0x0000003f003f7306 */ /* 0x000e700000200c00 */
[----:B------:R-:W1:Y:S01]  /*1740*/  I2F.F16 R47, R47 ;  /* 0x0000002f002f7306 */ /* 0x000e620000200c00 */
[----:B0-----:R-:W-:-:S02]  /*1750*/  HADD2.F32 R82, -RZ, R82.H0_H0 ;  /* 0x20000052ff527230 */ /* 0x001fc40000004100 */
[----:B------:R-:W-:Y:S01]  /*1760*/  HADD2.F32 R81, -RZ, R81.H0_H0 ;  /* 0x20000051ff517230 */ /* 0x000fe20000004100 */
[-C--:B------:R-:W-:Y:S01]  /*1770*/  FFMA.FTZ R72, R78, R71.reuse, R72 ;  /* 0x000000474e487223 */ /* 0x080fe20000010048 */
[----:B------:R-:W-:Y:S01]  /*1780*/  HADD2.F32 R74, -RZ, R74.H0_H0 ;  /* 0x2000004aff4a7230 */ /* 0x000fe20000004100 */
[----:B------:R-:W-:Y:S01]  /*1790*/  IMAD.WIDE R18, R31, c[0x0][0x18c], R24 ;  /* 0x000063001f127a25 */ /* 0x000fe200078e0218 */
[----:B------:R-:W-:Y:S02]  /*17a0*/  HADD2.F32 R75, -RZ, R75.H0_H0 ;  /* 0x2000004bff4b7230 */ /* 0x000fe40000004100 */
[----:B------:R-:W-:Y:S01]  /*17b0*/  HADD2.F32 R77, -RZ, R77.H0_H0 ;  /* 0x2000004dff4d7230 */ /* 0x000fe20000004100 */
[-C--:B------:R-:W-:Y:S01]  /*17c0*/  FFMA.FTZ R24, R80, R71.reuse, R95 ;  /* 0x0000004750187223 */ /* 0x080fe2000001005f */
[----:B------:R-:W-:Y:S01]  /*17d0*/  HADD2.F32 R76, -RZ, R76.H0_H0 ;  /* 0x2000004cff4c7230 */ /* 0x000fe20000004100 */
[-C--:B------:R-:W-:Y:S02]  /*17e0*/  FFMA.FTZ R48, R82, R71.reuse, R48 ;  /* 0x0000004752307223 */ /* 0x080fe40000010030 */
[----:B------:R-:W-:-:S02]  /*17f0*/  FFMA.FTZ R94, R81, R71, R94 ;  /* 0x00000047515e7223 */ /* 0x000fc4000001005e */
[-C--:B------:R-:W-:Y:S01]  /*1800*/  FFMA.FTZ R95, R74, R93.reuse, R72 ;  /* 0x0000005d4a5f7223 */ /* 0x080fe20000010048 */
[----:B-1----:R-:W-:Y:S01]  /*1810*/  HADD2.F32 R72, -RZ, R46.H0_H0 ;  /* 0x2000002eff487230 */ /* 0x002fe20000004100 */
[-C--:B------:R-:W-:Y:S01]  /*1820*/  FFMA.FTZ R25, R75, R93.reuse, R24 ;  /* 0x0000005d4b197223 */ /* 0x080fe20000010018 */
[----:B------:R-:W-:Y:S01]  /*1830*/  HADD2.F32 R73, -RZ, R73.H0_H0 ;  /* 0x20000049ff497230 */ /* 0x000fe20000004100 */
[-C--:B------:R-:W-:Y:S01]  /*1840*/  FFMA.FTZ R48, R77, R93.reuse, R48 ;  /* 0x0000005d4d307223 */ /* 0x080fe20000010030 */
[----:B------:R-:W-:Y:S01]  /*1850*/  HADD2.F32 R63, -RZ, R63.H0_H0 ;  /* 0x2000003fff3f7230 */ /* 0x000fe20000004100 */
[----:B------:R-:W-:Y:S01]  /*1860*/  FFMA.FTZ R94, R76, R93, R94 ;  /* 0x0000005d4c5e7223 */ /* 0x000fe2000001005e */
[----:B------:R-:W-:Y:S02]  /*1870*/  HADD2.F32 R71, -RZ, R47.H0_H0 ;  /* 0x2000002fff477230 */ /* 0x000fe40000004100 */
[--C-:B--2---:R-:W-:Y:S01]  /*1880*/  HADD2.F32 R47, -RZ, R20.reuse.H0_H0 ;  /* 0x20000014ff2f7230 */ /* 0x104fe20000004100 */
[-C--:B------:R-:W-:Y:S01]  /*1890*/  FFMA.FTZ R46, R72, R44.reuse, R25 ;  /* 0x0000002c482e7223 */ /* 0x080fe20000010019 */
[----:B------:R-:W-:Y:S01]  /*18a0*/  HADD2.F32 R20, -RZ, R20.H1_H1 ;  /* 0x30000014ff147230 */ /* 0x000fe20000004100 */
[-C--:B------:R-:W-:Y:S01]  /*18b0*/  FFMA.FTZ R97, R73, R44.reuse, R48 ;  /* 0x0000002c49617223 */ /* 0x080fe20000010030 */
[--C-:B------:R-:W-:Y:S01]  /*18c0*/  HADD2.F32 R25, -RZ, R21.reuse.H0_H0 ;  /* 0x20000015ff197230 */ /* 0x100fe20000004100 */
[-C--:B------:R-:W-:Y:S01]  /*18d0*/  FFMA.FTZ R93, R63, R44.reuse, R94 ;  /* 0x0000002c3f5d7223 */ /* 0x080fe2000001005e */
[----:B------:R-:W-:Y:S01]  /*18e0*/  HADD2.F32 R24, -RZ, R21.H1_H1 ;  /* 0x30000015ff187230 */ /* 0x000fe20000004100 */
[----:B------:R-:W-:-:S02]  /*18f0*/  FFMA.FTZ R95, R71, R44, R95 ;  /* 0x0000002c475f7223 */ /* 0x000fc4000001005f */
[-C--:B------:R-:W-:Y:S02]  /*1900*/  FFMA.FTZ R21, R62, R47.reuse, RZ ;  /* 0x0000002f3e157223 */ /* 0x080fe400000100ff */
[-C--:B------:R-:W-:Y:S02]  /*1910*/  FFMA.FTZ R48, R65, R47.reuse, RZ ;  /* 0x0000002f41307223 */ /* 0x080fe400000100ff */
[-C--:B------:R-:W-:Y:S02]  /*1920*/  FFMA.FTZ R44, R64, R47.reuse, RZ ;  /* 0x0000002f402c7223 */ /* 0x080fe400000100ff */
[----:B------:R-:W-:Y:S02]  /*1930*/  FFMA.FTZ R47, R70, R47, RZ ;  /* 0x0000002f462f7223 */ /* 0x000fe400000100ff */
[-C--:B------:R-:W-:Y:S02]  /*1940*/  FFMA.FTZ R21, R66, R20.reuse, R21 ;  /* 0x0000001442157223 */ /* 0x080fe40000010015 */
[----:B------:R-:W-:-:S02]  /*1950*/  FFMA.FTZ R48, R67, R20, R48 ;  /* 0x0000001443307223 */ /* 0x000fc40000010030 */
[-C--:B------:R-:W-:Y:S02]  /*1960*/  FFMA.FTZ R44, R69, R20.reuse, R44 ;  /* 0x00000014452c7223 */ /* 0x080fe4000001002c */
[----:B------:R-:W-:Y:S02]  /*1970*/  FFMA.FTZ R20, R84, R20, R47 ;  /* 0x0000001454147223 */ /* 0x000fe4000001002f */
        /* <DEDUP_REMOVED lines=14> */
[----:B------:R-:W-:Y:S01]  /*1a60*/  HADD2.F32 R25, -RZ, R23.H0_H0 ;  /* 0x20000017ff197230 */ /* 0x000fe20000004100 */
        /* <DEDUP_REMOVED lines=8> */
[----:B------:R-:W0:Y:S01]  /*1af0*/  LDS.64 R24, [UR4+0x300] ;  /* 0x00030004ff187984 */ /* 0x000e220008000a00 */
[----:B------:R-:W-:Y:S02]  /*1b00*/  HADD2.F32 R22, -RZ, R23.H1_H1 ;  /* 0x30000017ff167230 */ /* 0x000fe40000004100 */
[--C-:B------:R-:W-:Y:S02]  /*1b10*/  HADD2.F32 R47, -RZ, R0.reuse.H1_H1 ;  /* 0x30000000ff2f7230 */ /* 0x100fe40000004100 */
[----:B------:R-:W-:Y:S01]  /*1b20*/  HADD2.F32 R44, -RZ, R0.H0_H0 ;  /* 0x20000000ff2c7230 */ /* 0x000fe20000004100 */
[----:B------:R-:W-:-:S02]  /*1b30*/  FFMA.FTZ R23, R73, R22, R20 ;  /* 0x0000001649177223 */ /* 0x000fc40000010014 */
[----:B------:R-:W-:Y:S02]  /*1b40*/  FMUL.FTZ R20, R47, R46 ;  /* 0x0000002e2f147220 */ /* 0x000fe40000410000 */
[----:B------:R-:W-:Y:S02]  /*1b50*/  FMUL.FTZ R97, R44, R97 ;  /* 0x000000612c617220 */ /* 0x000fe40000410000 */
[----:B------:R-:W-:Y:S01]  /*1b60*/  FFMA.FTZ R101, R63, R22, R94 ;  /* 0x000000163f657223 */ /* 0x000fe2000001005e */
[----:B------:R-:W-:Y:S01]  /*1b70*/  F2FP.PACK_AB R20, RZ, R20 ;  /* 0x00000014ff14723e */ /* 0x000fe200000000ff */
[----:B------:R-:W-:Y:S01]  /*1b80*/  FFMA.FTZ R94, R72, R22, R21 ;  /* 0x00000016485e7223 */ /* 0x000fe20000010015 */
[----:B------:R-:W-:Y:S01]  /*1b90*/  F2FP.PACK_AB R97, RZ, R97 ;  /* 0x00000061ff61723e */ /* 0x000fe200000000ff */
[--C-:B------:R-:W-:Y:S01]  /*1ba0*/  HADD2.F32 R48, -RZ, R12.reuse.H1_H1 ;  /* 0x3000000cff307230 */ /* 0x100fe20000004100 */
[----:B------:R-:W-:Y:S01]  /*1bb0*/  FMUL.FTZ R23, R44, R23 ;  /* 0x000000172c177220 */ /* 0x000fe20000410000 */
[----:B------:R-:W-:Y:S01]  /*1bc0*/  HADD2.F32 R46, -RZ, R12.H0_H0 ;  /* 0x2000000cff2e7230 */ /* 0x000fe20000004100 */
[----:B------:R-:W-:Y:S01]  /*1bd0*/  PRMT R97, R97, 0x5410, R20 ;  /* 0x0000541061617816 */ /* 0x000fe20000000014 */
[----:B------:R-:W-:Y:S01]  /*1be0*/  FMUL.FTZ R94, R47, R94 ;  /* 0x0000005e2f5e7220 */ /* 0x000fe20000410000 */
[----:B------:R-:W1:Y:S01]  /*1bf0*/  LDS.64 R20, [UR4+0x308] ;  /* 0x00030804ff147984 */ /* 0x000e620008000a00 */
[----:B------:R-:W-:Y:S01]  /*1c00*/  FMUL.FTZ R93, R48, R93 ;  /* 0x0000005d305d7220 */ /* 0x000fe20000410000 */
[----:B------:R-:W-:Y:S01]  /*1c10*/  F2FP.PACK_AB R23, RZ, R23 ;  /* 0x00000017ff17723e */ /* 0x000fe200000000ff */
[----:B------:R-:W-:Y:S01]  /*1c20*/  FMUL.FTZ R95, R46, R95 ;  /* 0x0000005f2e5f7220 */ /* 0x000fe20000410000 */
[----:B------:R-:W-:Y:S01]  /*1c30*/  F2FP.PACK_AB R94, RZ, R94 ;  /* 0x0000005eff5e723e */ /* 0x000fe200000000ff */
[----:B------:R-:W-:Y:S01]  /*1c40*/  FFMA.FTZ R99, R71, R22, R96 ;  /* 0x0000001647637223 */ /* 0x000fe20000010060 */
[----:B------:R-:W-:-:S02]  /*1c50*/  F2FP.PACK_AB R93, RZ, R93 ;  /* 0x0000005dff5d723e */ /* 0x000fc400000000ff */
[----:B------:R-:W-:Y:S02]  /*1c60*/  PRMT R23, R23, 0x5410, R94 ;  /* 0x0000541017177816 */ /* 0x000fe4000000005e */
[----:B------:R-:W-:Y:S01]  /*1c70*/  F2FP.PACK_AB R95, RZ, R95 ;  /* 0x0000005fff5f723e */ /* 0x000fe200000000ff */
[----:B------:R-:W-:Y:S02]  /*1c80*/  FMUL.FTZ R101, R48, R101 ;  /* 0x0000006530657220 */ /* 0x000fe40000410000 */
[----:B------:R-:W-:Y:S01]  /*1c90*/  FMUL.FTZ R99, R46, R99 ;  /* 0x000000632e637220 */ /* 0x000fe20000410000 */
[----:B------:R-:W-:Y:S01]  /*1ca0*/  PRMT R95, R95, 0x5410, R93 ;  /* 0x000054105f5f7816 */ /* 0x000fe2000000005d */
[----:B------:R-:W-:Y:S02]  /*1cb0*/  HFMA2.MMA R51, R23, 1, 1, R51 ;  /* 0x3c003c0017337835 */ /* 0x000fe40000000033 */
[----:B------:R-:W2:Y:S01]  /*1cc0*/  LDS.64 R22, [UR4] ;  /* 0x00000004ff167984 */ /* 0x000ea20008000a00 */
[--C-:B0-----:R-:W-:Y:S01]  /*1cd0*/  HADD2.F32 R93, -RZ, R24.reuse.H0_H0 ;  /* 0x20000018ff5d7230 */ /* 0x101fe20000004100 */
[----:B------:R-:W-:Y:S01]  /*1ce0*/  F2FP.PACK_AB R101, RZ, R101 ;  /* 0x00000065ff65723e */ /* 0x000fe200000000ff */
[----:B------:R-:W-:Y:S01]  /*1cf0*/  HADD2 R45, R95, R45 ;  /* 0x0000002d5f2d7230 */ /* 0x000fe20000000000 */
[----:B------:R-:W-:Y:S01]  /*1d00*/  F2FP.PACK_AB R99, RZ, R99 ;  /* 0x00000063ff63723e */ /* 0x000fe200000000ff */
[----:B------:R-:W-:Y:S01]  /*1d10*/  HFMA2.MMA R49, R97, 1, 1, R49 ;  /* 0x3c003c0061317835 */ /* 0x000fe20000000031 */
[----:B------:R-:W-:Y:S01]  /*1d20*/  HADD2.F32 R24, -RZ, R24.H1_H1 ;  /* 0x30000018ff187230 */ /* 0x000fe20000004100 */
[-C--:B------:R-:W-:Y:S01]  /*1d30*/  FFMA.FTZ R97, R65, R93.reuse, RZ ;  /* 0x0000005d41617223 */ /* 0x080fe200000100ff */
[--C-:B------:R-:W-:Y:S01]  /*1d40*/  HADD2.F32 R95, -RZ, R25.reuse.H0_H0 ;  /* 0x20000019ff5f7230 */ /* 0x100fe20000004100 */
[-C--:B------:R-:W-:Y:S01]  /*1d50*/  FFMA.FTZ R96, R64, R93.reuse, RZ ;  /* 0x0000005d40607223 */ /* 0x080fe200000100ff */
[----:B------:R-:W-:Y:S01]  /*1d60*/  HADD2.F32 R94, -RZ, R25.H1_H1 ;  /* 0x30000019ff5e7230 */ /* 0x000fe20000004100 */
[-C--:B------:R-:W-:Y:S01]  /*1d70*/  FFMA.FTZ R25, R62, R93.reuse, RZ ;  /* 0x0000005d3e197223 */ /* 0x080fe200000100ff */
[----:B------:R-:W-:Y:S01]  /*1d80*/  PRMT R99, R99, 0x5410, R101 ;  /* 0x0000541063637816 */ /* 0x000fe20000000065 */
[----:B------:R-:W-:-:S02]  /*1d90*/  FFMA.FTZ R93, R70, R93, RZ ;  /* 0x0000005d465d7223 */ /* 0x000fc400000100ff */
[-C--:B------:R-:W-:Y:S02]  /*1da0*/  FFMA.FTZ R25, R66, R24.reuse, R25 ;  /* 0x0000001842197223 */ /* 0x080fe40000010019 */
[-C--:B------:R-:W-:Y:S02]  /*1db0*/  FFMA.FTZ R97, R67, R24.reuse, R97 ;  /* 0x0000001843617223 */ /* 0x080fe40000010061 */
[-C--:B------:R-:W-:Y:S02]  /*1dc0*/  FFMA.FTZ R96, R69, R24.reuse, R96 ;  /* 0x0000001845607223 */ /* 0x080fe40000010060 */
[----:B------:R-:W-:Y:S01]  /*1dd0*/  FFMA.FTZ R24, R84, R24, R93 ;  /* 0x0000001854187223 */ /* 0x000fe2000001005d */
[----:B------:R-:W-:Y:S01]  /*1de0*/  HFMA2.MMA R50, R99, 1, 1, R50 ;  /* 0x3c003c0063327835 */ /* 0x000fe20000000032 */
[-C--:B------:R-:W-:Y:S02]  /*1df0*/  FFMA.FTZ R99, R68, R95.reuse, R97 ;  /* 0x0000005f44637223 */ /* 0x080fe40000010061 */
[----:B------:R-:W-:-:S02]  /*1e00*/  FFMA.FTZ R93, R90, R95, R25 ;  /* 0x0000005f5a5d7223 */ /* 0x000fc40000010019 */
[-C--:B------:R-:W-:Y:S02]  /*1e10*/  FFMA.FTZ R97, R89, R95.reuse, R96 ;  /* 0x0000005f59617223 */ /* 0x080fe40000010060 */
[----:B------:R-:W-:Y:S02]  /*1e20*/  FFMA.FTZ R95, R88, R95, R24 ;  /* 0x0000005f585f7223 */ /* 0x000fe40000010018 */
[----:B------:R-:W0:Y:S01]  /*1e30*/  LDS.64 R24, [UR4+0x8] ;  /* 0x00000804ff187984 */ /* 0x000e220008000a00 */
[----:B-1----:R-:W-:Y:S01]  /*1e40*/  HADD2.F32 R98, -RZ, R20.H0_H0 ;  /* 0x20000014ff627230 */ /* 0x002fe20000004100 */
        /* <DEDUP_REMOVED lines=15> */
[-C--:B------:R-:W-:Y:S01]  /*1f40*/  FFMA.FTZ R93, R75, R95.reuse, R94 ;  /* 0x0000005f4b5d7223 */ /* 0x080fe2000001005e */
[----:B--2---:R-:W-:Y:S01]  /*1f50*/  HADD2.F32 R21, -RZ, R22.H0_H0 ;  /* 0x20000016ff157230 */ /* 0x004fe20000004100 */
[-C--:B------:R-:W-:Y:S02]  /*1f60*/  FFMA.FTZ R96, R77, R95.reuse, R96 ;  /* 0x0000005f4d607223 */ /* 0x080fe40000010060 */
[----:B------:R-:W-:-:S02]  /*1f70*/  FFMA.FTZ R100, R76, R95, R100 ;  /* 0x0000005f4c647223 */ /* 0x000fc40000010064 */
[----:B------:R-:W-:Y:S02]  /*1f80*/  FFMA.FTZ R98, R74, R95, R98 ;  /* 0x0000005f4a627223 */ /* 0x000fe40000010062 */
        /* <DEDUP_REMOVED lines=8> */
[C---:B------:R-:W-:Y:S02]  /*2010*/  FFMA.FTZ R98, R21.reuse, R65, RZ ;  /* 0x0000004115627223 */ /* 0x040fe400000100ff */
[C---:B------:R-:W-:Y:S02]  /*2020*/  FFMA.FTZ R96, R21.reuse, R64, RZ ;  /* 0x0000004015607223 */ /* 0x040fe400000100ff */
[----:B------:R-:W-:Y:S02]  /*2030*/  FFMA.FTZ R21, R21, R70, RZ ;  /* 0x0000004615157223 */ /* 0x000fe400000100ff */
[----:B------:R-:W-:Y:S02]  /*2040*/  FFMA.FTZ R23, R66, R22, R23 ;  /* 0x0000001642177223 */ /* 0x000fe40000010017 */
[C---:B------:R-:W-:Y:S02]  /*2050*/  FFMA.FTZ R98, R22.reuse, R67, R98 ;  /* 0x0000004316627223 */ /* 0x040fe40000010062 */
[----:B------:R-:W-:-:S02]  /*2060*/  FFMA.FTZ R96, R22, R69, R96 ;  /* 0x0000004516607223 */ /* 0x000fc40000010060 */
[----:B------:R-:W-:Y:S02]  /*2070*/  FFMA.FTZ R22, R22, R84, R21 ;  /* 0x0000005416167223 */ /* 0x000fe40000010015 */
[----:B------:R-:W-:Y:S02]  /*2080*/  FFMA.FTZ R23, R90, R99, R23 ;  /* 0x000000635a177223 */ /* 0x000fe40000010017 */
[C---:B------:R-:W-:Y:S02]  /*2090*/  FFMA.FTZ R101, R99.reuse, R68, R98 ;  /* 0x0000004463657223 */ /* 0x040fe40000010062 */
[C---:B------:R-:W-:Y:S01]  /*20a0*/  FFMA.FTZ R21, R99.reuse, R89, R96 ;  /* 0x0000005963157223 */ /* 0x040fe20000010060 */
[----:B0-----:R-:W-:Y:S01]  /*20b0*/  HADD2.F32 R96, -RZ, R24.H0_H0 ;  /* 0x20000018ff607230 */ /* 0x001fe20000004100 */
[----:B------:R-:W-:Y:S02]  /*20c0*/  FFMA.FTZ R98, R99, R88, R22 ;  /* 0x0000005863627223 */ /* 0x000fe40000010016 */
[----:B------:R-:W-:-:S02]  /*20d0*/  FFMA.FTZ R22, R54, R20, R23 ;  /* 0x0000001436167223 */ /* 0x000fc40000010017 */
[C---:B------:R-:W-:Y:S02]  /*20e0*/  FFMA.FTZ R101, R20.reuse, R56, R101 ;  /* 0x0000003814657223 */ /* 0x040fe40000010065 */
[C---:B------:R-:W-:Y:S01]  /*20f0*/  FFMA.FTZ R99, R20.reuse, R55, R21 ;  /* 0x0000003714637223 */ /* 0x040fe20000010015 */
[----:B------:R-:W-:Y:S01]  /*2100*/  HADD2.F32 R21, -RZ, R24.H1_H1 ;  /* 0x30000018ff157230 */ /* 0x000fe20000004100 */
[----:B------:R-:W-:Y:S02]  /*2110*/  FFMA.FTZ R98, R20, R57, R98 ;  /* 0x0000003914627223 */ /* 0x000fe40000010062 */
[----:B------:R-:W-:Y:S01]  /*2120*/  FFMA.FTZ R22, R79, R96, R22 ;  /* 0x000000604f167223 */ /* 0x000fe20000010016 */
[----:B------:R-:W-:Y:S01]  /*2130*/  HADD2.F32 R23, -RZ, R25.H0_H0 ;  /* 0x20000019ff177230 */ /* 0x000fe20000004100 */
[C---:B------:R-:W-:Y:S02]  /*2140*/  FFMA.FTZ R20, R96.reuse, R87, R101 ;  /* 0x0000005760147223 */ /* 0x040fe40000010065 */
[----:B------:R-:W-:-:S02]  /*2150*/  FFMA.FTZ R99, R96, R86, R99 ;  /* 0x0000005660637223 */ /* 0x000fc40000010063 */
[----:B------:R-:W-:Y:S01]  /*2160*/  FFMA.FTZ R98, R96, R83, R98 ;  /* 0x0000005360627223 */ /* 0x000fe20000010062 */
[----:B------:R-:W-:Y:S01]  /*2170*/  HADD2.F32 R24, -RZ, R25.H1_H1 ;  /* 0x30000019ff187230 */ /* 0x000fe20000004100 */
[----:B------:R-:W-:Y:S02]  /*2180*/  FFMA.FTZ R22, R82, R21, R22 ;  /* 0x0000001552167223 */ /* 0x000fe40000010016 */
[C---:B------:R-:W-:Y:S02]  /*2190*/  FFMA.FTZ R25, R21.reuse, R81, R20 ;  /* 0x0000005115197223 */ /* 0x040fe40000010014 */
[C---:B------:R-:W-:Y:S02]  /*21a0*/  FFMA.FTZ R96, R21.reuse, R80, R99 ;  /* 0x0000005015607223 */ /* 0x040fe40000010063 */
[----:B------:R-:W-:Y:S02]  /*21b0*/  FFMA.FTZ R98, R21, R78, R98 ;  /* 0x0000004e15627223 */ /* 0x000fe40000010062 */
[----:B------:R-:W-:Y:S01]  /*21c0*/  FFMA.FTZ R22, R77, R23, R22 ;  /* 0x000000174d167223 */ /* 0x000fe20000010016 */
[----:B------:R-:W0:Y:S01]  /*21d0*/  LDS.64 R20, [UR4+0x400] ;  /* 0x00040004ff147984 */ /* 0x000e220008000a00 */
[----:B------:R-:W-:-:S02]  /*21e0*/  FFMA.FTZ R99, R23, R76, R25 ;  /* 0x0000004c17637223 */ /* 0x000fc40000010019 */
[C---:B------:R-:W-:Y:S02]  /*21f0*/  FFMA.FTZ R25, R23.reuse, R75, R96 ;  /* 0x0000004b17197223 */ /* 0x040fe40000010060 */
[----:B------:R-:W-:Y:S02]  /*2200*/  FFMA.FTZ R98, R23, R74, R98 ;  /* 0x0000004a17627223 */ /* 0x000fe40000010062 */
[----:B------:R-:W-:Y:S02]  /*2210*/  FFMA.FTZ R23, R73, R24, R22 ;  /* 0x0000001849177223 */ /* 0x000fe40000010016 */
[----:B------:R-:W-:Y:S02]  /*2220*/  FMUL.FTZ R22, R44, R97 ;  /* 0x000000612c167220 */ /* 0x000fe40000410000 */
[----:B------:R-:W-:-:S03]  /*2230*/  FMUL.FTZ R96, R47, R94 ;  /* 0x0000005e2f607220 */ /* 0x000fc60000410000 */
[----:B------:R-:W-:Y:S02]  /*2240*/  F2FP.PACK_AB R22, RZ, R22 ;  /* 0x00000016ff16723e */ /* 0x000fe400000000ff */
[----:B------:R-:W-:-:S04]  /*2250*/  F2FP.PACK_AB R96, RZ, R96 ;  /* 0x00000060ff60723e */ /* 0x000fc800000000ff */
[----:B------:R-:W-:Y:S01]  /*2260*/  PRMT R22, R22, 0x5410, R96 ;  /* 0x0000541016167816 */ /* 0x000fe20000000060 */
[C---:B------:R-:W-:Y:S02]  /*2270*/  FFMA.FTZ R99, R24.reuse, R63, R99 ;  /* 0x0000003f18637223 */ /* 0x040fe40000010063 */
[C---:B------:R-:W-:Y:S02]  /*2280*/  FFMA.FTZ R94, R24.reuse, R72, R25 ;  /* 0x00000048185e7223 */ /* 0x040fe40000010019 */
[----:B------:R-:W-:Y:S01]  /*2290*/  FFMA.FTZ R97, R24, R71, R98 ;  /* 0x0000004718617223 */ /* 0x000fe20000010062 */
[----:B------:R-:W-:Y:S01]  /*22a0*/  HFMA2.MMA R25, R22, 1, 1, R53 ;  /* 0x3c003c0016197835 */ /* 0x000fe20000000035 */
[----:B------:R-:W-:Y:S02]  /*22b0*/  FMUL.FTZ R24, R23, R44 ;  /* 0x0000002c17187220 */ /* 0x000fe40000410000 */
[----:B------:R-:W1:Y:S01]  /*22c0*/  LDS.64 R22, [UR4+0x408] ;  /* 0x00040804ff167984 */ /* 0x000e620008000a00 */
        /* <DEDUP_REMOVED lines=8> */
[----:B------:R-:W-:-:S03]  /*2350*/  PRMT R53, R24, 0x5410, R94 ;  /* 0x0000541018357816 */ /* 0x000fc6000000005e */
[----:B------:R-:W-:-:S03]  /*2360*/  HADD2 R24, R93, R52 ;  /* 0x000000345d187230 */ /* 0x000fc60000000000 */
[----:B------:R-:W-:Y:S01]  /*2370*/  HFMA2.MMA R52, R53, 1, 1, R92 ;  /* 0x3c003c0035347835 */ /* 0x000fe2000000005c */
[----:B------:R-:W-:Y:S01]  /*2380*/  MOV R53, R91 ;  /* 0x0000005b00357202 */ /* 0x000fe20000000f00 */
[--C-:B0-----:R-:W-:Y:S02]  /*2390*/  HADD2.F32 R91, -RZ, R20.reuse.H0_H0 ;  /* 0x20000014ff5b7230 */ /* 0x101fe40000004100 */
[----:B------:R-:W-:Y:S02]  /*23a0*/  HADD2.F32 R20, -RZ, R20.H1_H1 ;  /* 0x30000014ff147230 */ /* 0x000fe40000004100 */
        /* <DEDUP_REMOVED lines=18> */
[--C-:B-1----:R-:W-:Y:S02]  /*24d0*/  HADD2.F32 R92, -RZ, R22.reuse.H0_H0 ;  /* 0x20000016ff5c7230 */ /* 0x102fe40000004100 */
[----:B------:R-:W-:Y:S02]  /*24e0*/  HADD2.F32 R21, -RZ, R22.H1_H1 ;  /* 0x30000016ff157230 */ /* 0x000fe40000004100 */
[--C-:B------:R-:W-:Y:S01]  /*24f0*/  HADD2.F32 R91, -RZ, R23.reuse.H0_H0 ;  /* 0x20000017ff5b7230 */ /* 0x100fe20000004100 */
[-C--:B------:R-:W-:Y:S01]  /*2500*/  FFMA.FTZ R20, R79, R92.reuse, R20 ;  /* 0x0000005c4f147223 */ /* 0x080fe20000010014 */
[----:B------:R-:W-:Y:S01]  /*2510*/  HADD2.F32 R22, -RZ, R23.H1_H1 ;  /* 0x30000017ff167230 */ /* 0x000fe20000004100 */
[-C--:B------:R-:W-:Y:S02]  /*2520*/  FFMA.FTZ R96, R87, R92.reuse, R95 ;  /* 0x0000005c57607223 */ /* 0x080fe4000001005f */
[----:B------:R-:W-:-:S02]  /*2530*/  FFMA.FTZ R93, R86, R92, R93 ;  /* 0x0000005c565d7223 */ /* 0x000fc4000001005d */
[----:B------:R-:W-:Y:S02]  /*2540*/  FFMA.FTZ R23, R83, R92, R94 ;  /* 0x0000005c53177223 */ /* 0x000fe4000001005e */
[-C--:B------:R-:W-:Y:S02]  /*2550*/  FFMA.FTZ R92, R82, R21.reuse, R20 ;  /* 0x00000015525c7223 */ /* 0x080fe40000010014 */
[-C--:B------:R-:W-:Y:S02]  /*2560*/  FFMA.FTZ R96, R81, R21.reuse, R96 ;  /* 0x0000001551607223 */ /* 0x080fe40000010060 */
[-C--:B------:R-:W-:Y:S02]  /*2570*/  FFMA.FTZ R94, R80, R21.reuse, R93 ;  /* 0x00000015505e7223 */ /* 0x080fe4000001005d */
[----:B------:R-:W-:Y:S01]  /*2580*/  FFMA.FTZ R23, R78, R21, R23 ;  /* 0x000000154e177223 */ /* 0x000fe20000010017 */
[----:B---3--:R-:W-:Y:S01]  /*2590*/  SHF.R.U32.HI R95, RZ, 0x8, R4 ;  /* 0x00000008ff5f7819 */ /* 0x008fe20000011604 */
[----:B------:R-:W0:Y:S01]  /*25a0*/  LDS.64 R20, [UR4+0x500] ;  /* 0x00050004ff147984 */ /* 0x000e220008000a00 */
[----:B------:R-:W-:Y:S01]  /*25b0*/  SHF.R.U32.HI R93, RZ, 0x8, R7 ;  /* 0x00000008ff5d7819 */ /* 0x000fe20000011607 */
[-C--:B------:R-:W-:Y:S01]  /*25c0*/  FFMA.FTZ R92, R77, R91.reuse, R92 ;  /* 0x0000005b4d5c7223 */ /* 0x080fe2000001005c */
[----:B------:R-:W-:Y:S01]  /*25d0*/  LOP3.LUT R100, R95, 0xff, RZ, 0xc0, !PT ;  /* 0x000000ff5f647812 */ /* 0x000fe200078ec0ff */
[-C--:B------:R-:W-:Y:S01]  /*25e0*/  FFMA.FTZ R96, R76, R91.reuse, R96 ;  /* 0x0000005b4c607223 */ /* 0x080fe20000010060 */
[----:B------:R-:W-:Y:S01]  /*25f0*/  LOP3.LUT R95, R93, 0xff, RZ, 0xc0, !PT ;  /* 0x000000ff5d5f7812 */ /* 0x000fe200078ec0ff */
[----:B------:R-:W-:-:S02]  /*2600*/  FFMA.FTZ R93, R75, R91, R94 ;  /* 0x0000005b4b5d7223 */ /* 0x000fc4000001005e */
[----:B------:R-:W-:Y:S02]  /*2610*/  FFMA.FTZ R91, R74, R91, R23 ;  /* 0x0000005b4a5b7223 */ /* 0x000fe40000010017 */
[----:B------:R-:W-:Y:S02]  /*2620*/  FFMA.FTZ R23, R73, R22, R92 ;  /* 0x0000001649177223 */ /* 0x000fe4000001005c */
[----:B------:R-:W-:Y:S02]  /*2630*/  FMUL.FTZ R99, R99, R48 ;  /* 0x0000003063637220 */ /* 0x000fe40000410000 */
[----:B------:R-:W-:Y:S02]  /*2640*/  FMUL.FTZ R97, R97, R46 ;  /* 0x0000002e61617220 */ /* 0x000fe40000410000 */
[----:B------:R-:W-:Y:S01]  /*2650*/  FMUL.FTZ R23, R44, R23 ;  /* 0x000000172c177220 */ /* 0x000fe20000410000 */
[----:B------:R-:W-:Y:S01]  /*2660*/  F2FP.PACK_AB R99, RZ, R99 ;  /* 0x00000063ff63723e */ /* 0x000fe200000000ff */
[-C--:B------:R-:W-:Y:S01]  /*2670*/  FFMA.FTZ R92, R72, R22.reuse, R93 ;  /* 0x00000016485c7223 */ /* 0x080fe2000001005d */
[----:B------:R-:W-:Y:S01]  /*2680*/  F2FP.PACK_AB R97, RZ, R97 ;  /* 0x00000061ff61723e */ /* 0x000fe200000000ff */
[-C--:B------:R-:W-:Y:S01]  /*2690*/  FFMA.FTZ R93, R71, R22.reuse, R91 ;  /* 0x00000016475d7223 */ /* 0x080fe2000001005b */
[----:B------:R-:W-:Y:S01]  /*26a0*/  IADD3 R101, -R36, R95, RZ ;  /* 0x0000005f24657210 */ /* 0x000fe20007ffe1ff */
[----:B------:R-:W-:Y:S01]  /*26b0*/  FFMA.FTZ R95, R63, R22, R96 ;  /* 0x000000163f5f7223 */ /* 0x000fe20000010060 */
[----:B------:R-:W-:-:S02]  /*26c0*/  F2FP.PACK_AB R91, RZ, R23 ;  /* 0x00000017ff5b723e */ /* 0x000fc400000000ff */
[----:B------:R-:W1:Y:S01]  /*26d0*/  LDS.64 R22, [UR4+0x508] ;  /* 0x00050804ff167984 */ /* 0x000e620008000a00 */
[----:B------:R-:W-:Y:S01]  /*26e0*/  PRMT R97, R97, 0x5410, R99 ;  /* 0x0000541061617816 */ /* 0x000fe20000000063 */
[----:B------:R-:W-:Y:S02]  /*26f0*/  FMUL.FTZ R95, R48, R95 ;  /* 0x0000005f305f7220 */ /* 0x000fe40000410000 */
[----:B------:R-:W-:-:S03]  /*2700*/  FMUL.FTZ R93, R46, R93 ;  /* 0x0000005d2e5d7220 */ /* 0x000fc60000410000 */
[----:B------:R-:W-:Y:S01]  /*2710*/  HFMA2.MMA R53, R97, 1, 1, R53 ;  /* 0x3c003c0061357835 */ /* 0x000fe20000000035 */
[----:B------:R-:W-:Y:S01]  /*2720*/  LOP3.LUT R97, R7, 0xff, RZ, 0xc0, !PT ;  /* 0x000000ff07617812 */ /* 0x000fe200078ec0ff */
[----:B------:R-:W-:Y:S01]  /*2730*/  FMUL.FTZ R92, R47, R92 ;  /* 0x0000005c2f5c7220 */ /* 0x000fe20000410000 */
[----:B------:R-:W-:Y:S02]  /*2740*/  F2FP.PACK_AB R95, RZ, R95 ;  /* 0x0000005fff5f723e */ /* 0x000fe400000000ff */
[----:B------:R-:W-:Y:S02]  /*2750*/  F2FP.PACK_AB R93, RZ, R93 ;  /* 0x0000005dff5d723e */ /* 0x000fe400000000ff */
[----:B------:R-:W-:Y:S02]  /*2760*/  IADD3 R97, -R36, R97, RZ ;  /* 0x0000006124617210 */ /* 0x000fe40007ffe1ff */
[----:B------:R-:W-:Y:S02]  /*2770*/  SHF.R.U32.HI R96, RZ, 0x10, R7 ;  /* 0x00000010ff607819 */ /* 0x000fe40000011607 */
[----:B------:R-:W-:Y:S01]  /*2780*/  F2FP.PACK_AB R92, RZ, R92 ;  /* 0x0000005cff5c723e */ /* 0x000fe200000000ff */
[----:B------:R2:W3:Y:S01]  /*2790*/  I2F.F16 R104, R97 ;  /* 0x0000006100687306 */ /* 0x0004e20000200c00 */
[----:B------:R-:W-:-:S02]  /*27a0*/  LOP3.LUT R98, R4, 0xff, RZ, 0xc0, !PT ;  /* 0x000000ff04627812 */ /* 0x000fc400078ec0ff */
[----:B------:R-:W-:Y:S02]  /*27b0*/  SHF.R.U32.HI R94, RZ, 0x10, R4 ;  /* 0x00000010ff5e7819 */ /* 0x000fe40000011604 */
[----:B------:R-:W-:Y:S02]  /*27c0*/  PRMT R93, R93, 0x5410, R95 ;  /* 0x000054105d5d7816 */ /* 0x000fe4000000005f */
[----:B------:R-:W-:Y:S02]  /*27d0*/  LEA.HI R4, R4, -R37, RZ, 0x8 ;  /* 0x8000002504047211 */ /* 0x000fe400078f40ff */
[----:B--2---:R-:W-:Y:S02]  /*27e0*/  LOP3.LUT R97, R96, 0xff, RZ, 0xc0, !PT ;  /* 0x000000ff60617812 */ /* 0x004fe400078ec0ff */
[----:B------:R-:W-:Y:S01]  /*27f0*/  PRMT R96, R91, 0x5410, R92 ;  /* 0x000054105b607816 */ /* 0x000fe2000000005c */
[----:B------:R-:W-:Y:S01]  /*2800*/  HADD2 R60, R93, R60 ;  /* 0x0000003c5d3c7230 */ /* 0x000fe20000000000 */
[----:B------:R2:W-:Y:S01]  /*2810*/  I2F.F16 R91, R4 ;  /* 0x00000004005b7306 */ /* 0x0005e20000200c00 */
[----:B------:R-:W-:Y:S01]  /*2820*/  LOP3.LUT R94, R94, 0xff, RZ, 0xc0, !PT ;  /* 0x000000ff5e5e7812 */ /* 0x000fe200078ec0ff */
[----:B0-----:R-:W-:Y:S01]  /*2830*/  HADD2.F32 R93, -RZ, R20.H0_H0 ;  /* 0x20000014ff5d7230 */ /* 0x001fe20000004100 */
[----:B----4-:R-:W-:Y:S01]  /*2840*/  SHF.R.U32.HI R92, RZ, 0x8, R8 ;  /* 0x00000008ff5c7819 */ /* 0x010fe20000011608 */
[----:B------:R-:W-:Y:S01]  /*2850*/  HFMA2.MMA R61, R96, 1, 1, R61 ;  /* 0x3c003c00603d7835 */ /* 0x000fe2000000003d */
[----:B------:R-:W-:-:S02]  /*2860*/  IADD3 R100, -R37, R100, RZ ;  /* 0x0000006425647210 */ /* 0x000fc40007ffe1ff */
[----:B--2---:R-:W-:Y:S01]  /*2870*/  LOP3.LUT R4, R8, 0xff, RZ, 0xc0, !PT ;  /* 0x000000ff08047812 */ /* 0x004fe200078ec0ff */
[----:B------:R-:W-:Y:S01]  /*2880*/  HADD2.F32 R20, -RZ, R20.H1_H1 ;  /* 0x30000014ff147230 */ /* 0x000fe20000004100 */
[----:B------:R-:W-:Y:S02]  /*2890*/  IADD3 R94, -R37, R94, RZ ;  /* 0x0000005e255e7210 */ /* 0x000fe40007ffe1ff */
[----:B------:R-:W-:Y:S01]  /*28a0*/  LEA.HI R95, R7, -R36, RZ, 0x8 ;  /* 0x80000024075f7211 */ /* 0x000fe200078f40ff */
[-C--:B------:R-:W-:Y:S01]  /*28b0*/  FFMA.FTZ R7, R62, R93.reuse, RZ ;  /* 0x0000005d3e077223 */ /* 0x080fe200000100ff */
[----:B------:R-:W-:Y:S01]  /*28c0*/  LOP3.LUT R96, R92, 0xff, RZ, 0xc0, !PT ;  /* 0x000000ff5c607812 */ /* 0x000fe200078ec0ff */
[-C--:B------:R-:W-:Y:S01]  /*28d0*/  FFMA.FTZ R92, R65, R93.reuse, RZ ;  /* 0x0000005d415c7223 */ /* 0x080fe200000100ff */
[C---:B------:R-:W-:Y:S01]  /*28e0*/  IADD3 R105, -R37.reuse, R4, RZ ;  /* 0x0000000425697210 */ /* 0x040fe20007ffe1ff */
[-C--:B------:R-:W-:Y:S01]  /*28f0*/  FFMA.FTZ R4, R64, R93.reuse, RZ ;  /* 0x0000005d40047223 */ /* 0x080fe200000100ff */
[----:B------:R0:W-:Y:S01]  /*2900*/  I2F.F16 R102, R100 ;  /* 0x0000006400667306 */ /* 0x0001e20000200c00 */
[----:B------:R-:W-:Y:S01]  /*2910*/  FFMA.FTZ R93, R70, R93, RZ ;  /* 0x0000005d465d7223 */ /* 0x000fe200000100ff */
[----:B------:R-:W-:Y:S01]  /*2920*/  IADD3 R98, -R37, R98, RZ ;  /* 0x0000006225627210 */ /* 0x000fe20007ffe1ff */
[----:B------:R-:W-:-:S02]  /*2930*/  FFMA.FTZ R7, R66, R20, R7 ;  /* 0x0000001442077223 */ /* 0x000fc40000010007 */
[----:B------:R-:W-:-:S03]  /*2940*/  FFMA.FTZ R4, R69, R20, R4 ;  /* 0x0000001445047223 */ /* 0x000fc60000010004 */
[----:B------:R2:W-:Y:S01]  /*2950*/  I2F.F16 R99, R94 ;  /* 0x0000005e00637306 */ /* 0x0005e20000200c00 */
[----:B0-----:R-:W-:Y:S01]  /*2960*/  IADD3 R100, -R36, R97, RZ ;  /* 0x0000006124647210 */ /* 0x001fe20007ffe1ff */
[--C-:B------:R-:W-:Y:S01]  /*2970*/  HADD2.F32 R97, -RZ, R21.reuse.H0_H0 ;  /* 0x20000015ff617230 */ /* 0x100fe20000004100 */
[----:B------:R-:W-:Y:S01]  /*2980*/  FFMA.FTZ R93, R84, R20, R93 ;  /* 0x00000014545d7223 */ /* 0x000fe2000001005d */
[----:B------:R-:W-:Y:S01]  /*2990*/  HADD2.F32 R21, -RZ, R21.H1_H1 ;  /* 0x30000015ff157230 */ /* 0x000fe20000004100 */
[----:B------:R-:W-:Y:S01]  /*29a0*/  IADD3 R106, -R37, R96, RZ ;  /* 0x00000060256a7210 */ /* 0x000fe20007ffe1ff */
[----:B--2---:R-:W-:Y:S02]  /*29b0*/  FFMA.FTZ R94, R67, R20, R92 ;  /* 0x00000014435e7223 */ /* 0x004fe4000001005c */
[----:B------:R0:W2:Y:S01]  /*29c0*/  I2F.F16 R103, R98 ;  /* 0x0000006200677306 */ /* 0x0000a20000200c00 */
[----:B------:R-:W-:Y:S01]  /*29d0*/  SHF.R.U32.HI R20, RZ, 0x10, R8 ;  /* 0x00000010ff147819 */ /* 0x000fe20000011608 */
[----:B------:R-:W-:-:S02]  /*29e0*/  FFMA.FTZ R7, R90, R97, R7 ;  /* 0x000000615a077223 */ /* 0x000fc40000010007 */
[-C--:B------:R-:W-:Y:S02]  /*29f0*/  FFMA.FTZ R4, R89, R97.reuse, R4 ;  /* 0x0000006159047223 */ /* 0x080fe40000010004 */
[-C--:B------:R-:W-:Y:S02]  /*2a00*/  FFMA.FTZ R96, R88, R97.reuse, R93 ;  /* 0x0000006158607223 */ /* 0x080fe4000001005d */
[----:B0-----:R-:W-:Y:S01]  /*2a10*/  FFMA.FTZ R98, R68, R97, R94 ;  /* 0x0000006144627223 */ /* 0x001fe2000001005e */
[----:B------:R0:W-:Y:S01]  /*2a20*/  I2F.F16 R92, R105 ;  /* 0x00000069005c7306 */ /* 0x0001e20000200c00 */
[----:B------:R-:W-:Y:S01]  /*2a30*/  LOP3.LUT R108, R20, 0xff, RZ, 0xc0, !PT ;  /* 0x000000ff146c7812 */ /* 0x000fe200078ec0ff */
[-C--:B------:R-:W-:Y:S02]  /*2a40*/  FFMA.FTZ R20, R54, R21.reuse, R7 ;  /* 0x0000001536147223 */ /* 0x080fe40000010007 */
[-C--:B------:R-:W-:Y:S02]  /*2a50*/  FFMA.FTZ R98, R56, R21.reuse, R98 ;  /* 0x0000001538627223 */ /* 0x080fe40000010062 */
[----:B0-----:R-:W-:-:S02]  /*2a60*/  FFMA.FTZ R105, R55, R21, R4 ;  /* 0x0000001537697223 */ /* 0x001fc40000010004 */
[----:B------:R-:W-:Y:S01]  /*2a70*/  FFMA.FTZ R21, R57, R21, R96 ;  /* 0x0000001539157223 */ /* 0x000fe20000010060 */
[--C-:B-1----:R-:W-:Y:S02]  /*2a80*/  HADD2.F32 R96, -RZ, R22.reuse.H0_H0 ;  /* 0x20000016ff607230 */ /* 0x102fe40000004100 */
[----:B------:R-:W-:Y:S02]  /*2a90*/  HADD2.F32 R97, -RZ, R22.H1_H1 ;  /* 0x30000016ff617230 */ /* 0x000fe40000004100 */
[--C-:B------:R-:W-:Y:S01]  /*2aa0*/  HADD2.F32 R7, -RZ, R23.reuse.H0_H0 ;  /* 0x20000017ff077230 */ /* 0x100fe20000004100 */
[-C--:B------:R-:W-:Y:S01]  /*2ab0*/  FFMA.FTZ R22, R79, R96.reuse, R20 ;  /* 0x000000604f167223 */ /* 0x080fe20000010014 */
[----:B------:R-:W-:Y:S01]  /*2ac0*/  HADD2.F32 R4, -RZ, R23.H1_H1 ;  /* 0x30000017ff047230 */ /* 0x000fe20000004100 */
[-C--:B------:R-:W-:Y:S02]  /*2ad0*/  FFMA.FTZ R23, R83, R96.reuse, R21 ;  /* 0x0000006053177223 */ /* 0x080fe40000010015 */
[----:B------:R-:W0:Y:S01]  /*2ae0*/  LDS.64 R20, [UR4+0x600] ;  /* 0x00060004ff147984 */ /* 0x000e220008000a00 */
[----:B------:R-:W-:-:S02]  /*2af0*/  FFMA.FTZ R105, R86, R96, R105 ;  /* 0x0000006056697223 */ /* 0x000fc40000010069 */
[----:B------:R-:W-:Y:S01]  /*2b00*/  FFMA.FTZ R98, R87, R96, R98 ;  /* 0x0000006057627223 */ /* 0x000fe20000010062 */
[----:B------:R1:W-:Y:S01]  /*2b10*/  I2F.F16 R94, R106 ;  /* 0x0000006a005e7306 */ /* 0x0003e20000200c00 */
[-C--:B------:R-:W-:Y:S02]  /*2b20*/  FFMA.FTZ R22, R82, R97.reuse, R22 ;  /* 0x0000006152167223 */ /* 0x080fe40000010016 */
[----:B------:R-:W-:Y:S01]  /*2b30*/  FFMA.FTZ R96, R80, R97, R105 ;  /* 0x0000006150607223 */ /* 0x000fe20000010069 */
[----:B------:R-:W-:Y:S01]  /*2b40*/  IADD3 R93, -R37, R108, RZ ;  /* 0x0000006c255d7210 */ /* 0x000fe20007ffe1ff */
[----:B------:R-:W-:Y:S01]  /*2b50*/  FFMA.FTZ R22, R77, R7, R22 ;  /* 0x000000074d167223 */ /* 0x000fe20000010016 */
[----:B------:R-:W-:Y:S01]  /*2b60*/  SHF.R.U32.HI R108, RZ, 0x8, R11 ;  /* 0x00000008ff6c7819 */ /* 0x000fe2000001160b */
[-C--:B-1----:R-:W-:Y:S02]  /*2b70*/  FFMA.FTZ R106, R81, R97.reuse, R98 ;  /* 0x00000061516a7223 */ /* 0x082fe40000010062 */
[----:B------:R-:W-:-:S02]  /*2b80*/  FFMA.FTZ R98, R78, R97, R23 ;  /* 0x000000614e627223 */ /* 0x000fc40000010017 */
[-C--:B------:R-:W-:Y:S01]  /*2b90*/  FFMA.FTZ R23, R75, R7.reuse, R96 ;  /* 0x000000074b177223 */ /* 0x080fe20000010060 */
[----:B------:R-:W-:Y:S01]  /*2ba0*/  LOP3.LUT R105, R108, 0xff, RZ, 0xc0, !PT ;  /* 0x000000ff6c697812 */ /* 0x000fe200078ec0ff */
[-C--:B------:R-:W-:Y:S02]  /*2bb0*/  FFMA.FTZ R106, R76, R7.reuse, R106 ;  /* 0x000000074c6a7223 */ /* 0x080fe4000001006a */
[----:B------:R-:W-:Y:S02]  /*2bc0*/  FFMA.FTZ R96, R74, R7, R98 ;  /* 0x000000074a607223 */ /* 0x000fe40000010062 */
[-C--:B------:R-:W-:Y:S02]  /*2bd0*/  FFMA.FTZ R7, R73, R4.reuse, R22 ;  /* 0x0000000449077223 */ /* 0x080fe40000010016 */
[-C--:B------:R-:W-:Y:S01]  /*2be0*/  FFMA.FTZ R22, R72, R4.reuse, R23 ;  /* 0x0000000448167223 */ /* 0x080fe20000010017 */
[----:B------:R-:W-:Y:S01]  /*2bf0*/  IADD3 R98, -R36, R105, RZ ;  /* 0x0000006924627210 */ /* 0x000fe20007ffe1ff */
[----:B------:R-:W-:-:S02]  /*2c00*/  FFMA.FTZ R23, R71, R4, R96 ;  /* 0x0000000447177223 */ /* 0x000fc40000010060 */
[----:B------:R-:W-:Y:S02]  /*2c10*/  FFMA.FTZ R105, R63, R4, R106 ;  /* 0x000000043f697223 */ /* 0x000fe4000001006a */
[----:B------:R-:W-:Y:S02]  /*2c20*/  FMUL.FTZ R7, R44, R7 ;  /* 0x000000072c077220 */ /* 0x000fe40000410000 */
[----:B------:R-:W-:Y:S02]  /*2c30*/  FMUL.FTZ R22, R47, R22 ;  /* 0x000000162f167220 */ /* 0x000fe40000410000 */
[----:B------:R-:W-:Y:S01]  /*2c40*/  FMUL.FTZ R23, R46, R23 ;  /* 0x000000172e177220 */ /* 0x000fe20000410000 */
[----:B------:R-:W-:Y:S01]  /*2c50*/  F2FP.PACK_AB R7, RZ, R7 ;  /* 0x00000007ff07723e */ /* 0x000fe200000000ff */
[----:B------:R-:W-:Y:S01]  /*2c60*/  FMUL.FTZ R105, R48, R105 ;  /* 0x0000006930697220 */ /* 0x000fe20000410000 */
[----:B------:R-:W-:Y:S02]  /*2c70*/  F2FP.PACK_AB R22, RZ, R22 ;  /* 0x00000016ff16723e */ /* 0x000fe400000000ff */
[----:B------:R-:W-:-:S02]  /*2c80*/  SHF.R.U32.HI R109, RZ, 0x10, R11 ;  /* 0x00000010ff6d7819 */ /* 0x000fc4000001160b */
[----:B------:R-:W-:Y:S02]  /*2c90*/  F2FP.PACK_AB R23, RZ, R23 ;  /* 0x00000017ff17723e */ /* 0x000fe400000000ff */
[----:B------:R-:W-:Y:S02]  /*2ca0*/  PRMT R7, R7, 0x5410, R22 ;  /* 0x0000541007077816 */ /* 0x000fe40000000016 */
[----:B------:R-:W-:Y:S02]  /*2cb0*/  F2FP.PACK_AB R105, RZ, R105 ;  /* 0x00000069ff69723e */ /* 0x000fe400000000ff */
[----:B------:R-:W-:Y:S02]  /*2cc0*/  LOP3.LUT R109, R109, 0xff, RZ, 0xc0, !PT ;  /* 0x000000ff6d6d7812 */ /* 0x000fe400078ec0ff */
[----:B------:R-:W-:Y:S01]  /*2cd0*/  PRMT R106, R23, 0x5410, R105 ;  /* 0x00005410176a7816 */ /* 0x000fe20000000069 */
[----:B------:R-:W-:Y:S01]  /*2ce0*/  HFMA2.MMA R59, R7, 1, 1, R59 ;  /* 0x3c003c00073b7835 */ /* 0x000fe2000000003b */
[----:B------:R-:W1:Y:S01]  /*2cf0*/  LDS.64 R22, [UR4+0x608] ;  /* 0x00060804ff167984 */ /* 0x000e620008000a00 */
[----:B------:R-:W-:Y:S01]  /*2d00*/  IADD3 R96, -R36, R109, RZ ;  /* 0x0000006d24607210 */ /* 0x000fe20007ffe1ff */
[----:B0-----:R-:W-:Y:S01]  /*2d10*/  HADD2.F32 R109, -RZ, R20.H0_H0 ;  /* 0x20000014ff6d7230 */ /* 0x001fe20000004100 */
[----:B------:R-:W-:-:S02]  /*2d20*/  LOP3.LUT R7, R5, 0xff, RZ, 0xc0, !PT ;  /* 0x000000ff05077812 */ /* 0x000fc400078ec0ff */
[----:B------:R-:W-:Y:S02]  /*2d30*/  LOP3.LUT R107, R11, 0xff, RZ, 0xc0, !PT ;  /* 0x000000ff0b6b7812 */ /* 0x000fe400078ec0ff */
[----:B------:R-:W-:Y:S01]  /*2d40*/  SHF.R.U32.HI R105, RZ, 0x8, R5 ;  /* 0x00000008ff697819 */ /* 0x000fe20000011605 */
[----:B------:R-:W-:Y:S01]  /*2d50*/  HADD2.F32 R20, -RZ, R20.H1_H1 ;  /* 0x30000014ff147230 */ /* 0x000fe20000004100 */
[----:B------:R-:W-:Y:S01]  /*2d60*/  IADD3 R4, -R38, R7, RZ ;  /* 0x0000000726047210 */ /* 0x000fe20007ffe1ff */
[----:B------:R-:W-:Y:S01]  /*2d70*/  FFMA.FTZ R7, R62, R109, RZ ;  /* 0x0000006d3e077223 */ /* 0x000fe200000100ff */
[----:B------:R-:W-:Y:S01]  /*2d80*/  IADD3 R107, -R36, R107, RZ ;  /* 0x0000006b246b7210 */ /* 0x000fe20007ffe1ff */
[-C--:B------:R-:W-:Y:S01]  /*2d90*/  FFMA.FTZ R65, R65, R109.reuse, RZ ;  /* 0x0000006d41417223 */ /* 0x080fe200000100ff */
[----:B------:R-:W-:Y:S01]  /*2da0*/  LOP3.LUT R105, R105, 0xff, RZ, 0xc0, !PT ;  /* 0x000000ff69697812 */ /* 0x000fe200078ec0ff */
[-C--:B------:R-:W-:Y:S02]  /*2db0*/  FFMA.FTZ R64, R64, R109.reuse, RZ ;  /* 0x0000006d40407223 */ /* 0x080fe400000100ff */
[----:B------:R-:W-:Y:S01]  /*2dc0*/  FFMA.FTZ R109, R70, R109, RZ ;  /* 0x0000006d466d7223 */ /* 0x000fe200000100ff */
[----:B------:R-:W-:Y:S01]  /*2dd0*/  HFMA2.MMA R58, R106, 1, 1, R58 ;  /* 0x3c003c006a3a7835 */ /* 0x000fe2000000003a */
[----:B------:R0:W-:Y:S01]  /*2de0*/  I2F.F16 R97, R107 ;  /* 0x0000006b00617306 */ /* 0x0001e20000200c00 */
[----:B------:R-:W-:Y:S01]  /*2df0*/  IADD3 R106, -R38, R105, RZ ;  /* 0x00000069266a7210 */ /* 0x000fe20007ffe1ff */
[----:B------:R-:W-:Y:S01]  /*2e00*/  HADD2.F32 R105, -RZ, R21.H1_H1 ;  /* 0x30000015ff697230 */ /* 0x000fe20000004100 */
[----:B------:R-:W-:-:S02]  /*2e10*/  FFMA.FTZ R66, R66, R20, R7 ;  /* 0x0000001442427223 */ /* 0x000fc40000010007 */
[-C--:B------:R-:W-:Y:S02]  /*2e20*/  FFMA.FTZ R65, R67, R20.reuse, R65 ;  /* 0x0000001443417223 */ /* 0x080fe40000010041 */
[-C--:B------:R-:W-:Y:S01]  /*2e30*/  FFMA.FTZ R64, R69, R20.reuse, R64 ;  /* 0x0000001445407223 */ /* 0x080fe20000010040 */
[----:B0-----:R-:W-:Y:S01]  /*2e40*/  HADD2.F32 R107, -RZ, R21.H0_H0 ;  /* 0x20000015ff6b7230 */ /* 0x001fe20000004100 */
[----:B------:R-:W-:Y:S01]  /*2e50*/  FFMA.FTZ R109, R84, R20, R109 ;  /* 0x00000014546d7223 */ /* 0x000fe2000001006d */
[----:B------:R-:W-:Y:S02]  /*2e60*/  SHF.R.U32.HI R21, RZ, 0x8, R6 ;  /* 0x00000008ff157819 */ /* 0x000fe40000011606 */
[----:B------:R-:W-:Y:S02]  /*2e70*/  SHF.R.U32.HI R20, RZ, 0x10, R5 ;  /* 0x00000010ff147819 */ /* 0x000fe40000011605 */
[----:B------:R-:W-:Y:S02]  /*2e80*/  LOP3.LUT R70, R21, 0xff, RZ, 0xc0, !PT ;  /* 0x000000ff15467812 */ /* 0x000fe400078ec0ff */
[----:B------:R-:W-:-:S02]  /*2e90*/  LOP3.LUT R67, R20, 0xff, RZ, 0xc0, !PT ;  /* 0x000000ff14437812 */ /* 0x000fc400078ec0ff */
[----:B------:R-:W0:Y:S01]  /*2ea0*/  LDS.64 R20, [UR4+0x110] ;  /* 0x00011004ff147984 */ /* 0x000e220008000a00 */
[-C--:B------:R-:W-:Y:S02]  /*2eb0*/  FFMA.FTZ R65, R68, R107.reuse, R65 ;  /* 0x0000006b44417223 */ /* 0x080fe40000010041 */
[-C--:B------:R-:W-:Y:S02]  /*2ec0*/  FFMA.FTZ R88, R88, R107.reuse, R109 ;  /* 0x0000006b58587223 */ /* 0x080fe4000001006d */
[----:B------:R-:W-:Y:S02]  /*2ed0*/  FFMA.FTZ R68, R89, R107, R64 ;  /* 0x0000006b59447223 */ /* 0x000fe40000010040 */
[----:B------:R-:W-:Y:S01]  /*2ee0*/  FFMA.FTZ R69, R56, R105, R65 ;  /* 0x0000006938457223 */ /* 0x000fe20000010041 */
[--C-:B-1----:R-:W-:Y:S01]  /*2ef0*/  HADD2.F32 R56, -RZ, R22.reuse.H0_H0 ;  /* 0x20000016ff387230 */ /* 0x102fe20000004100 */
[----:B------:R-:W-:Y:S02]  /*2f00*/  FFMA.FTZ R66, R90, R107, R66 ;  /* 0x0000006b5a427223 */ /* 0x000fe40000010042 */
[-C--:B------:R-:W-:Y:S01]  /*2f10*/  FFMA.FTZ R88, R57, R105.reuse, R88 ;  /* 0x0000006939587223 */ /* 0x080fe20000010058 */
[----:B------:R-:W-:Y:S01]  /*2f20*/  LOP3.LUT R62, R6, 0xff, RZ, 0xc0, !PT ;  /* 0x000000ff063e7812 */ /* 0x000fe200078ec0ff */
[-C--:B------:R-:W-:Y:S01]  /*2f30*/  FFMA.FTZ R65, R55, R105.reuse, R68 ;  /* 0x0000006937417223 */ /* 0x080fe20000010044 */
[----:B------:R-:W-:Y:S01]  /*2f40*/  HADD2.F32 R55, -RZ, R22.H1_H1 ;  /* 0x30000016ff377230 */ /* 0x000fe20000004100 */
[----:B------:R-:W-:Y:S01]  /*2f50*/  FFMA.FTZ R54, R54, R105, R66 ;  /* 0x0000006936367223 */ /* 0x000fe20000010042 */
[----:B------:R-:W-:Y:S01]  /*2f60*/  IADD3 R66, -R38, R67, RZ ;  /* 0x0000004326427210 */ /* 0x000fe20007ffe1ff */
[----:B------:R-:W-:Y:S01]  /*2f70*/  FFMA.FTZ R68, R87, R56, R69 ;  /* 0x0000003857447223 */ /* 0x000fe20000010045 */
[----:B------:R-:W-:Y:S01]  /*2f80*/  LEA.HI R67, R5, -R38, RZ, 0x8 ;  /* 0x8000002605437211 */ /* 0x000fe200078f40ff */
[----:B------:R-:W-:Y:S01]  /*2f90*/  FFMA.FTZ R88, R83, R56, R88 ;  /* 0x0000003853587223 */ /* 0x000fe20000010058 */
[----:B------:R-:W-:Y:S01]  /*2fa0*/  IADD3 R62, -R39, R62, RZ ;  /* 0x0000003e273e7210 */ /* 0x000fe20007ffe1ff */
[----:B------:R-:W-:Y:S01]  /*2fb0*/  HADD2.F32 R5, -RZ, R23.H0_H0 ;  /* 0x20000017ff057230 */ /* 0x000fe20000004100 */
[----:B------:R-:W-:-:S02]  /*2fc0*/  FFMA.FTZ R81, R81, R55, R68 ;  /* 0x0000003751517223 */ /* 0x000fc40000010044 */
[----:B------:R-:W-:Y:S01]  /*2fd0*/  FFMA.FTZ R88, R78, R55, R88 ;  /* 0x000000374e587223 */ /* 0x000fe20000010058 */
[----:B------:R-:W1:Y:S01]  /*2fe0*/  I2F.F16 R4, R4 ;  /* 0x0000000400047306 */ /* 0x000e620000200c00 */
[-C--:B------:R-:W-:Y:S01]  /*2ff0*/  FFMA.FTZ R54, R79, R56.reuse, R54 ;  /* 0x000000384f367223 */ /* 0x080fe20000010036 */
[----:B------:R-:W-:Y:S01]  /*3000*/  HADD2.F32 R22, -RZ, R23.H1_H1 ;  /* 0x30000017ff167230 */ /* 0x000fe20000004100 */
[----:B------:R-:W-:Y:S01]  /*3010*/  FFMA.FTZ R65, R86, R56, R65 ;  /* 0x0000003856417223 */ /* 0x000fe20000010041 */
[----:B------:R-:W-:Y:S01]  /*3020*/  IADD3 R70, -R39, R70, RZ ;  /* 0x0000004627467210 */ /* 0x000fe20007ffe1ff */
[-C--:B------:R-:W-:Y:S02]  /*3030*/  FFMA.FTZ R83, R76, R5.reuse, R81 ;  /* 0x000000054c537223 */ /* 0x080fe40000010051 */
[----:B------:R-:W-:Y:S01]  /*3040*/  FFMA.FTZ R81, R74, R5, R88 ;  /* 0x000000054a517223 */ /* 0x000fe20000010058 */
[----:B------:R-:W4:Y:S01]  /*3050*/  I2F.F16 R62, R62 ;  /* 0x0000003e003e7306 */ /* 0x000f220000200c00 */
[----:B------:R-:W-:-:S02]  /*3060*/  FFMA.FTZ R54, R82, R55, R54 ;  /* 0x0000003752367223 */ /* 0x000fc40000010036 */
[----:B------:R-:W-:Y:S01]  /*3070*/  FFMA.FTZ R80, R80, R55, R65 ;  /* 0x0000003750507223 */ /* 0x000fe20000010041 */
[----:B------:R-:W-:Y:S01]  /*3080*/  SHF.R.U32.HI R57, RZ, 0x10, R6 ;  /* 0x00000010ff397819 */ /* 0x000fe20000011606 */
[----:B------:R-:W-:Y:S01]  /*3090*/  FFMA.FTZ R81, R71, R22, R81 ;  /* 0x0000001647517223 */ /* 0x000fe20000010051 */
[----:B------:R-:W-:Y:S01]  /*30a0*/  LEA.HI R69, R6, -R39, RZ, 0x8 ;  /* 0x8000002706457211 */ /* 0x000fe200078f40ff */
[--C-:B0-----:R-:W-:Y:S01]  /*30b0*/  HADD2.F32 R65, -RZ, R20.reuse.H0_H0 ;  /* 0x20000014ff417230 */ /* 0x101fe20000004100 */
[----:B------:R-:W0:Y:S01]  /*30c0*/  I2F.F16 R101, R101 ;  /* 0x0000006500657306 */ /* 0x000e220000200c00 */
[----:B------:R-:W-:Y:S01]  /*30d0*/  HADD2.F32 R74, -RZ, R20.H1_H1 ;  /* 0x30000014ff4a7230 */ /* 0x000fe20000004100 */
[-C--:B------:R-:W-:Y:S01]  /*30e0*/  FFMA.FTZ R54, R77, R5.reuse, R54 ;  /* 0x000000054d367223 */ /* 0x080fe20000010036 */
[--C-:B------:R-:W-:Y:S01]  /*30f0*/  HADD2.F32 R71, -RZ, R21.reuse.H0_H0 ;  /* 0x20000015ff477230 */ /* 0x100fe20000004100 */
[----:B------:R-:W-:Y:S01]  /*3100*/  FFMA.FTZ R75, R75, R5, R80 ;  /* 0x000000054b4b7223 */ /* 0x000fe20000010050 */
[----:B------:R-:W-:Y:S01]  /*3110*/  HADD2.F32 R76, -RZ, R21.H1_H1 ;  /* 0x30000015ff4c7230 */ /* 0x000fe20000004100 */
[--C-:B------:R-:W-:Y:S01]  /*3120*/  SHF.R.U32.HI R6, RZ, 0x10, R9.reuse ;  /* 0x00000010ff067819 */ /* 0x100fe20000011609 */
[----:B------:R-:W0:Y:S01]  /*3130*/  LDS.64 R20, [UR4+0x118] ;  /* 0x00011804ff147984 */ /* 0x000e220008000a00 */
[----:B------:R-:W0:Y:S01]  /*3140*/  I2F.F16 R7, R106 ;  /* 0x0000006a00077306 */ /* 0x000e220000200c00 */
[----:B------:R-:W-:-:S07]  /*3150*/  SHF.R.U32.HI R5, RZ, 0x8, R9 ;  /* 0x00000008ff057819 */ /* 0x000fce0000011609 */
[----:B------:R1:W0:Y:S01]  /*3160*/  I2F.F16 R64, R70 ;  /* 0x0000004600407306 */ /* 0x0002220000200c00 */
[----:B------:R-:W-:Y:S02]  /*3170*/  LOP3.LUT R55, R6, 0xff, RZ, 0xc0, !PT ;  /* 0x000000ff06377812 */ /* 0x000fe400078ec0ff */
[----:B------:R-:W-:Y:S02]  /*3180*/  LOP3.LUT R23, R9, 0xff, RZ, 0xc0, !PT ;  /* 0x000000ff09177812 */ /* 0x000fe400078ec0ff */
[----:B------:R-:W-:Y:S02]  /*3190*/  LOP3.LUT R5, R5, 0xff, RZ, 0xc0, !PT ;  /* 0x000000ff05057812 */ /* 0x000fe400078ec0ff */
[----:B-1----:R-:W-:Y:S01]  /*31a0*/  LOP3.LUT R70, R57, 0xff, RZ, 0xc0, !PT ;  /* 0x000000ff39467812 */ /* 0x002fe200078ec0ff */
[-C--:B------:R-:W-:Y:S01]  /*31b0*/  FFMA.FTZ R79, R73, R22.reuse, R54 ;  /* 0x00000016494f7223 */ /* 0x080fe20000010036 */
[----:B------:R-:W-:Y:S01]  /*31c0*/  IADD3 R78, -R38, R55, RZ ;  /* 0x00000037264e7210 */ /* 0x000fe20007ffe1ff */
[----:B------:R-:W-:Y:S01]  /*31d0*/  FFMA.FTZ R83, R63, R22, R83 ;  /* 0x000000163f537223 */ /* 0x000fe20000010053 */
[----:B------:R-:W-:Y:S01]  /*31e0*/  IADD3 R70, -R39, R70, RZ ;  /* 0x0000004627467210 */ /* 0x000fe20007ffe1ff */
[----:B------:R-:W-:Y:S01]  /*31f0*/  FFMA.FTZ R80, R72, R22, R75 ;  /* 0x0000001648507223 */ /* 0x000fe2000001004b */
[C---:B------:R-:W-:Y:S01]  /*3200*/  IADD3 R23, -R38.reuse, R23, RZ ;  /* 0x0000001726177210 */ /* 0x040fe20007ffe1ff */
[----:B---3--:R-:W-:Y:S01]  /*3210*/  HADD2.F32 R22, -RZ, R104.H0_H0 ;  /* 0x20000068ff167230 */ /* 0x008fe20000004100 */
[----:B------:R-:W-:Y:S01]  /*3220*/  IADD3 R5, -R38, R5, RZ ;  /* 0x0000000526057210 */ /* 0x000fe20007ffe1ff */
[----:B--2---:R-:W-:-:S02]  /*3230*/  HADD2.F32 R54, -RZ, R103.H0_H0 ;  /* 0x20000067ff367230 */ /* 0x004fc40000004100 */
[----:B------:R-:W-:Y:S02]  /*3240*/  HADD2.F32 R55, -RZ, R4.H0_H0 ;  /* 0x20000004ff377230 */ /* 0x000fe40000004100 */
[----:B----4-:R-:W-:Y:S01]  /*3250*/  HADD2.F32 R62, -RZ, R62.H0_H0 ;  /* 0x2000003eff3e7230 */ /* 0x010fe20000004100 */
[----:B------:R-:W-:Y:S01]  /*3260*/  I2F.F16 R68, R70 ;  /* 0x0000004600447306 */ /* 0x000fe20000200c00 */
[----:B0-----:R-:W-:Y:S01]  /*3270*/  HADD2.F32 R57, -RZ, R101.H0_H0 ;  /* 0x20000065ff397230 */ /* 0x001fe20000004100 */
[-C--:B------:R-:W-:Y:S01]  /*3280*/  FFMA.FTZ R4, R54, R65.reuse, RZ ;  /* 0x0000004136047223 */ /* 0x080fe200000100ff */
[----:B------:R-:W-:Y:S01]  /*3290*/  HADD2.F32 R63, -RZ, R7.H0_H0 ;  /* 0x20000007ff3f7230 */ /* 0x000fe20000004100 */
[----:B------:R-:W-:Y:S01]  /*32a0*/  FFMA.FTZ R6, R22, R65, RZ ;  /* 0x0000004116067223 */ /* 0x000fe200000100ff */
[----:B------:R-:W-:-:S03]  /*32b0*/  HADD2.F32 R56, -RZ, R64.H0_H0 ;  /* 0x20000040ff387230 */ /* 0x000fc60000004100 */
[----:B------:R0:W-:Y:S01]  /*32c0*/  I2F.F16 R72, R23 ;  /* 0x0000001700487306 */ /* 0x0001e20000200c00 */
[----:B------:R-:W-:-:S07]  /*32d0*/  FFMA.FTZ R86, R57, R74, R6 ;  /* 0x0000004a39567223 */ /* 0x000fce0000010006 */
[----:B------:R1:W-:Y:S01]  /*32e0*/  I2F.F16 R70, R5 ;  /* 0x0000000500467306 */ /* 0x0003e20000200c00 */
[----:B0-----:R-:W-:-:S07]  /*32f0*/  HADD2.F32 R23, -RZ, R102.H0_H0 ;  /* 0x20000066ff177230 */ /* 0x001fce0000004100 */
[----:B------:R-:W0:Y:S01]  /*3300*/  I2F.F16 R100, R100 ;  /* 0x0000006400647306 */ /* 0x000e220000200c00 */
[-C--:B-1----:R-:W-:Y:S02]  /*3310*/  FFMA.FTZ R5, R55, R65.reuse, RZ ;  /* 0x0000004137057223 */ /* 0x082fe400000100ff */
[----:B------:R-:W-:-:S05]  /*3320*/  FFMA.FTZ R65, R62, R65, RZ ;  /* 0x000000413e417223 */ /* 0x000fca00000100ff */
[----:B------:R-:W1:Y:S01]  /*3330*/  I2F.F16 R66, R66 ;  /* 0x0000004200427306 */ /* 0x000e620000200c00 */
[-C--:B------:R-:W-:Y:S02]  /*3340*/  FFMA.FTZ R84, R23, R74.reuse, R4 ;  /* 0x0000004a17547223 */ /* 0x080fe40000010004 */
[-C--:B------:R-:W-:Y:S02]  /*3350*/  FFMA.FTZ R75, R63, R74.reuse, R5 ;  /* 0x0000004a3f4b7223 */ /* 0x080fe40000010005 */
[----:B------:R-:W-:Y:S01]  /*3360*/  FFMA.FTZ R77, R56, R74, R65 ;  /* 0x0000004a384d7223 */ /* 0x000fe20000010041 */
[----:B------:R-:W-:Y:S01]  /*3370*/  LEA.HI R74, R9, -R38, RZ, 0x8 ;  /* 0x80000026094a7211 */ /* 0x000fe200078f40ff */
[----:B------:R2:W3:Y:S01]  /*3380*/  LDG.E.128.CONSTANT R4, [R18.64] ;  /* 0x0000000c12047981 */ /* 0x0004e2000c1e9d00 */
[----:B------:R-:W4:Y:S01]  /*3390*/  I2F.F16 R95, R95 ;  /* 0x0000005f005f7306 */ /* 0x000f220000200c00 */
[----:B------:R-:W-:Y:S02]  /*33a0*/  SHF.R.U32.HI R9, RZ, 0x8, R10 ;  /* 0x00000008ff097819 */ /* 0x000fe4000001160a */
[----:B------:R-:W-:-:S05]  /*33b0*/  LOP3.LUT R64, R10, 0xff, RZ, 0xc0, !PT ;  /* 0x000000ff0a407812 */ /* 0x000fca00078ec0ff */
[----:B------:R-:W2:Y:S01]  /*33c0*/  I2F.F16 R67, R67 ;  /* 0x0000004300437306 */ /* 0x000ea20000200c00 */
[----:B------:R-:W-:-:S07]  /*33d0*/  LOP3.LUT R82, R9, 0xff, RZ, 0xc0, !PT ;  /* 0x000000ff09527812 */ /* 0x000fce00078ec0ff */
[----:B------:R-:W2:Y:S01]  /*33e0*/  I2F.F16 R69, R69 ;  /* 0x0000004500457306 */ /* 0x000ea20000200c00 */
[C---:B------:R-:W-:Y:S01]  /*33f0*/  IADD3 R9, -R39.reuse, R64, RZ ;  /* 0x0000004027097210 */ /* 0x040fe20007ffe1ff */
[----:B------:R-:W-:Y:S01]  /*3400*/  HADD2.F32 R99, -RZ, R99.H0_H0 ;  /* 0x20000063ff637230 */ /* 0x000fe20000004100 */
[----:B------:R-:W-:Y:S01]  /*3410*/  IADD3 R82, -R39, R82, RZ ;  /* 0x0000005227527210 */ /* 0x000fe20007ffe1ff */
[----:B0-----:R-:W-:Y:S02]  /*3420*/  HADD2.F32 R65, -RZ, R100.H0_H0 ;  /* 0x20000064ff417230 */ /* 0x001fe40000004100 */
[----:B-1----:R-:W-:Y:S02]  /*3430*/  HADD2.F32 R66, -RZ, R66.H0_H0 ;  /* 0x20000042ff427230 */ /* 0x002fe40000004100 */
[----:B------:R-:W-:Y:S01]  /*3440*/  HADD2.F32 R64, -RZ, R68.H0_H0 ;  /* 0x20000044ff407230 */ /* 0x000fe20000004100 */
[----:B------:R-:W-:Y:S01]  /*3450*/  I2F.F16 R78, R78 ;  /* 0x0000004e004e7306 */ /* 0x000fe20000200c00 */
[----:B------:R-:W-:Y:S01]  /*3460*/  HADD2.F32 R91, -RZ, R91.H0_H0 ;  /* 0x2000005bff5b7230 */ /* 0x000fe20000004100 */
[----:B------:R-:W-:Y:S01]  /*3470*/  FFMA.FTZ R84, R99, R71, R84 ;  /* 0x0000004763547223 */ /* 0x000fe20000010054 */
[----:B----4-:R-:W-:Y:S01]  /*3480*/  HADD2.F32 R95, -RZ, R95.H0_H0 ;  /* 0x2000005fff5f7230 */ /* 0x010fe20000004100 */
[----:B------:R-:W-:Y:S01]  /*3490*/  SHF.R.U32.HI R73, RZ, 0x10, R10 ;  /* 0x00000010ff497819 */ /* 0x000fe2000001160a */
[----:B--2---:R-:W-:-:S03]  /*34a0*/  HADD2.F32 R67, -RZ, R67.H0_H0 ;  /* 0x20000043ff437230 */ /* 0x004fc60000004100 */
[----:B------:R-:W0:Y:S01]  /*34b0*/  I2F.F16 R9, R9 ;  /* 0x0000000900097306 */ /* 0x000e220000200c00 */
[----:B------:R-:W-:Y:S01]  /*34c0*/  HADD2.F32 R68, -RZ, R69.H0_H0 ;  /* 0x20000045ff447230 */ /* 0x000fe20000004100 */
[----:B------:R-:W-:Y:S01]  /*34d0*/  FFMA.FTZ R86, R65, R71, R86 ;  /* 0x0000004741567223 */ /* 0x000fe20000010056 */
[----:B------:R-:W-:Y:S01]  /*34e0*/  LEA.HI R8, R8, -R37, RZ, 0x8 ;  /* 0x8000002508087211 */ /* 0x000fe200078f40ff */
[-C--:B------:R-:W-:Y:S01]  /*34f0*/  FFMA.FTZ R75, R66, R71.reuse, R75 ;  /* 0x00000047424b7223 */ /* 0x080fe2000001004b */
[----:B------:R-:W-:Y:S01]  /*3500*/  LEA.HI R11, R11, -R36, RZ, 0x8 ;  /* 0x800000240b0b7211 */ /* 0x000fe200078f40ff */
[----:B------:R-:W-:Y:S01]  /*3510*/  FFMA.FTZ R77, R64, R71, R77 ;  /* 0x00000047404d7223 */ /* 0x000fe2000001004d */
[----:B------:R-:W-:Y:S01]  /*3520*/  LEA.HI R10, R10, -R39, RZ, 0x8 ;  /* 0x800000270a0a7211 */ /* 0x000fe200078f40ff */
[----:B------:R-:W1:Y:S01]  /*3530*/  I2F.F16 R98, R98 ;  /* 0x0000006200627306 */ /* 0x000e620000200c00 */
[----:B------:R-:W-:Y:S01]  /*3540*/  IMAD.WIDE R16, R31, c[0x0][0x18c], R18 ;  /* 0x000063001f107a25 */ /* 0x000fe200078e0212 */
[----:B------:R-:W-:-:S03]  /*3550*/  HADD2.F32 R72, -RZ, R72.H0_H0 ;  /* 0x20000048ff487230 */ /* 0x000fc60000004100 */
[----:B------:R-:W-:-:S03]  /*3560*/  FFMA.FTZ R19, R91, R76, R84 ;  /* 0x0000004c5b137223 */ /* 0x000fc60000010054 */
[----:B------:R-:W2:Y:S01]  /*3570*/  I2F.F16 R82, R82 ;  /* 0x0000005200527306 */ /* 0x000ea20000200c00 */
[-C--:B------:R-:W-:Y:S02]  /*3580*/  FFMA.FTZ R86, R95, R76.reuse, R86 ;  /* 0x0000004c5f567223 */ /* 0x080fe40000010056 */
[-C--:B------:R-:W-:Y:S02]  /*3590*/  FFMA.FTZ R75, R67, R76.reuse, R75 ;  /* 0x0000004c434b7223 */ /* 0x080fe4000001004b */
[----:B------:R-:W-:-:S03]  /*35a0*/  FFMA.FTZ R84, R68, R76, R77 ;  /* 0x0000004c44547223 */ /* 0x000fc6000001004d */
[----:B------:R-:W4:Y:S01]  /*35b0*/  I2F.F16 R74, R74 ;  /* 0x0000004a004a7306 */ /* 0x000f220000200c00 */
[--C-:B------:R-:W-:Y:S01]  /*35c0*/  HADD2.F32 R76, -RZ, R20.reuse.H0_H0 ;  /* 0x20000014ff4c7230 */ /* 0x100fe20000004100 */
[----:B------:R-:W-:Y:S01]  /*35d0*/  LOP3.LUT R18, R73, 0xff, RZ, 0xc0, !PT ;  /* 0x000000ff49127812 */ /* 0x000fe200078ec0ff */
[----:B------:R-:W-:Y:S02]  /*35e0*/  HADD2.F32 R73, -RZ, R20.H1_H1 ;  /* 0x30000014ff497230 */ /* 0x000fe40000004100 */
[----:B------:R-:W-:-:S03]  /*35f0*/  HADD2.F32 R70, -RZ, R70.H0_H0 ;  /* 0x20000046ff467230 */ /* 0x000fc60000004100 */
[----:B------:R-:W-:Y:S01]  /*3600*/  I2F.F16 R8, R8 ;  /* 0x0000000800087306 */ /* 0x000fe20000200c00 */
[----:B------:R-:W-:Y:S01]  /*3610*/  FFMA.FTZ R75, R72, R76, R75 ;  /* 0x0000004c484b7223 */ /* 0x000fe2000001004b */
[----:B------:R-:W-:-:S06]  /*3620*/  HADD2.F32 R87, -RZ, R21.H0_H0 ;  /* 0x20000015ff577230 */ /* 0x000fcc0000004100 */
[----:B------:R-:W1:Y:S01]  /*3630*/  I2F.F16 R11, R11 ;  /* 0x0000000b000b7306 */ /* 0x000e620000200c00 */
[----:B------:R-:W-:-:S07]  /*3640*/  HADD2.F32 R92, -RZ, R92.H0_H0 ;  /* 0x2000005cff5c7230 */ /* 0x000fce0000004100 */
[----:B------:R-:W4:Y:S01]  /*3650*/  I2F.F16 R10, R10 ;  /* 0x0000000a000a7306 */ /* 0x000f220000200c00 */
[----:B------:R-:W-:Y:S02]  /*3660*/  HADD2.F32 R97, -RZ, R97.H0_H0 ;  /* 0x20000061ff617230 */ /* 0x000fe40000004100 */
[----:B0-----:R-:W-:Y:S01]  /*3670*/  HADD2.F32 R71, -RZ, R9.H0_H0 ;  /* 0x20000009ff477230 */ /* 0x001fe20000004100 */
[----:B------:R-:W-:Y:S01]  /*3680*/  FFMA.FTZ R9, R70, R73, R75 ;  /* 0x0000004946097223 */ /* 0x000fe2000001004b */
[----:B------:R-:W-:Y:S01]  /*3690*/  HADD2.F32 R78, -RZ, R78.H0_H0 ;  /* 0x2000004eff4e7230 */ /* 0x000fe20000004100 */
[-C--:B------:R-:W-:Y:S01]  /*36a0*/  FFMA.FTZ R19, R92, R76.reuse, R19 ;  /* 0x0000004c5c137223 */ /* 0x080fe20000010013 */
[----:B------:R-:W-:Y:S01]  /*36b0*/  HADD2.F32 R94, -RZ, R94.H0_H0 ;  /* 0x2000005eff5e7230 */ /* 0x000fe20000004100 */
[-C--:B------:R-:W-:Y:S01]  /*36c0*/  FFMA.FTZ R86, R97, R76.reuse, R86 ;  /* 0x0000004c61567223 */ /* 0x080fe20000010056 */
[----:B-1----:R-:W-:Y:S01]  /*36d0*/  HADD2.F32 R98, -RZ, R98.H0_H0 ;  /* 0x20000062ff627230 */ /* 0x002fe20000004100 */
[----:B------:R-:W-:Y:S01]  /*36e0*/  FFMA.FTZ R84, R71, R76, R84 ;  /* 0x0000004c47547223 */ /* 0x000fe20000010054 */
[----:B--2---:R-:W-:Y:S01]  /*36f0*/  HADD2.F32 R69, -RZ, R82.H0_H0 ;  /* 0x20000052ff457230 */ /* 0x004fe20000004100 */
[----:B------:R-:W-:Y:S01]  /*3700*/  FFMA.FTZ R9, R78, R87, R9 ;  /* 0x000000574e097223 */ /* 0x000fe20000010009 */
[----:B------:R-:W-:-:S02]  /*3710*/  HADD2.F32 R21, -RZ, R21.H1_H1 ;  /* 0x30000015ff157230 */ /* 0x000fc40000004100 */
[----:B----4-:R-:W-:Y:S01]  /*3720*/  HADD2.F32 R74, -RZ, R74.H0_H0 ;  /* 0x2000004aff4a7230 */ /* 0x010fe20000004100 */
[-C--:B------:R-:W-:Y:S01]  /*3730*/  FFMA.FTZ R20, R94, R73.reuse, R19 ;  /* 0x000000495e147223 */ /* 0x080fe20000010013 */
[----:B------:R-:W-:Y:S01]  /*3740*/  HADD2.F32 R76, -RZ, R11.H0_H0 ;  /* 0x2000000bff4c7230 */ /* 0x000fe20000004100 */
[-C--:B------:R-:W-:Y:S01]  /*3750*/  FFMA.FTZ R86, R98, R73.reuse, R86 ;  /* 0x0000004962567223 */ /* 0x080fe20000010056 */
[----:B------:R-:W-:Y:S01]  /*3760*/  HADD2.F32 R75, -RZ, R10.H0_H0 ;  /* 0x2000000aff4b7230 */ /* 0x000fe20000004100 */
[----:B------:R-:W-:Y:S01]  /*3770*/  FFMA.FTZ R84, R69, R73, R84 ;  /* 0x0000004945547223 */ /* 0x000fe20000010054 */
[----:B------:R-:W-:Y:S01]  /*3780*/  HADD2.F32 R73, -RZ, R8.H0_H0 ;  /* 0x20000008ff497230 */ /* 0x000fe20000004100 */
[----:B------:R-:W-:Y:S02]  /*3790*/  FFMA.FTZ R82, R74, R21, R9 ;  /* 0x000000154a527223 */ /* 0x000fe40000010009 */
[----:B------:R0:W2:Y:S01]  /*37a0*/  LDG.E.128.CONSTANT R8, [R16.64] ;  /* 0x0000000c10087981 */ /* 0x0000a2000c1e9d00 */
[----:B------:R-:W-:Y:S01]  /*37b0*/  IADD3 R18, -R39, R18, RZ ;  /* 0x0000001227127210 */ /* 0x000fe20007ffe1ff */
[----:B------:R-:W1:Y:S08]  /*37c0*/  I2F.F16 R93, R93 ;  /* 0x0000005d005d7306 */ /* 0x000e700000200c00 */
[----:B------:R-:W4:Y:S08]  /*37d0*/  I2F.F16 R96, R96 ;  /* 0x0000006000607306 */ /* 0x000f300000200c00 */
[----:B------:R0:W4:Y:S01]  /*37e0*/  I2F.F16 R77, R18 ;  /* 0x00000012004d7306 */ /* 0x0001220000200c00 */
[----:B-1----:R-:W-:Y:S01]  /*37f0*/  HADD2.F32 R93, -RZ, R93.H0_H0 ;  /* 0x2000005dff5d7230 */ /* 0x002fe20000004100 */
[----:B0-----:R-:W0:Y:S01]  /*3800*/  LDS.64 R18, [UR4+0x210] ;  /* 0x00021004ff127984 */ /* 0x001e220008000a00 */
[----:B----4-:R-:W-:-:S03]  /*3810*/  HADD2.F32 R96, -RZ, R96.H0_H0 ;  /* 0x20000060ff607230 */ /* 0x010fc60000004100 */
[-C--:B------:R-:W-:Y:S01]  /*3820*/  FFMA.FTZ R20, R93, R87.reuse, R20 ;  /* 0x000000575d147223 */ /* 0x080fe20000010014 */
[----:B------:R-:W-:Y:S01]  /*3830*/  HADD2.F32 R77, -RZ, R77.H0_H0 ;  /* 0x2000004dff4d7230 */ /* 0x000fe20000004100 */
[----:B------:R-:W-:-:S04]  /*3840*/  FFMA.FTZ R86, R96, R87, R86 ;  /* 0x0000005760567223 */ /* 0x000fc80000010056 */
[----:B------:R-:W-:Y:S02]  /*3850*/  FFMA.FTZ R84, R77, R87, R84 ;  /* 0x000000574d547223 */ /* 0x000fe40000010054 */
[-C--:B------:R-:W-:Y:S02]  /*3860*/  FFMA.FTZ R87, R73, R21.reuse, R20 ;  /* 0x0000001549577223 */ /* 0x080fe40000010014 */
[-C--:B------:R-:W-:Y:S02]  /*3870*/  FFMA.FTZ R101, R76, R21.reuse, R86 ;  /* 0x000000154c657223 */ /* 0x080fe40000010056 */
[----:B------:R-:W-:Y:S02]  /*3880*/  FFMA.FTZ R89, R75, R21, R84 ;  /* 0x000000154b597223 */ /* 0x000fe40000010054 */
[----:B------:R-:W1:Y:S01]  /*3890*/  LDS.64 R20, [UR4+0x218] ;  /* 0x00021804ff147984 */ /* 0x000e620008000a00 */
[----:B------:R-:W-:Y:S02]  /*38a0*/  FMUL.FTZ R79, R44, R79 ;  /* 0x0000004f2c4f7220 */ /* 0x000fe40000410000 */
[----:B------:R-:W-:-:S02]  /*38b0*/  FMUL.FTZ R80, R47, R80 ;  /* 0x000000502f507220 */ /* 0x000fc40000410000 */
[----:B------:R-:W-:Y:S01]  /*38c0*/  FMUL.FTZ R83, R48, R83 ;  /* 0x0000005330537220 */ /* 0x000fe20000410000 */
[----:B------:R-:W-:Y:S01]  /*38d0*/  F2FP.PACK_AB R79, RZ, R79 ;  /* 0x0000004fff4f723e */ /* 0x000fe200000000ff */
[----:B------:R-:W-:Y:S01]  /*38e0*/  FMUL.FTZ R81, R46, R81 ;  /* 0x000000512e517220 */ /* 0x000fe20000410000 */
[----:B------:R-:W-:Y:S01]  /*38f0*/  F2FP.PACK_AB R80, RZ, R80 ;  /* 0x00000050ff50723e */ /* 0x000fe200000000ff */
[----:B------:R-:W-:Y:S02]  /*3900*/  IMAD.WIDE R14, R31, c[0x0][0x18c], R16 ;  /* 0x000063001f0e7a25 */ /* 0x000fe400078e0210 */
[----:B------:R-:W4:Y:S01]  /*3910*/  LDS.64 R16, [UR4+0x310] ;  /* 0x00031004ff107984 */ /* 0x000f220008000a00 */
[----:B------:R-:W-:Y:S01]  /*3920*/  PRMT R79, R79, 0x5410, R80 ;  /* 0x000054104f4f7816 */ /* 0x000fe20000000050 */
[----:B------:R-:W-:Y:S01]  /*3930*/  FMUL.FTZ R87, R44, R87 ;  /* 0x000000572c577220 */ /* 0x000fe20000410000 */
[----:B------:R-:W-:Y:S01]  /*3940*/  F2FP.PACK_AB R83, RZ, R83 ;  /* 0x00000053ff53723e */ /* 0x000fe200000000ff */
[----:B------:R-:W-:Y:S01]  /*3950*/  FMUL.FTZ R82, R47, R82 ;  /* 0x000000522f527220 */ /* 0x000fe20000410000 */
[----:B------:R-:W-:-:S02]  /*3960*/  F2FP.PACK_AB R81, RZ, R81 ;  /* 0x00000051ff51723e */ /* 0x000fc400000000ff */
[----:B------:R-:W-:Y:S01]  /*3970*/  MOV R84, R41 ;  /* 0x0000002900547202 */ /* 0x000fe20000000f00 */
[----:B------:R-:W-:Y:S01]  /*3980*/  HFMA2.MMA R41, R79, 1, 1, R40 ;  /* 0x3c003c004f297835 */ /* 0x000fe20000000028 */
[----:B------:R-:W-:Y:S01]  /*3990*/  PRMT R81, R81, 0x5410, R83 ;  /* 0x0000541051517816 */ /* 0x000fe20000000053 */
[----:B0-----:R-:W-:Y:S01]  /*39a0*/  HADD2.F32 R79, -RZ, R18.H0_H0 ;  /* 0x20000012ff4f7230 */ /* 0x001fe20000004100 */
[----:B------:R-:W-:Y:S02]  /*39b0*/  F2FP.PACK_AB R87, RZ, R87 ;  /* 0x00000057ff57723e */ /* 0x000fe400000000ff */
[----:B------:R-:W-:Y:S01]  /*39c0*/  F2FP.PACK_AB R82, RZ, R82 ;  /* 0x00000052ff52723e */ /* 0x000fe200000000ff */
[----:B------:R-:W-:Y:S01]  /*39d0*/  HADD2 R40, R81, R84 ;  /* 0x0000005451287230 */ /* 0x000fe20000000000 */
[-C--:B------:R-:W-:Y:S01]  /*39e0*/  FFMA.FTZ R84, R22, R79.reuse, RZ ;  /* 0x0000004f16547223 */ /* 0x080fe200000100ff */
[--C-:B------:R-:W-:Y:S01]  /*39f0*/  HADD2.F32 R81, -RZ, R19.reuse.H0_H0 ;  /* 0x20000013ff517230 */ /* 0x100fe20000004100 */
[----:B------:R-:W-:Y:S01]  /*3a00*/  PRMT R87, R87, 0x5410, R82 ;  /* 0x0000541057577816 */ /* 0x000fe20000000052 */
[----:B------:R-:W-:Y:S01]  /*3a10*/  HADD2.F32 R82, -RZ, R19.H1_H1 ;  /* 0x30000013ff527230 */ /* 0x000fe20000004100 */
[-C--:B------:R-:W-:Y:S01]  /*3a20*/  FFMA.FTZ R19, R54, R79.reuse, RZ ;  /* 0x0000004f36137223 */ /* 0x080fe200000100ff */
[----:B------:R-:W-:Y:S01]  /*3a30*/  HADD2.F32 R18, -RZ, R18.H1_H1 ;  /* 0x30000012ff127230 */ /* 0x000fe20000004100 */
[----:B------:R-:W-:-:S02]  /*3a40*/  FFMA.FTZ R83, R55, R79, RZ ;  /* 0x0000004f37537223 */ /* 0x000fc400000100ff */
[----:B------:R-:W-:Y:S02]  /*3a50*/  FFMA.FTZ R79, R62, R79, RZ ;  /* 0x0000004f3e4f7223 */ /* 0x000fe400000100ff */
[-C--:B------:R-:W-:Y:S02]  /*3a60*/  FFMA.FTZ R80, R23, R18.reuse, R19 ;  /* 0x0000001217507223 */ /* 0x080fe40000010013 */
[-C--:B------:R-:W-:Y:S02]  /*3a70*/  FFMA.FTZ R84, R57, R18.reuse, R84 ;  /* 0x0000001239547223 */ /* 0x080fe40000010054 */
[-C--:B------:R-:W-:Y:S02]  /*3a80*/  FFMA.FTZ R83, R63, R18.reuse, R83 ;  /* 0x000000123f537223 */ /* 0x080fe40000010053 */
[----:B------:R-:W-:Y:S02]  /*3a90*/  FFMA.FTZ R79, R56, R18, R79 ;  /* 0x00000012384f7223 */ /* 0x000fe4000001004f */
[----:B------:R-:W0:Y:S01]  /*3aa0*/  LDS.64 R18, [UR4+0x318] ;  /* 0x00031804ff127984 */ /* 0x000e220008000a00 */
[----:B------:R-:W-:-:S02]  /*3ab0*/  FFMA.FTZ R80, R99, R81, R80 ;  /* 0x0000005163507223 */ /* 0x000fc40000010050 */
[-C--:B------:R-:W-:Y:S02]  /*3ac0*/  FFMA.FTZ R86, R65, R81.reuse, R84 ;  /* 0x0000005141567223 */ /* 0x080fe40000010054 */
[-C--:B------:R-:W-:Y:S02]  /*3ad0*/  FFMA.FTZ R83, R66, R81.reuse, R83 ;  /* 0x0000005142537223 */ /* 0x080fe40000010053 */
[----:B------:R-:W-:Y:S01]  /*3ae0*/  FFMA.FTZ R81, R64, R81, R79 ;  /* 0x0000005140517223 */ /* 0x000fe2000001004f */
[----:B------:R-:W-:Y:S01]  /*3af0*/  HFMA2.MMA R49, R87, 1, 1, R49 ;  /* 0x3c003c0057317835 */ /* 0x000fe20000000031 */
        /* <DEDUP_REMOVED lines=20> */
[--C-:B----4-:R-:W-:Y:S01]  /*3c40*/  HADD2.F32 R83, -RZ, R16.reuse.H0_H0 ;  /* 0x20000010ff537230 */ /* 0x110fe20000004100 */
[----:B------:R-:W-:Y:S02]  /*3c50*/  FMUL.FTZ R101, R48, R101 ;  /* 0x0000006530657220 */ /* 0x000fe40000410000 */
[----:B------:R-:W-:Y:S02]  /*3c60*/  FMUL.FTZ R89, R46, R89 ;  /* 0x000000592e597220 */ /* 0x000fe40000410000 */
[-C--:B------:R-:W-:Y:S01]  /*3c70*/  FFMA.FTZ R79, R73, R80.reuse, R20 ;  /* 0x00000050494f7223 */ /* 0x080fe20000010014 */
[----:B------:R-:W-:Y:S01]  /*3c80*/  HADD2.F32 R16, -RZ, R16.H1_H1 ;  /* 0x30000010ff107230 */ /* 0x000fe20000004100 */
[----:B------:R-:W-:Y:S01]  /*3c90*/  FFMA.FTZ R20, R74, R80, R87 ;  /* 0x000000504a147223 */ /* 0x000fe20000010057 */
[--C-:B------:R-:W-:Y:S01]  /*3ca0*/  HADD2.F32 R87, -RZ, R17.reuse.H0_H0 ;  /* 0x20000011ff577230 */ /* 0x100fe20000004100 */
[-C--:B------:R-:W-:Y:S01]  /*3cb0*/  FFMA.FTZ R86, R22, R83.reuse, RZ ;  /* 0x0000005316567223 */ /* 0x080fe200000100ff */
[----:B------:R-:W-:Y:S01]  /*3cc0*/  HADD2.F32 R82, -RZ, R17.H1_H1 ;  /* 0x30000011ff527230 */ /* 0x000fe20000004100 */
[----:B------:R-:W-:Y:S01]  /*3cd0*/  FFMA.FTZ R17, R54, R83, RZ ;  /* 0x0000005336117223 */ /* 0x000fe200000100ff */
[----:B------:R-:W-:Y:S01]  /*3ce0*/  F2FP.PACK_AB R101, RZ, R101 ;  /* 0x00000065ff65723e */ /* 0x000fe200000000ff */
[----:B------:R-:W-:Y:S01]  /*3cf0*/  FFMA.FTZ R84, R55, R83, RZ ;  /* 0x0000005337547223 */ /* 0x000fe200000100ff */
[----:B------:R-:W-:Y:S01]  /*3d00*/  F2FP.PACK_AB R89, RZ, R89 ;  /* 0x00000059ff59723e */ /* 0x000fe200000000ff */
[----:B------:R-:W-:-:S02]  /*3d10*/  FFMA.FTZ R83, R62, R83, RZ ;  /* 0x000000533e537223 */ /* 0x000fc400000100ff */
[-C--:B------:R-:W-:Y:S02]  /*3d20*/  FFMA.FTZ R21, R76, R80.reuse, R21 ;  /* 0x000000504c157223 */ /* 0x080fe40000010015 */
[----:B------:R-:W-:Y:S01]  /*3d30*/  FFMA.FTZ R81, R75, R80, R81 ;  /* 0x000000504b517223 */ /* 0x000fe20000010051 */
[----:B------:R-:W-:Y:S01]  /*3d40*/  PRMT R89, R89, 0x5410, R101 ;  /* 0x0000541059597816 */ /* 0x000fe20000000065 */
[-C--:B------:R-:W-:Y:S02]  /*3d50*/  FFMA.FTZ R80, R23, R16.reuse, R17 ;  /* 0x0000001017507223 */ /* 0x080fe40000010011 */
[-C--:B------:R-:W-:Y:S02]  /*3d60*/  FFMA.FTZ R86, R57, R16.reuse, R86 ;  /* 0x0000001039567223 */ /* 0x080fe40000010056 */
[-C--:B------:R-:W-:Y:S02]  /*3d70*/  FFMA.FTZ R84, R63, R16.reuse, R84 ;  /* 0x000000103f547223 */ /* 0x080fe40000010054 */
[----:B------:R-:W-:-:S02]  /*3d80*/  FFMA.FTZ R83, R56, R16, R83 ;  /* 0x0000001038537223 */ /* 0x000fc40000010053 */
[-C--:B------:R-:W-:Y:S02]  /*3d90*/  FFMA.FTZ R80, R99, R87.reuse, R80 ;  /* 0x0000005763507223 */ /* 0x080fe40000010050 */
[-C--:B------:R-:W-:Y:S02]  /*3da0*/  FFMA.FTZ R86, R65, R87.reuse, R86 ;  /* 0x0000005741567223 */ /* 0x080fe40000010056 */
[-C--:B------:R-:W-:Y:S02]  /*3db0*/  FFMA.FTZ R84, R66, R87.reuse, R84 ;  /* 0x0000005742547223 */ /* 0x080fe40000010054 */
[----:B------:R-:W-:Y:S01]  /*3dc0*/  FFMA.FTZ R83, R64, R87, R83 ;  /* 0x0000005740537223 */ /* 0x000fe20000010053 */
[----:B------:R-:W-:Y:S01]  /*3dd0*/  HFMA2.MMA R45, R89, 1, 1, R45 ;  /* 0x3c003c00592d7835 */ /* 0x000fe2000000002d */
[-C--:B------:R-:W-:Y:S02]  /*3de0*/  FFMA.FTZ R17, R91, R82.reuse, R80 ;  /* 0x000000525b117223 */ /* 0x080fe40000010050 */
[----:B------:R-:W-:-:S02]  /*3df0*/  FFMA.FTZ R86, R95, R82, R86 ;  /* 0x000000525f567223 */ /* 0x000fc40000010056 */
[-C--:B------:R-:W-:Y:S01]  /*3e00*/  FFMA.FTZ R89, R67, R82.reuse, R84 ;  /* 0x0000005243597223 */ /* 0x080fe20000010054 */
[--C-:B0-----:R-:W-:Y:S01]  /*3e10*/  HADD2.F32 R16, -RZ, R18.reuse.H0_H0 ;  /* 0x20000012ff107230 */ /* 0x101fe20000004100 */
[----:B------:R-:W-:Y:S01]  /*3e20*/  FFMA.FTZ R82, R68, R82, R83 ;  /* 0x0000005244527223 */ /* 0x000fe20000010053 */
[----:B------:R-:W-:Y:S02]  /*3e30*/  HADD2.F32 R83, -RZ, R18.H1_H1 ;  /* 0x30000012ff537230 */ /* 0x000fe40000004100 */
[--C-:B------:R-:W-:Y:S02]  /*3e40*/  HADD2.F32 R87, -RZ, R19.reuse.H0_H0 ;  /* 0x20000013ff577230 */ /* 0x100fe40000004100 */
[----:B------:R-:W-:Y:S02]  /*3e50*/  HADD2.F32 R80, -RZ, R19.H1_H1 ;  /* 0x30000013ff507230 */ /* 0x000fe40000004100 */
[----:B------:R-:W0:Y:S01]  /*3e60*/  LDS.64 R18, [UR4+0x10] ;  /* 0x00001004ff127984 */ /* 0x000e220008000a00 */
[----:B------:R-:W-:-:S02]  /*3e70*/  FFMA.FTZ R17, R92, R16, R17 ;  /* 0x000000105c117223 */ /* 0x000fc40000010011 */
[-C--:B------:R-:W-:Y:S02]  /*3e80*/  FFMA.FTZ R86, R97, R16.reuse, R86 ;  /* 0x0000001061567223 */ /* 0x080fe40000010056 */
[-C--:B------:R-:W-:Y:S02]  /*3e90*/  FFMA.FTZ R89, R72, R16.reuse, R89 ;  /* 0x0000001048597223 */ /* 0x080fe40000010059 */
[----:B------:R-:W-:Y:S02]  /*3ea0*/  FFMA.FTZ R82, R71, R16, R82 ;  /* 0x0000001047527223 */ /* 0x000fe40000010052 */
[-C--:B------:R-:W-:Y:S02]  /*3eb0*/  FFMA.FTZ R16, R94, R83.reuse, R17 ;  /* 0x000000535e107223 */ /* 0x080fe40000010011 */
[----:B------:R-:W-:Y:S02]  /*3ec0*/  FFMA.FTZ R86, R98, R83, R86 ;  /* 0x0000005362567223 */ /* 0x000fe40000010056 */
[----:B------:R-:W-:-:S02]  /*3ed0*/  FFMA.FTZ R16, R93, R87, R16 ;  /* 0x000000575d107223 */ /* 0x000fc40000010010 */
[----:B------:R-:W-:Y:S02]  /*3ee0*/  FFMA.FTZ R17, R96, R87, R86 ;  /* 0x0000005760117223 */ /* 0x000fe40000010056 */
[-C--:B------:R-:W-:Y:S02]  /*3ef0*/  FFMA.FTZ R89, R70, R83.reuse, R89 ;  /* 0x0000005346597223 */ /* 0x080fe40000010059 */
[----:B------:R-:W-:Y:S02]  /*3f00*/  FFMA.FTZ R82, R69, R83, R82 ;  /* 0x0000005345527223 */ /* 0x000fe40000010052 */
[-C--:B------:R-:W-:Y:S02]  /*3f10*/  FFMA.FTZ R83, R73, R80.reuse, R16 ;  /* 0x0000005049537223 */ /* 0x080fe40000010010 */
[----:B------:R-:W-:Y:S02]  /*3f20*/  FFMA.FTZ R101, R76, R80, R17 ;  /* 0x000000504c657223 */ /* 0x000fe40000010011 */
[----:B------:R-:W1:Y:S01]  /*3f30*/  LDS.64 R16, [UR4+0x18] ;  /* 0x00001804ff107984 */ /* 0x000e620008000a00 */
[----:B------:R-:W-:-:S02]  /*3f40*/  FFMA.FTZ R89, R78, R87, R89 ;  /* 0x000000574e597223 */ /* 0x000fc40000010059 */
[----:B------:R-:W-:Y:S02]  /*3f50*/  FFMA.FTZ R87, R77, R87, R82 ;  /* 0x000000574d577223 */ /* 0x000fe40000010052 */
[----:B------:R-:W-:Y:S02]  /*3f60*/  FMUL.FTZ R79, R44, R79 ;  /* 0x0000004f2c4f7220 */ /* 0x000fe40000410000 */
[----:B------:R-:W-:Y:S02]  /*3f70*/  FMUL.FTZ R21, R48, R21 ;  /* 0x0000001530157220 */ /* 0x000fe40000410000 */
[C---:B------:R-:W-:Y:S02]  /*3f80*/  FMUL.FTZ R20, R47.reuse, R20 ;  /* 0x000000142f147220 */ /* 0x040fe40000410000 */
[----:B------:R-:W-:Y:S02]  /*3f90*/  FFMA.FTZ R82, R74, R80, R89 ;  /* 0x000000504a527223 */ /* 0x000fe40000010059 */
        /* <DEDUP_REMOVED lines=8> */
[----:B------:R-:W-:Y:S02]  /*4020*/  F2FP.PACK_AB R83, RZ, R83 ;  /* 0x00000053ff53723e */ /* 0x000fe400000000ff */
[----:B------:R-:W-:Y:S02]  /*4030*/  F2FP.PACK_AB R82, RZ, R82 ;  /* 0x00000052ff52723e */ /* 0x000fe400000000ff */
[----:B------:R-:W-:Y:S02]  /*4040*/  PRMT R81, R81, 0x5410, R21 ;  /* 0x0000541051517816 */ /* 0x000fe40000000015 */
[----:B------:R-:W4:Y:S01]  /*4050*/  LDS.64 R20, [UR4+0x410] ;  /* 0x00041004ff147984 */ /* 0x000f220008000a00 */
[----:B------:R-:W-:Y:S01]  /*4060*/  PRMT R83, R83, 0x5410, R82 ;  /* 0x0000541053537816 */ /* 0x000fe20000000052 */
[----:B------:R-:W-:Y:S01]  /*4070*/  HFMA2.MMA R51, R79, 1, 1, R51 ;  /* 0x3c003c004f337835 */ /* 0x000fe20000000033 */
[----:B0-----:R-:W-:Y:S01]  /*4080*/  HADD2.F32 R79, -RZ, R18.H0_H0 ;  /* 0x20000012ff4f7230 */ /* 0x001fe20000004100 */
[----:B------:R-:W-:Y:S01]  /*4090*/  FFMA.FTZ R87, R75, R80, R87 ;  /* 0x000000504b577223 */ /* 0x000fe20000010057 */
[----:B------:R-:W-:Y:S01]  /*40a0*/  HADD2 R50, R81, R50 ;  /* 0x0000003251327230 */ /* 0x000fe20000000000 */
[----:B------:R-:W-:Y:S01]  /*40b0*/  FMUL.FTZ R101, R48, R101 ;  /* 0x0000006530657220 */ /* 0x000fe20000410000 */
[----:B------:R-:W-:Y:S01]  /*40c0*/  HFMA2.MMA R25, R83, 1, 1, R25 ;  /* 0x3c003c0053197835 */ /* 0x000fe20000000019 */
[--C-:B------:R-:W-:Y:S01]  /*40d0*/  HADD2.F32 R81, -RZ, R19.reuse.H0_H0 ;  /* 0x20000013ff517230 */ /* 0x100fe20000004100 */
[----:B------:R-:W-:Y:S01]  /*40e0*/  FMUL.FTZ R87, R46, R87 ;  /* 0x000000572e577220 */ /* 0x000fe20000410000 */
[----:B------:R-:W-:Y:S01]  /*40f0*/  HADD2.F32 R82, -RZ, R19.H1_H1 ;  /* 0x30000013ff527230 */ /* 0x000fe20000004100 */
[----:B------:R-:W-:Y:S01]  /*4100*/  FFMA.FTZ R19, R54, R79, RZ ;  /* 0x0000004f36137223 */ /* 0x000fe200000100ff */
[----:B------:R-:W-:Y:S01]  /*4110*/  HADD2.F32 R18, -RZ, R18.H1_H1 ;  /* 0x30000012ff127230 */ /* 0x000fe20000004100 */
[----:B------:R-:W-:-:S02]  /*4120*/  FFMA.FTZ R84, R79, R22, RZ ;  /* 0x000000164f547223 */ /* 0x000fc400000100ff */
[C---:B------:R-:W-:Y:S02]  /*4130*/  FFMA.FTZ R83, R79.reuse, R55, RZ ;  /* 0x000000374f537223 */ /* 0x040fe400000100ff */
[----:B------:R-:W-:Y:S01]  /*4140*/  FFMA.FTZ R79, R79, R62, RZ ;  /* 0x0000003e4f4f7223 */ /* 0x000fe200000100ff */
[----:B------:R-:W-:Y:S01]  /*4150*/  F2FP.PACK_AB R101, RZ, R101 ;  /* 0x00000065ff65723e */ /* 0x000fe200000000ff */
[----:B------:R-:W-:Y:S01]  /*4160*/  FFMA.FTZ R80, R23, R18, R19 ;  /* 0x0000001217507223 */ /* 0x000fe20000010013 */
[----:B------:R-:W-:Y:S01]  /*4170*/  F2FP.PACK_AB R87, RZ, R87 ;  /* 0x00000057ff57723e */ /* 0x000fe200000000ff */
[C---:B------:R-:W-:Y:S02]  /*4180*/  FFMA.FTZ R84, R18.reuse, R57, R84 ;  /* 0x0000003912547223 */ /* 0x040fe40000010054 */
[C---:B------:R-:W-:Y:S02]  /*4190*/  FFMA.FTZ R83, R18.reuse, R63, R83 ;  /* 0x0000003f12537223 */ /* 0x040fe40000010053 */
[----:B------:R-:W-:-:S02]  /*41a0*/  FFMA.FTZ R79, R18, R56, R79 ;  /* 0x00000038124f7223 */ /* 0x000fc4000001004f */
[----:B------:R-:W0:Y:S01]  /*41b0*/  LDS.64 R18, [UR4+0x418] ;  /* 0x00041804ff127984 */ /* 0x000e220008000a00 */
[----:B------:R-:W-:Y:S01]  /*41c0*/  PRMT R87, R87, 0x5410, R101 ;  /* 0x0000541057577816 */ /* 0x000fe20000000065 */
[----:B------:R-:W-:Y:S02]  /*41d0*/  FFMA.FTZ R80, R99, R81, R80 ;  /* 0x0000005163507223 */ /* 0x000fe40000010050 */
[C---:B------:R-:W-:Y:S02]  /*41e0*/  FFMA.FTZ R86, R81.reuse, R65, R84 ;  /* 0x0000004151567223 */ /* 0x040fe40000010054 */
[C---:B------:R-:W-:Y:S02]  /*41f0*/  FFMA.FTZ R83, R81.reuse, R66, R83 ;  /* 0x0000004251537223 */ /* 0x040fe40000010053 */
[----:B------:R-:W-:Y:S01]  /*4200*/  FFMA.FTZ R81, R81, R64, R79 ;  /* 0x0000004051517223 */ /* 0x000fe2000001004f */
[----:B------:R-:W-:Y:S01]  /*4210*/  HFMA2.MMA R24, R87, 1, 1, R24 ;  /* 0x3c003c0057187835 */ /* 0x000fe20000000018 */
        /* <DEDUP_REMOVED lines=18> */
[C---:B------:R-:W-:Y:S02]  /*4340*/  FFMA.FTZ R87, R83.reuse, R78, R87 ;  /* 0x0000004e53577223 */ /* 0x040fe40000010057 */
[----:B------:R-:W-:Y:S01]  /*4350*/  FFMA.FTZ R81, R83, R77, R82 ;  /* 0x0000004d53517223 */ /* 0x000fe20000010052 */
[--C-:B----4-:R-:W-:Y:S01]  /*4360*/  HADD2.F32 R83, -RZ, R20.reuse.H0_H0 ;  /* 0x20000014ff537230 */ /* 0x110fe20000004100 */
[----:B------:R-:W-:Y:S01]  /*4370*/  FFMA.FTZ R17, R73, R80, R16 ;  /* 0x0000005049117223 */ /* 0x000fe20000010010 */
        /* <DEDUP_REMOVED lines=8> */
[C---:B------:R-:W-:Y:S02]  /*4400*/  FFMA.FTZ R79, R80.reuse, R76, R79 ;  /* 0x0000004c504f7223 */ /* 0x040fe4000001004f */
        /* <DEDUP_REMOVED lines=8> */
[----:B0-----:R-:W-:Y:S01]  /*4490*/  HADD2.F32 R20, -RZ, R18.H0_H0 ;  /* 0x20000012ff147230 */ /* 0x001fe20000004100 */
[----:B------:R-:W-:-:S02]  /*44a0*/  FFMA.FTZ R83, R64, R87, R83 ;  /* 0x0000005740537223 */ /* 0x000fc40000010053 */
[-C--:B------:R-:W-:Y:S02]  /*44b0*/  FFMA.FTZ R21, R91, R82.reuse, R80 ;  /* 0x000000525b157223 */ /* 0x080fe40000010050 */
[-C--:B------:R-:W-:Y:S02]  /*44c0*/  FFMA.FTZ R86, R95, R82.reuse, R86 ;  /* 0x000000525f567223 */ /* 0x080fe40000010056 */
[-C--:B------:R-:W-:Y:S02]  /*44d0*/  FFMA.FTZ R89, R67, R82.reuse, R84 ;  /* 0x0000005243597223 */ /* 0x080fe40000010054 */
[----:B------:R-:W-:Y:S01]  /*44e0*/  FFMA.FTZ R82, R68, R82, R83 ;  /* 0x0000005244527223 */ /* 0x000fe20000010053 */
[----:B------:R-:W-:Y:S01]  /*44f0*/  HADD2.F32 R83, -RZ, R18.H1_H1 ;  /* 0x30000012ff537230 */ /* 0x000fe20000004100 */
[----:B------:R-:W-:Y:S01]  /*4500*/  FFMA.FTZ R21, R92, R20, R21 ;  /* 0x000000145c157223 */ /* 0x000fe20000010015 */
[----:B------:R-:W-:Y:S01]  /*4510*/  HADD2.F32 R87, -RZ, R19.H0_H0 ;  /* 0x20000013ff577230 */ /* 0x000fe20000004100 */
[----:B------:R-:W-:-:S02]  /*4520*/  FMUL.FTZ R17, R44, R17 ;  /* 0x000000112c117220 */ /* 0x000fc40000410000 */
[----:B------:R-:W-:Y:S02]  /*4530*/  FFMA.FTZ R18, R94, R83, R21 ;  /* 0x000000535e127223 */ /* 0x000fe40000010015 */
[----:B------:R-:W-:Y:S02]  /*4540*/  FMUL.FTZ R16, R47, R16 ;  /* 0x000000102f107220 */ /* 0x000fe40000410000 */
[-C--:B------:R-:W-:Y:S02]  /*4550*/  FFMA.FTZ R89, R72, R20.reuse, R89 ;  /* 0x0000001448597223 */ /* 0x080fe40000010059 */
[-C--:B------:R-:W-:Y:S01]  /*4560*/  FFMA.FTZ R82, R71, R20.reuse, R82 ;  /* 0x0000001447527223 */ /* 0x080fe20000010052 */
[----:B------:R-:W-:Y:S01]  /*4570*/  HADD2.F32 R80, -RZ, R19.H1_H1 ;  /* 0x30000013ff507230 */ /* 0x000fe20000004100 */
[----:B------:R-:W-:Y:S01]  /*4580*/  FFMA.FTZ R86, R97, R20, R86 ;  /* 0x0000001461567223 */ /* 0x000fe20000010056 */
[----:B------:R-:W-:Y:S01]  /*4590*/  F2FP.PACK_AB R19, RZ, R16 ;  /* 0x00000010ff13723e */ /* 0x000fe200000000ff */
[----:B------:R-:W-:Y:S01]  /*45a0*/  FFMA.FTZ R20, R93, R87, R18 ;  /* 0x000000575d147223 */ /* 0x000fe20000010012 */
[----:B------:R-:W-:Y:S01]  /*45b0*/  F2FP.PACK_AB R18, RZ, R17 ;  /* 0x00000011ff12723e */ /* 0x000fe200000000ff */
[-C--:B------:R-:W-:Y:S01]  /*45c0*/  FFMA.FTZ R89, R70, R83.reuse, R89 ;  /* 0x0000005346597223 */ /* 0x080fe20000010059 */
[----:B------:R-:W0:Y:S01]  /*45d0*/  LDS.64 R16, [UR4+0x510] ;  /* 0x00051004ff107984 */ /* 0x000e220008000a00 */
[----:B------:R-:W-:-:S02]  /*45e0*/  FFMA.FTZ R82, R69, R83, R82 ;  /* 0x0000005345527223 */ /* 0x000fc40000010052 */
[-C--:B------:R-:W-:Y:S02]  /*45f0*/  FFMA.FTZ R89, R78, R87.reuse, R89 ;  /* 0x000000574e597223 */ /* 0x080fe40000010059 */
[----:B------:R-:W-:Y:S02]  /*4600*/  FFMA.FTZ R82, R77, R87, R82 ;  /* 0x000000574d527223 */ /* 0x000fe40000010052 */
[-C--:B------:R-:W-:Y:S01]  /*4610*/  FFMA.FTZ R21, R73, R80.reuse, R20 ;  /* 0x0000005049157223 */ /* 0x080fe20000010014 */
[----:B------:R-:W-:Y:S01]  /*4620*/  PRMT R20, R18, 0x5410, R19 ;  /* 0x0000541012147816 */ /* 0x000fe20000000013 */
[----:B------:R-:W-:Y:S02]  /*4630*/  FFMA.FTZ R86, R98, R83, R86 ;  /* 0x0000005362567223 */ /* 0x000fe40000010056 */
[-C--:B------:R-:W-:Y:S02]  /*4640*/  FFMA.FTZ R18, R74, R80.reuse, R89 ;  /* 0x000000504a127223 */ /* 0x080fe40000010059 */
[----:B------:R-:W-:-:S02]  /*4650*/  FFMA.FTZ R19, R75, R80, R82 ;  /* 0x000000504b137223 */ /* 0x000fc40000010052 */
[----:B------:R-:W-:Y:S02]  /*4660*/  FFMA.FTZ R83, R96, R87, R86 ;  /* 0x0000005760537223 */ /* 0x000fe40000010056 */
[----:B------:R-:W-:Y:S02]  /*4670*/  FMUL.FTZ R18, R47, R18 ;  /* 0x000000122f127220 */ /* 0x000fe40000410000 */
[----:B------:R-:W-:Y:S01]  /*4680*/  FMUL.FTZ R19, R46, R19 ;  /* 0x000000132e137220 */ /* 0x000fe20000410000 */
[----:B------:R-:W-:Y:S01]  /*4690*/  HFMA2.MMA R52, R20, 1, 1, R52 ;  /* 0x3c003c0014347835 */ /* 0x000fe20000000034 */
[----:B------:R-:W-:Y:S01]  /*46a0*/  FFMA.FTZ R83, R76, R80, R83 ;  /* 0x000000504c537223 */ /* 0x000fe20000010053 */
[----:B------:R-:W-:Y:S02]  /*46b0*/  F2FP.PACK_AB R20, RZ, R18 ;  /* 0x00000012ff14723e */ /* 0x000fe400000000ff */
[----:B------:R-:W-:Y:S02]  /*46c0*/  F2FP.PACK_AB R80, RZ, R19 ;  /* 0x00000013ff50723e */ /* 0x000fe400000000ff */
[----:B------:R-:W1:Y:S01]  /*46d0*/  LDS.64 R18, [UR4+0x518] ;  /* 0x00051804ff127984 */ /* 0x000e620008000a00 */
[----:B------:R-:W-:-:S05]  /*46e0*/  FMUL.FTZ R21, R44, R21 ;  /* 0x000000152c157220 */ /* 0x000fca0000410000 */
[----:B------:R-:W-:Y:S01]  /*46f0*/  F2FP.PACK_AB R21, RZ, R21 ;  /* 0x00000015ff15723e */ /* 0x000fe200000000ff */
[----:B------:R-:W-:Y:S02]  /*4700*/  FMUL.FTZ R79, R48, R79 ;  /* 0x0000004f304f7220 */ /* 0x000fe40000410000 */
[----:B------:R-:W-:Y:S01]  /*4710*/  FMUL.FTZ R81, R46, R81 ;  /* 0x000000512e517220 */ /* 0x000fe20000410000 */
[----:B------:R-:W-:Y:S01]  /*4720*/  PRMT R21, R21, 0x5410, R20 ;  /* 0x0000541015157816 */ /* 0x000fe20000000014 */
[----:B------:R-:W-:Y:S01]  /*4730*/  FMUL.FTZ R83, R48, R83 ;  /* 0x0000005330537220 */ /* 0x000fe20000410000 */
[----:B------:R-:W-:Y:S02]  /*4740*/  F2FP.PACK_AB R79, RZ, R79 ;  /* 0x0000004fff4f723e */ /* 0x000fe400000000ff */
[----:B------:R-:W-:Y:S02]  /*4750*/  F2FP.PACK_AB R81, RZ, R81 ;  /* 0x00000051ff51723e */ /* 0x000fe400000000ff */
[----:B------:R-:W-:Y:S01]  /*4760*/  F2FP.PACK_AB R83, RZ, R83 ;  /* 0x00000053ff53723e */ /* 0x000fe200000000ff */
[----:B------:R-:W-:Y:S01]  /*4770*/  HFMA2.MMA R61, R21, 1, 1, R61 ;  /* 0x3c003c00153d7835 */ /* 0x000fe2000000003d */
[----:B---3--:R-:W-:-:S02]  /*4780*/  SHF.R.U32.HI R21, RZ, 0x8, R7 ;  /* 0x00000008ff157819 */ /* 0x008fc40000011607 */
[----:B------:R-:W-:Y:S02]  /*4790*/  SHF.R.U32.HI R84, RZ, 0x8, R4 ;  /* 0x00000008ff547819 */ /* 0x000fe40000011604 */
[----:B------:R-:W-:Y:S02]  /*47a0*/  LOP3.LUT R82, R4, 0xff, RZ, 0xc0, !PT ;  /* 0x000000ff04527812 */ /* 0x000fe400078ec0ff */
[----:B------:R-:W-:Y:S02]  /*47b0*/  PRMT R81, R81, 0x5410, R79 ;  /* 0x0000541051517816 */ /* 0x000fe4000000004f */
[----:B------:R-:W-:Y:S02]  /*47c0*/  PRMT R80, R80, 0x5410, R83 ;  /* 0x0000541050507816 */ /* 0x000fe40000000053 */
[----:B------:R-:W-:Y:S01]  /*47d0*/  LOP3.LUT R79, R21, 0xff, RZ, 0xc0, !PT ;  /* 0x000000ff154f7812 */ /* 0x000fe200078ec0ff */
[----:B0-----:R-:W-:Y:S01]  /*47e0*/  HADD2.F32 R21, -RZ, R16.H0_H0 ;  /* 0x20000010ff157230 */ /* 0x001fe20000004100 */
[----:B------:R-:W-:-:S02]  /*47f0*/  LOP3.LUT R86, R84, 0xff, RZ, 0xc0, !PT ;  /* 0x000000ff54567812 */ /* 0x000fc400078ec0ff */
[C---:B------:R-:W-:Y:S02]  /*4800*/  IADD3 R82, -R37.reuse, R82, RZ ;  /* 0x0000005225527210 */ /* 0x040fe40007ffe1ff */
[----:B------:R-:W-:Y:S01]  /*4810*/  SHF.R.U32.HI R20, RZ, 0x10, R4 ;  /* 0x00000010ff147819 */ /* 0x000fe20000011604 */
[----:B------:R-:W-:Y:S01]  /*4820*/  HADD2 R60, R80, R60 ;  /* 0x0000003c503c7230 */ /* 0x000fe20000000000 */
[----:B------:R-:W-:Y:S01]  /*4830*/  IADD3 R89, -R36, R79, RZ ;  /* 0x0000004f24597210 */ /* 0x000fe20007ffe1ff */
[----:B------:R0:W3:Y:S01]  /*4840*/  I2F.F16 R84, R82 ;  /* 0x0000005200547306 */ /* 0x0000e20000200c00 */
[----:B------:R-:W-:Y:S01]  /*4850*/  HADD2 R53, R81, R53 ;  /* 0x0000003551357230 */ /* 0x000fe20000000000 */
[----:B------:R-:W-:Y:S01]  /*4860*/  IADD3 R86, -R37, R86, RZ ;  /* 0x0000005625567210 */ /* 0x000fe20007ffe1ff */
[----:B------:R-:W-:Y:S01]  /*4870*/  HADD2.F32 R16, -RZ, R16.H1_H1 ;  /* 0x30000010ff107230 */ /* 0x000fe20000004100 */
[----:B------:R-:W-:Y:S01]  /*4880*/  LOP3.LUT R20, R20, 0xff, RZ, 0xc0, !PT ;  /* 0x000000ff14147812 */ /* 0x000fe200078ec0ff */
[--C-:B------:R-:W-:Y:S01]  /*4890*/  HADD2.F32 R79, -RZ, R17.reuse.H0_H0 ;  /* 0x20000011ff4f7230 */ /* 0x100fe20000004100 */
[-C--:B------:R-:W-:Y:S01]  /*48a0*/  FFMA.FTZ R81, R55, R21.reuse, RZ ;  /* 0x0000001537517223 */ /* 0x080fe200000100ff */
[----:B------:R-:W-:Y:S01]  /*48b0*/  HADD2.F32 R80, -RZ, R17.H1_H1 ;  /* 0x30000011ff507230 */ /* 0x000fe20000004100 */
[----:B------:R-:W-:-:S02]  /*48c0*/  FFMA.FTZ R17, R54, R21, RZ ;  /* 0x0000001536117223 */ /* 0x000fc400000100ff */
[-C--:B0-----:R-:W-:Y:S02]  /*48d0*/  FFMA.FTZ R82, R22, R21.reuse, RZ ;  /* 0x0000001516527223 */ /* 0x081fe400000100ff */
[----:B------:R-:W-:Y:S01]  /*48e0*/  FFMA.FTZ R21, R62, R21, RZ ;  /* 0x000000153e157223 */ /* 0x000fe200000100ff */
[----:B------:R0:W-:Y:S01]  /*48f0*/  I2F.F16 R88, R86 ;  /* 0x0000005600587306 */ /* 0x0001e20000200c00 */
[----:B------:R-:W-:Y:S01]  /*4900*/  IADD3 R90, -R37, R20, RZ ;  /* 0x00000014255a7210 */ /* 0x000fe20007ffe1ff */
[-C--:B------:R-:W-:Y:S02]  /*4910*/  FFMA.FTZ R20, R23, R16.reuse, R17 ;  /* 0x0000001017147223 */ /* 0x080fe40000010011 */
[-C--:B------:R-:W-:Y:S02]  /*4920*/  FFMA.FTZ R81, R63, R16.reuse, R81 ;  /* 0x000000103f517223 */ /* 0x080fe40000010051 */
[-C--:B------:R-:W-:Y:S02]  /*4930*/  FFMA.FTZ R21, R56, R16.reuse, R21 ;  /* 0x0000001038157223 */ /* 0x080fe40000010015 */
[----:B0-----:R-:W-:-:S02]  /*4940*/  FFMA.FTZ R86, R57, R16, R82 ;  /* 0x0000001039567223 */ /* 0x001fc40000010052 */
[----:B------:R-:W0:Y:S01]  /*4950*/  LDS.64 R16, [UR4+0x610] ;  /* 0x00061004ff107984 */ /* 0x000e220008000a00 */
[-C--:B------:R-:W-:Y:S02]  /*4960*/  FFMA.FTZ R20, R99, R79.reuse, R20 ;  /* 0x0000004f63147223 */ /* 0x080fe40000010014 */
[-C--:B------:R-:W-:Y:S02]  /*4970*/  FFMA.FTZ R86, R65, R79.reuse, R86 ;  /* 0x0000004f41567223 */ /* 0x080fe40000010056 */
[-C--:B------:R-:W-:Y:S02]  /*4980*/  FFMA.FTZ R81, R66, R79.reuse, R81 ;  /* 0x0000004f42517223 */ /* 0x080fe40000010051 */
[----:B------:R-:W-:Y:S01]  /*4990*/  FFMA.FTZ R83, R64, R79, R21 ;  /* 0x0000004f40537223 */ /* 0x000fe20000010015 */
[----:B------:R-:W-:Y:S01]  /*49a0*/  SHF.R.U32.HI R101, RZ, 0x10, R7 ;  /* 0x00000010ff657819 */ /* 0x000fe20000011607 */
[-C--:B------:R-:W-:Y:S01]  /*49b0*/  FFMA.FTZ R21, R91, R80.reuse, R20 ;  /* 0x000000505b157223 */ /* 0x080fe20000010014 */
[----:B------:R-:W-:Y:S01]  /*49c0*/  LEA.HI R100, R4, -R37, RZ, 0x8 ;  /* 0x8000002504647211 */ /* 0x000fe200078f40ff */
[-C--:B------:R-:W-:Y:S01]  /*49d0*/  FFMA.FTZ R86, R95, R80.reuse, R86 ;  /* 0x000000505f567223 */ /* 0x080fe20000010056 */
[----:B-1----:R-:W-:Y:S01]  /*49e0*/  HADD2.F32 R4, -RZ, R18.H0_H0 ;  /* 0x20000012ff047230 */ /* 0x002fe20000004100 */
[----:B------:R-:W-:-:S02]  /*49f0*/  FFMA.FTZ R105, R67, R80, R81 ;  /* 0x0000005043697223 */ /* 0x000fc40000010051 */
[----:B------:R-:W-:Y:S01]  /*4a00*/  FFMA.FTZ R80, R68, R80, R83 ;  /* 0x0000005044507223 */ /* 0x000fe20000010053 */
[----:B------:R-:W-:Y:S01]  /*4a10*/  LOP3.LUT R101, R101, 0xff, RZ, 0xc0, !PT ;  /* 0x000000ff65657812 */ /* 0x000fe200078ec0ff */
[----:B------:R-:W-:Y:S01]  /*4a20*/  HADD2.F32 R81, -RZ, R18.H1_H1 ;  /* 0x30000012ff517230 */ /* 0x000fe20000004100 */
[-C--:B------:R-:W-:Y:S02]  /*4a30*/  FFMA.FTZ R86, R97, R4.reuse, R86 ;  /* 0x0000000461567223 */ /* 0x080fe40000010056 */
[-C--:B------:R-:W-:Y:S01]  /*4a40*/  FFMA.FTZ R18, R71, R4.reuse, R80 ;  /* 0x0000000447127223 */ /* 0x080fe20000010050 */
[----:B------:R-:W-:Y:S01]  /*4a50*/  IADD3 R83, -R36, R101, RZ ;  /* 0x0000006524537210 */ /* 0x000fe20007ffe1ff */
[--C-:B------:R-:W-:Y:S01]  /*4a60*/  HADD2.F32 R101, -RZ, R19.reuse.H0_H0 ;  /* 0x20000013ff657230 */ /* 0x100fe20000004100 */
[-C--:B------:R-:W-:Y:S01]  /*4a70*/  FFMA.FTZ R21, R92, R4.reuse, R21 ;  /* 0x000000045c157223 */ /* 0x080fe20000010015 */
[----:B------:R-:W-:Y:S01]  /*4a80*/  HADD2.F32 R103, -RZ, R19.H1_H1 ;  /* 0x30000013ff677230 */ /* 0x000fe20000004100 */
[----:B------:R-:W-:Y:S01]  /*4a90*/  FFMA.FTZ R105, R72, R4, R105 ;  /* 0x0000000448697223 */ /* 0x000fe20000010069 */
[----:B--2---:R-:W-:Y:S01]  /*4aa0*/  LOP3.LUT R20, R8, 0xff, RZ, 0xc0, !PT ;  /* 0x000000ff08147812 */ /* 0x004fe200078ec0ff */
[-C--:B------:R-:W-:Y:S01]  /*4ab0*/  FFMA.FTZ R86, R98, R81.reuse, R86 ;  /* 0x0000005162567223 */ /* 0x080fe20000010056 */
[----:B------:R-:W-:Y:S01]  /*4ac0*/  SHF.R.U32.HI R19, RZ, 0x8, R8 ;  /* 0x00000008ff137819 */ /* 0x000fe20000011608 */
[-C--:B------:R-:W-:Y:S01]  /*4ad0*/  FFMA.FTZ R18, R69, R81.reuse, R18 ;  /* 0x0000005145127223 */ /* 0x080fe20000010012 */
[----:B------:R1:W-:Y:S01]  /*4ae0*/  I2F.F16 R82, R90 ;  /* 0x0000005a00527306 */ /* 0x0003e20000200c00 */
[----:B------:R-:W-:Y:S01]  /*4af0*/  LOP3.LUT R87, R7, 0xff, RZ, 0xc0, !PT ;  /* 0x000000ff07577812 */ /* 0x000fe200078ec0ff */
[----:B------:R-:W-:-:S02]  /*4b00*/  FFMA.FTZ R4, R94, R81, R21 ;  /* 0x000000515e047223 */ /* 0x000fc40000010015 */
[----:B------:R-:W-:Y:S02]  /*4b10*/  FFMA.FTZ R105, R70, R81, R105 ;  /* 0x0000005146697223 */ /* 0x000fe40000010069 */
[-C--:B------:R-:W-:Y:S01]  /*4b20*/  FFMA.FTZ R81, R96, R101.reuse, R86 ;  /* 0x0000006560517223 */ /* 0x080fe20000010056 */
[----:B-1----:R-:W-:Y:S01]  /*4b30*/  LEA.HI R90, R7, -R36, RZ, 0x8 ;  /* 0x80000024075a7211 */ /* 0x002fe200078f40ff */
[-C--:B------:R-:W-:Y:S01]  /*4b40*/  FFMA.FTZ R86, R77, R101.reuse, R18 ;  /* 0x000000654d567223 */ /* 0x080fe20000010012 */
[----:B------:R-:W-:Y:S02]  /*4b50*/  IADD3 R7, -R37, R20, RZ ;  /* 0x0000001425077210 */ /* 0x000fe40007ffe1ff */
[----:B------:R-:W-:Y:S02]  /*4b60*/  LOP3.LUT R20, R19, 0xff, RZ, 0xc0, !PT ;  /* 0x000000ff13147812 */ /* 0x000fe400078ec0ff */
[----:B------:R-:W1:Y:S01]  /*4b70*/  LDS.64 R18, [UR4+0x618] ;  /* 0x00061804ff127984 */ /* 0x000e620008000a00 */
        /* <DEDUP_REMOVED lines=8> */
[-C--:B------:R-:W-:Y:S02]  /*4c00*/  FFMA.FTZ R54, R54, R107.reuse, RZ ;  /* 0x0000006b36367223 */ /* 0x080fe400000100ff */
[----:B------:R-:W-:-:S02]  /*4c10*/  FFMA.FTZ R22, R22, R107, RZ ;  /* 0x0000006b16167223 */ /* 0x000fc400000100ff */
[-C--:B------:R-:W-:Y:S02]  /*4c20*/  FFMA.FTZ R55, R55, R107.reuse, RZ ;  /* 0x0000006b37377223 */ /* 0x080fe400000100ff */
[----:B------:R-:W-:Y:S01]  /*4c30*/  FFMA.FTZ R107, R62, R107, RZ ;  /* 0x0000006b3e6b7223 */ /* 0x000fe200000100ff */
[----:B------:R0:W-:Y:S01]  /*4c40*/  I2F.F16 R80, R90 ;  /* 0x0000005a00507306 */ /* 0x0001e20000200c00 */
[--C-:B------:R-:W-:Y:S02]  /*4c50*/  HADD2.F32 R81, -RZ, R17.reuse.H0_H0 ;  /* 0x20000011ff517230 */ /* 0x100fe40000004100 */
[----:B------:R-:W-:Y:S01]  /*4c60*/  HADD2.F32 R16, -RZ, R17.H1_H1 ;  /* 0x30000011ff107230 */ /* 0x000fe20000004100 */
[----:B------:R-:W-:Y:S01]  /*4c70*/  LEA.HI R17, R8, -R37, RZ, 0x8 ;  /* 0x8000002508117211 */ /* 0x000fe200078f40ff */
[-C--:B------:R-:W-:Y:S02]  /*4c80*/  FFMA.FTZ R54, R23, R86.reuse, R54 ;  /* 0x0000005617367223 */ /* 0x080fe40000010036 */
[-C--:B------:R-:W-:Y:S01]  /*4c90*/  FFMA.FTZ R55, R63, R86.reuse, R55 ;  /* 0x000000563f377223 */ /* 0x080fe20000010037 */
[----:B0-----:R-:W-:Y:S01]  /*4ca0*/  SHF.R.U32.HI R90, RZ, 0x10, R8 ;  /* 0x00000010ff5a7819 */ /* 0x001fe20000011608 */
[----:B------:R-:W-:-:S02]  /*4cb0*/  FFMA.FTZ R8, R57, R86, R22 ;  /* 0x0000005639087223 */ /* 0x000fc40000010016 */
[----:B------:R-:W-:Y:S01]  /*4cc0*/  FFMA.FTZ R107, R56, R86, R107 ;  /* 0x00000056386b7223 */ /* 0x000fe2000001006b */
[----:B------:R0:W-:Y:S01]  /*4cd0*/  I2F.F16 R22, R17 ;  /* 0x0000001100167306 */ /* 0x0001e20000200c00 */
[-C--:B------:R-:W-:Y:S02]  /*4ce0*/  FFMA.FTZ R54, R99, R81.reuse, R54 ;  /* 0x0000005163367223 */ /* 0x080fe40000010036 */
[-C--:B------:R-:W-:Y:S02]  /*4cf0*/  FFMA.FTZ R65, R65, R81.reuse, R8 ;  /* 0x0000005141417223 */ /* 0x080fe40000010008 */
[-C--:B------:R-:W-:Y:S02]  /*4d00*/  FFMA.FTZ R55, R66, R81.reuse, R55 ;  /* 0x0000005142377223 */ /* 0x080fe40000010037 */
[----:B------:R-:W-:Y:S01]  /*4d10*/  FFMA.FTZ R107, R64, R81, R107 ;  /* 0x00000051406b7223 */ /* 0x000fe2000001006b */
[----:B0-----:R-:W-:Y:S01]  /*4d20*/  SHF.R.U32.HI R17, RZ, 0x10, R11 ;  /* 0x00000010ff117819 */ /* 0x001fe2000001160b */
[-C--:B------:R-:W-:Y:S01]  /*4d30*/  FFMA.FTZ R91, R91, R16.reuse, R54 ;  /* 0x000000105b5b7223 */ /* 0x080fe20000010036 */
[----:B------:R-:W-:Y:S01]  /*4d40*/  LOP3.LUT R23, R11, 0xff, RZ, 0xc0, !PT ;  /* 0x000000ff0b177812 */ /* 0x000fe200078ec0ff */
[-C--:B------:R-:W-:Y:S01]  /*4d50*/  FFMA.FTZ R65, R95, R16.reuse, R65 ;  /* 0x000000105f417223 */ /* 0x080fe20000010041 */
[----:B------:R-:W-:Y:S01]  /*4d60*/  LOP3.LUT R17, R17, 0xff, RZ, 0xc0, !PT ;  /* 0x000000ff11117812 */ /* 0x000fe200078ec0ff */
[----:B------:R-:W-:-:S02]  /*4d70*/  FFMA.FTZ R55, R67, R16, R55 ;  /* 0x0000001043377223 */ /* 0x000fc40000010037 */
[----:B------:R-:W-:Y:S01]  /*4d80*/  FFMA.FTZ R107, R68, R16, R107 ;  /* 0x00000010446b7223 */ /* 0x000fe2000001006b */
[--C-:B-1----:R-:W-:Y:S01]  /*4d90*/  HADD2.F32 R16, -RZ, R18.reuse.H0_H0 ;  /* 0x20000012ff107230 */ /* 0x102fe20000004100 */
[C---:B------:R-:W-:Y:S02]  /*4da0*/  IADD3 R23, -R36.reuse, R23, RZ ;  /* 0x0000001724177210 */ /* 0x040fe40007ffe1ff */
[----:B------:R-:W-:Y:S01]  /*4db0*/  IADD3 R86, -R36, R17, RZ ;  /* 0x0000001124567210 */ /* 0x000fe20007ffe1ff */
[----:B------:R-:W-:Y:S01]  /*4dc0*/  HADD2.F32 R17, -RZ, R18.H1_H1 ;  /* 0x30000012ff117230 */ /* 0x000fe20000004100 */
[-C--:B------:R-:W-:Y:S02]  /*4dd0*/  FFMA.FTZ R91, R92, R16.reuse, R91 ;  /* 0x000000105c5b7223 */ /* 0x080fe4000001005b */
[-C--:B------:R-:W-:Y:S02]  /*4de0*/  FFMA.FTZ R65, R97, R16.reuse, R65 ;  /* 0x0000001061417223 */ /* 0x080fe40000010041 */
[-C--:B------:R-:W-:Y:S01]  /*4df0*/  FFMA.FTZ R55, R72, R16.reuse, R55 ;  /* 0x0000001048377223 */ /* 0x080fe20000010037 */
[----:B------:R0:W-:Y:S01]  /*4e00*/  I2F.F16 R8, R23 ;  /* 0x0000001700087306 */ /* 0x0001e20000200c00 */
[----:B------:R-:W-:-:S02]  /*4e10*/  FFMA.FTZ R16, R71, R16, R107 ;  /* 0x0000001047107223 */ /* 0x000fc4000001006b */
[-C--:B------:R-:W-:Y:S02]  /*4e20*/  FFMA.FTZ R94, R94, R17.reuse, R91 ;  /* 0x000000115e5e7223 */ /* 0x080fe4000001005b */
[-C--:B------:R-:W-:Y:S02]  /*4e30*/  FFMA.FTZ R65, R98, R17.reuse, R65 ;  /* 0x0000001162417223 */ /* 0x080fe40000010041 */
[-C--:B------:R-:W-:Y:S01]  /*4e40*/  FFMA.FTZ R70, R70, R17.reuse, R55 ;  /* 0x0000001146467223 */ /* 0x080fe20000010037 */
[--C-:B0-----:R-:W-:Y:S01]  /*4e50*/  HADD2.F32 R23, -RZ, R19.reuse.H0_H0 ;  /* 0x20000013ff177230 */ /* 0x101fe20000004100 */
[----:B------:R-:W-:Y:S01]  /*4e60*/  FFMA.FTZ R16, R69, R17, R16 ;  /* 0x0000001145107223 */ /* 0x000fe20000010010 */
[----:B------:R-:W-:Y:S01]  /*4e70*/  HADD2.F32 R19, -RZ, R19.H1_H1 ;  /* 0x30000013ff137230 */ /* 0x000fe20000004100 */
[----:B------:R-:W-:Y:S02]  /*4e80*/  SHF.R.U32.HI R18, RZ, 0x8, R5 ;  /* 0x00000008ff127819 */ /* 0x000fe40000011605 */
[----:B------:R-:W-:-:S02]  /*4e90*/  FFMA.FTZ R94, R93, R23, R94 ;  /* 0x000000175d5e7223 */ /* 0x000fc4000001005e */
[-C--:B------:R-:W-:Y:S02]  /*4ea0*/  FFMA.FTZ R65, R96, R23.reuse, R65 ;  /* 0x0000001760417223 */ /* 0x080fe40000010041 */
[-C--:B------:R-:W-:Y:S02]  /*4eb0*/  FFMA.FTZ R70, R78, R23.reuse, R70 ;  /* 0x000000174e467223 */ /* 0x080fe40000010046 */
[----:B------:R-:W-:Y:S02]  /*4ec0*/  FFMA.FTZ R16, R77, R23, R16 ;  /* 0x000000174d107223 */ /* 0x000fe40000010010 */
[-C--:B------:R-:W-:Y:S02]  /*4ed0*/  FFMA.FTZ R73, R73, R19.reuse, R94 ;  /* 0x0000001349497223 */ /* 0x080fe4000001005e */
[-C--:B------:R-:W-:Y:S02]  /*4ee0*/  FFMA.FTZ R65, R76, R19.reuse, R65 ;  /* 0x000000134c417223 */ /* 0x080fe40000010041 */
[-C--:B------:R-:W-:Y:S01]  /*4ef0*/  FFMA.FTZ R70, R74, R19.reuse, R70 ;  /* 0x000000134a467223 */ /* 0x080fe20000010046 */
[----:B------:R-:W-:Y:S01]  /*4f00*/  LOP3.LUT R17, R18, 0xff, RZ, 0xc0, !PT ;  /* 0x000000ff12117812 */ /* 0x000fe200078ec0ff */
[----:B------:R-:W-:Y:S01]  /*4f10*/  FFMA.FTZ R19, R75, R19, R16 ;  /* 0x000000134b137223 */ /* 0x000fe20000010010 */
[----:B------:R-:W-:-:S02]  /*4f20*/  SHF.R.U32.HI R16, RZ, 0x8, R6 ;  /* 0x00000008ff107819 */ /* 0x000fc40000011606 */
[----:B------:R-:W-:Y:S02]  /*4f30*/  IADD3 R54, -R38, R17, RZ ;  /* 0x0000001126367210 */ /* 0x000fe40007ffe1ff */
[----:B------:R-:W-:Y:S02]  /*4f40*/  LOP3.LUT R62, R16, 0xff, RZ, 0xc0, !PT ;  /* 0x000000ff103e7812 */ /* 0x000fe400078ec0ff */
[----:B------:R-:W0:Y:S01]  /*4f50*/  LDS.64 R16, [UR4+0x120] ;  /* 0x00012004ff107984 */ /* 0x000e220008000a00 */
[----:B------:R-:W-:Y:S02]  /*4f60*/  SHF.R.U32.HI R56, RZ, 0x8, R11 ;  /* 0x00000008ff387819 */ /* 0x000fe4000001160b */
[----:B------:R-:W-:Y:S02]  /*4f70*/  LOP3.LUT R18, R6, 0xff, RZ, 0xc0, !PT ;  /* 0x000000ff06127812 */ /* 0x000fe400078ec0ff */
[----:B------:R-:W-:Y:S02]  /*4f80*/  LOP3.LUT R57, R56, 0xff, RZ, 0xc0, !PT ;  /* 0x000000ff38397812 */ /* 0x000fe400078ec0ff */
[----:B------:R-:W-:-:S02]  /*4f90*/  IADD3 R56, -R39, R18, RZ ;  /* 0x0000001227387210 */ /* 0x000fc40007ffe1ff */
[----:B------:R-:W-:Y:S02]  /*4fa0*/  IADD3 R57, -R36, R57, RZ ;  /* 0x0000003924397210 */ /* 0x000fe40007ffe1ff */
[----:B------:R-:W-:Y:S02]  /*4fb0*/  SHF.R.U32.HI R18, RZ, 0x10, R5 ;  /* 0x00000010ff127819 */ /* 0x000fe40000011605 */
[----:B------:R1:W-:Y:S01]  /*4fc0*/  I2F.F16 R81, R57 ;  /* 0x0000003900517306 */ /* 0x0003e20000200c00 */
[----:B------:R-:W-:Y:S01]  /*4fd0*/  FMUL.FTZ R73, R44, R73 ;  /* 0x000000492c497220 */ /* 0x000fe20000410000 */
[----:B------:R-:W-:Y:S01]  /*4fe0*/  LOP3.LUT R23, R18, 0xff, RZ, 0xc0, !PT ;  /* 0x000000ff12177812 */ /* 0x000fe200078ec0ff */
[C---:B------:R-:W-:Y:S02]  /*4ff0*/  FMUL.FTZ R70, R47.reuse, R70 ;  /* 0x000000462f467220 */ /* 0x040fe40000410000 */
[----:B------:R-:W-:Y:S02]  /*5000*/  FMUL.FTZ R105, R44, R105 ;  /* 0x000000692c697220 */ /* 0x000fe40000410000 */
[----:B------:R-:W-:Y:S01]  /*5010*/  FMUL.FTZ R4, R47, R4 ;  /* 0x000000042f047220 */ /* 0x000fe20000410000 */
[----:B-1----:R-:W-:Y:S01]  /*5020*/  LOP3.LUT R57, R5, 0xff, RZ, 0xc0, !PT ;  /* 0x000000ff05397812 */ /* 0x002fe200078ec0ff */
[----:B------:R-:W-:-:S02]  /*5030*/  FMUL.FTZ R18, R48, R65 ;  /* 0x0000004130127220 */ /* 0x000fc40000410000 */
[----:B------:R-:W-:Y:S01]  /*5040*/  FMUL.FTZ R19, R46, R19 ;  /* 0x000000132e137220 */ /* 0x000fe20000410000 */
[----:B------:R-:W-:Y:S02]  /*5050*/  IADD3 R87, -R36, R87, RZ ;  /* 0x0000005724577210 */ /* 0x000fe40007ffe1ff */
[----:B------:R-:W-:Y:S02]  /*5060*/  IADD3 R55, -R38, R57, RZ ;  /* 0x0000003926377210 */ /* 0x000fe40007ffe1ff */
[----:B------:R-:W-:Y:S02]  /*5070*/  F2FP.PACK_AB R73, RZ, R73 ;  /* 0x00000049ff49723e */ /* 0x000fe400000000ff */
[----:B------:R-:W-:Y:S02]  /*5080*/  F2FP.PACK_AB R70, RZ, R70 ;  /* 0x00000046ff46723e */ /* 0x000fe400000000ff */
[----:B------:R-:W-:Y:S02]  /*5090*/  F2FP.PACK_AB R105, RZ, R105 ;  /* 0x00000069ff69723e */ /* 0x000fe400000000ff */
[----:B------:R-:W-:-:S02]  /*50a0*/  F2FP.PACK_AB R4, RZ, R4 ;  /* 0x00000004ff04723e */ /* 0x000fc400000000ff */
[----:B------:R-:W-:Y:S02]  /*50b0*/  F2FP.PACK_AB R18, RZ, R18 ;  /* 0x00000012ff12723e */ /* 0x000fe400000000ff */
[----:B------:R-:W-:Y:S01]  /*50c0*/  F2FP.PACK_AB R19, RZ, R19 ;  /* 0x00000013ff13723e */ /* 0x000fe200000000ff */
[----:B------:R-:W-:Y:S01]  /*50d0*/  I2F.F16 R87, R87 ;  /* 0x0000005700577306 */ /* 0x000fe20000200c00 */
[----:B------:R-:W-:Y:S02]  /*50e0*/  IADD3 R57, -R39, R62, RZ ;  /* 0x0000003e27397210 */ /* 0x000fe40007ffe1ff */
[----:B------:R-:W-:Y:S02]  /*50f0*/  PRMT R73, R73, 0x5410, R70 ;  /* 0x0000541049497816 */ /* 0x000fe40000000046 */
[----:B------:R-:W-:Y:S02]  /*5100*/  SHF.R.U32.HI R62, RZ, 0x10, R6 ;  /* 0x00000010ff3e7819 */ /* 0x000fe40000011606 */
[----:B------:R-:W-:Y:S01]  /*5110*/  LEA.HI R69, R5, -R38, RZ, 0x8 ;  /* 0x8000002605457211 */ /* 0x000fe200078f40ff */
[----:B------:R-:W1:Y:S01]  /*5120*/  I2F.F16 R55, R55 ;  /* 0x0000003700377306 */ /* 0x000e620000200c00 */
[----:B------:R-:W-:-:S02]  /*5130*/  PRMT R105, R105, 0x5410, R4 ;  /* 0x0000541069697816 */ /* 0x000fc40000000004 */
[----:B------:R-:W-:Y:S02]  /*5140*/  PRMT R19, R19, 0x5410, R18 ;  /* 0x0000541013137816 */ /* 0x000fe40000000012 */
[----:B------:R-:W-:Y:S02]  /*5150*/  LOP3.LUT R5, R9, 0xff, RZ, 0xc0, !PT ;  /* 0x000000ff09057812 */ /* 0x000fe400078ec0ff */
[----:B------:R-:W-:Y:S01]  /*5160*/  SHF.R.U32.HI R4, RZ, 0x8, R9 ;  /* 0x00000008ff047819 */ /* 0x000fe20000011609 */
[----:B------:R-:W2:Y:S01]  /*5170*/  I2F.F16 R56, R56 ;  /* 0x0000003800387306 */ /* 0x000ea20000200c00 */
[----:B------:R-:W-:Y:S01]  /*5180*/  LOP3.LUT R62, R62, 0xff, RZ, 0xc0, !PT ;  /* 0x000000ff3e3e7812 */ /* 0x000fe200078ec0ff */
[----:B------:R-:W-:Y:S01]  /*5190*/  HFMA2.MMA R41, R73, 1, 1, R41 ;  /* 0x3c003c0049297835 */ /* 0x000fe20000000029 */
[C---:B------:R-:W-:Y:S01]  /*51a0*/  IADD3 R23, -R38.reuse, R23, RZ ;  /* 0x0000001726177210 */ /* 0x040fe20007ffe1ff */
[----:B------:R-:W-:Y:S01]  /*51b0*/  HADD2 R40, R19, R40 ;  /* 0x0000002813287230 */ /* 0x000fe20000000000 */
[----:B------:R-:W-:-:S03]  /*51c0*/  IADD3 R73, -R38, R5, RZ ;  /* 0x0000000526497210 */ /* 0x000fc60007ffe1ff */
[----:B------:R-:W4:Y:S01]  /*51d0*/  I2F.F16 R57, R57 ;  /* 0x0000003900397306 */ /* 0x000f220000200c00 */
[----:B------:R-:W-:Y:S02]  /*51e0*/  LOP3.LUT R19, R4, 0xff, RZ, 0xc0, !PT ;  /* 0x000000ff04137812 */ /* 0x000fe400078ec0ff */
[----:B------:R-:W-:Y:S01]  /*51f0*/  LEA.HI R18, R6, -R39, RZ, 0x8 ;  /* 0x8000002706127211 */ /* 0x000fe200078f40ff */
[----:B------:R-:W4:Y:S01]  /*5200*/  LDS.64 R4, [UR4+0x128] ;  /* 0x00012804ff047984 */ /* 0x000f220008000a00 */
[----:B------:R-:W-:-:S03]  /*5210*/  IADD3 R62, -R39, R62, RZ ;  /* 0x0000003e273e7210 */ /* 0x000fc60007ffe1ff */
[----:B------:R-:W1:Y:S01]  /*5220*/  I2F.F16 R54, R54 ;  /* 0x0000003600367306 */ /* 0x000e620000200c00 */
[----:B------:R-:W-:-:S07]  /*5230*/  SHF.R.U32.HI R6, RZ, 0x10, R9 ;  /* 0x00000010ff067819 */ /* 0x000fce0000011609 */
[----:B------:R-:W4:Y:S01]  /*5240*/  I2F.F16 R89, R89 ;  /* 0x0000005900597306 */ /* 0x000f220000200c00 */
[----:B------:R-:W-:Y:S01]  /*5250*/  IADD3 R75, -R38, R19, RZ ;  /* 0x00000013264b7210 */ /* 0x000fe20007ffe1ff */
[----:B0-----:R-:W-:Y:S02]  /*5260*/  HADD2.F32 R63, -RZ, R16.H0_H0 ;  /* 0x20000010ff3f7230 */ /* 0x001fe40000004100 */
[----:B---3--:R-:W-:-:S04]  /*5270*/  HADD2.F32 R19, -RZ, R84.H0_H0 ;  /* 0x20000054ff137230 */ /* 0x008fc80000004100 */
[----:B------:R0:W3:Y:S01]  /*5280*/  I2F.F16 R65, R23 ;  /* 0x0000001700417306 */ /* 0x0000e20000200c00 */
[----:B-1----:R-:W-:Y:S02]  /*5290*/  HADD2.F32 R55, -RZ, R55.H0_H0 ;  /* 0x20000037ff377230 */ /* 0x002fe40000004100 */
[----:B--2---:R-:W-:-:S05]  /*52a0*/  HADD2.F32 R56, -RZ, R56.H0_H0 ;  /* 0x20000038ff387230 */ /* 0x004fca0000004100 */
[----:B------:R-:W1:Y:S01]  /*52b0*/  I2F.F16 R83, R83 ;  /* 0x0000005300537306 */ /* 0x000e620000200c00 */
[----:B0-----:R-:W-:Y:S01]  /*52c0*/  LOP3.LUT R23, R6, 0xff, RZ, 0xc0, !PT ;  /* 0x000000ff06177812 */ /* 0x001fe200078ec0ff */
[----:B------:R-:W-:-:S06]  /*52d0*/  HADD2.F32 R16, -RZ, R16.H1_H1 ;  /* 0x30000010ff107230 */ /* 0x000fcc0000004100 */
[----:B------:R-:W0:Y:S01]  /*52e0*/  I2F.F16 R64, R62 ;  /* 0x0000003e00407306 */ /* 0x000e220000200c00 */
[----:B------:R-:W-:Y:S01]  /*52f0*/  IADD3 R77, -R38, R23, RZ ;  /* 0x00000017264d7210 */ /* 0x000fe20007ffe1ff */
[----:B------:R-:W-:Y:S01]  /*5300*/  HADD2.F32 R23, -RZ, R88.H0_H0 ;  /* 0x20000058ff177230 */ /* 0x000fe20000004100 */
[----:B------:R-:W-:-:S05]  /*5310*/  FFMA.FTZ R6, R19, R63, RZ ;  /* 0x0000003f13067223 */ /* 0x000fca00000100ff */
[----:B------:R2:W-:Y:S01]  /*5320*/  I2F.F16 R68, R18 ;  /* 0x0000001200447306 */ /* 0x0005e20000200c00 */
[----:B----4-:R-:W-:Y:S01]  /*5330*/  HADD2.F32 R57, -RZ, R57.H0_H0 ;  /* 0x20000039ff397230 */ /* 0x010fe20000004100 */
[----:B------:R-:W-:Y:S01]  /*5340*/  FFMA.FTZ R67, R55, R63, RZ ;  /* 0x0000003f37437223 */ /* 0x000fe200000100ff */
[----:B------:R-:W-:-:S05]  /*5350*/  HADD2.F32 R54, -RZ, R54.H0_H0 ;  /* 0x20000036ff367230 */ /* 0x000fca0000004100 */
[----:B------:R-:W4:Y:S01]  /*5360*/  I2F.F16 R79, R100 ;  /* 0x00000064004f7306 */ /* 0x000f220000200c00 */
[----:B--2---:R-:W-:Y:S01]  /*5370*/  HADD2.F32 R18, -RZ, R87.H0_H0 ;  /* 0x20000057ff127230 */ /* 0x004fe20000004100 */
[----:B------:R-:W-:-:S06]  /*5380*/  FFMA.FTZ R70, R23, R16, R6 ;  /* 0x0000001017467223 */ /* 0x000fcc0000010006 */
[----:B------:R-:W2:Y:S01]  /*5390*/  I2F.F16 R69, R69 ;  /* 0x0000004500457306 */ /* 0x000ea20000200c00 */
[-C--:B------:R-:W-:Y:S01]  /*53a0*/  FFMA.FTZ R87, R18, R63.reuse, RZ ;  /* 0x0000003f12577223 */ /* 0x080fe200000100ff */
[----:B------:R-:W-:Y:S01]  /*53b0*/  HADD2.F32 R62, -RZ, R89.H0_H0 ;  /* 0x20000059ff3e7230 */ /* 0x000fe20000004100 */
[----:B------:R-:W-:Y:S01]  /*53c0*/  FFMA.FTZ R63, R56, R63, RZ ;  /* 0x0000003f383f7223 */ /* 0x000fe200000100ff */
[----:B------:R-:W-:Y:S01]  /*53d0*/  LOP3.LUT R6, R10, 0xff, RZ, 0xc0, !PT ;  /* 0x000000ff0a067812 */ /* 0x000fe200078ec0ff */
[----:B------:R-:W-:Y:S01]  /*53e0*/  HADD2.F32 R71, -RZ, R17.H0_H0 ;  /* 0x20000011ff477230 */ /* 0x000fe20000004100 */
[-C--:B------:R-:W-:Y:S01]  /*53f0*/  FFMA.FTZ R72, R54, R16.reuse, R67 ;  /* 0x0000001036487223 */ /* 0x080fe20000010043 */
[----:B---3--:R-:W-:Y:S01]  /*5400*/  HADD2.F32 R65, -RZ, R65.H0_H0 ;  /* 0x20000041ff417230 */ /* 0x008fe20000004100 */
[-C--:B------:R-:W-:Y:S01]  /*5410*/  FFMA.FTZ R78, R57, R16.reuse, R63 ;  /* 0x00000010394e7223 */ /* 0x080fe2000001003f */
[----:B------:R-:W-:Y:S01]  /*5420*/  HADD2.F32 R63, -RZ, R82.H0_H0 ;  /* 0x20000052ff3f7230 */ /* 0x000fe20000004100 */
[----:B------:R-:W-:Y:S01]  /*5430*/  FFMA.FTZ R87, R62, R16, R87 ;  /* 0x000000103e577223 */ /* 0x000fe20000010057 */
[--C-:B------:R-:W-:Y:S01]  /*5440*/  SHF.R.U32.HI R67, RZ, 0x10, R10.reuse ;  /* 0x00000010ff437819 */ /* 0x100fe2000001160a */
[----:B-1----:R-:W-:Y:S01]  /*5450*/  HADD2.F32 R66, -RZ, R83.H0_H0 ;  /* 0x20000053ff427230 */ /* 0x002fe20000004100 */
[----:B------:R-:W-:Y:S01]  /*5460*/  IADD3 R6, -R39, R6, RZ ;  /* 0x0000000627067210 */ /* 0x000fe20007ffe1ff */
[----:B0-----:R-:W-:Y:S01]  /*5470*/  HADD2.F32 R64, -RZ, R64.H0_H0 ;  /* 0x20000040ff407230 */ /* 0x001fe20000004100 */
[----:B------:R-:W-:Y:S01]  /*5480*/  SHF.R.U32.HI R16, RZ, 0x8, R10 ;  /* 0x00000008ff107819 */ /* 0x000fe2000001160a */
[-C--:B------:R-:W-:Y:S01]  /*5490*/  FFMA.FTZ R76, R65, R71.reuse, R72 ;  /* 0x00000047414c7223 */ /* 0x080fe20000010048 */
[----:B------:R-:W-:Y:S01]  /*54a0*/  I2F.F16 R7, R7 ;  /* 0x0000000700077306 */ /* 0x000fe20000200c00 */
[-C--:B------:R-:W-:Y:S01]  /*54b0*/  FFMA.FTZ R74, R63, R71.reuse, R70 ;  /* 0x000000473f4a7223 */ /* 0x080fe20000010046 */
[----:B------:R-:W-:Y:S01]  /*54c0*/  LOP3.LUT R72, R67, 0xff, RZ, 0xc0, !PT ;  /* 0x000000ff43487812 */ /* 0x000fe200078ec0ff */
[----:B------:R-:W-:Y:S01]  /*54d0*/  HADD2.F32 R17, -RZ, R17.H1_H1 ;  /* 0x30000011ff117230 */ /* 0x000fe20000004100 */
[----:B------:R-:W-:Y:S01]  /*54e0*/  LOP3.LUT R90, R90, 0xff, RZ, 0xc0, !PT ;  /* 0x000000ff5a5a7812 */ /* 0x000fe200078ec0ff */
[----:B----4-:R-:W-:Y:S01]  /*54f0*/  HADD2.F32 R67, -RZ, R79.H0_H0 ;  /* 0x2000004fff437230 */ /* 0x010fe20000004100 */
[----:B------:R-:W-:Y:S01]  /*5500*/  LOP3.LUT R16, R16, 0xff, RZ, 0xc0, !PT ;  /* 0x000000ff10107812 */ /* 0x000fe200078ec0ff */
[----:B------:R-:W-:Y:S01]  /*5510*/  HADD2.F32 R70, -RZ, R80.H0_H0 ;  /* 0x20000050ff467230 */ /* 0x000fe20000004100 */
[----:B------:R-:W0:Y:S01]  /*5520*/  I2F.F16 R73, R73 ;  /* 0x0000004900497306 */ /* 0x000e220000200c00 */
[----:B--2---:R-:W-:Y:S01]  /*5530*/  HADD2.F32 R69, -RZ, R69.H0_H0 ;  /* 0x20000045ff457230 */ /* 0x004fe20000004100 */
[-C--:B------:R-:W-:Y:S01]  /*5540*/  FFMA.FTZ R87, R66, R71.reuse, R87 ;  /* 0x0000004742577223 */ /* 0x080fe20000010057 */
[----:B------:R-:W-:Y:S01]  /*5550*/  HADD2.F32 R68, -RZ, R68.H0_H0 ;  /* 0x20000044ff447230 */ /* 0x000fe20000004100 */
[----:B------:R-:W-:Y:S01]  /*5560*/  FFMA.FTZ R83, R64, R71, R78 ;  /* 0x0000004740537223 */ /* 0x000fe2000001004e */
[----:B------:R-:W-:-:S03]  /*5570*/  IADD3 R21, -R37, R90, RZ ;  /* 0x0000005a25157210 */ /* 0x000fc60007ffe1ff */
[----:B------:R-:W1:Y:S01]  /*5580*/  I2F.F16 R6, R6 ;  /* 0x0000000600067306 */ /* 0x000e620000200c00 */
[----:B------:R-:W-:Y:S01]  /*5590*/  IADD3 R71, -R39, R16, RZ ;  /* 0x0000001027477210 */ /* 0x000fe20007ffe1ff */
[-C--:B------:R-:W-:Y:S02]  /*55a0*/  FFMA.FTZ R82, R67, R17.reuse, R74 ;  /* 0x0000001143527223 */ /* 0x080fe4000001004a */
[-C--:B------:R-:W-:Y:S02]  /*55b0*/  FFMA.FTZ R91, R70, R17.reuse, R87 ;  /* 0x00000011465b7223 */ /* 0x080fe40000010057 */
[-C--:B------:R-:W-:Y:S02]  /*55c0*/  FFMA.FTZ R88, R69, R17.reuse, R76 ;  /* 0x0000001145587223 */ /* 0x080fe4000001004c */
[----:B------:R-:W-:Y:S02]  /*55d0*/  FFMA.FTZ R90, R68, R17, R83 ;  /* 0x00000011445a7223 */ /* 0x000fe40000010053 */
[----:B------:R-:W2:Y:S01]  /*55e0*/  LDS.64 R16, [UR4+0x220] ;  /* 0x00022004ff107984 */ /* 0x000ea20008000a00 */
[----:B------:R-:W-:Y:S01]  /*55f0*/  IADD3 R20, -R37, R20, RZ ;  /* 0x0000001425147210 */ /* 0x000fe20007ffe1ff */
[----:B------:R3:W-:Y:S01]  /*5600*/  I2F.F16 R78, R71 ;  /* 0x00000047004e7306 */ /* 0x0007e20000200c00 */
[----:B------:R-:W-:Y:S01]  /*5610*/  LEA.HI R76, R9, -R38, RZ, 0x8 ;  /* 0x80000026094c7211 */ /* 0x000fe200078f40ff */
[----:B------:R-:W-:Y:S01]  /*5620*/  HADD2.F32 R9, -RZ, R4.H0_H0 ;  /* 0x20000004ff097230 */ /* 0x000fe20000004100 */
[----:B------:R-:W-:Y:S01]  /*5630*/  IADD3 R80, -R39, R72, RZ ;  /* 0x0000004827507210 */ /* 0x000fe20007ffe1ff */
[----:B------:R-:W-:-:S02]  /*5640*/  HADD2.F32 R74, -RZ, R8.H0_H0 ;  /* 0x20000008ff4a7230 */ /* 0x000fc40000004100 */
[----:B0-----:R-:W-:Y:S02]  /*5650*/  HADD2.F32 R73, -RZ, R73.H0_H0 ;  /* 0x20000049ff497230 */ /* 0x001fe40000004100 */
[----:B---3--:R-:W-:Y:S02]  /*5660*/  HADD2.F32 R71, -RZ, R7.H0_H0 ;  /* 0x20000007ff477230 */ /* 0x008fe40000004100 */
[----:B-1----:R-:W-:Y:S01]  /*5670*/  HADD2.F32 R72, -RZ, R6.H0_H0 ;  /* 0x20000006ff487230 */ /* 0x002fe20000004100 */
[----:B------:R-:W0:Y:S02]  /*5680*/  I2F.F16 R20, R20 ;  /* 0x0000001400147306 */ /* 0x000e240000200c00 */
[-C--:B------:R-:W-:Y:S02]  /*5690*/  FFMA.FTZ R87, R71, R9.reuse, R82 ;  /* 0x0000000947577223 */ /* 0x080fe40000010052 */
[-C--:B------:R-:W-:Y:S01]  /*56a0*/  FFMA.FTZ R82, R74, R9.reuse, R91 ;  /* 0x000000094a527223 */ /* 0x080fe2000001005b */
[----:B------:R-:W-:Y:S01]  /*56b0*/  LEA.HI R11, R11, -R36, RZ, 0x8 ;  /* 0x800000240b0b7211 */ /* 0x000fe200078f40ff */
[----:B------:R-:W-:-:S02]  /*56c0*/  FFMA.FTZ R88, R73, R9, R88 ;  /* 0x0000000949587223 */ /* 0x000fc40000010058 */
[----:B------:R-:W1:Y:S01]  /*56d0*/  I2F.F16 R75, R75 ;  /* 0x0000004b004b7306 */ /* 0x000e620000200c00 */
[----:B------:R-:W-:Y:S01]  /*56e0*/  FFMA.FTZ R91, R72, R9, R90 ;  /* 0x00000009485b7223 */ /* 0x000fe2000001005a */
[----:B------:R-:W-:Y:S01]  /*56f0*/  LEA.HI R10, R10, -R39, RZ, 0x8 ;  /* 0x800000270a0a7211 */ /* 0x000fe200078f40ff */
[----:B------:R-:W3:Y:S05]  /*5700*/  LDS.64 R8, [UR4+0x228] ;  /* 0x00022804ff087984 */ /* 0x000eea0008000a00 */
[----:B------:R-:W4:Y:S08]  /*5710*/  I2F.F16 R21, R21 ;  /* 0x0000001500157306 */ /* 0x000f300000200c00 */
[----:B------:R-:W0:Y:S08]  /*5720*/  I2F.F16 R86, R86 ;  /* 0x0000005600567306 */ /* 0x000e300000200c00 */
[----:B------:R-:W0:Y:S08]  /*5730*/  I2F.F16 R80, R80 ;  /* 0x0000005000507306 */ /* 0x000e300000200c00 */
[----:B------:R-:W1:Y:S01]  /*5740*/  I2F.F16 R77, R77 ;  /* 0x0000004d004d7306 */ /* 0x000e620000200c00 */
[----:B------:R-:W-:-:S07]  /*5750*/  HADD2.F32 R84, -RZ, R4.H1_H1 ;  /* 0x30000004ff547230 */ /* 0x000fce0000004100 */
[----:B------:R-:W-:Y:S01]  /*5760*/  I2F.F16 R11, R11 ;  /* 0x0000000b000b7306 */ /* 0x000fe20000200c00 */
[----:B0-----:R-:W-:-:S07]  /*5770*/  HADD2.F32 R20, -RZ, R20.H0_H0 ;  /* 0x20000014ff147230 */ /* 0x001fce0000004100 */
[----:B------:R0:W0:Y:S01]  /*5780*/  I2F.F16 R79, R76 ;  /* 0x0000004c004f7306 */ /* 0x0000220000200c00 */
[----:B------:R-:W-:-:S07]  /*5790*/  HADD2.F32 R81, -RZ, R81.H0_H0 ;  /* 0x20000051ff517230 */ /* 0x000fce0000004100 */
[----:B------:R-:W2:Y:S01]  /*57a0*/  I2F.F16 R10, R10 ;  /* 0x0000000a000a7306 */ /* 0x000ea20000200c00 */
[----:B-1----:R-:W-:Y:S02]  /*57b0*/  HADD2.F32 R75, -RZ, R75.H0_H0 ;  /* 0x2000004bff4b7230 */ /* 0x002fe40000004100 */
[----:B------:R-:W-:Y:S01]  /*57c0*/  HADD2.F32 R78, -RZ, R78.H0_H0 ;  /* 0x2000004eff4e7230 */ /* 0x000fe20000004100 */
[-C--:B------:R-:W-:Y:S01]  /*57d0*/  FFMA.FTZ R82, R81, R84.reuse, R82 ;  /* 0x0000005451527223 */ /* 0x080fe20000010052 */
[----:B------:R-:W-:Y:S02]  /*57e0*/  HADD2.F32 R89, -RZ, R5.H0_H0 ;  /* 0x20000005ff597230 */ /* 0x000fe40000004100 */
[----:B----4-:R-:W-:Y:S02]  /*57f0*/  HADD2.F32 R21, -RZ, R21.H0_H0 ;  /* 0x20000015ff157230 */ /* 0x010fe40000004100 */
[----:B------:R-:W-:Y:S02]  /*5800*/  HADD2.F32 R86, -RZ, R86.H0_H0 ;  /* 0x20000056ff567230 */ /* 0x000fe40000004100 */
[----:B0-----:R-:W-:Y:S01]  /*5810*/  HADD2.F32 R76, -RZ, R80.H0_H0 ;  /* 0x20000050ff4c7230 */ /* 0x001fe20000004100 */
[-C--:B------:R-:W-:Y:S01]  /*5820*/  FFMA.FTZ R80, R20, R84.reuse, R87 ;  /* 0x0000005414507223 */ /* 0x080fe20000010057 */
[----:B------:R-:W-:Y:S01]  /*5830*/  HADD2.F32 R77, -RZ, R77.H0_H0 ;  /* 0x2000004dff4d7230 */ /* 0x000fe20000004100 */
[----:B------:R-:W-:Y:S01]  /*5840*/  FFMA.FTZ R88, R75, R84, R88 ;  /* 0x000000544b587223 */ /* 0x000fe20000010058 */
[----:B------:R-:W-:Y:S01]  /*5850*/  HADD2.F32 R83, -RZ, R5.H1_H1 ;  /* 0x30000005ff537230 */ /* 0x000fe20000004100 */
[----:B------:R-:W-:Y:S01]  /*5860*/  IMAD.WIDE R2, R31, c[0x0][0x18c], R14 ;  /* 0x000063001f027a25 */ /* 0x000fe200078e020e */
[----:B------:R0:W4:Y:S01]  /*5870*/  LDG.E.128.CONSTANT R4, [R14.64] ;  /* 0x0000000c0e047981 */ /* 0x000122000c1e9d00 */
[----:B------:R-:W-:-:S02]  /*5880*/  HADD2.F32 R22, -RZ, R22.H0_H0 ;  /* 0x20000016ff167230 */ /* 0x000fc40000004100 */
[----:B------:R-:W-:Y:S01]  /*5890*/  FFMA.FTZ R91, R78, R84, R91 ;  /* 0x000000544e5b7223 */ /* 0x000fe2000001005b */
[----:B------:R-:W-:Y:S01]  /*58a0*/  HADD2.F32 R79, -RZ, R79.H0_H0 ;  /* 0x2000004fff4f7230 */ /* 0x000fe20000004100 */
[-C--:B------:R-:W-:Y:S01]  /*58b0*/  FFMA.FTZ R87, R21, R89.reuse, R80 ;  /* 0x0000005915577223 */ /* 0x080fe20000010050 */
[----:B------:R-:W-:Y:S01]  /*58c0*/  HADD2.F32 R80, -RZ, R11.H0_H0 ;  /* 0x2000000bff507230 */ /* 0x000fe20000004100 */
[-C--:B------:R-:W-:Y:S02]  /*58d0*/  FFMA.FTZ R91, R76, R89.reuse, R91 ;  /* 0x000000594c5b7223 */ /* 0x080fe4000001005b */
[-C--:B0-----:R-:W-:Y:S01]  /*58e0*/  FFMA.FTZ R15, R86, R89.reuse, R82 ;  /* 0x00000059560f7223 */ /* 0x081fe20000010052 */
[----:B--2---:R-:W-:Y:S01]  /*58f0*/  HADD2.F32 R82, -RZ, R10.H0_H0 ;  /* 0x2000000aff527230 */ /* 0x004fe20000004100 */
[----:B------:R-:W-:Y:S01]  /*5900*/  FFMA.FTZ R14, R77, R89, R88 ;  /* 0x000000594d0e7223 */ /* 0x000fe20000010058 */
[--C-:B------:R-:W-:Y:S01]  /*5910*/  HADD2.F32 R10, -RZ, R16.reuse.H0_H0 ;  /* 0x20000010ff0a7230 */ /* 0x100fe20000004100 */
[-C--:B------:R-:W-:Y:S01]  /*5920*/  FFMA.FTZ R87, R22, R83.reuse, R87 ;  /* 0x0000005316577223 */ /* 0x080fe20000010057 */
[----:B------:R-:W-:Y:S01]  /*5930*/  HADD2.F32 R16, -RZ, R16.H1_H1 ;  /* 0x30000010ff107230 */ /* 0x000fe20000004100 */
[----:B------:R-:W-:-:S02]  /*5940*/  FFMA.FTZ R15, R80, R83, R15 ;  /* 0x00000053500f7223 */ /* 0x000fc4000001000f */
[-C--:B------:R-:W-:Y:S02]  /*5950*/  FFMA.FTZ R14, R79, R83.reuse, R14 ;  /* 0x000000534f0e7223 */ /* 0x080fe4000001000e */
[----:B------:R-:W-:Y:S02]  /*5960*/  FFMA.FTZ R83, R82, R83, R91 ;  /* 0x0000005352537223 */ /* 0x000fe4000001005b */
[-C--:B------:R-:W-:Y:S02]  /*5970*/  FFMA.FTZ R11, R19, R10.reuse, RZ ;  /* 0x0000000a130b7223 */ /* 0x080fe400000100ff */
[-C--:B------:R-:W-:Y:S02]  /*5980*/  FFMA.FTZ R93, R18, R10.reuse, RZ ;  /* 0x0000000a125d7223 */ /* 0x080fe400000100ff */
[-C--:B------:R-:W-:Y:S02]  /*5990*/  FFMA.FTZ R91, R55, R10.reuse, RZ ;  /* 0x0000000a375b7223 */ /* 0x080fe400000100ff */
[----:B------:R-:W-:Y:S01]  /*59a0*/  FFMA.FTZ R88, R56, R10, RZ ;  /* 0x0000000a38587223 */ /* 0x000fe200000100ff */
        /* <DEDUP_REMOVED lines=10> */
[----:B---3--:R-:W-:Y:S01]  /*5a50*/  HADD2.F32 R11, -RZ, R8.H0_H0 ;  /* 0x20000008ff0b7230 */ /* 0x008fe20000004100 */
[-C--:B------:R-:W-:Y:S02]  /*5a60*/  FFMA.FTZ R10, R67, R17.reuse, R10 ;  /* 0x00000011430a7223 */ /* 0x080fe4000001000a */
[-C--:B------:R-:W-:Y:S02]  /*5a70*/  FFMA.FTZ R93, R70, R17.reuse, R93 ;  /* 0x00000011465d7223 */ /* 0x080fe4000001005d */
[-C--:B------:R-:W-:Y:S02]  /*5a80*/  FFMA.FTZ R84, R69, R17.reuse, R84 ;  /* 0x0000001145547223 */ /* 0x080fe40000010054 */
[----:B------:R-:W-:Y:S01]  /*5a90*/  FFMA.FTZ R88, R68, R17, R88 ;  /* 0x0000001144587223 */ /* 0x000fe20000010058 */
[--C-:B------:R-:W-:Y:S01]  /*5aa0*/  HADD2.F32 R17, -RZ, R9.reuse.H0_H0 ;  /* 0x20000009ff117230 */ /* 0x100fe20000004100 */
[-C--:B------:R-:W-:Y:S01]  /*5ab0*/  FFMA.FTZ R93, R74, R11.reuse, R93 ;  /* 0x0000000b4a5d7223 */ /* 0x080fe2000001005d */
[----:B------:R-:W-:Y:S01]  /*5ac0*/  HADD2.F32 R89, -RZ, R9.H1_H1 ;  /* 0x30000009ff597230 */ /* 0x000fe20000004100 */
[----:B------:R-:W-:-:S02]  /*5ad0*/  FFMA.FTZ R9, R71, R11, R10 ;  /* 0x0000000b47097223 */ /* 0x000fc4000001000a */
[-C--:B------:R-:W-:Y:S02]  /*5ae0*/  FFMA.FTZ R84, R73, R11.reuse, R84 ;  /* 0x0000000b49547223 */ /* 0x080fe40000010054 */
[----:B------:R-:W-:Y:S02]  /*5af0*/  FFMA.FTZ R91, R72, R11, R88 ;  /* 0x0000000b485b7223 */ /* 0x000fe40000010058 */
[----:B------:R-:W0:Y:S01]  /*5b00*/  LDS.64 R10, [UR4+0x320] ;  /* 0x00032004ff0a7984 */ /* 0x000e220008000a00 */
[----:B------:R-:W-:-:S05]  /*5b10*/  HADD2.F32 R8, -RZ, R8.H1_H1 ;  /* 0x30000008ff087230 */ /* 0x000fca0000004100 */
[-C--:B------:R-:W-:Y:S02]  /*5b20*/  FFMA.FTZ R16, R20, R8.reuse, R9 ;  /* 0x0000000814107223 */ /* 0x080fe40000010009 */
[-C--:B------:R-:W-:Y:S02]  /*5b30*/  FFMA.FTZ R93, R81, R8.reuse, R93 ;  /* 0x00000008515d7223 */ /* 0x080fe4000001005d */
[-C--:B------:R-:W-:Y:S02]  /*5b40*/  FFMA.FTZ R84, R75, R8.reuse, R84 ;  /* 0x000000084b547223 */ /* 0x080fe40000010054 */
[----:B------:R-:W-:Y:S02]  /*5b50*/  FFMA.FTZ R91, R78, R8, R91 ;  /* 0x000000084e5b7223 */ /* 0x000fe4000001005b */
[----:B------:R-:W1:Y:S01]  /*5b60*/  LDS.64 R8, [UR4+0x328] ;  /* 0x00032804ff087984 */ /* 0x000e620008000a00 */
[-C--:B------:R-:W-:Y:S02]  /*5b70*/  FFMA.FTZ R16, R21, R17.reuse, R16 ;  /* 0x0000001115107223 */ /* 0x080fe40000010010 */
[----:B------:R-:W-:-:S02]  /*5b80*/  FFMA.FTZ R84, R77, R17, R84 ;  /* 0x000000114d547223 */ /* 0x000fc40000010054 */
[----:B------:R-:W-:Y:S02]  /*5b90*/  FMUL.FTZ R15, R48, R15 ;  /* 0x0000000f300f7220 */ /* 0x000fe40000410000 */
[----:B------:R-:W-:Y:S02]  /*5ba0*/  FMUL.FTZ R14, R47, R14 ;  /* 0x0000000e2f0e7220 */ /* 0x000fe40000410000 */
[----:B------:R-:W-:Y:S02]  /*5bb0*/  FMUL.FTZ R87, R44, R87 ;  /* 0x000000572c577220 */ /* 0x000fe40000410000 */
[----:B------:R-:W-:Y:S02]  /*5bc0*/  FMUL.FTZ R83, R46, R83 ;  /* 0x000000532e537220 */ /* 0x000fe40000410000 */
[-C--:B------:R-:W-:Y:S02]  /*5bd0*/  FFMA.FTZ R93, R86, R17.reuse, R93 ;  /* 0x00000011565d7223 */ /* 0x080fe4000001005d */
[----:B------:R-:W-:-:S02]  /*5be0*/  FFMA.FTZ R91, R76, R17, R91 ;  /* 0x000000114c5b7223 */ /* 0x000fc4000001005b */
[-C--:B------:R-:W-:Y:S02]  /*5bf0*/  FFMA.FTZ R17, R22, R89.reuse, R16 ;  /* 0x0000005916117223 */ /* 0x080fe40000010010 */
[----:B------:R-:W-:Y:S01]  /*5c00*/  FFMA.FTZ R84, R79, R89, R84 ;  /* 0x000000594f547223 */ /* 0x000fe20000010054 */
[----:B------:R-:W-:Y:S02]  /*5c10*/  F2FP.PACK_AB R15, RZ, R15 ;  /* 0x0000000fff0f723e */ /* 0x000fe400000000ff */
[----:B------:R-:W-:Y:S01]  /*5c20*/  F2FP.PACK_AB R14, RZ, R14 ;  /* 0x0000000eff0e723e */ /* 0x000fe200000000ff */
[----:B------:R-:W-:Y:S01]  /*5c30*/  FMUL.FTZ R17, R44, R17 ;  /* 0x000000112c117220 */ /* 0x000fe20000410000 */
[----:B------:R-:W-:Y:S01]  /*5c40*/  F2FP.PACK_AB R87, RZ, R87 ;  /* 0x00000057ff57723e */ /* 0x000fe200000000ff */
[----:B------:R-:W-:Y:S01]  /*5c50*/  FMUL.FTZ R84, R47, R84 ;  /* 0x000000542f547220 */ /* 0x000fe20000410000 */
[----:B------:R-:W-:Y:S02]  /*5c60*/  F2FP.PACK_AB R83, RZ, R83 ;  /* 0x00000053ff53723e */ /* 0x000fe400000000ff */
[----:B------:R-:W-:-:S02]  /*5c70*/  PRMT R87, R87, 0x5410, R14 ;  /* 0x0000541057577816 */ /* 0x000fc4000000000e */
[----:B------:R-:W-:Y:S02]  /*5c80*/  PRMT R83, R83, 0x5410, R15 ;  /* 0x0000541053537816 */ /* 0x000fe4000000000f */
[----:B------:R-:W2:Y:S01]  /*5c90*/  LDS.64 R14, [UR4+0x20] ;  /* 0x00002004ff0e7984 */ /* 0x000ea20008000a00 */
[----:B------:R-:W-:Y:S02]  /*5ca0*/  F2FP.PACK_AB R17, RZ, R17 ;  /* 0x00000011ff11723e */ /* 0x000fe400000000ff */
[----:B------:R-:W-:Y:S01]  /*5cb0*/  F2FP.PACK_AB R84, RZ, R84 ;  /* 0x00000054ff54723e */ /* 0x000fe200000000ff */
[----:B0-----:R-:W-:-:S03]  /*5cc0*/  HADD2.F32 R16, -RZ, R10.H0_H0 ;  /* 0x2000000aff107230 */ /* 0x001fc60000004100 */
[----:B------:R-:W-:Y:S01]  /*5cd0*/  PRMT R17, R17, 0x5410, R84 ;  /* 0x0000541011117816 */ /* 0x000fe20000000054 */
[----:B------:R-:W-:Y:S01]  /*5ce0*/  HADD2 R45, R83, R45 ;  /* 0x0000002d532d7230 */ /* 0x000fe20000000000 */
[-C--:B------:R-:W-:Y:S01]  /*5cf0*/  FFMA.FTZ R93, R80, R89.reuse, R93 ;  /* 0x00000059505d7223 */ /* 0x080fe2000001005d */
[----:B------:R-:W-:Y:S01]  /*5d00*/  HFMA2.MMA R49, R87, 1, 1, R49 ;  /* 0x3c003c0057317835 */ /* 0x000fe20000000031 */
[----:B------:R-:W-:Y:S01]  /*5d10*/  FFMA.FTZ R91, R82, R89, R91 ;  /* 0x00000059525b7223 */ /* 0x000fe2000001005b */
[----:B------:R-:W-:Y:S01]  /*5d20*/  HADD2.F32 R10, -RZ, R10.H1_H1 ;  /* 0x3000000aff0a7230 */ /* 0x000fe20000004100 */
[----:B------:R-:W-:Y:S01]  /*5d30*/  HFMA2.MMA R51, R17, 1, 1, R51 ;  /* 0x3c003c0011337835 */ /* 0x000fe20000000033 */
[--C-:B------:R-:W-:Y:S01]  /*5d40*/  HADD2.F32 R17, -RZ, R11.reuse.H0_H0 ;  /* 0x2000000bff117230 */ /* 0x100fe20000004100 */
[-C--:B------:R-:W-:Y:S01]  /*5d50*/  FFMA.FTZ R89, R18, R16.reuse, RZ ;  /* 0x0000001012597223 */ /* 0x080fe200000100ff */
[----:B------:R-:W-:Y:S01]  /*5d60*/  HADD2.F32 R83, -RZ, R11.H1_H1 ;  /* 0x3000000bff537230 */ /* 0x000fe20000004100 */
[----:B------:R-:W-:-:S02]  /*5d70*/  FFMA.FTZ R11, R19, R16, RZ ;  /* 0x00000010130b7223 */ /* 0x000fc400000100ff */
[-C--:B------:R-:W-:Y:S02]  /*5d80*/  FFMA.FTZ R87, R55, R16.reuse, RZ ;  /* 0x0000001037577223 */ /* 0x080fe400000100ff */
[----:B------:R-:W-:Y:S02]  /*5d90*/  FFMA.FTZ R88, R56, R16, RZ ;  /* 0x0000001038587223 */ /* 0x000fe400000100ff */
[-C--:B------:R-:W-:Y:S02]  /*5da0*/  FFMA.FTZ R16, R23, R10.reuse, R11 ;  /* 0x0000000a17107223 */ /* 0x080fe4000001000b */
[-C--:B------:R-:W-:Y:S02]  /*5db0*/  FFMA.FTZ R89, R62, R10.reuse, R89 ;  /* 0x0000000a3e597223 */ /* 0x080fe40000010059 */
[-C--:B------:R-:W-:Y:S02]  /*5dc0*/  FFMA.FTZ R84, R54, R10.reuse, R87 ;  /* 0x0000000a36547223 */ /* 0x080fe40000010057 */
[----:B------:R-:W-:-:S02]  /*5dd0*/  FFMA.FTZ R88, R57, R10, R88 ;  /* 0x0000000a39587223 */ /* 0x000fc40000010058 */
[-C--:B------:R-:W-:Y:S01]  /*5de0*/  FFMA.FTZ R16, R63, R17.reuse, R16 ;  /* 0x000000113f107223 */ /* 0x080fe20000010010 */
[----:B------:R-:W0:Y:S01]  /*5df0*/  LDS.64 R10, [UR4+0x28] ;  /* 0x00002804ff0a7984 */ /* 0x000e220008000a00 */
[-C--:B------:R-:W-:Y:S02]  /*5e00*/  FFMA.FTZ R89, R66, R17.reuse, R89 ;  /* 0x0000001142597223 */ /* 0x080fe40000010059 */
[-C--:B------:R-:W-:Y:S02]  /*5e10*/  FFMA.FTZ R84, R65, R17.reuse, R84 ;  /* 0x0000001141547223 */ /* 0x080fe40000010054 */
[----:B------:R-:W-:Y:S01]  /*5e20*/  FFMA.FTZ R88, R64, R17, R88 ;  /* 0x0000001140587223 */ /* 0x000fe20000010058 */
[----:B-1----:R-:W-:Y:S01]  /*5e30*/  HADD2.F32 R17, -RZ, R8.H0_H0 ;  /* 0x20000008ff117230 */ /* 0x002fe20000004100 */
[-C--:B------:R-:W-:Y:S02]  /*5e40*/  FFMA.FTZ R16, R67, R83.reuse, R16 ;  /* 0x0000005343107223 */ /* 0x080fe40000010010 */
[----:B------:R-:W-:-:S02]  /*5e50*/  FFMA.FTZ R87, R70, R83, R89 ;  /* 0x0000005346577223 */ /* 0x000fc40000010059 */
[-C--:B------:R-:W-:Y:S02]  /*5e60*/  FFMA.FTZ R84, R69, R83.reuse, R84 ;  /* 0x0000005345547223 */ /* 0x080fe40000010054 */
[----:B------:R-:W-:Y:S01]  /*5e70*/  FFMA.FTZ R88, R68, R83, R88 ;  /* 0x0000005344587223 */ /* 0x000fe20000010058 */
[--C-:B------:R-:W-:Y:S01]  /*5e80*/  HADD2.F32 R83, -RZ, R9.reuse.H0_H0 ;  /* 0x20000009ff537230 */ /* 0x100fe20000004100 */
[-C--:B------:R-:W-:Y:S01]  /*5e90*/  FFMA.FTZ R87, R74, R17.reuse, R87 ;  /* 0x000000114a577223 */ /* 0x080fe20000010057 */
[----:B------:R-:W-:Y:S01]  /*5ea0*/  HADD2.F32 R89, -RZ, R9.H1_H1 ;  /* 0x30000009ff597230 */ /* 0x000fe20000004100 */
[-C--:B------:R-:W-:Y:S01]  /*5eb0*/  FFMA.FTZ R9, R71, R17.reuse, R16 ;  /* 0x0000001147097223 */ /* 0x080fe20000010010 */
[----:B------:R-:W-:Y:S01]  /*5ec0*/  HADD2.F32 R8, -RZ, R8.H1_H1 ;  /* 0x30000008ff087230 */ /* 0x000fe20000004100 */
[----:B------:R-:W-:Y:S02]  /*5ed0*/  FFMA.FTZ R84, R73, R17, R84 ;  /* 0x0000001149547223 */ /* 0x000fe40000010054 */
[----:B------:R-:W-:-:S02]  /*5ee0*/  FMUL.FTZ R93, R48, R93 ;  /* 0x0000005d305d7220 */ /* 0x000fc40000410000 */
[----:B------:R-:W-:Y:S02]  /*5ef0*/  FMUL.FTZ R91, R46, R91 ;  /* 0x0000005b2e5b7220 */ /* 0x000fe40000410000 */
[----:B------:R-:W-:Y:S01]  /*5f00*/  FFMA.FTZ R17, R72, R17, R88 ;  /* 0x0000001148117223 */ /* 0x000fe20000010058 */
[----:B------:R-:W-:Y:S01]  /*5f10*/  F2FP.PACK_AB R93, RZ, R93 ;  /* 0x0000005dff5d723e */ /* 0x000fe200000000ff */
[-C--:B------:R-:W-:Y:S01]  /*5f20*/  FFMA.FTZ R16, R20, R8.reuse, R9 ;  /* 0x0000000814107223 */ /* 0x080fe20000010009 */
[----:B------:R-:W-:Y:S01]  /*5f30*/  F2FP.PACK_AB R91, RZ, R91 ;  /* 0x0000005bff5b723e */ /* 0x000fe200000000ff */
[-C--:B------:R-:W-:Y:S02]  /*5f40*/  FFMA.FTZ R87, R81, R8.reuse, R87 ;  /* 0x0000000851577223 */ /* 0x080fe40000010057 */
[-C--:B------:R-:W-:Y:S02]  /*5f50*/  FFMA.FTZ R84, R75, R8.reuse, R84 ;  /* 0x000000084b547223 */ /* 0x080fe40000010054 */
[----:B------:R-:W-:-:S02]  /*5f60*/  FFMA.FTZ R17, R78, R8, R17 ;  /* 0x000000084e117223 */ /* 0x000fc40000010011 */
[----:B------:R-:W1:Y:S01]  /*5f70*/  LDS.64 R8, [UR4+0x420] ;  /* 0x00042004ff087984 */ /* 0x000e620008000a00 */
[-C--:B------:R-:W-:Y:S01]  /*5f80*/  FFMA.FTZ R16, R21, R83.reuse, R16 ;  /* 0x0000005315107223 */ /* 0x080fe20000010010 */
[----:B------:R-:W-:Y:S01]  /*5f90*/  PRMT R91, R91, 0x5410, R93 ;  /* 0x000054105b5b7816 */ /* 0x000fe2000000005d */
[-C--:B------:R-:W-:Y:S02]  /*5fa0*/  FFMA.FTZ R87, R86, R83.reuse, R87 ;  /* 0x0000005356577223 */ /* 0x080fe40000010057 */
[-C--:B------:R-:W-:Y:S01]  /*5fb0*/  FFMA.FTZ R88, R77, R83.reuse, R84 ;  /* 0x000000534d587223 */ /* 0x080fe20000010054 */
[----:B--2---:R-:W-:Y:S01]  /*5fc0*/  HADD2.F32 R84, -RZ, R14.H0_H0 ;  /* 0x2000000eff547230 */ /* 0x004fe20000004100 */
[----:B------:R-:W-:Y:S02]  /*5fd0*/  FFMA.FTZ R17, R76, R83, R17 ;  /* 0x000000534c117223 */ /* 0x000fe40000010011 */
[-C--:B------:R-:W-:Y:S02]  /*5fe0*/  FFMA.FTZ R83, R22, R89.reuse, R16 ;  /* 0x0000005916537223 */ /* 0x080fe40000010010 */
[----:B------:R-:W-:-:S02]  /*5ff0*/  FFMA.FTZ R87, R80, R89, R87 ;  /* 0x0000005950577223 */ /* 0x000fc40000010057 */
[-C--:B------:R-:W-:Y:S01]  /*6000*/  FFMA.FTZ R16, R79, R89.reuse, R88 ;  /* 0x000000594f107223 */ /* 0x080fe20000010058 */
[--C-:B------:R-:W-:Y:S01]  /*6010*/  HADD2.F32 R88, -RZ, R15.reuse.H1_H1 ;  /* 0x3000000fff587230 */ /* 0x100fe20000004100 */
[----:B------:R-:W-:Y:S01]  /*6020*/  FFMA.FTZ R17, R82, R89, R17 ;  /* 0x0000005952117223 */ /* 0x000fe20000010011 */
[----:B------:R-:W-:Y:S01]  /*6030*/  HADD2.F32 R89, -RZ, R15.H0_H0 ;  /* 0x2000000fff597230 */ /* 0x000fe20000004100 */
[----:B------:R-:W-:Y:S01]  /*6040*/  HFMA2.MMA R50, R91, 1, 1, R50 ;  /* 0x3c003c005b327835 */ /* 0x000fe20000000032 */
[----:B------:R-:W-:Y:S01]  /*6050*/  HADD2.F32 R14, -RZ, R14.H1_H1 ;  /* 0x3000000eff0e7230 */ /* 0x000fe20000004100 */
[----:B------:R-:W-:Y:S02]  /*6060*/  FFMA.FTZ R15, R19, R84, RZ ;  /* 0x00000054130f7223 */ /* 0x000fe400000100ff */
[C---:B------:R-:W-:Y:S02]  /*6070*/  FFMA.FTZ R93, R84.reuse, R18, RZ ;  /* 0x00000012545d7223 */ /* 0x040fe400000100ff */
[----:B------:R-:W-:-:S02]  /*6080*/  FFMA.FTZ R91, R84, R55, RZ ;  /* 0x00000037545b7223 */ /* 0x000fc400000100ff */
[----:B------:R-:W-:Y:S02]  /*6090*/  FFMA.FTZ R92, R84, R56, RZ ;  /* 0x00000038545c7223 */ /* 0x000fe400000100ff */
[----:B------:R-:W-:Y:S02]  /*60a0*/  FFMA.FTZ R84, R23, R14, R15 ;  /* 0x0000000e17547223 */ /* 0x000fe4000001000f */
[C---:B------:R-:W-:Y:S02]  /*60b0*/  FFMA.FTZ R93, R14.reuse, R62, R93 ;  /* 0x0000003e0e5d7223 */ /* 0x040fe4000001005d */
[C---:B------:R-:W-:Y:S02]  /*60c0*/  FFMA.FTZ R90, R14.reuse, R54, R91 ;  /* 0x000000360e5a7223 */ /* 0x040fe4000001005b */
[----:B------:R-:W-:Y:S02]  /*60d0*/  FFMA.FTZ R92, R14, R57, R92 ;  /* 0x000000390e5c7223 */ /* 0x000fe4000001005c */
[----:B------:R-:W2:Y:S01]  /*60e0*/  LDS.64 R14, [UR4+0x428] ;  /* 0x00042804ff0e7984 */ /* 0x000ea20008000a00 */
[----:B------:R-:W-:-:S02]  /*60f0*/  FFMA.FTZ R84, R63, R89, R84 ;  /* 0x000000593f547223 */ /* 0x000fc40000010054 */
[C---:B------:R-:W-:Y:S02]  /*6100*/  FFMA.FTZ R93, R89.reuse, R66, R93 ;  /* 0x00000042595d7223 */ /* 0x040fe4000001005d */
[C---:B------:R-:W-:Y:S02]  /*6110*/  FFMA.FTZ R90, R89.reuse, R65, R90 ;  /* 0x00000041595a7223 */ /* 0x040fe4000001005a */
[----:B------:R-:W-:Y:S01]  /*6120*/  FFMA.FTZ R91, R89, R64, R92 ;  /* 0x00000040595b7223 */ /* 0x000fe2000001005c */
[----:B0-----:R-:W-:Y:S01]  /*6130*/  HADD2.F32 R89, -RZ, R10.H0_H0 ;  /* 0x2000000aff597230 */ /* 0x001fe20000004100 */
[----:B------:R-:W-:Y:S02]  /*6140*/  FFMA.FTZ R84, R67, R88, R84 ;  /* 0x0000005843547223 */ /* 0x000fe40000010054 */
[C---:B------:R-:W-:Y:S02]  /*6150*/  FFMA.FTZ R93, R88.reuse, R70, R93 ;  /* 0x00000046585d7223 */ /* 0x040fe4000001005d */
[----:B------:R-:W-:-:S02]  /*6160*/  FFMA.FTZ R90, R88, R69, R90 ;  /* 0x00000045585a7223 */ /* 0x000fc4000001005a */
[----:B------:R-:W-:Y:S01]  /*6170*/  FFMA.FTZ R88, R88, R68, R91 ;  /* 0x0000004458587223 */ /* 0x000fe2000001005b */
[----:B------:R-:W-:Y:S01]  /*6180*/  HADD2.F32 R10, -RZ, R10.H1_H1 ;  /* 0x3000000aff0a7230 */ /* 0x000fe20000004100 */
[C---:B------:R-:W-:Y:S01]  /*6190*/  FFMA.FTZ R93, R89.reuse, R74, R93 ;  /* 0x0000004a595d7223 */ /* 0x040fe2000001005d */
[--C-:B------:R-:W-:Y:S01]  /*61a0*/  HADD2.F32 R91, -RZ, R11.reuse.H0_H0 ;  /* 0x2000000bff5b7230 */ /* 0x100fe20000004100 */
[----:B------:R-:W-:Y:S01]  /*61b0*/  FFMA.FTZ R90, R89, R73, R90 ;  /* 0x00000049595a7223 */ /* 0x000fe2000001005a */
[----:B------:R-:W-:Y:S01]  /*61c0*/  HADD2.F32 R95, -RZ, R11.H1_H1 ;  /* 0x3000000bff5f7230 */ /* 0x000fe20000004100 */
[----:B------:R-:W-:Y:S02]  /*61d0*/  FFMA.FTZ R11, R71, R89, R84 ;  /* 0x00000059470b7223 */ /* 0x000fe40000010054 */
[----:B------:R-:W-:Y:S02]  /*61e0*/  FFMA.FTZ R89, R89, R72, R88 ;  /* 0x0000004859597223 */ /* 0x000fe40000010058 */
[----:B------:R-:W-:-:S02]  /*61f0*/  FFMA.FTZ R84, R20, R10, R11 ;  /* 0x0000000a14547223 */ /* 0x000fc4000001000b */
[C---:B------:R-:W-:Y:S02]  /*6200*/  FFMA.FTZ R93, R10.reuse, R81, R93 ;  /* 0x000000510a5d7223 */ /* 0x040fe4000001005d */
[C---:B------:R-:W-:Y:S02]  /*6210*/  FFMA.FTZ R90, R10.reuse, R75, R90 ;  /* 0x0000004b0a5a7223 */ /* 0x040fe4000001005a */
[----:B------:R-:W-:Y:S01]  /*6220*/  FFMA.FTZ R89, R10, R78, R89 ;  /* 0x0000004e0a597223 */ /* 0x000fe20000010059 */
[----:B-1----:R-:W-:Y:S01]  /*6230*/  HADD2.F32 R10, -RZ, R8.H0_H0 ;  /* 0x20000008ff0a7230 */ /* 0x002fe20000004100 */
[----:B------:R-:W-:Y:S02]  /*6240*/  FFMA.FTZ R84, R21, R91, R84 ;  /* 0x0000005b15547223 */ /* 0x000fe40000010054 */
[C---:B------:R-:W-:Y:S02]  /*6250*/  FFMA.FTZ R93, R91.reuse, R86, R93 ;  /* 0x000000565b5d7223 */ /* 0x040fe4000001005d */
[----:B------:R-:W-:-:S02]  /*6260*/  FFMA.FTZ R90, R91, R77, R90 ;  /* 0x0000004d5b5a7223 */ /* 0x000fc4000001005a */
[----:B------:R-:W-:Y:S01]  /*6270*/  FFMA.FTZ R89, R91, R76, R89 ;  /* 0x0000004c5b597223 */ /* 0x000fe20000010059 */
[----:B------:R-:W-:Y:S01]  /*6280*/  HADD2.F32 R8, -RZ, R8.H1_H1 ;  /* 0x30000008ff087230 */ /* 0x000fe20000004100 */
[----:B------:R-:W-:Y:S01]  /*6290*/  FFMA.FTZ R91, R22, R95, R84 ;  /* 0x0000005f165b7223 */ /* 0x000fe20000010054 */
[--C-:B------:R-:W-:Y:S01]  /*62a0*/  HADD2.F32 R11, -RZ, R9.reuse.H0_H0 ;  /* 0x20000009ff0b7230 */ /* 0x100fe20000004100 */
[C---:B------:R-:W-:Y:S01]  /*62b0*/  FFMA.FTZ R93, R95.reuse, R80, R93 ;  /* 0x000000505f5d7223 */ /* 0x040fe2000001005d */
[----:B------:R-:W-:Y:S01]  /*62c0*/  HADD2.F32 R88, -RZ, R9.H1_H1 ;  /* 0x30000009ff587230 */ /* 0x000fe20000004100 */
[C---:B------:R-:W-:Y:S02]  /*62d0*/  FFMA.FTZ R84, R95.reuse, R79, R90 ;  /* 0x0000004f5f547223 */ /* 0x040fe4000001005a */
[----:B------:R-:W-:Y:S02]  /*62e0*/  FFMA.FTZ R89, R95, R82, R89 ;  /* 0x000000525f597223 */ /* 0x000fe40000010059 */
        /* <DEDUP_REMOVED lines=21> */
[----:B------:R-:W-:Y:S02]  /*6440*/  FFMA.FTZ R9, R72, R9, R88 ;  /* 0x0000000948097223 */ /* 0x000fe40000010058 */
[-C--:B------:R-:W-:Y:S02]  /*6450*/  FFMA.FTZ R88, R20, R14.reuse, R11 ;  /* 0x0000000e14587223 */ /* 0x080fe4000001000b */
[-C--:B------:R-:W-:Y:S02]  /*6460*/  FFMA.FTZ R97, R81, R14.reuse, R97 ;  /* 0x0000000e51617223 */ /* 0x080fe40000010061 */
[-C--:B------:R-:W-:Y:S02]  /*6470*/  FFMA.FTZ R90, R75, R14.reuse, R90 ;  /* 0x0000000e4b5a7223 */ /* 0x080fe4000001005a */
[----:B------:R-:W-:Y:S02]  /*6480*/  FFMA.FTZ R14, R78, R14, R9 ;  /* 0x0000000e4e0e7223 */ /* 0x000fe40000010009 */
[----:B------:R0:W2:Y:S01]  /*6490*/  LDG.E.128.CONSTANT R8, [R2.64] ;  /* 0x0000000c02087981 */ /* 0x0000a2000c1e9d00 */
[----:B------:R-:W-:Y:S01]  /*64a0*/  IMAD.WIDE R42, R31, c[0x0][0x18c], R2 ;  /* 0x000063001f2a7a25 */ /* 0x000fe200078e0202 */
[----:B------:R-:W-:-:S02]  /*64b0*/  HADD2.F32 R95, -RZ, R15.H0_H0 ;  /* 0x2000000fff5f7230 */ /* 0x000fc40000004100 */
[----:B0-----:R-:W0:Y:S01]  /*64c0*/  LDS.64 R2, [UR4+0x520] ;  /* 0x00052004ff027984 */ /* 0x001e220008000a00 */
[----:B------:R-:W-:Y:S02]  /*64d0*/  HADD2.F32 R15, -RZ, R15.H1_H1 ;  /* 0x3000000fff0f7230 */ /* 0x000fe40000004100 */
        /* <DEDUP_REMOVED lines=8> */
[----:B------:R-:W1:Y:S01]  /*6560*/  LDS.64 R14, [UR4+0x528] ;  /* 0x00052804ff0e7984 */ /* 0x000e620008000a00 */
[C---:B------:R-:W-:Y:S02]  /*6570*/  FMUL.FTZ R91, R44.reuse, R91 ;  /* 0x0000005b2c5b7220 */ /* 0x040fe40000410000 */
[C---:B------:R-:W-:Y:S02]  /*6580*/  FMUL.FTZ R84, R47.reuse, R84 ;  /* 0x000000542f547220 */ /* 0x040fe40000410000 */
[----:B------:R-:W-:Y:S01]  /*6590*/  FMUL.FTZ R83, R44, R83 ;  /* 0x000000532c537220 */ /* 0x000fe20000410000 */
[----:B------:R-:W-:Y:S01]  /*65a0*/  F2FP.PACK_AB R91, RZ, R91 ;  /* 0x0000005bff5b723e */ /* 0x000fe200000000ff */
[----:B------:R-:W-:Y:S01]  /*65b0*/  FMUL.FTZ R16, R47, R16 ;  /* 0x000000102f107220 */ /* 0x000fe20000410000 */
[----:B------:R-:W-:Y:S01]  /*65c0*/  F2FP.PACK_AB R84, RZ, R84 ;  /* 0x00000054ff54723e */ /* 0x000fe200000000ff */
[----:B------:R-:W-:-:S02]  /*65d0*/  FMUL.FTZ R93, R48, R93 ;  /* 0x0000005d305d7220 */ /* 0x000fc40000410000 */
[----:B------:R-:W-:Y:S01]  /*65e0*/  FMUL.FTZ R89, R46, R89 ;  /* 0x000000592e597220 */ /* 0x000fe20000410000 */
[----:B------:R-:W-:Y:S02]  /*65f0*/  F2FP.PACK_AB R83, RZ, R83 ;  /* 0x00000053ff53723e */ /* 0x000fe400000000ff */
[----:B------:R-:W-:Y:S02]  /*6600*/  F2FP.PACK_AB R16, RZ, R16 ;  /* 0x00000010ff10723e */ /* 0x000fe400000000ff */
[----:B------:R-:W-:Y:S02]  /*6610*/  PRMT R91, R91, 0x5410, R84 ;  /* 0x000054105b5b7816 */ /* 0x000fe40000000054 */
[----:B------:R-:W-:Y:S02]  /*6620*/  F2FP.PACK_AB R93, RZ, R93 ;  /* 0x0000005dff5d723e */ /* 0x000fe400000000ff */
[----:B------:R-:W-:Y:S01]  /*6630*/  F2FP.PACK_AB R89, RZ, R89 ;  /* 0x00000059ff59723e */ /* 0x000fe200000000ff */
[----:B------:R-:W-:Y:S01]  /*6640*/  FMUL.FTZ R87, R48, R87 ;  /* 0x0000005730577220 */ /* 0x000fe20000410000 */
[----:B------:R-:W-:Y:S01]  /*6650*/  PRMT R83, R83, 0x5410, R16 ;  /* 0x0000541053537816 */ /* 0x000fe20000000010 */
[----:B------:R-:W-:Y:S01]  /*6660*/  FMUL.FTZ R17, R46, R17 ;  /* 0x000000112e117220 */ /* 0x000fe20000410000 */
[----:B------:R-:W-:Y:S01]  /*6670*/  PRMT R89, R89, 0x5410, R93 ;  /* 0x0000541059597816 */ /* 0x000fe2000000005d */
[----:B------:R-:W-:Y:S01]  /*6680*/  HFMA2.MMA R92, R91, 1, 1, R52 ;  /* 0x3c003c005b5c7835 */ /* 0x000fe20000000034 */
[----:B0-----:R-:W-:Y:S01]  /*6690*/  HADD2.F32 R52, -RZ, R2.H0_H0 ;  /* 0x20000002ff347230 */ /* 0x001fe20000004100 */
[----:B------:R-:W-:-:S02]  /*66a0*/  F2FP.PACK_AB R87, RZ, R87 ;  /* 0x00000057ff57723e */ /* 0x000fc400000000ff */
[----:B------:R-:W-:Y:S01]  /*66b0*/  F2FP.PACK_AB R17, RZ, R17 ;  /* 0x00000011ff11723e */ /* 0x000fe200000000ff */
[----:B------:R-:W-:Y:S01]  /*66c0*/  HFMA2.MMA R25, R83, 1, 1, R25 ;  /* 0x3c003c0053197835 */ /* 0x000fe20000000019 */
[----:B------:R-:W-:Y:S02]  /*66d0*/  HADD2 R91, R89, R53 ;  /* 0x00000035595b7230 */ /* 0x000fe40000000000 */
[----:B------:R-:W-:Y:S01]  /*66e0*/  HADD2.F32 R2, -RZ, R2.H1_H1 ;  /* 0x30000002ff027230 */ /* 0x000fe20000004100 */
[----:B------:R-:W-:Y:S01]  /*66f0*/  PRMT R17, R17, 0x5410, R87 ;  /* 0x0000541011117816 */ /* 0x000fe20000000057 */
[--C-:B------:R-:W-:Y:S02]  /*6700*/  HADD2.F32 R53, -RZ, R3.reuse.H0_H0 ;  /* 0x20000003ff357230 */ /* 0x100fe40000004100 */
[----:B------:R-:W-:Y:S01]  /*6710*/  HADD2.F32 R83, -RZ, R3.H1_H1 ;  /* 0x30000003ff537230 */ /* 0x000fe20000004100 */
[-C--:B------:R-:W-:Y:S02]  /*6720*/  FFMA.FTZ R3, R19, R52.reuse, RZ ;  /* 0x0000003413037223 */ /* 0x080fe400000100ff */
        /* <DEDUP_REMOVED lines=8> */
[----:B------:R-:W-:Y:S01]  /*67b0*/  HADD2 R24, R17, R24 ;  /* 0x0000001811187230 */ /* 0x000fe20000000000 */
[-C--:B------:R-:W-:Y:S01]  /*67c0*/  FFMA.FTZ R89, R66, R53.reuse, R89 ;  /* 0x0000003542597223 */ /* 0x080fe20000010059 */
[----:B------:R-:W0:Y:S01]  /*67d0*/  LDS.64 R16, [UR4+0x620] ;  /* 0x00062004ff107984 */ /* 0x000e220008000a00 */
[-C--:B------:R-:W-:Y:S01]  /*67e0*/  FFMA.FTZ R84, R65, R53.reuse, R84 ;  /* 0x0000003541547223 */ /* 0x080fe20000010054 */
[----:B-1----:R-:W-:Y:S01]  /*67f0*/  HADD2.F32 R3, -RZ, R14.H0_H0 ;  /* 0x2000000eff037230 */ /* 0x002fe20000004100 */
[----:B------:R-:W-:Y:S02]  /*6800*/  FFMA.FTZ R88, R64, R53, R88 ;  /* 0x0000003540587223 */ /* 0x000fe40000010058 */
[-C--:B------:R-:W-:Y:S02]  /*6810*/  FFMA.FTZ R52, R67, R83.reuse, R52 ;  /* 0x0000005343347223 */ /* 0x080fe40000010034 */
[----:B------:R-:W-:-:S02]  /*6820*/  FFMA.FTZ R2, R70, R83, R89 ;  /* 0x0000005346027223 */ /* 0x000fc40000010059 */
[-C--:B------:R-:W-:Y:S01]  /*6830*/  FFMA.FTZ R84, R69, R83.reuse, R84 ;  /* 0x0000005345547223 */ /* 0x080fe20000010054 */
[--C-:B------:R-:W-:Y:S01]  /*6840*/  HADD2.F32 R53, -RZ, R15.reuse.H0_H0 ;  /* 0x2000000fff357230 */ /* 0x100fe20000004100 */
[----:B------:R-:W-:Y:S01]  /*6850*/  FFMA.FTZ R88, R68, R83, R88 ;  /* 0x0000005344587223 */ /* 0x000fe20000010058 */
[----:B------:R-:W-:Y:S01]  /*6860*/  HADD2.F32 R89, -RZ, R15.H1_H1 ;  /* 0x3000000fff597230 */ /* 0x000fe20000004100 */
[-C--:B------:R-:W-:Y:S01]  /*6870*/  FFMA.FTZ R15, R71, R3.reuse, R52 ;  /* 0x00000003470f7223 */ /* 0x080fe20000010034 */
[----:B------:R-:W-:Y:S01]  /*6880*/  HADD2.F32 R14, -RZ, R14.H1_H1 ;  /* 0x3000000eff0e7230 */ /* 0x000fe20000004100 */
[-C--:B------:R-:W-:Y:S02]  /*6890*/  FFMA.FTZ R52, R74, R3.reuse, R2 ;  /* 0x000000034a347223 */ /* 0x080fe40000010002 */
[-C--:B------:R-:W-:Y:S02]  /*68a0*/  FFMA.FTZ R84, R73, R3.reuse, R84 ;  /* 0x0000000349547223 */ /* 0x080fe40000010054 */
[----:B------:R-:W-:-:S02]  /*68b0*/  FFMA.FTZ R3, R72, R3, R88 ;  /* 0x0000000348037223 */ /* 0x000fc40000010058 */
        /* <DEDUP_REMOVED lines=9> */
[----:B------:R-:W-:Y:S02]  /*6950*/  FMUL.FTZ R95, R44, R95 ;  /* 0x0000005f2c5f7220 */ /* 0x000fe40000410000 */
[----:B------:R-:W-:Y:S02]  /*6960*/  FMUL.FTZ R90, R47, R90 ;  /* 0x0000005a2f5a7220 */ /* 0x000fe40000410000 */
[----:B------:R-:W-:Y:S01]  /*6970*/  FFMA.FTZ R87, R80, R89, R52 ;  /* 0x0000005950577223 */ /* 0x000fe20000010034 */
[----:B------:R-:W-:Y:S01]  /*6980*/  F2FP.PACK_AB R95, RZ, R95 ;  /* 0x0000005fff5f723e */ /* 0x000fe200000000ff */
[--C-:B0-----:R-:W-:Y:S01]  /*6990*/  HADD2.F32 R52, -RZ, R16.reuse.H0_H0 ;  /* 0x20000010ff347230 */ /* 0x101fe20000004100 */
[----:B------:R-:W-:Y:S01]  /*69a0*/  F2FP.PACK_AB R90, RZ, R90 ;  /* 0x0000005aff5a723e */ /* 0x000fe200000000ff */
[-C--:B------:R-:W-:Y:S01]  /*69b0*/  FFMA.FTZ R83, R22, R89.reuse, R83 ;  /* 0x0000005916537223 */ /* 0x080fe20000010053 */
[----:B------:R-:W-:Y:S01]  /*69c0*/  HADD2.F32 R84, -RZ, R16.H1_H1 ;  /* 0x30000010ff547230 */ /* 0x000fe20000004100 */
[-C--:B------:R-:W-:Y:S01]  /*69d0*/  FFMA.FTZ R14, R79, R89.reuse, R14 ;  /* 0x000000594f0e7223 */ /* 0x080fe2000001000e */
[----:B------:R-:W-:Y:S01]  /*69e0*/  PRMT R95, R95, 0x5410, R90 ;  /* 0x000054105f5f7816 */ /* 0x000fe2000000005a */
[----:B------:R-:W-:Y:S01]  /*69f0*/  FFMA.FTZ R53, R82, R89, R53 ;  /* 0x0000005952357223 */ /* 0x000fe20000010035 */
[--C-:B------:R-:W-:Y:S01]  /*6a00*/  HADD2.F32 R89, -RZ, R17.reuse.H0_H0 ;  /* 0x20000011ff597230 */ /* 0x100fe20000004100 */
[-C--:B------:R-:W-:Y:S01]  /*6a10*/  FFMA.FTZ R19, R19, R52.reuse, RZ ;  /* 0x0000003413137223 */ /* 0x080fe200000100ff */
[----:B------:R-:W-:Y:S01]  /*6a20*/  HADD2.F32 R90, -RZ, R17.H1_H1 ;  /* 0x30000011ff5a7230 */ /* 0x000fe20000004100 */
[----:B------:R-:W-:-:S02]  /*6a30*/  FFMA.FTZ R17, R18, R52, RZ ;  /* 0x0000003412117223 */ /* 0x000fc400000100ff */
[-C--:B------:R-:W-:Y:S01]  /*6a40*/  FFMA.FTZ R55, R55, R52.reuse, RZ ;  /* 0x0000003437377223 */ /* 0x080fe200000100ff */
[----:B----4-:R-:W-:Y:S01]  /*6a50*/  SHF.R.U32.HI R18, RZ, 0x8, R7 ;  /* 0x00000008ff127819 */ /* 0x010fe20000011607 */
[----:B------:R-:W-:Y:S02]  /*6a60*/  FFMA.FTZ R52, R56, R52, RZ ;  /* 0x0000003438347223 */ /* 0x000fe400000100ff */
[-C--:B------:R-:W-:Y:S02]  /*6a70*/  FFMA.FTZ R88, R23, R84.reuse, R19 ;  /* 0x0000005417587223 */ /* 0x080fe40000010013 */
[-C--:B------:R-:W-:Y:S02]  /*6a80*/  FFMA.FTZ R62, R62, R84.reuse, R17 ;  /* 0x000000543e3e7223 */ /* 0x080fe40000010011 */
[-C--:B------:R-:W-:Y:S01]  /*6a90*/  FFMA.FTZ R54, R54, R84.reuse, R55 ;  /* 0x0000005436367223 */ /* 0x080fe20000010037 */
[----:B------:R-:W-:Y:S01]  /*6aa0*/  LOP3.LUT R23, R18, 0xff, RZ, 0xc0, !PT ;  /* 0x000000ff12177812 */ /* 0x000fe200078ec0ff */
[----:B------:R-:W-:Y:S01]  /*6ab0*/  FFMA.FTZ R52, R57, R84, R52 ;  /* 0x0000005439347223 */ /* 0x000fe20000010034 */
[----:B------:R-:W-:Y:S01]  /*6ac0*/  SHF.R.U32.HI R18, RZ, 0x10, R4 ;  /* 0x00000010ff127819 */ /* 0x000fe20000011604 */
[----:B------:R-:W-:-:S02]  /*6ad0*/  FFMA.FTZ R88, R63, R89, R88 ;  /* 0x000000593f587223 */ /* 0x000fc40000010058 */
[-C--:B------:R-:W-:Y:S02]  /*6ae0*/  FFMA.FTZ R19, R66, R89.reuse, R62 ;  /* 0x0000005942137223 */ /* 0x080fe4000001003e */
[-C--:B------:R-:W-:Y:S02]  /*6af0*/  FFMA.FTZ R54, R65, R89.reuse, R54 ;  /* 0x0000005941367223 */ /* 0x080fe40000010036 */
[----:B------:R-:W-:Y:S01]  /*6b00*/  FFMA.FTZ R89, R64, R89, R52 ;  /* 0x0000005940597223 */ /* 0x000fe20000010034 */
[----:B------:R-:W-:Y:S02]  /*6b10*/  IADD3 R56, -R36, R23, RZ ;  /* 0x0000001724387210 */ /* 0x000fe40007ffe1ff */
[----:B------:R-:W-:Y:S01]  /*6b20*/  LOP3.LUT R52, R18, 0xff, RZ, 0xc0, !PT ;  /* 0x000000ff12347812 */ /* 0x000fe200078ec0ff */
[----:B-1----:R-:W-:Y:S01]  /*6b30*/  HADD2.F32 R23, -RZ, R2.H0_H0 ;  /* 0x20000002ff177230 */ /* 0x002fe20000004100 */
[-C--:B------:R-:W-:Y:S02]  /*6b40*/  FFMA.FTZ R88, R67, R90.reuse, R88 ;  /* 0x0000005a43587223 */ /* 0x080fe40000010058 */
[----:B------:R-:W-:-:S02]  /*6b50*/  FFMA.FTZ R70, R70, R90, R19 ;  /* 0x0000005a46467223 */ /* 0x000fc40000010013 */
[-C--:B------:R-:W-:Y:S02]  /*6b60*/  FFMA.FTZ R54, R69, R90.reuse, R54 ;  /* 0x0000005a45367223 */ /* 0x080fe40000010036 */
[----:B------:R-:W-:Y:S01]  /*6b70*/  FFMA.FTZ R89, R68, R90, R89 ;  /* 0x0000005a44597223 */ /* 0x000fe20000010059 */
[----:B------:R-:W-:Y:S01]  /*6b80*/  IADD3 R19, -R37, R52, RZ ;  /* 0x0000003425137210 */ /* 0x000fe20007ffe1ff */
[----:B------:R-:W-:Y:S01]  /*6b90*/  HADD2.F32 R2, -RZ, R2.H1_H1 ;  /* 0x30000002ff027230 */ /* 0x000fe20000004100 */
[----:B------:R-:W-:Y:S01]  /*6ba0*/  SHF.R.U32.HI R52, RZ, 0x10, R7 ;  /* 0x00000010ff347819 */ /* 0x000fe20000011607 */
[-C--:B------:R-:W-:Y:S02]  /*6bb0*/  FFMA.FTZ R71, R71, R23.reuse, R88 ;  /* 0x0000001747477223 */ /* 0x080fe40000010058 */
[-C--:B------:R-:W-:Y:S02]  /*6bc0*/  FFMA.FTZ R70, R74, R23.reuse, R70 ;  /* 0x000000174a467223 */ /* 0x080fe40000010046 */
[----:B------:R-:W-:-:S02]  /*6bd0*/  FFMA.FTZ R54, R73, R23, R54 ;  /* 0x0000001749367223 */ /* 0x000fc40000010036 */
[----:B------:R-:W-:Y:S01]  /*6be0*/  FFMA.FTZ R89, R72, R23, R89 ;  /* 0x0000001748597223 */ /* 0x000fe20000010059 */
[--C-:B------:R-:W-:Y:S01]  /*6bf0*/  HADD2.F32 R55, -RZ, R3.reuse.H0_H0 ;  /* 0x20000003ff377230 */ /* 0x100fe20000004100 */
[----:B------:R-:W-:Y:S01]  /*6c00*/  LOP3.LUT R57, R52, 0xff, RZ, 0xc0, !PT ;  /* 0x000000ff34397812 */ /* 0x000fe200078ec0ff */
[-C--:B------:R-:W-:Y:S02]  /*6c10*/  FFMA.FTZ R52, R20, R2.reuse, R71 ;  /* 0x0000000214347223 */ /* 0x080fe40000010047 */
[-C--:B------:R-:W-:Y:S02]  /*6c20*/  FFMA.FTZ R70, R81, R2.reuse, R70 ;  /* 0x0000000251467223 */ /* 0x080fe40000010046 */
[-C--:B------:R-:W-:Y:S02]  /*6c30*/  FFMA.FTZ R54, R75, R2.reuse, R54 ;  /* 0x000000024b367223 */ /* 0x080fe40000010036 */
[----:B------:R-:W-:Y:S01]  /*6c40*/  FFMA.FTZ R89, R78, R2, R89 ;  /* 0x000000024e597223 */ /* 0x000fe20000010059 */
[----:B------:R-:W-:Y:S01]  /*6c50*/  HADD2.F32 R3, -RZ, R3.H1_H1 ;  /* 0x30000003ff037230 */ /* 0x000fe20000004100 */
[----:B------:R-:W-:Y:S01]  /*6c60*/  SHF.R.U32.HI R2, RZ, 0x8, R5 ;  /* 0x00000008ff027819 */ /* 0x000fe20000011605 */
[----:B------:R-:W-:-:S02]  /*6c70*/  FFMA.FTZ R52, R21, R55, R52 ;  /* 0x0000003715347223 */ /* 0x000fc40000010034 */
[-C--:B------:R-:W-:Y:S02]  /*6c80*/  FFMA.FTZ R70, R86, R55.reuse, R70 ;  /* 0x0000003756467223 */ /* 0x080fe40000010046 */
[-C--:B------:R-:W-:Y:S02]  /*6c90*/  FFMA.FTZ R54, R77, R55.reuse, R54 ;  /* 0x000000374d367223 */ /* 0x080fe40000010036 */
[----:B------:R-:W-:Y:S01]  /*6ca0*/  FFMA.FTZ R89, R76, R55, R89 ;  /* 0x000000374c597223 */ /* 0x000fe20000010059 */
[----:B------:R-:W-:Y:S01]  /*6cb0*/  LOP3.LUT R15, R7, 0xff, RZ, 0xc0, !PT ;  /* 0x000000ff070f7812 */ /* 0x000fe200078ec0ff */
[----:B------:R-:W-:Y:S01]  /*6cc0*/  FFMA.FTZ R23, R80, R3, R70 ;  /* 0x0000000350177223 */ /* 0x000fe20000010046 */
[----:B------:R-:W-:Y:S01]  /*6cd0*/  IADD3 R20, -R36, R57, RZ ;  /* 0x0000003924147210 */ /* 0x000fe20007ffe1ff */
[-C--:B------:R-:W-:Y:S01]  /*6ce0*/  FFMA.FTZ R54, R79, R3.reuse, R54 ;  /* 0x000000034f367223 */ /* 0x080fe20000010036 */
[----:B------:R-:W-:Y:S01]  /*6cf0*/  LEA.HI R21, R7, -R36, RZ, 0x8 ;  /* 0x8000002407157211 */ /* 0x000fe200078f40ff */
[-C--:B------:R-:W-:Y:S01]  /*6d00*/  FFMA.FTZ R7, R22, R3.reuse, R52 ;  /* 0x0000000316077223 */ /* 0x080fe20000010034 */
[----:B------:R-:W-:Y:S01]  /*6d10*/  LOP3.LUT R57, R2, 0xff, RZ, 0xc0, !PT ;  /* 0x000000ff02397812 */ /* 0x000fe200078ec0ff */
[----:B------:R-:W-:-:S02]  /*6d20*/  FFMA.FTZ R89, R82, R3, R89 ;  /* 0x0000000352597223 */ /* 0x000fc40000010059 */
[----:B------:R-:W0:Y:S01]  /*6d30*/  LDS.64 R2, [UR4+0x130] ;  /* 0x00013004ff027984 */ /* 0x000e220008000a00 */
[C---:B------:R-:W-:Y:S02]  /*6d40*/  FMUL.FTZ R83, R44.reuse, R83 ;  /* 0x000000532c537220 */ /* 0x040fe40000410000 */
[C---:B------:R-:W-:Y:S02]  /*6d50*/  FMUL.FTZ R14, R47.reuse, R14 ;  /* 0x0000000e2f0e7220 */ /* 0x040fe40000410000 */
        /* <DEDUP_REMOVED lines=10> */
[----:B------:R-:W-:Y:S02]  /*6e00*/  SHF.R.U32.HI R14, RZ, 0x10, R5 ;  /* 0x00000010ff0e7819 */ /* 0x000fe40000011605 */
[----:B------:R-:W-:Y:S02]  /*6e10*/  F2FP.PACK_AB R23, RZ, R23 ;  /* 0x00000017ff17723e */ /* 0x000fe400000000ff */
[----:B------:R-:W-:Y:S01]  /*6e20*/  F2FP.PACK_AB R89, RZ, R89 ;  /* 0x00000059ff59723e */ /* 0x000fe200000000ff */
[----:B------:R-:W-:Y:S01]  /*6e30*/  FMUL.FTZ R101, R48, R101 ;  /* 0x0000006530657220 */ /* 0x000fe20000410000 */
[----:B------:R-:W-:Y:S01]  /*6e40*/  LOP3.LUT R63, R14, 0xff, RZ, 0xc0, !PT ;  /* 0x000000ff0e3f7812 */ /* 0x000fe200078ec0ff */
[----:B------:R-:W-:Y:S01]  /*6e50*/  FMUL.FTZ R103, R46, R103 ;  /* 0x000000672e677220 */ /* 0x000fe20000410000 */
[----:B------:R-:W-:Y:S01]  /*6e60*/  PRMT R89, R89, 0x5410, R23 ;  /* 0x0000541059597816 */ /* 0x000fe20000000017 */
[----:B------:R-:W-:Y:S01]  /*6e70*/  HFMA2.MMA R41, R7, 1, 1, R41 ;  /* 0x3c003c0007297835 */ /* 0x000fe20000000029 */
[----:B------:R-:W-:-:S02]  /*6e80*/  LOP3.LUT R22, R6, 0xff, RZ, 0xc0, !PT ;  /* 0x000000ff06167812 */ /* 0x000fc400078ec0ff */
[--C-:B------:R-:W-:Y:S02]  /*6e90*/  SHF.R.U32.HI R52, RZ, 0x8, R6.reuse ;  /* 0x00000008ff347819 */ /* 0x100fe40000011606 */
[----:B------:R-:W-:Y:S02]  /*6ea0*/  SHF.R.U32.HI R14, RZ, 0x10, R6 ;  /* 0x00000010ff0e7819 */ /* 0x000fe40000011606 */
[----:B------:R-:W-:Y:S02]  /*6eb0*/  LEA.HI R23, R6, -R39, RZ, 0x8 ;  /* 0x8000002706177211 */ /* 0x000fe400078f40ff */
[----:B------:R-:W-:Y:S01]  /*6ec0*/  LOP3.LUT R16, R4, 0xff, RZ, 0xc0, !PT ;  /* 0x000000ff04107812 */ /* 0x000fe200078ec0ff */
[----:B------:R-:W1:Y:S01]  /*6ed0*/  LDS.64 R6, [UR4+0x230] ;  /* 0x00023004ff067984 */ /* 0x000e620008000a00 */
[----:B------:R-:W-:Y:S02]  /*6ee0*/  SHF.R.U32.HI R93, RZ, 0x8, R4 ;  /* 0x00000008ff5d7819 */ /* 0x000fe40000011604 */
[----:B------:R-:W-:Y:S01]  /*6ef0*/  LOP3.LUT R55, R5, 0xff, RZ, 0xc0, !PT ;  /* 0x000000ff05377812 */ /* 0x000fe200078ec0ff */
[----:B------:R-:W-:Y:S01]  /*6f00*/  FMUL.FTZ R87, R48, R87 ;  /* 0x0000005730577220 */ /* 0x000fe20000410000 */
[----:B------:R-:W-:Y:S01]  /*6f10*/  F2FP.PACK_AB R101, RZ, R101 ;  /* 0x00000065ff65723e */ /* 0x000fe200000000ff */
[----:B------:R-:W-:Y:S01]  /*6f20*/  FMUL.FTZ R53, R46, R53 ;  /* 0x000000352e357220 */ /* 0x000fe20000410000 */
[----:B------:R-:W-:-:S02]  /*6f30*/  F2FP.PACK_AB R103, RZ, R103 ;  /* 0x00000067ff67723e */ /* 0x000fc400000000ff */
[----:B------:R-:W-:Y:S02]  /*6f40*/  IADD3 R16, -R37, R16, RZ ;  /* 0x0000001025107210 */ /* 0x000fe40007ffe1ff */
[----:B------:R-:W-:Y:S02]  /*6f50*/  LOP3.LUT R94, R93, 0xff, RZ, 0xc0, !PT ;  /* 0x000000ff5d5e7812 */ /* 0x000fe400078ec0ff */
[----:B------:R-:W-:Y:S02]  /*6f60*/  IADD3 R55, -R38, R55, RZ ;  /* 0x0000003726377210 */ /* 0x000fe40007ffe1ff */
[----:B------:R-:W-:Y:S02]  /*6f70*/  PRMT R103, R103, 0x5410, R101 ;  /* 0x0000541067677816 */ /* 0x000fe40000000065 */
[----:B------:R-:W-:Y:S02]  /*6f80*/  F2FP.PACK_AB R87, RZ, R87 ;  /* 0x00000057ff57723e */ /* 0x000fe400000000ff */
[----:B------:R-:W-:-:S02]  /*6f90*/  F2FP.PACK_AB R53, RZ, R53 ;  /* 0x00000035ff35723e */ /* 0x000fc400000000ff */
[----:B------:R-:W-:Y:S02]  /*6fa0*/  IADD3 R15, -R36, R15, RZ ;  /* 0x0000000f240f7210 */ /* 0x000fe40007ffe1ff */
[----:B------:R-:W-:Y:S02]  /*6fb0*/  IADD3 R17, -R37, R94, RZ ;  /* 0x0000005e25117210 */ /* 0x000fe40007ffe1ff */
[----:B------:R-:W-:Y:S01]  /*6fc0*/  IADD3 R57, -R38, R57, RZ ;  /* 0x0000003926397210 */ /* 0x000fe20007ffe1ff */
[----:B------:R-:W3:Y:S01]  /*6fd0*/  I2F.F16 R16, R16 ;  /* 0x0000001000107306 */ /* 0x000ee20000200c00 */
[----:B------:R-:W-:Y:S01]  /*6fe0*/  PRMT R53, R53, 0x5410, R87 ;  /* 0x0000541035357816 */ /* 0x000fe20000000057 */
[----:B------:R-:W-:Y:S01]  /*6ff0*/  HADD2 R58, R103, R58 ;  /* 0x0000003a673a7230 */ /* 0x000fe20000000000 */
[----:B------:R-:W-:Y:S02]  /*7000*/  IADD3 R22, -R39, R22, RZ ;  /* 0x0000001627167210 */ /* 0x000fe40007ffe1ff */
[----:B------:R-:W-:-:S03]  /*7010*/  LOP3.LUT R52, R52, 0xff, RZ, 0xc0, !PT ;  /* 0x000000ff34347812 */ /* 0x000fc600078ec0ff */
[----:B------:R-:W4:Y:S01]  /*7020*/  I2F.F16 R55, R55 ;  /* 0x0000003700377306 */ /* 0x000f220000200c00 */
[----:B------:R-:W-:Y:S02]  /*7030*/  IADD3 R63, -R38, R63, RZ ;  /* 0x0000003f263f7210 */ /* 0x000fe40007ffe1ff */
[----:B------:R-:W-:Y:S02]  /*7040*/  LEA.HI R4, R4, -R37, RZ, 0x8 ;  /* 0x8000002504047211 */ /* 0x000fe400078f40ff */
[----:B------:R-:W-:Y:S01]  /*7050*/  LEA.HI R5, R5, -R38, RZ, 0x8 ;  /* 0x8000002605057211 */ /* 0x000fe200078f40ff */
[----:B------:R-:W-:Y:S01]  /*7060*/  HADD2 R58, R53, R58 ;  /* 0x0000003a353a7230 */ /* 0x000fe20000000000 */
[----:B------:R-:W-:Y:S01]  /*7070*/  LOP3.LUT R54, R14, 0xff, RZ, 0xc0, !PT ;  /* 0x000000ff0e367812 */ /* 0x000fe200078ec0ff */
[----:B------:R-:W1:Y:S01]  /*7080*/  I2F.F16 R15, R15 ;  /* 0x0000000f000f7306 */ /* 0x000e620000200c00 */
[----:B------:R-:W-:Y:S01]  /*7090*/  IADD3 R52, -R39, R52, RZ ;  /* 0x0000003427347210 */ /* 0x000fe20007ffe1ff */
[----:B------:R-:W-:-:S02]  /*70a0*/  HADD2 R14, R89, R40 ;  /* 0x00000028590e7230 */ /* 0x000fc40000000000 */
[----:B0-----:R-:W-:-:S04]  /*70b0*/  HADD2.F32 R40, -RZ, R2.H0_H0 ;  /* 0x20000002ff287230 */ /* 0x001fc80000004100 */
[----:B------:R-:W0:Y:S01]  /*70c0*/  I2F.F16 R17, R17 ;  /* 0x0000001100117306 */ /* 0x000e220000200c00 */
[----:B------:R-:W-:Y:S02]  /*70d0*/  HADD2.F32 R53, -RZ, R2.H1_H1 ;  /* 0x30000002ff357230 */ /* 0x000fe40000004100 */
[----:B------:R-:W-:-:S05]  /*70e0*/  HADD2.F32 R66, -RZ, R3.H1_H1 ;  /* 0x30000003ff427230 */ /* 0x000fca0000004100 */
[----:B------:R-:W0:Y:S01]  /*70f0*/  I2F.F16 R57, R57 ;  /* 0x0000003900397306 */ /* 0x000e220000200c00 */
[----:B------:R-:W-:-:S07]  /*7100*/  IADD3 R54, -R39, R54, RZ ;  /* 0x0000003627367210 */ /* 0x000fce0007ffe1ff */
[----:B------:R0:W-:Y:S08]  /*7110*/  I2F.F16 R18, R56 ;  /* 0x0000003800127306 */ /* 0x0001f00000200c00 */
[----:B------:R-:W-:Y:S01]  /*7120*/  I2F.F16 R19, R19 ;  /* 0x0000001300137306 */ /* 0x000fe20000200c00 */
[----:B0-----:R-:W-:Y:S02]  /*7130*/  HADD2.F32 R56, -RZ, R3.H0_H0 ;  /* 0x20000003ff387230 */ /* 0x001fe40000004100 */
[----:B------:R-:W0:Y:S05]  /*7140*/  LDS.64 R2, [UR4+0x30] ;  /* 0x00003004ff027984 */ /* 0x000e2a0008000a00 */
[----:B------:R-:W0:Y:S08]  /*7150*/  I2F.F16 R22, R22 ;  /* 0x0000001600167306 */ /* 0x000e300000200c00 */
[----:B------:R-:W0:Y:S01]  /*7160*/  I2F.F16 R63, R63 ;  /* 0x0000003f003f7306 */ /* 0x000e220000200c00 */
[----:B---3--:R-:W-:-:S07]  /*7170*/  HADD2.F32 R72, -RZ, R16.H0_H0 ;  /* 0x20000010ff487230 */ /* 0x008fce0000004100 */
[----:B------:R-:W3:Y:S01]  /*7180*/  I2F.F16 R4, R4 ;  /* 0x0000000400047306 */ /* 0x000ee20000200c00 */
[----:B----4-:R-:W-:-:S07]  /*7190*/  HADD2.F32 R75, -RZ, R55.H0_H0 ;  /* 0x20000037ff4b7230 */ /* 0x010fce0000004100 */
[----:B------:R-:W4:Y:S01]  /*71a0*/  I2F.F16 R5, R5 ;  /* 0x0000000500057306 */ /* 0x000f220000200c00 */
[----:B------:R-:W-:-:S07]  /*71b0*/  HFMA2.MMA R59, R105, 1, 1, R59 ;  /* 0x3c003c00693b7835 */ /* 0x000fce000000003b */
[----:B------:R-:W0:Y:S01]  /*71c0*/  I2F.F16 R52, R52 ;  /* 0x0000003400347306 */ /* 0x000e220000200c00 */
[----:B-1----:R-:W-:Y:S01]  /*71d0*/  HADD2.F32 R69, -RZ, R15.H0_H0 ;  /* 0x2000000fff457230 */ /* 0x002fe20000004100 */
[----:B------:R-:W-:Y:S01]  /*71e0*/  FFMA.FTZ R15, R72, R40, RZ ;  /* 0x00000028480f7223 */ /* 0x000fe200000100ff */
[----:B------:R-:W-:-:S05]  /*71f0*/  HADD2.F32 R70, -RZ, R17.H0_H0 ;  /* 0x20000011ff467230 */ /* 0x000fca0000004100 */
[----:B------:R-:W1:Y:S01]  /*7200*/  I2F.F16 R20, R20 ;  /* 0x0000001400147306 */ /* 0x000e620000200c00 */
[----:B------:R-:W-:Y:S01]  /*7210*/  HADD2.F32 R76, -RZ, R57.H0_H0 ;  /* 0x20000039ff4c7230 */ /* 0x000fe20000004100 */
[----:B------:R-:W-:-:S06]  /*7220*/  FFMA.FTZ R16, R75, R40, RZ ;  /* 0x000000284b107223 */ /* 0x000fcc00000100ff */
[----:B------:R-:W1:Y:S01]  /*7230*/  I2F.F16 R54, R54 ;  /* 0x0000003600367306 */ /* 0x000e620000200c00 */
[----:B------:R-:W-:Y:S01]  /*7240*/  HFMA2.MMA R59, R83, 1, 1, R59 ;  /* 0x3c003c00533b7835 */ /* 0x000fe2000000003b */
[----:B0-----:R-:W-:Y:S01]  /*7250*/  HADD2.F32 R77, -RZ, R22.H0_H0 ;  /* 0x20000016ff4d7230 */ /* 0x001fe20000004100 */
[-C--:B------:R-:W-:Y:S01]  /*7260*/  FFMA.FTZ R15, R70, R53.reuse, R15 ;  /* 0x00000035460f7223 */ /* 0x080fe2000001000f */
[----:B------:R-:W-:Y:S01]  /*7270*/  HADD2.F32 R78, -RZ, R19.H0_H0 ;  /* 0x20000013ff4e7230 */ /* 0x000fe20000004100 */
[----:B------:R-:W-:Y:S01]  /*7280*/  FFMA.FTZ R16, R76, R53, R16 ;  /* 0x000000354c107223 */ /* 0x000fe20000010010 */
[----:B------:R-:W-:Y:S02]  /*7290*/  HADD2.F32 R83, -RZ, R63.H0_H0 ;  /* 0x2000003fff537230 */ /* 0x000fe40000004100 */
[----:B---3--:R-:W-:Y:S02]  /*72a0*/  HADD2.F32 R79, -RZ, R4.H0_H0 ;  /* 0x20000004ff4f7230 */ /* 0x008fe40000004100 */
[----:B----4-:R-:W-:-:S02]  /*72b0*/  HADD2.F32 R82, -RZ, R5.H0_H0 ;  /* 0x20000005ff527230 */ /* 0x010fc40000004100 */
[----:B------:R-:W-:Y:S01]  /*72c0*/  HADD2.F32 R71, -RZ, R18.H0_H0 ;  /* 0x20000012ff477230 */ /* 0x000fe20000004100 */
[----:B------:R-:W0:Y:S01]  /*72d0*/  LDS.64 R4, [UR4+0x330] ;  /* 0x00033004ff047984 */ /* 0x000e220008000a00 */
[----:B------:R-:W-:Y:S01]  /*72e0*/  HADD2.F32 R74, -RZ, R52.H0_H0 ;  /* 0x20000034ff4a7230 */ /* 0x000fe20000004100 */
[-C--:B------:R-:W-:Y:S01]  /*72f0*/  FFMA.FTZ R18, R69, R40.reuse, RZ ;  /* 0x0000002845127223 */ /* 0x080fe200000100ff */
[----:B------:R-:W3:Y:S01]  /*7300*/  I2F.F16 R21, R21 ;  /* 0x0000001500157306 */ /* 0x000ee20000200c00 */
[----:B------:R-:W-:Y:S02]  /*7310*/  FFMA.FTZ R40, R77, R40, RZ ;  /* 0x000000284d287223 */ /* 0x000fe400000100ff */
[-C--:B------:R-:W-:Y:S02]  /*7320*/  FFMA.FTZ R15, R78, R56.reuse, R15 ;  /* 0x000000384e0f7223 */ /* 0x080fe4000001000f */
[----:B------:R-:W-:Y:S01]  /*7330*/  FFMA.FTZ R65, R83, R56, R16 ;  /* 0x0000003853417223 */ /* 0x000fe20000010010 */
[----:B------:R-:W-:Y:S01]  /*7340*/  HADD2.F32 R16, -RZ, R6.H0_H0 ;  /* 0x20000006ff107230 */ /* 0x000fe20000004100 */
[-C--:B------:R-:W-:Y:S01]  /*7350*/  FFMA.FTZ R18, R71, R53.reuse, R18 ;  /* 0x0000003547127223 */ /* 0x080fe20000010012 */
[----:B------:R-:W4:Y:S01]  /*7360*/  I2F.F16 R23, R23 ;  /* 0x0000001700177306 */ /* 0x000f220000200c00 */
[----:B-1----:R-:W-:Y:S01]  /*7370*/  HADD2.F32 R81, -RZ, R20.H0_H0 ;  /* 0x20000014ff517230 */ /* 0x002fe20000004100 */
[----:B------:R-:W-:Y:S01]  /*7380*/  FFMA.FTZ R53, R74, R53, R40 ;  /* 0x000000354a357223 */ /* 0x000fe20000010028 */
[----:B------:R-:W-:Y:S01]  /*7390*/  HADD2.F32 R84, -RZ, R54.H0_H0 ;  /* 0x20000036ff547230 */ /* 0x000fe20000004100 */
[----:B------:R-:W-:Y:S01]  /*73a0*/  FFMA.FTZ R67, R79, R66, R15 ;  /* 0x000000424f437223 */ /* 0x000fe2000001000f */
[----:B------:R-:W-:Y:S01]  /*73b0*/  HADD2.F32 R15, -RZ, R6.H1_H1 ;  /* 0x30000006ff0f7230 */ /* 0x000fe20000004100 */
[----:B------:R-:W-:-:S02]  /*73c0*/  FFMA.FTZ R6, R72, R16, RZ ;  /* 0x0000001048067223 */ /* 0x000fc400000100ff */
[----:B------:R-:W-:Y:S02]  /*73d0*/  FFMA.FTZ R17, R75, R16, RZ ;  /* 0x000000104b117223 */ /* 0x000fe400000100ff */
[-C--:B------:R-:W-:Y:S01]  /*73e0*/  FFMA.FTZ R63, R81, R56.reuse, R18 ;  /* 0x00000038513f7223 */ /* 0x080fe20000010012 */
[--C-:B------:R-:W-:Y:S01]  /*73f0*/  HADD2.F32 R18, -RZ, R7.reuse.H0_H0 ;  /* 0x20000007ff127230 */ /* 0x100fe20000004100 */
[----:B------:R-:W-:Y:S01]  /*7400*/  FFMA.FTZ R53, R84, R56, R53 ;  /* 0x0000003854357223 */ /* 0x000fe20000010035 */
[----:B------:R-:W-:Y:S01]  /*7410*/  HADD2.F32 R56, -RZ, R7.H1_H1 ;  /* 0x30000007ff387230 */ /* 0x000fe20000004100 */
[----:B------:R-:W-:Y:S02]  /*7420*/  FFMA.FTZ R20, R69, R16, RZ ;  /* 0x0000001045147223 */ /* 0x000fe400000100ff */
[-C--:B------:R-:W-:Y:S02]  /*7430*/  FFMA.FTZ R7, R70, R15.reuse, R6 ;  /* 0x0000000f46077223 */ /* 0x080fe40000010006 */
[----:B------:R-:W-:-:S02]  /*7440*/  FFMA.FTZ R17, R76, R15, R17 ;  /* 0x0000000f4c117223 */ /* 0x000fc40000010011 */
[----:B------:R-:W-:Y:S02]  /*7450*/  FFMA.FTZ R16, R77, R16, RZ ;  /* 0x000000104d107223 */ /* 0x000fe400000100ff */
[-C--:B------:R-:W-:Y:S02]  /*7460*/  FFMA.FTZ R20, R71, R15.reuse, R20 ;  /* 0x0000000f47147223 */ /* 0x080fe40000010014 */
[-C--:B------:R-:W-:Y:S02]  /*7470*/  FFMA.FTZ R7, R78, R18.reuse, R7 ;  /* 0x000000124e077223 */ /* 0x080fe40000010007 */
[-C--:B------:R-:W-:Y:S02]  /*7480*/  FFMA.FTZ R17, R83, R18.reuse, R17 ;  /* 0x0000001253117223 */ /* 0x080fe40000010011 */
[----:B------:R-:W-:Y:S01]  /*7490*/  FFMA.FTZ R15, R74, R15, R16 ;  /* 0x0000000f4a0f7223 */ /* 0x000fe20000010010 */
[----:B---3--:R-:W-:Y:S01]  /*74a0*/  HADD2.F32 R80, -RZ, R21.H0_H0 ;  /* 0x20000015ff507230 */ /* 0x008fe20000004100 */
[----:B------:R-:W-:Y:S01]  /*74b0*/  FFMA.FTZ R55, R81, R18, R20 ;  /* 0x0000001251377223 */ /* 0x000fe20000010014 */
[----:B----4-:R-:W-:Y:S01]  /*74c0*/  HADD2.F32 R73, -RZ, R23.H0_H0 ;  /* 0x20000017ff497230 */ /* 0x010fe20000004100 */
[-C--:B------:R-:W-:Y:S01]  /*74d0*/  FFMA.FTZ R57, R79, R56.reuse, R7 ;  /* 0x000000384f397223 */ /* 0x080fe20000010007 */
[--C-:B------:R-:W-:Y:S01]  /*74e0*/  HADD2.F32 R6, -RZ, R2.reuse.H0_H0 ;  /* 0x20000002ff067230 */ /* 0x100fe20000004100 */
[----:B------:R-:W-:Y:S01]  /*74f0*/  FFMA.FTZ R62, R82, R56, R17 ;  /* 0x00000038523e7223 */ /* 0x000fe20000010011 */
[----:B------:R-:W-:Y:S01]  /*7500*/  HADD2.F32 R7, -RZ, R2.H1_H1 ;  /* 0x30000002ff077230 */ /* 0x000fe20000004100 */
[----:B------:R-:W-:Y:S01]  /*7510*/  FFMA.FTZ R15, R84, R18, R15 ;  /* 0x00000012540f7223 */ /* 0x000fe2000001000f */
[----:B------:R-:W-:-:S02]  /*7520*/  HADD2.F32 R16, -RZ, R3.H0_H0 ;  /* 0x20000003ff107230 */ /* 0x000fc40000004100 */
[----:B------:R-:W-:Y:S02]  /*7530*/  HADD2.F32 R17, -RZ, R3.H1_H1 ;  /* 0x30000003ff117230 */ /* 0x000fe40000004100 */
[----:B------:R-:W1:Y:S01]  /*7540*/  LDS.64 R2, [UR4+0x430] ;  /* 0x00043004ff027984 */ /* 0x000e620008000a00 */
[-C--:B------:R-:W-:Y:S02]  /*7550*/  FFMA.FTZ R55, R80, R56.reuse, R55 ;  /* 0x0000003850377223 */ /* 0x080fe40000010037 */
[----:B------:R-:W-:Y:S02]  /*7560*/  FFMA.FTZ R56, R73, R56, R15 ;  /* 0x0000003849387223 */ /* 0x000fe4000001000f */
        /* <DEDUP_REMOVED lines=8> */
[----:B------:R-:W-:-:S02]  /*75f0*/  FFMA.FTZ R6, R78, R16, R15 ;  /* 0x000000104e067223 */ /* 0x000fc4000001000f */
[C---:B------:R-:W-:Y:S02]  /*7600*/  FFMA.FTZ R18, R16.reuse, R83, R18 ;  /* 0x0000005310127223 */ /* 0x040fe40000010012 */
[C---:B------:R-:W-:Y:S02]  /*7610*/  FFMA.FTZ R15, R16.reuse, R81, R20 ;  /* 0x00000051100f7223 */ /* 0x040fe40000010014 */
[----:B------:R-:W-:Y:S02]  /*7620*/  FFMA.FTZ R20, R16, R84, R7 ;  /* 0x0000005410147223 */ /* 0x000fe40000010007 */
[----:B------:R-:W-:Y:S02]  /*7630*/  FFMA.FTZ R16, R79, R17, R6 ;  /* 0x000000114f107223 */ /* 0x000fe40000010006 */
[C---:B------:R-:W-:Y:S01]  /*7640*/  FFMA.FTZ R6, R17.reuse, R82, R18 ;  /* 0x0000005211067223 */ /* 0x040fe20000010012 */
[--C-:B0-----:R-:W-:Y:S01]  /*7650*/  HADD2.F32 R18, -RZ, R4.reuse.H0_H0 ;  /* 0x20000004ff127230 */ /* 0x101fe20000004100 */
[C---:B------:R-:W-:Y:S01]  /*7660*/  FFMA.FTZ R7, R17.reuse, R80, R15 ;  /* 0x0000005011077223 */ /* 0x040fe2000001000f */
[----:B------:R-:W-:Y:S01]  /*7670*/  HADD2.F32 R22, -RZ, R5.H1_H1 ;  /* 0x30000005ff167230 */ /* 0x000fe20000004100 */
[----:B------:R-:W-:Y:S01]  /*7680*/  FFMA.FTZ R15, R17, R73, R20 ;  /* 0x00000049110f7223 */ /* 0x000fe20000010014 */
[----:B------:R-:W-:-:S02]  /*7690*/  HADD2.F32 R17, -RZ, R4.H1_H1 ;  /* 0x30000004ff117230 */ /* 0x000fc40000004100 */
[----:B------:R-:W-:Y:S01]  /*76a0*/  HADD2.F32 R20, -RZ, R5.H0_H0 ;  /* 0x20000005ff147230 */ /* 0x000fe20000004100 */
[----:B------:R-:W-:Y:S01]  /*76b0*/  FFMA.FTZ R5, R72, R18, RZ ;  /* 0x0000001248057223 */ /* 0x000fe200000100ff */
[----:B--2---:R-:W-:-:S03]  /*76c0*/  LOP3.LUT R4, R8, 0xff, RZ, 0xc0, !PT ;  /* 0x000000ff08047812 */ /* 0x004fc600078ec0ff */
[-C--:B------:R-:W-:Y:S02]  /*76d0*/  FFMA.FTZ R5, R70, R17.reuse, R5 ;  /* 0x0000001146057223 */ /* 0x080fe40000010005 */
[----:B------:R-:W-:Y:S01]  /*76e0*/  FFMA.FTZ R40, R69, R18, RZ ;  /* 0x0000001245287223 */ /* 0x000fe200000100ff */
[----:B------:R-:W-:Y:S01]  /*76f0*/  IADD3 R86, -R37, R4, RZ ;  /* 0x0000000425567210 */ /* 0x000fe20007ffe1ff */
[----:B------:R-:W-:Y:S02]  /*7700*/  FFMA.FTZ R19, R75, R18, RZ ;  /* 0x000000124b137223 */ /* 0x000fe400000100ff */
[----:B------:R-:W-:Y:S02]  /*7710*/  FFMA.FTZ R23, R78, R20, R5 ;  /* 0x000000144e177223 */ /* 0x000fe40000010005 */
[----:B------:R-:W-:Y:S01]  /*7720*/  FFMA.FTZ R18, R77, R18, RZ ;  /* 0x000000124d127223 */ /* 0x000fe200000100ff */
[----:B------:R-:W0:Y:S01]  /*7730*/  LDS.64 R4, [UR4+0x530] ;  /* 0x00053004ff047984 */ /* 0x000e220008000a00 */
[----:B------:R-:W-:-:S02]  /*7740*/  FFMA.FTZ R40, R71, R17, R40 ;  /* 0x0000001147287223 */ /* 0x000fc40000010028 */
[-C--:B------:R-:W-:Y:S02]  /*7750*/  FFMA.FTZ R19, R76, R17.reuse, R19 ;  /* 0x000000114c137223 */ /* 0x080fe40000010013 */
[----:B------:R-:W-:Y:S02]  /*7760*/  FFMA.FTZ R17, R74, R17, R18 ;  /* 0x000000114a117223 */ /* 0x000fe40000010012 */
[-C--:B------:R-:W-:Y:S01]  /*7770*/  FFMA.FTZ R21, R81, R20.reuse, R40 ;  /* 0x0000001451157223 */ /* 0x080fe20000010028 */
[--C-:B-1----:R-:W-:Y:S01]  /*7780*/  HADD2.F32 R18, -RZ, R2.reuse.H0_H0 ;  /* 0x20000002ff127230 */ /* 0x102fe20000004100 */
[-C--:B------:R-:W-:Y:S02]  /*7790*/  FFMA.FTZ R19, R83, R20.reuse, R19 ;  /* 0x0000001453137223 */ /* 0x080fe40000010013 */
[----:B------:R-:W-:Y:S02]  /*77a0*/  FFMA.FTZ R17, R84, R20, R17 ;  /* 0x0000001454117223 */ /* 0x000fe40000010011 */
[-C--:B------:R-:W-:Y:S01]  /*77b0*/  FFMA.FTZ R20, R80, R22.reuse, R21 ;  /* 0x0000001650147223 */ /* 0x080fe20000010015 */
[--C-:B------:R-:W-:Y:S01]  /*77c0*/  HADD2.F32 R40, -RZ, R3.reuse.H0_H0 ;  /* 0x20000003ff287230 */ /* 0x100fe20000004100 */
[----:B------:R-:W-:Y:S01]  /*77d0*/  FFMA.FTZ R21, R82, R22, R19 ;  /* 0x0000001652157223 */ /* 0x000fe20000010013 */
[----:B------:R-:W-:Y:S01]  /*77e0*/  HADD2.F32 R19, -RZ, R2.H1_H1 ;  /* 0x30000002ff137230 */ /* 0x000fe20000004100 */
[-C--:B------:R-:W-:Y:S01]  /*77f0*/  FFMA.FTZ R54, R69, R18.reuse, RZ ;  /* 0x0000001245367223 */ /* 0x080fe200000100ff */
[----:B------:R-:W-:Y:S01]  /*7800*/  HADD2.F32 R89, -RZ, R3.H1_H1 ;  /* 0x30000003ff597230 */ /* 0x000fe20000004100 */
[-C--:B------:R-:W-:Y:S01]  /*7810*/  FFMA.FTZ R3, R72, R18.reuse, RZ ;  /* 0x0000001248037223 */ /* 0x080fe200000100ff */
[----:B------:R-:W-:Y:S01]  /*7820*/  SHF.R.U32.HI R2, RZ, 0x8, R8 ;  /* 0x00000008ff027819 */ /* 0x000fe20000011608 */
[----:B------:R-:W-:-:S02]  /*7830*/  FFMA.FTZ R52, R75, R18, RZ ;  /* 0x000000124b347223 */ /* 0x000fc400000100ff */
[----:B------:R-:W-:Y:S02]  /*7840*/  FFMA.FTZ R18, R77, R18, RZ ;  /* 0x000000124d127223 */ /* 0x000fe400000100ff */
[-C--:B------:R-:W-:Y:S02]  /*7850*/  FFMA.FTZ R63, R80, R66.reuse, R63 ;  /* 0x00000042503f7223 */ /* 0x080fe4000001003f */
[-C--:B------:R-:W-:Y:S02]  /*7860*/  FFMA.FTZ R65, R82, R66.reuse, R65 ;  /* 0x0000004252417223 */ /* 0x080fe40000010041 */
[----:B------:R-:W-:Y:S02]  /*7870*/  FFMA.FTZ R66, R73, R66, R53 ;  /* 0x0000004249427223 */ /* 0x000fe40000010035 */
[-C--:B------:R-:W-:Y:S02]  /*7880*/  FFMA.FTZ R53, R70, R19.reuse, R3 ;  /* 0x0000001346357223 */ /* 0x080fe40000010003 */
[----:B------:R-:W-:-:S02]  /*7890*/  FFMA.FTZ R88, R71, R19, R54 ;  /* 0x0000001347587223 */ /* 0x000fc40000010036 */
[-C--:B------:R-:W-:Y:S02]  /*78a0*/  FFMA.FTZ R52, R76, R19.reuse, R52 ;  /* 0x000000134c347223 */ /* 0x080fe40000010034 */
[----:B------:R-:W-:Y:S01]  /*78b0*/  FFMA.FTZ R19, R74, R19, R18 ;  /* 0x000000134a137223 */ /* 0x000fe20000010012 */
[----:B------:R-:W-:Y:S02]  /*78c0*/  LOP3.LUT R18, R2, 0xff, RZ, 0xc0, !PT ;  /* 0x000000ff02127812 */ /* 0x000fe400078ec0ff */
[----:B------:R-:W1:Y:S01]  /*78d0*/  LDS.64 R2, [UR4+0x630] ;  /* 0x00063004ff027984 */ /* 0x000e620008000a00 */
[-C--:B------:R-:W-:Y:S01]  /*78e0*/  FFMA.FTZ R23, R79, R22.reuse, R23 ;  /* 0x000000164f177223 */ /* 0x080fe20000010017 */
[----:B------:R-:W-:Y:S01]  /*78f0*/  LEA.HI R64, R8, -R37, RZ, 0x8 ;  /* 0x8000002508407211 */ /* 0x000fe200078f40ff */
[----:B------:R-:W-:Y:S01]  /*7900*/  FFMA.FTZ R22, R73, R22, R17 ;  /* 0x0000001649167223 */ /* 0x000fe20000010011 */
[----:B------:R-:W-:Y:S02]  /*7910*/  LOP3.LUT R17, R11, 0xff, RZ, 0xc0, !PT ;  /* 0x000000ff0b117812 */ /* 0x000fe400078ec0ff */
[----:B------:R-:W-:-:S02]  /*7920*/  SHF.R.U32.HI R8, RZ, 0x10, R8 ;  /* 0x00000010ff087819 */ /* 0x000fc40000011608 */
[----:B------:R-:W-:Y:S02]  /*7930*/  IADD3 R17, -R36, R17, RZ ;  /* 0x0000001124117210 */ /* 0x000fe40007ffe1ff */
[----:B------:R-:W-:Y:S01]  /*7940*/  LOP3.LUT R8, R8, 0xff, RZ, 0xc0, !PT ;  /* 0x000000ff08087812 */ /* 0x000fe200078ec0ff */
[----:B------:R-:W-:Y:S01]  /*7950*/  FMUL.FTZ R99, R48, R99 ;  /* 0x0000006330637220 */ /* 0x000fe20000410000 */
[----:B------:R2:W3:Y:S01]  /*7960*/  I2F.F16 R87, R17 ;  /* 0x0000001100577306 */ /* 0x0004e20000200c00 */
[----:B------:R-:W-:Y:S01]  /*7970*/  FMUL.FTZ R97, R46, R97 ;  /* 0x000000612e617220 */ /* 0x000fe20000410000 */
[C---:B------:R-:W-:Y:S01]  /*7980*/  IADD3 R18, -R37.reuse, R18, RZ ;  /* 0x0000001225127210 */ /* 0x040fe20007ffe1ff */
[--C-:B0-----:R-:W-:Y:S01]  /*7990*/  HADD2.F32 R90, -RZ, R4.reuse.H0_H0 ;  /* 0x20000004ff5a7230 */ /* 0x101fe20000004100 */
[----:B------:R-:W-:Y:S01]  /*79a0*/  IADD3 R37, -R37, R8, RZ ;  /* 0x0000000825257210 */ /* 0x000fe20007ffe1ff */
[-C--:B------:R-:W-:Y:S01]  /*79b0*/  FFMA.FTZ R54, R78, R40.reuse, R53 ;  /* 0x000000284e367223 */ /* 0x080fe20000010035 */
[----:B------:R-:W-:Y:S01]  /*79c0*/  SHF.R.U32.HI R8, RZ, 0x8, R9 ;  /* 0x00000008ff087819 */ /* 0x000fe20000011609 */
[-C--:B--2---:R-:W-:Y:S01]  /*79d0*/  FFMA.FTZ R17, R81, R40.reuse, R88 ;  /* 0x0000002851117223 */ /* 0x084fe20000010058 */
[----:B------:R-:W-:Y:S01]  /*79e0*/  F2FP.PACK_AB R99, RZ, R99 ;  /* 0x00000063ff63723e */ /* 0x000fe200000000ff */
[-C--:B------:R-:W-:Y:S01]  /*79f0*/  FFMA.FTZ R53, R83, R40.reuse, R52 ;  /* 0x0000002853357223 */ /* 0x080fe20000010034 */
[----:B------:R-:W-:Y:S01]  /*7a00*/  F2FP.PACK_AB R97, RZ, R97 ;  /* 0x00000061ff61723e */ /* 0x000fe200000000ff */
[----:B------:R-:W-:Y:S01]  /*7a10*/  HFMA2.MMA R61, R95, 1, 1, R61 ;  /* 0x3c003c005f3d7835 */ /* 0x000fe2000000003d */
[----:B------:R-:W-:Y:S01]  /*7a20*/  FFMA.FTZ R40, R84, R40, R19 ;  /* 0x0000002854287223 */ /* 0x000fe20000010013 */
[----:B------:R0:W-:Y:S01]  /*7a30*/  I2F.F16 R88, R18 ;  /* 0x0000001200587306 */ /* 0x0001e20000200c00 */
[----:B------:R-:W-:Y:S01]  /*7a40*/  FFMA.FTZ R52, R80, R89, R17 ;  /* 0x0000005950347223 */ /* 0x000fe20000010011 */
[----:B------:R-:W-:Y:S01]  /*7a50*/  LOP3.LUT R17, R9, 0xff, RZ, 0xc0, !PT ;  /* 0x000000ff09117812 */ /* 0x000fe200078ec0ff */
[----:B------:R-:W-:Y:S01]  /*7a60*/  HADD2.F32 R95, -RZ, R4.H1_H1 ;  /* 0x30000004ff5f7230 */ /* 0x000fe20000004100 */
[----:B------:R-:W-:Y:S01]  /*7a70*/  LOP3.LUT R19, R8, 0xff, RZ, 0xc0, !PT ;  /* 0x000000ff08137812 */ /* 0x000fe200078ec0ff */
[----:B------:R-:W-:Y:S01]  /*7a80*/  HADD2.F32 R94, -RZ, R5.H1_H1 ;  /* 0x30000005ff5e7230 */ /* 0x000fe20000004100 */
[----:B------:R-:W-:-:S02]  /*7a90*/  FFMA.FTZ R96, R69, R90, RZ ;  /* 0x0000005a45607223 */ /* 0x000fc400000100ff */
[-C--:B------:R-:W-:Y:S01]  /*7aa0*/  FFMA.FTZ R8, R75, R90.reuse, RZ ;  /* 0x0000005a4b087223 */ /* 0x080fe200000100ff */
[----:B0-----:R-:W-:Y:S01]  /*7ab0*/  HADD2.F32 R18, -RZ, R5.H0_H0 ;  /* 0x20000005ff127230 */ /* 0x001fe20000004100 */
[-C--:B------:R-:W-:Y:S01]  /*7ac0*/  FFMA.FTZ R5, R72, R90.reuse, RZ ;  /* 0x0000005a48057223 */ /* 0x080fe200000100ff */
[----:B------:R-:W-:Y:S01]  /*7ad0*/  PRMT R97, R97, 0x5410, R99 ;  /* 0x0000541061617816 */ /* 0x000fe20000000063 */
[----:B------:R-:W-:Y:S01]  /*7ae0*/  FFMA.FTZ R90, R77, R90, RZ ;  /* 0x0000005a4d5a7223 */ /* 0x000fe200000100ff */
[----:B------:R-:W-:Y:S01]  /*7af0*/  IADD3 R17, -R38, R17, RZ ;  /* 0x0000001126117210 */ /* 0x000fe20007ffe1ff */
[-C--:B------:R-:W-:Y:S02]  /*7b00*/  FFMA.FTZ R54, R79, R89.reuse, R54 ;  /* 0x000000594f367223 */ /* 0x080fe40000010036 */
[-C--:B------:R-:W-:Y:S02]  /*7b10*/  FFMA.FTZ R53, R82, R89.reuse, R53 ;  /* 0x0000005952357223 */ /* 0x080fe40000010035 */
[----:B------:R-:W-:Y:S01]  /*7b20*/  FFMA.FTZ R40, R73, R89, R40 ;  /* 0x0000005949287223 */ /* 0x000fe20000010028 */
[----:B------:R-:W-:Y:S01]  /*7b30*/  IADD3 R89, -R38, R19, RZ ;  /* 0x0000001326597210 */ /* 0x000fe20007ffe1ff */
[----:B------:R-:W-:-:S02]  /*7b40*/  FFMA.FTZ R19, R70, R95, R5 ;  /* 0x0000005f46137223 */ /* 0x000fc40000010005 */
[-C--:B------:R-:W-:Y:S02]  /*7b50*/  FFMA.FTZ R96, R71, R95.reuse, R96 ;  /* 0x0000005f47607223 */ /* 0x080fe40000010060 */
[-C--:B------:R-:W-:Y:S02]  /*7b60*/  FFMA.FTZ R8, R76, R95.reuse, R8 ;  /* 0x0000005f4c087223 */ /* 0x080fe40000010008 */
[----:B------:R-:W-:Y:S01]  /*7b70*/  FFMA.FTZ R95, R74, R95, R90 ;  /* 0x0000005f4a5f7223 */ /* 0x000fe2000001005a */
[----:B------:R-:W-:Y:S01]  /*7b80*/  HADD2 R60, R97, R60 ;  /* 0x0000003c613c7230 */ /* 0x000fe20000000000 */
[----:B------:R0:W-:Y:S01]  /*7b90*/  I2F.F16 R93, R17 ;  /* 0x00000011005d7306 */ /* 0x0001e20000200c00 */
[-C--:B------:R-:W-:Y:S02]  /*7ba0*/  FFMA.FTZ R19, R78, R18.reuse, R19 ;  /* 0x000000124e137223 */ /* 0x080fe40000010013 */
[-C--:B------:R-:W-:Y:S01]  /*7bb0*/  FFMA.FTZ R97, R81, R18.reuse, R96 ;  /* 0x0000001251617223 */ /* 0x080fe20000010060 */
[----:B------:R-:W-:Y:S01]  /*7bc0*/  SHF.R.U32.HI R4, RZ, 0x10, R9 ;  /* 0x00000010ff047819 */ /* 0x000fe20000011609 */
[----:B0-----:R-:W-:-:S02]  /*7bd0*/  FFMA.FTZ R17, R83, R18, R8 ;  /* 0x0000001253117223 */ /* 0x001fc40000010008 */
[----:B------:R-:W-:Y:S01]  /*7be0*/  FFMA.FTZ R18, R84, R18, R95 ;  /* 0x0000001254127223 */ /* 0x000fe2000001005f */
[----:B------:R-:W-:Y:S01]  /*7bf0*/  LOP3.LUT R5, R4, 0xff, RZ, 0xc0, !PT ;  /* 0x000000ff04057812 */ /* 0x000fe200078ec0ff */
[-C--:B------:R-:W-:Y:S02]  /*7c00*/  FFMA.FTZ R19, R79, R94.reuse, R19 ;  /* 0x0000005e4f137223 */ /* 0x080fe40000010013 */
[-C--:B------:R-:W-:Y:S02]  /*7c10*/  FFMA.FTZ R8, R80, R94.reuse, R97 ;  /* 0x0000005e50087223 */ /* 0x080fe40000010061 */
[-C--:B------:R-:W-:Y:S02]  /*7c20*/  FFMA.FTZ R17, R82, R94.reuse, R17 ;  /* 0x0000005e52117223 */ /* 0x080fe40000010011 */
[----:B------:R-:W-:Y:S01]  /*7c30*/  FFMA.FTZ R18, R73, R94, R18 ;  /* 0x0000005e49127223 */ /* 0x000fe20000010012 */
[--C-:B-1----:R-:W-:Y:S01]  /*7c40*/  HADD2.F32 R94, -RZ, R2.reuse.H0_H0 ;  /* 0x20000002ff5e7230 */ /* 0x102fe20000004100 */
[----:B------:R-:W-:Y:S01]  /*7c50*/  IADD3 R90, -R38, R5, RZ ;  /* 0x00000005265a7210 */ /* 0x000fe20007ffe1ff */
[----:B------:R-:W-:Y:S01]  /*7c60*/  HADD2.F32 R95, -RZ, R2.H1_H1 ;  /* 0x30000002ff5f7230 */ /* 0x000fe20000004100 */
[----:B------:R-:W-:Y:S01]  /*7c70*/  LEA.HI R9, R9, -R38, RZ, 0x8 ;  /* 0x8000002609097211 */ /* 0x000fe200078f40ff */
[--C-:B------:R-:W-:Y:S01]  /*7c80*/  HADD2.F32 R96, -RZ, R3.reuse.H0_H0 ;  /* 0x20000003ff607230 */ /* 0x100fe20000004100 */
[----:B------:R-:W-:Y:S01]  /*7c90*/  LOP3.LUT R2, R10, 0xff, RZ, 0xc0, !PT ;  /* 0x000000ff0a027812 */ /* 0x000fe200078ec0ff */
[----:B------:R-:W-:Y:S01]  /*7ca0*/  FFMA.FTZ R38, R72, R94, RZ ;  /* 0x0000005e48267223 */ /* 0x000fe200000100ff */
[----:B------:R-:W-:Y:S01]  /*7cb0*/  HADD2.F32 R72, -RZ, R3.H1_H1 ;  /* 0x30000003ff487230 */ /* 0x000fe20000004100 */
[----:B------:R-:W0:Y:S01]  /*7cc0*/  LDS.64 R4, [UR4+0x138] ;  /* 0x00013804ff047984 */ /* 0x000e220008000a00 */
[----:B------:R-:W-:-:S02]  /*7cd0*/  SHF.R.U32.HI R3, RZ, 0x8, R10 ;  /* 0x00000008ff037819 */ /* 0x000fc4000001160a */
[----:B------:R-:W-:Y:S01]  /*7ce0*/  IADD3 R2, -R39, R2, RZ ;  /* 0x0000000227027210 */ /* 0x000fe20007ffe1ff */
[-C--:B------:R-:W-:Y:S01]  /*7cf0*/  FFMA.FTZ R97, R70, R95.reuse, R38 ;  /* 0x0000005f46617223 */ /* 0x080fe20000010026 */
[----:B------:R-:W-:Y:S02]  /*7d00*/  LOP3.LUT R70, R3, 0xff, RZ, 0xc0, !PT ;  /* 0x000000ff03467812 */ /* 0x000fe400078ec0ff */
[----:B------:R1:W-:Y:S01]  /*7d10*/  I2F.F16 R38, R2 ;  /* 0x0000000200267306 */ /* 0x0003e20000200c00 */
[----:B------:R-:W-:Y:S01]  /*7d20*/  SHF.R.U32.HI R3, RZ, 0x10, R10 ;  /* 0x00000010ff037819 */ /* 0x000fe2000001160a */
[----:B------:R-:W-:Y:S01]  /*7d30*/  FFMA.FTZ R98, R69, R94, RZ ;  /* 0x0000005e45627223 */ /* 0x000fe200000100ff */
[----:B------:R-:W-:Y:S02]  /*7d40*/  IADD3 R69, -R39, R70, RZ ;  /* 0x0000004627457210 */ /* 0x000fe40007ffe1ff */
[----:B------:R-:W-:Y:S02]  /*7d50*/  LOP3.LUT R70, R3, 0xff, RZ, 0xc0, !PT ;  /* 0x000000ff03467812 */ /* 0x000fe400078ec0ff */
[----:B-1----:R-:W-:Y:S01]  /*7d60*/  SHF.R.U32.HI R2, RZ, 0x8, R11 ;  /* 0x00000008ff027819 */ /* 0x002fe2000001160b */
[----:B------:R-:W-:-:S03]  /*7d70*/  FFMA.FTZ R98, R71, R95, R98 ;  /* 0x0000005f47627223 */ /* 0x000fc60000010062 */
[----:B------:R-:W-:Y:S02]  /*7d80*/  LOP3.LUT R3, R2, 0xff, RZ, 0xc0, !PT ;  /* 0x000000ff02037812 */ /* 0x000fe400078ec0ff */
[----:B------:R-:W-:Y:S02]  /*7d90*/  LEA.HI R68, R11, -R36, RZ, 0x8 ;  /* 0x800000240b447211 */ /* 0x000fe400078f40ff */
[----:B------:R-:W-:Y:S02]  /*7da0*/  SHF.R.U32.HI R71, RZ, 0x10, R11 ;  /* 0x00000010ff477819 */ /* 0x000fe4000001160b */
[C---:B------:R-:W-:Y:S02]  /*7db0*/  IADD3 R11, -R36.reuse, R3, RZ ;  /* 0x00000003240b7210 */ /* 0x040fe40007ffe1ff */
[----:B------:R-:W1:Y:S01]  /*7dc0*/  LDS.64 R2, [UR4+0x238] ;  /* 0x00023804ff027984 */ /* 0x000e620008000a00 */
[----:B------:R-:W-:Y:S01]  /*7dd0*/  LOP3.LUT R71, R71, 0xff, RZ, 0xc0, !PT ;  /* 0x000000ff47477812 */ /* 0x000fe200078ec0ff */
[----:B------:R-:W2:Y:S01]  /*7de0*/  I2F.F16 R86, R86 ;  /* 0x0000005600567306 */ /* 0x000ea20000200c00 */
[----:B------:R-:W-:Y:S01]  /*7df0*/  FFMA.FTZ R75, R75, R94, RZ ;  /* 0x0000005e4b4b7223 */ /* 0x000fe200000100ff */
[----:B------:R-:W-:Y:S01]  /*7e00*/  IADD3 R70, -R39, R70, RZ ;  /* 0x0000004627467210 */ /* 0x000fe20007ffe1ff */
[----:B------:R-:W-:Y:S01]  /*7e10*/  FFMA.FTZ R77, R77, R94, RZ ;  /* 0x0000005e4d4d7223 */ /* 0x000fe200000100ff */
[----:B------:R-:W-:Y:S01]  /*7e20*/  IADD3 R71, -R36, R71, RZ ;  /* 0x0000004724477210 */ /* 0x000fe20007ffe1ff */
[----:B------:R-:W-:Y:S01]  /*7e30*/  FFMA.FTZ R75, R76, R95, R75 ;  /* 0x0000005f4c4b7223 */ /* 0x000fe2000001004b */
[----:B------:R-:W-:Y:S01]  /*7e40*/  LEA.HI R10, R10, -R39, RZ, 0x8 ;  /* 0x800000270a0a7211 */ /* 0x000fe200078f40ff */
[----:B------:R-:W-:Y:S01]  /*7e50*/  FFMA.FTZ R77, R74, R95, R77 ;  /* 0x0000005f4a4d7223 */ /* 0x000fe2000001004d */
[----:B------:R-:W4:Y:S01]  /*7e60*/  I2F.F16 R89, R89 ;  /* 0x0000005900597306 */ /* 0x000f220000200c00 */
[----:B------:R-:W-:-:S02]  /*7e70*/  FFMA.FTZ R97, R78, R96, R97 ;  /* 0x000000604e617223 */ /* 0x000fc40000010061 */
[----:B------:R-:W-:-:S05]  /*7e80*/  FFMA.FTZ R81, R81, R96, R98 ;  /* 0x0000006051517223 */ /* 0x000fca0000010062 */
[----:B------:R-:W-:Y:S01]  /*7e90*/  I2F.F16 R69, R69 ;  /* 0x0000004500457306 */ /* 0x000fe20000200c00 */
[-C--:B------:R-:W-:Y:S02]  /*7ea0*/  FFMA.FTZ R75, R83, R96.reuse, R75 ;  /* 0x00000060534b7223 */ /* 0x080fe4000001004b */
[----:B------:R-:W-:-:S05]  /*7eb0*/  FFMA.FTZ R77, R84, R96, R77 ;  /* 0x00000060544d7223 */ /* 0x000fca000001004d */
[----:B------:R-:W0:Y:S01]  /*7ec0*/  I2F.F16 R11, R11 ;  /* 0x0000000b000b7306 */ /* 0x000e220000200c00 */
[-C--:B------:R-:W-:Y:S01]  /*7ed0*/  FFMA.FTZ R79, R79, R72.reuse, R97 ;  /* 0x000000484f4f7223 */ /* 0x080fe20000010061 */
[----:B---3--:R-:W-:Y:S01]  /*7ee0*/  HADD2.F32 R87, -RZ, R87.H0_H0 ;  /* 0x20000057ff577230 */ /* 0x008fe20000004100 */
[----:B------:R-:W-:-:S05]  /*7ef0*/  FFMA.FTZ R80, R80, R72, R81 ;  /* 0x0000004850507223 */ /* 0x000fca0000010051 */
[----:B------:R-:W3:Y:S01]  /*7f00*/  I2F.F16 R37, R37 ;  /* 0x0000002500257306 */ /* 0x000ee20000200c00 */
[-C--:B------:R-:W-:Y:S02]  /*7f10*/  FFMA.FTZ R82, R82, R72.reuse, R75 ;  /* 0x0000004852527223 */ /* 0x080fe4000001004b */
[----:B------:R-:W-:-:S05]  /*7f20*/  FFMA.FTZ R73, R73, R72, R77 ;  /* 0x0000004849497223 */ /* 0x000fca000001004d */
[----:B------:R-:W1:Y:S01]  /*7f30*/  I2F.F16 R90, R90 ;  /* 0x0000005a005a7306 */ /* 0x000e620000200c00 */
[----:B0-----:R-:W-:-:S07]  /*7f40*/  HADD2.F32 R72, -RZ, R4.H0_H0 ;  /* 0x20000004ff487230 */ /* 0x001fce0000004100 */
[----:B------:R-:W0:Y:S01]  /*7f50*/  I2F.F16 R70, R70 ;  /* 0x0000004600467306 */ /* 0x000e220000200c00 */
[----:B--2---:R-:W-:-:S07]  /*7f60*/  HADD2.F32 R86, -RZ, R86.H0_H0 ;  /* 0x20000056ff567230 */ /* 0x004fce0000004100 */
[----:B------:R-:W2:Y:S01]  /*7f70*/  I2F.F16 R71, R71 ;  /* 0x0000004700477306 */ /* 0x000ea20000200c00 */
[----:B------:R-:W-:Y:S02]  /*7f80*/  HADD2.F32 R36, -RZ, R93.H0_H0 ;  /* 0x2000005dff247230 */ /* 0x000fe40000004100 */
[----:B------:R-:W-:-:S05]  /*7f90*/  HADD2.F32 R39, -RZ, R38.H0_H0 ;  /* 0x20000026ff277230 */ /* 0x000fca0000004100 */
[----:B------:R-:W0:Y:S01]  /*7fa0*/  I2F.F16 R64, R64 ;  /* 0x0000004000407306 */ /* 0x000e220000200c00 */
[----:B------:R-:W-:-:S07]  /*7fb0*/  FFMA.FTZ R77, R87, R72, R63 ;  /* 0x00000048574d7223 */ /* 0x000fce000001003f */
[----:B------:R-:W0:Y:S08]  /*7fc0*/  I2F.F16 R68, R68 ;  /* 0x0000004400447306 */ /* 0x000e300000200c00 */
[----:B------:R-:W0:Y:S08]  /*7fd0*/  I2F.F16 R9, R9 ;  /* 0x0000000900097306 */ /* 0x000e300000200c00 */
[----:B------:R-:W0:Y:S01]  /*7fe0*/  I2F.F16 R10, R10 ;  /* 0x0000000a000a7306 */ /* 0x000e220000200c00 */
[----:B------:R-:W-:Y:S01]  /*7ff0*/  HADD2.F32 R4, -RZ, R4.H1_H1 ;  /* 0x30000004ff047230 */ /* 0x000fe20000004100 */
[-C--:B------:R-:W-:Y:S01]  /*8000*/  FFMA.FTZ R67, R86, R72.reuse, R67 ;  /* 0x0000004856437223 */ /* 0x080fe20000010043 */
[----:B------:R-:W-:Y:S01]  /*8010*/  HADD2.F32 R88, -RZ, R88.H0_H0 ;  /* 0x20000058ff587230 */ /* 0x000fe20000004100 */
[-C--:B------:R-:W-:Y:S01]  /*8020*/  FFMA.FTZ R74, R36, R72.reuse, R65 ;  /* 0x00000048244a7223 */ /* 0x080fe20000010041 */
[----:B----4-:R-:W-:Y:S01]  /*8030*/  HADD2.F32 R89, -RZ, R89.H0_H0 ;  /* 0x20000059ff597230 */ /* 0x010fe20000004100 */
[----:B------:R-:W-:Y:S01]  /*8040*/  FFMA.FTZ R72, R39, R72, R66 ;  /* 0x0000004827487223 */ /* 0x000fe20000010042 */
[----:B------:R-:W-:-:S02]  /*8050*/  HADD2.F32 R38, -RZ, R11.H0_H0 ;  /* 0x2000000bff267230 */ /* 0x000fc40000004100 */
[----:B------:R-:W-:Y:S01]  /*8060*/  HADD2.F32 R63, -RZ, R69.H0_H0 ;  /* 0x20000045ff3f7230 */ /* 0x000fe20000004100 */
[-C--:B------:R-:W-:Y:S01]  /*8070*/  FFMA.FTZ R74, R89, R4.reuse, R74 ;  /* 0x00000004594a7223 */ /* 0x080fe2000001004a */
[----:B------:R-:W-:Y:S01]  /*8080*/  HADD2.F32 R75, -RZ, R5.H0_H0 ;  /* 0x20000005ff4b7230 */ /* 0x000fe20000004100 */
[-C--:B------:R-:W-:Y:S01]  /*8090*/  FFMA.FTZ R77, R38, R4.reuse, R77 ;  /* 0x00000004264d7223 */ /* 0x080fe2000001004d */
[----:B---3--:R-:W-:Y:S01]  /*80a0*/  HADD2.F32 R37, -RZ, R37.H0_H0 ;  /* 0x20000025ff257230 */ /* 0x008fe20000004100 */
[-C--:B------:R-:W-:Y:S01]  /*80b0*/  FFMA.FTZ R72, R63, R4.reuse, R72 ;  /* 0x000000043f487223 */ /* 0x080fe20000010048 */
[----:B-1----:R-:W-:Y:S02]  /*80c0*/  HADD2.F32 R90, -RZ, R90.H0_H0 ;  /* 0x2000005aff5a7230 */ /* 0x002fe40000004100 */
[----:B0-----:R-:W-:Y:S01]  /*80d0*/  HADD2.F32 R65, -RZ, R70.H0_H0 ;  /* 0x20000046ff417230 */ /* 0x001fe20000004100 */
[----:B------:R-:W-:Y:S01]  /*80e0*/  FFMA.FTZ R70, R88, R4, R67 ;  /* 0x0000000458467223 */ /* 0x000fe20000010043 */
[----:B--2---:R-:W-:Y:S01]  /*80f0*/  HADD2.F32 R66, -RZ, R71.H0_H0 ;  /* 0x20000047ff427230 */ /* 0x004fe20000004100 */
[-C--:B------:R-:W-:Y:S01]  /*8100*/  FFMA.FTZ R74, R90, R75.reuse, R74 ;  /* 0x0000004b5a4a7223 */ /* 0x080fe2000001004a */
[----:B------:R-:W-:Y:S01]  /*8110*/  HADD2.F32 R5, -RZ, R5.H1_H1 ;  /* 0x30000005ff057230 */ /* 0x000fe20000004100 */
[-C--:B------:R-:W-:Y:S01]  /*8120*/  FFMA.FTZ R70, R37, R75.reuse, R70 ;  /* 0x0000004b25467223 */ /* 0x080fe20000010046 */
[----:B------:R-:W-:Y:S01]  /*8130*/  HADD2.F32 R64, -RZ, R64.H0_H0 ;  /* 0x20000040ff407230 */ /* 0x000fe20000004100 */
[-C--:B------:R-:W-:Y:S01]  /*8140*/  FFMA.FTZ R77, R66, R75.reuse, R77 ;  /* 0x0000004b424d7223 */ /* 0x080fe2000001004d */
[----:B------:R-:W-:Y:S01]  /*8150*/  HADD2.F32 R68, -RZ, R68.H0_H0 ;  /* 0x20000044ff447230 */ /* 0x000fe20000004100 */
[----:B------:R-:W-:Y:S01]  /*8160*/  FFMA.FTZ R72, R65, R75, R72 ;  /* 0x0000004b41487223 */ /* 0x000fe20000010048 */
[----:B------:R-:W-:-:S02]  /*8170*/  HADD2.F32 R9, -RZ, R9.H0_H0 ;  /* 0x20000009ff097230 */ /* 0x000fc40000004100 */
[----:B------:R-:W-:Y:S02]  /*8180*/  HADD2.F32 R67, -RZ, R10.H0_H0 ;  /* 0x2000000aff437230 */ /* 0x000fe40000004100 */
[--C-:B------:R-:W-:Y:S01]  /*8190*/  HADD2.F32 R4, -RZ, R2.reuse.H0_H0 ;  /* 0x20000002ff047230 */ /* 0x100fe20000004100 */
        /* <DEDUP_REMOVED lines=9> */
[-C--:B------:R-:W-:Y:S01]  /*8230*/  FFMA.FTZ R62, R36, R4.reuse, R62 ;  /* 0x00000004243e7223 */ /* 0x080fe2000001003e */
[----:B------:R-:W0:Y:S01]  /*8240*/  LDS.64 R2, [UR4+0x338] ;  /* 0x00033804ff027984 */ /* 0x000e220008000a00 */
[----:B------:R-:W-:-:S02]  /*8250*/  FFMA.FTZ R56, R39, R4, R56 ;  /* 0x0000000427387223 */ /* 0x000fc40000010038 */
[-C--:B------:R-:W-:Y:S02]  /*8260*/  FFMA.FTZ R4, R88, R5.reuse, R57 ;  /* 0x0000000558047223 */ /* 0x080fe40000010039 */
[-C--:B------:R-:W-:Y:S02]  /*8270*/  FFMA.FTZ R55, R38, R5.reuse, R55 ;  /* 0x0000000526377223 */ /* 0x080fe40000010037 */
[-C--:B------:R-:W-:Y:S02]  /*8280*/  FFMA.FTZ R62, R89, R5.reuse, R62 ;  /* 0x00000005593e7223 */ /* 0x080fe4000001003e */
[----:B------:R-:W-:Y:S02]  /*8290*/  FFMA.FTZ R56, R63, R5, R56 ;  /* 0x000000053f387223 */ /* 0x000fe40000010038 */
[-C--:B------:R-:W-:Y:S02]  /*82a0*/  FFMA.FTZ R5, R37, R71.reuse, R4 ;  /* 0x0000004725057223 */ /* 0x080fe40000010004 */
[----:B------:R-:W-:-:S02]  /*82b0*/  FFMA.FTZ R57, R66, R71, R55 ;  /* 0x0000004742397223 */ /* 0x000fc40000010037 */
[----:B------:R-:W-:Y:S02]  /*82c0*/  FFMA.FTZ R55, R64, R10, R5 ;  /* 0x0000000a40377223 */ /* 0x000fe40000010005 */
[----:B------:R-:W1:Y:S01]  /*82d0*/  LDS.64 R4, [UR4+0x438] ;  /* 0x00043804ff047984 */ /* 0x000e620008000a00 */
[----:B------:R-:W-:-:S04]  /*82e0*/  FFMA.FTZ R62, R90, R71, R62 ;  /* 0x000000475a3e7223 */ /* 0x000fc8000001003e */
[----:B------:R-:W-:Y:S02]  /*82f0*/  FFMA.FTZ R62, R9, R10, R62 ;  /* 0x0000000a093e7223 */ /* 0x000fe4000001003e */
[C---:B------:R-:W-:Y:S02]  /*8300*/  FMUL.FTZ R11, R44.reuse, R11 ;  /* 0x0000000b2c0b7220 */ /* 0x040fe40000410000 */
[C---:B------:R-:W-:Y:S02]  /*8310*/  FMUL.FTZ R74, R47.reuse, R74 ;  /* 0x0000004a2f4a7220 */ /* 0x040fe40000410000 */
[----:B------:R-:W-:Y:S02]  /*8320*/  FMUL.FTZ R55, R44, R55 ;  /* 0x000000372c377220 */ /* 0x000fe40000410000 */
[----:B------:R-:W-:Y:S02]  /*8330*/  FMUL.FTZ R62, R47, R62 ;  /* 0x0000003e2f3e7220 */ /* 0x000fe40000410000 */
[----:B------:R-:W-:Y:S01]  /*8340*/  FFMA.FTZ R56, R65, R71, R56 ;  /* 0x0000004741387223 */ /* 0x000fe20000010038 */
[----:B------:R-:W-:Y:S01]  /*8350*/  F2FP.PACK_AB R11, RZ, R11 ;  /* 0x0000000bff0b723e */ /* 0x000fe200000000ff */
[----:B------:R-:W-:Y:S01]  /*8360*/  FFMA.FTZ R71, R68, R10, R57 ;  /* 0x0000000a44477223 */ /* 0x000fe20000010039 */
[----:B------:R-:W-:Y:S01]  /*8370*/  F2FP.PACK_AB R74, RZ, R74 ;  /* 0x0000004aff4a723e */ /* 0x000fe200000000ff */
[----:B------:R-:W-:Y:S01]  /*8380*/  FFMA.FTZ R57, R67, R10, R56 ;  /* 0x0000000a43397223 */ /* 0x000fe20000010038 */
[----:B------:R-:W-:-:S02]  /*8390*/  F2FP.PACK_AB R55, RZ, R55 ;  /* 0x00000037ff37723e */ /* 0x000fc400000000ff */
[----:B------:R-:W-:Y:S01]  /*83a0*/  F2FP.PACK_AB R62, RZ, R62 ;  /* 0x0000003eff3e723e */ /* 0x000fe200000000ff */
[--C-:B0-----:R-:W-:Y:S01]  /*83b0*/  HADD2.F32 R10, -RZ, R2.reuse.H0_H0 ;  /* 0x20000002ff0a7230 */ /* 0x101fe20000004100 */
[----:B------:R-:W-:Y:S01]  /*83c0*/  PRMT R11, R11, 0x5410, R74 ;  /* 0x000054100b0b7816 */ /* 0x000fe2000000004a */
[----:B------:R-:W-:Y:S01]  /*83d0*/  FMUL.FTZ R71, R48, R71 ;  /* 0x0000004730477220 */ /* 0x000fe20000410000 */
[----:B------:R-:W-:Y:S01]  /*83e0*/  PRMT R55, R55, 0x5410, R62 ;  /* 0x0000541037377816 */ /* 0x000fe2000000003e */
[----:B------:R-:W-:Y:S01]  /*83f0*/  FMUL.FTZ R57, R46, R57 ;  /* 0x000000392e397220 */ /* 0x000fe20000410000 */
[----:B------:R-:W-:Y:S01]  /*8400*/  HADD2.F32 R2, -RZ, R2.H1_H1 ;  /* 0x30000002ff027230 */ /* 0x000fe20000004100 */
[----:B------:R-:W-:Y:S02]  /*8410*/  FMUL.FTZ R77, R48, R77 ;  /* 0x0000004d304d7220 */ /* 0x000fe40000410000 */
[----:B------:R-:W-:Y:S02]  /*8420*/  FMUL.FTZ R69, R46, R69 ;  /* 0x000000452e457220 */ /* 0x000fe40000410000 */
[-C--:B------:R-:W-:Y:S01]  /*8430*/  FFMA.FTZ R22, R39, R10.reuse, R22 ;  /* 0x0000000a27167223 */ /* 0x080fe20000010016 */
[----:B------:R-:W-:Y:S01]  /*8440*/  F2FP.PACK_AB R71, RZ, R71 ;  /* 0x00000047ff47723e */ /* 0x000fe200000000ff */
[-C--:B------:R-:W-:Y:S01]  /*8450*/  FFMA.FTZ R23, R86, R10.reuse, R23 ;  /* 0x0000000a56177223 */ /* 0x080fe20000010017 */
[----:B------:R-:W-:Y:S01]  /*8460*/  F2FP.PACK_AB R57, RZ, R57 ;  /* 0x00000039ff39723e */ /* 0x000fe200000000ff */
[----:B------:R-:W-:Y:S01]  /*8470*/  HFMA2.MMA R49, R11, 1, 1, R49 ;  /* 0x3c003c000b317835 */ /* 0x000fe20000000031 */
[-C--:B------:R-:W-:Y:S01]  /*8480*/  FFMA.FTZ R21, R36, R10.reuse, R21 ;  /* 0x0000000a24157223 */ /* 0x080fe20000010015 */
[----:B------:R-:W-:Y:S01]  /*8490*/  F2FP.PACK_AB R77, RZ, R77 ;  /* 0x0000004dff4d723e */ /* 0x000fe200000000ff */
[----:B------:R-:W-:Y:S01]  /*84a0*/  HFMA2.MMA R51, R55, 1, 1, R51 ;  /* 0x3c003c0037337835 */ /* 0x000fe20000000033 */
[----:B------:R-:W-:Y:S01]  /*84b0*/  F2FP.PACK_AB R69, RZ, R69 ;  /* 0x00000045ff45723e */ /* 0x000fe200000000ff */
[----:B------:R-:W-:Y:S01]  /*84c0*/  HADD2.F32 R11, -RZ, R3.H0_H0 ;  /* 0x20000003ff0b7230 */ /* 0x000fe20000004100 */
[----:B------:R-:W-:-:S02]  /*84d0*/  FFMA.FTZ R55, R87, R10, R20 ;  /* 0x0000000a57377223 */ /* 0x000fc40000010014 */
[-C--:B------:R-:W-:Y:S01]  /*84e0*/  FFMA.FTZ R22, R63, R2.reuse, R22 ;  /* 0x000000023f167223 */ /* 0x080fe20000010016 */
[----:B------:R-:W-:Y:S01]  /*84f0*/  PRMT R57, R57, 0x5410, R71 ;  /* 0x0000541039397816 */ /* 0x000fe20000000047 */
[-C--:B------:R-:W-:Y:S01]  /*8500*/  FFMA.FTZ R10, R88, R2.reuse, R23 ;  /* 0x00000002580a7223 */ /* 0x080fe20000010017 */
[--C-:B-1----:R-:W-:Y:S01]  /*8510*/  HADD2.F32 R23, -RZ, R4.reuse.H0_H0 ;  /* 0x20000004ff177230 */ /* 0x102fe20000004100 */
[-C--:B------:R-:W-:Y:S01]  /*8520*/  FFMA.FTZ R21, R89, R2.reuse, R21 ;  /* 0x0000000259157223 */ /* 0x080fe20000010015 */
[----:B------:R-:W-:Y:S01]  /*8530*/  PRMT R69, R69, 0x5410, R77 ;  /* 0x0000541045457816 */ /* 0x000fe2000000004d */
[----:B------:R-:W-:Y:S01]  /*8540*/  HADD2.F32 R3, -RZ, R3.H1_H1 ;  /* 0x30000003ff037230 */ /* 0x000fe20000004100 */
[----:B------:R-:W-:Y:S02]  /*8550*/  FFMA.FTZ R55, R38, R2, R55 ;  /* 0x0000000226377223 */ /* 0x000fe40000010037 */
[-C--:B------:R-:W-:Y:S01]  /*8560*/  FFMA.FTZ R22, R65, R11.reuse, R22 ;  /* 0x0000000b41167223 */ /* 0x080fe20000010016 */
[----:B------:R-:W-:Y:S01]  /*8570*/  HADD2.F32 R4, -RZ, R4.H1_H1 ;  /* 0x30000004ff047230 */ /* 0x000fe20000004100 */
[----:B------:R-:W-:-:S02]  /*8580*/  FFMA.FTZ R10, R37, R11, R10 ;  /* 0x0000000b250a7223 */ /* 0x000fc4000001000a */
[----:B------:R-:W-:Y:S01]  /*8590*/  FFMA.FTZ R2, R90, R11, R21 ;  /* 0x0000000b5a027223 */ /* 0x000fe20000010015 */
[----:B------:R-:W-:Y:S01]  /*85a0*/  HADD2 R45, R69, R45 ;  /* 0x0000002d452d7230 */ /* 0x000fe20000000000 */
[----:B------:R-:W-:Y:S01]  /*85b0*/  FFMA.FTZ R53, R36, R23, R53 ;  /* 0x0000001724357223 */ /* 0x000fe20000010035 */
[----:B------:R-:W-:Y:S01]  /*85c0*/  HFMA2.MMA R50, R57, 1, 1, R50 ;  /* 0x3c003c0039327835 */ /* 0x000fe20000000032 */
[----:B------:R-:W-:Y:S01]  /*85d0*/  FFMA.FTZ R55, R66, R11, R55 ;  /* 0x0000000b42377223 */ /* 0x000fe20000010037 */
[--C-:B------:R-:W-:Y:S01]  /*85e0*/  HADD2.F32 R57, -RZ, R5.reuse.H0_H0 ;  /* 0x20000005ff397230 */ /* 0x100fe20000004100 */
[----:B------:R-:W-:Y:S01]  /*85f0*/  FFMA.FTZ R21, R67, R3, R22 ;  /* 0x0000000343157223 */ /* 0x000fe20000010016 */
[----:B------:R-:W-:Y:S01]  /*8600*/  HADD2.F32 R22, -RZ, R5.H1_H1 ;  /* 0x30000005ff167230 */ /* 0x000fe20000004100 */
[----:B------:R-:W-:Y:S02]  /*8610*/  FFMA.FTZ R40, R39, R23, R40 ;  /* 0x0000001727287223 */ /* 0x000fe40000010028 */
[----:B------:R-:W-:-:S02]  /*8620*/  FFMA.FTZ R11, R64, R3, R10 ;  /* 0x00000003400b7223 */ /* 0x000fc4000001000a */
[----:B------:R-:W-:Y:S02]  /*8630*/  FFMA.FTZ R69, R87, R23, R52 ;  /* 0x0000001757457223 */ /* 0x000fe40000010034 */
[----:B------:R-:W-:Y:S02]  /*8640*/  FFMA.FTZ R10, R9, R3, R2 ;  /* 0x00000003090a7223 */ /* 0x000fe40000010002 */
[----:B------:R-:W-:Y:S02]  /*8650*/  FFMA.FTZ R5, R86, R23, R54 ;  /* 0x0000001756057223 */ /* 0x000fe40000010036 */
[-C--:B------:R-:W-:Y:S02]  /*8660*/  FFMA.FTZ R53, R89, R4.reuse, R53 ;  /* 0x0000000459357223 */ /* 0x080fe40000010035 */
[-C--:B------:R-:W-:Y:S02]  /*8670*/  FFMA.FTZ R40, R63, R4.reuse, R40 ;  /* 0x000000043f287223 */ /* 0x080fe40000010028 */
[----:B------:R-:W-:-:S02]  /*8680*/  FFMA.FTZ R69, R38, R4, R69 ;  /* 0x0000000426457223 */ /* 0x000fc40000010045 */
[----:B------:R-:W-:Y:S02]  /*8690*/  FFMA.FTZ R55, R68, R3, R55 ;  /* 0x0000000344377223 */ /* 0x000fe40000010037 */
[----:B------:R-:W-:Y:S01]  /*86a0*/  FFMA.FTZ R20, R88, R4, R5 ;  /* 0x0000000458147223 */ /* 0x000fe20000010005 */
[----:B------:R-:W0:Y:S01]  /*86b0*/  LDS.64 R2, [UR4+0x38] ;  /* 0x00003804ff027984 */ /* 0x000e220008000a00 */
[----:B------:R-:W-:Y:S02]  /*86c0*/  FMUL.FTZ R11, R44, R11 ;  /* 0x0000000b2c0b7220 */ /* 0x000fe40000410000 */
[----:B------:R-:W-:Y:S02]  /*86d0*/  FMUL.FTZ R10, R47, R10 ;  /* 0x0000000a2f0a7220 */ /* 0x000fe40000410000 */
[-C--:B------:R-:W-:Y:S02]  /*86e0*/  FFMA.FTZ R53, R90, R57.reuse, R53 ;  /* 0x000000395a357223 */ /* 0x080fe40000010035 */
[----:B------:R-:W-:-:S02]  /*86f0*/  FFMA.FTZ R40, R65, R57, R40 ;  /* 0x0000003941287223 */ /* 0x000fc40000010028 */
[----:B------:R-:W-:Y:S01]  /*8700*/  FFMA.FTZ R69, R66, R57, R69 ;  /* 0x0000003942457223 */ /* 0x000fe20000010045 */
[----:B------:R-:W-:Y:S01]  /*8710*/  F2FP.PACK_AB R11, RZ, R11 ;  /* 0x0000000bff0b723e */ /* 0x000fe200000000ff */
[----:B------:R-:W-:Y:S01]  /*8720*/  FFMA.FTZ R5, R37, R57, R20 ;  /* 0x0000003925057223 */ /* 0x000fe20000010014 */
[----:B------:R-:W-:Y:S01]  /*8730*/  F2FP.PACK_AB R10, RZ, R10 ;  /* 0x0000000aff0a723e */ /* 0x000fe200000000ff */
[-C--:B------:R-:W-:Y:S02]  /*8740*/  FFMA.FTZ R20, R9, R22.reuse, R53 ;  /* 0x0000001609147223 */ /* 0x080fe40000010035 */
[-C--:B------:R-:W-:Y:S02]  /*8750*/  FFMA.FTZ R53, R67, R22.reuse, R40 ;  /* 0x0000001643357223 */ /* 0x080fe40000010028 */
[----:B------:R-:W-:Y:S01]  /*8760*/  FFMA.FTZ R69, R68, R22, R69 ;  /* 0x0000001644457223 */ /* 0x000fe20000010045 */
[----:B------:R-:W-:Y:S01]  /*8770*/  PRMT R11, R11, 0x5410, R10 ;  /* 0x000054100b0b7816 */ /* 0x000fe2000000000a */
[----:B------:R-:W-:-:S02]  /*8780*/  FMUL.FTZ R10, R46, R53 ;  /* 0x000000352e0a7220 */ /* 0x000fc40000410000 */
[----:B------:R-:W-:Y:S02]  /*8790*/  FMUL.FTZ R69, R48, R69 ;  /* 0x0000004530457220 */ /* 0x000fe40000410000 */
[----:B------:R-:W-:Y:S01]  /*87a0*/  FFMA.FTZ R23, R64, R22, R5 ;  /* 0x0000001640177223 */ /* 0x000fe20000010005 */
[----:B------:R-:W-:Y:S01]  /*87b0*/  F2FP.PACK_AB R10, RZ, R10 ;  /* 0x0000000aff0a723e */ /* 0x000fe200000000ff */
[----:B------:R-:W1:Y:S01]  /*87c0*/  LDS.64 R4, [UR4+0x538] ;  /* 0x00053804ff047984 */ /* 0x000e620008000a00 */
[----:B------:R-:W-:Y:S01]  /*87d0*/  F2FP.PACK_AB R69, RZ, R69 ;  /* 0x00000045ff45723e */ /* 0x000fe200000000ff */
[----:B------:R-:W-:-:S03]  /*87e0*/  HFMA2.MMA R53, R11, 1, 1, R25 ;  /* 0x3c003c000b357835 */ /* 0x000fc60000000019 */
[----:B------:R-:W-:Y:S02]  /*87f0*/  PRMT R22, R10, 0x5410, R69 ;  /* 0x000054100a167816 */ /* 0x000fe40000000045 */
[----:B------:R-:W2:Y:S01]  /*8800*/  LDS.64 R10, [UR4+0x638] ;  /* 0x00063804ff0a7984 */ /* 0x000ea20008000a00 */
[----:B------:R-:W-:Y:S02]  /*8810*/  FMUL.FTZ R55, R48, R55 ;  /* 0x0000003730377220 */ /* 0x000fe40000410000 */
[----:B------:R-:W-:Y:S02]  /*8820*/  FMUL.FTZ R21, R46, R21 ;  /* 0x000000152e157220 */ /* 0x000fe40000410000 */
[----:B------:R-:W-:Y:S02]  /*8830*/  FMUL.FTZ R23, R44, R23 ;  /* 0x000000172c177220 */ /* 0x000fe40000410000 */
[----:B------:R-:W-:Y:S01]  /*8840*/  FMUL.FTZ R20, R47, R20 ;  /* 0x000000142f147220 */ /* 0x000fe20000410000 */
[----:B------:R-:W-:-:S02]  /*8850*/  F2FP.PACK_AB R55, RZ, R55 ;  /* 0x00000037ff37723e */ /* 0x000fc400000000ff */
[----:B------:R-:W-:Y:S02]  /*8860*/  F2FP.PACK_AB R21, RZ, R21 ;  /* 0x00000015ff15723e */ /* 0x000fe400000000ff */
[----:B------:R-:W-:Y:S02]  /*8870*/  F2FP.PACK_AB R23, RZ, R23 ;  /* 0x00000017ff17723e */ /* 0x000fe400000000ff */
[----:B------:R-:W-:Y:S02]  /*8880*/  F2FP.PACK_AB R20, RZ, R20 ;  /* 0x00000014ff14723e */ /* 0x000fe400000000ff */
[----:B------:R-:W-:Y:S02]  /*8890*/  PRMT R21, R21, 0x5410, R55 ;  /* 0x0000541015157816 */ /* 0x000fe40000000037 */
[----:B------:R-:W-:Y:S01]  /*88a0*/  PRMT R23, R23, 0x5410, R20 ;  /* 0x0000541017177816 */ /* 0x000fe20000000014 */
[----:B0-----:R-:W-:Y:S01]  /*88b0*/  HADD2.F32 R20, -RZ, R2.H0_H0 ;  /* 0x20000002ff147230 */ /* 0x001fe20000004100 */
[----:B------:R-:W-:Y:S01]  /*88c0*/  HFMA2.MMA R60, R22, 1, 1, R60 ;  /* 0x3c003c00163c7835 */ /* 0x000fe2000000003c */
[----:B------:R-:W-:-:S02]  /*88d0*/  HADD2 R52, R21, R24 ;  /* 0x0000001815347230 */ /* 0x000fc40000000000 */
[----:B------:R-:W-:Y:S02]  /*88e0*/  HADD2.F32 R2, -RZ, R2.H1_H1 ;  /* 0x30000002ff027230 */ /* 0x000fe40000004100 */
[--C-:B------:R-:W-:Y:S02]  /*88f0*/  HADD2.F32 R21, -RZ, R3.reuse.H0_H0 ;  /* 0x20000003ff157230 */ /* 0x100fe40000004100 */
[----:B------:R-:W-:Y:S01]  /*8900*/  HADD2.F32 R22, -RZ, R3.H1_H1 ;  /* 0x30000003ff167230 */ /* 0x000fe20000004100 */
[----:B------:R-:W-:Y:S01]  /*8910*/  FFMA.FTZ R3, R86, R20, R16 ;  /* 0x0000001456037223 */ /* 0x000fe20000010010 */
[----:B------:R-:W-:Y:S01]  /*8920*/  HFMA2.MMA R61, R23, 1, 1, R61 ;  /* 0x3c003c00173d7835 */ /* 0x000fe2000000003d */
[C---:B------:R-:W-:Y:S02]  /*8930*/  FFMA.FTZ R23, R20.reuse, R87, R7 ;  /* 0x0000005714177223 */ /* 0x040fe40000010007 */
[----:B------:R-:W-:Y:S02]  /*8940*/  FFMA.FTZ R7, R20, R36, R6 ;  /* 0x0000002414077223 */ /* 0x000fe40000010006 */
[----:B------:R-:W-:-:S02]  /*8950*/  FFMA.FTZ R6, R88, R2, R3 ;  /* 0x0000000258067223 */ /* 0x000fc40000010003 */
[----:B------:R-:W-:Y:S02]  /*8960*/  FFMA.FTZ R15, R20, R39, R15 ;  /* 0x00000027140f7223 */ /* 0x000fe4000001000f */
[C---:B------:R-:W-:Y:S02]  /*8970*/  FFMA.FTZ R7, R2.reuse, R89, R7 ;  /* 0x0000005902077223 */ /* 0x040fe40000010007 */
[----:B------:R-:W-:Y:S01]  /*8980*/  FFMA.FTZ R3, R37, R21, R6 ;  /* 0x0000001525037223 */ /* 0x000fe20000010006 */
[--C-:B-1----:R-:W-:Y:S01]  /*8990*/  HADD2.F32 R6, -RZ, R4.reuse.H0_H0 ;  /* 0x20000004ff067230 */ /* 0x102fe20000004100 */
[C---:B------:R-:W-:Y:S02]  /*89a0*/  FFMA.FTZ R23, R2.reuse, R38, R23 ;  /* 0x0000002602177223 */ /* 0x040fe40000010017 */
[----:B------:R-:W-:Y:S01]  /*89b0*/  FFMA.FTZ R2, R2, R63, R15 ;  /* 0x0000003f02027223 */ /* 0x000fe2000001000f */
[----:B------:R-:W-:Y:S01]  /*89c0*/  HADD2.F32 R4, -RZ, R4.H1_H1 ;  /* 0x30000004ff047230 */ /* 0x000fe20000004100 */
[----:B------:R-:W-:-:S02]  /*89d0*/  FFMA.FTZ R7, R21, R90, R7 ;  /* 0x0000005a15077223 */ /* 0x000fc40000010007 */
[----:B------:R-:W-:Y:S02]  /*89e0*/  FFMA.FTZ R23, R21, R66, R23 ;  /* 0x0000004215177223 */ /* 0x000fe40000010017 */
[-C--:B------:R-:W-:Y:S01]  /*89f0*/  FFMA.FTZ R15, R87, R6.reuse, R8 ;  /* 0x00000006570f7223 */ /* 0x080fe20000010008 */
[----:B--2---:R-:W-:Y:S01]  /*8a00*/  HADD2.F32 R8, -RZ, R10.H0_H0 ;  /* 0x2000000aff087230 */ /* 0x004fe20000004100 */
[-C--:B------:R-:W-:Y:S02]  /*8a10*/  FFMA.FTZ R17, R36, R6.reuse, R17 ;  /* 0x0000000624117223 */ /* 0x080fe40000010011 */
[----:B------:R-:W-:Y:S02]  /*8a20*/  FFMA.FTZ R21, R21, R65, R2 ;  /* 0x0000004115157223 */ /* 0x000fe40000010002 */
[----:B------:R-:W-:Y:S01]  /*8a30*/  FFMA.FTZ R2, R22, R9, R7 ;  /* 0x0000000916027223 */ /* 0x000fe20000010007 */
[----:B------:R-:W-:Y:S01]  /*8a40*/  HADD2.F32 R7, -RZ, R5.H0_H0 ;  /* 0x20000005ff077230 */ /* 0x000fe20000004100 */
[----:B------:R-:W-:-:S02]  /*8a50*/  FFMA.FTZ R19, R86, R6, R19 ;  /* 0x0000000656137223 */ /* 0x000fc40000010013 */
[----:B------:R-:W-:Y:S01]  /*8a60*/  FFMA.FTZ R18, R39, R6, R18 ;  /* 0x0000000627127223 */ /* 0x000fe20000010012 */
[----:B------:R-:W-:Y:S01]  /*8a70*/  HADD2.F32 R10, -RZ, R10.H1_H1 ;  /* 0x3000000aff0a7230 */ /* 0x000fe20000004100 */
[----:B------:R-:W-:Y:S02]  /*8a80*/  FFMA.FTZ R17, R89, R4, R17 ;  /* 0x0000000459117223 */ /* 0x000fe40000010011 */
[-C--:B------:R-:W-:Y:S02]  /*8a90*/  FFMA.FTZ R79, R86, R8.reuse, R79 ;  /* 0x00000008564f7223 */ /* 0x080fe4000001004f */
[----:B------:R-:W-:Y:S02]  /*8aa0*/  FFMA.FTZ R82, R36, R8, R82 ;  /* 0x0000000824527223 */ /* 0x000fe40000010052 */
[-C--:B------:R-:W-:Y:S02]  /*8ab0*/  FFMA.FTZ R6, R88, R4.reuse, R19 ;  /* 0x0000000458067223 */ /* 0x080fe40000010013 */
[----:B------:R-:W-:-:S02]  /*8ac0*/  FFMA.FTZ R15, R38, R4, R15 ;  /* 0x00000004260f7223 */ /* 0x000fc4000001000f */
[----:B------:R-:W-:Y:S02]  /*8ad0*/  FFMA.FTZ R18, R63, R4, R18 ;  /* 0x000000043f127223 */ /* 0x000fe40000010012 */
[-C--:B------:R-:W-:Y:S02]  /*8ae0*/  FFMA.FTZ R87, R87, R8.reuse, R80 ;  /* 0x0000000857577223 */ /* 0x080fe40000010050 */
[-C--:B------:R-:W-:Y:S01]  /*8af0*/  FFMA.FTZ R4, R90, R7.reuse, R17 ;  /* 0x000000075a047223 */ /* 0x080fe20000010011 */
[----:B------:R-:W-:Y:S01]  /*8b00*/  HADD2.F32 R17, -RZ, R11.H0_H0 ;  /* 0x2000000bff117230 */ /* 0x000fe20000004100 */
[----:B------:R-:W-:Y:S02]  /*8b10*/  FFMA.FTZ R73, R39, R8, R73 ;  /* 0x0000000827497223 */ /* 0x000fe40000010049 */
[-C--:B------:R-:W-:Y:S02]  /*8b20*/  FFMA.FTZ R88, R88, R10.reuse, R79 ;  /* 0x0000000a58587223 */ /* 0x080fe4000001004f */
[-C--:B------:R-:W-:Y:S01]  /*8b30*/  FFMA.FTZ R82, R89, R10.reuse, R82 ;  /* 0x0000000a59527223 */ /* 0x080fe20000010052 */
[----:B------:R-:W-:Y:S01]  /*8b40*/  HADD2.F32 R5, -RZ, R5.H1_H1 ;  /* 0x30000005ff057230 */ /* 0x000fe20000004100 */
[-C--:B------:R-:W-:Y:S01]  /*8b50*/  FFMA.FTZ R87, R38, R10.reuse, R87 ;  /* 0x0000000a26577223 */ /* 0x080fe20000010057 */
[----:B------:R-:W-:Y:S01]  /*8b60*/  @!P0 IADD3 R85, R26, UR10, RZ ;  /* 0x0000000a1a558c10 */ /* 0x000fe2000fffe0ff */
[----:B------:R-:W-:Y:S01]  /*8b70*/  FFMA.FTZ R10, R63, R10, R73 ;  /* 0x0000000a3f0a7223 */ /* 0x000fe20000010049 */
[----:B------:R-:W-:Y:S01]  /*8b80*/  HADD2.F32 R11, -RZ, R11.H1_H1 ;  /* 0x3000000bff0b7230 */ /* 0x000fe20000004100 */
[C---:B------:R-:W-:Y:S01]  /*8b90*/  FFMA.FTZ R6, R37.reuse, R7, R6 ;  /* 0x0000000725067223 */ /* 0x040fe20000010006 */
[----:B------:R-:W-:Y:S01]  /*8ba0*/  UIADD3 UR10, UR10, 0x20, URZ ;  /* 0x000000200a0a7890 */ /* 0x000fe2000fffe03f */
[----:B------:R-:W-:-:S02]  /*8bb0*/  FFMA.FTZ R88, R37, R17, R88 ;  /* 0x0000001125587223 */ /* 0x000fc40000010058 */
[----:B------:R-:W-:Y:S02]  /*8bc0*/  FFMA.FTZ R82, R90, R17, R82 ;  /* 0x000000115a527223 */ /* 0x000fe40000010052 */
[C---:B------:R-:W-:Y:S02]  /*8bd0*/  FFMA.FTZ R15, R66.reuse, R7, R15 ;  /* 0x00000007420f7223 */ /* 0x040fe4000001000f */
[----:B------:R-:W-:Y:S01]  /*8be0*/  FFMA.FTZ R87, R66, R17, R87 ;  /* 0x0000001142577223 */ /* 0x000fe20000010057 */
[----:B------:R-:W-:Y:S01]  /*8bf0*/  UISETP.GE.AND UP0, UPT, UR10, UR5, UPT ;  /* 0x000000050a00728c */ /* 0x000fe2000bf06270 */
[C---:B------:R-:W-:Y:S02]  /*8c00*/  FFMA.FTZ R18, R65.reuse, R7, R18 ;  /* 0x0000000741127223 */ /* 0x040fe40000010012 */
[----:B------:R-:W-:Y:S02]  /*8c10*/  FFMA.FTZ R10, R65, R17, R10 ;  /* 0x00000011410a7223 */ /* 0x000fe4000001000a */
[----:B------:R-:W-:-:S02]  /*8c20*/  FFMA.FTZ R3, R64, R22, R3 ;  /* 0x0000001640037223 */ /* 0x000fc40000010003 */
[CC--:B------:R-:W-:Y:S02]  /*8c30*/  FFMA.FTZ R7, R64.reuse, R5.reuse, R6 ;  /* 0x0000000540077223 */ /* 0x0c0fe40000010006 */
[C---:B------:R-:W-:Y:S02]  /*8c40*/  FFMA.FTZ R4, R9.reuse, R5, R4 ;  /* 0x0000000509047223 */ /* 0x040fe40000010004 */
[-C--:B------:R-:W-:Y:S02]  /*8c50*/  FFMA.FTZ R17, R64, R11.reuse, R88 ;  /* 0x0000000b40117223 */ /* 0x080fe40000010058 */
[----:B------:R-:W-:Y:S02]  /*8c60*/  FFMA.FTZ R82, R9, R11, R82 ;  /* 0x0000000b09527223 */ /* 0x000fe40000010052 */
[C---:B------:R-:W-:Y:S02]  /*8c70*/  FFMA.FTZ R15, R68.reuse, R5, R15 ;  /* 0x00000005440f7223 */ /* 0x040fe4000001000f */
[----:B------:R-:W-:-:S02]  /*8c80*/  FFMA.FTZ R87, R68, R11, R87 ;  /* 0x0000000b44577223 */ /* 0x000fc40000010057 */
[C---:B------:R-:W-:Y:S02]  /*8c90*/  FFMA.FTZ R23, R22.reuse, R68, R23 ;  /* 0x0000004416177223 */ /* 0x040fe40000010017 */
[----:B------:R-:W-:Y:S02]  /*8ca0*/  FFMA.FTZ R21, R22, R67, R21 ;  /* 0x0000004316157223 */ /* 0x000fe40000010015 */
[C---:B------:R-:W-:Y:S02]  /*8cb0*/  FFMA.FTZ R5, R67.reuse, R5, R18 ;  /* 0x0000000543057223 */ /* 0x040fe40000010012 */
[----:B------:R-:W-:Y:S02]  /*8cc0*/  FFMA.FTZ R11, R67, R11, R10 ;  /* 0x0000000b430b7223 */ /* 0x000fe4000001000a */
[----:B------:R-:W-:Y:S02]  /*8cd0*/  FMUL.FTZ R3, R44, R3 ;  /* 0x000000032c037220 */ /* 0x000fe40000410000 */
[----:B------:R-:W-:-:S02]  /*8ce0*/  FMUL.FTZ R2, R47, R2 ;  /* 0x000000022f027220 */ /* 0x000fc40000410000 */
[C---:B------:R-:W-:Y:S02]  /*8cf0*/  FMUL.FTZ R4, R47.reuse, R4 ;  /* 0x000000042f047220 */ /* 0x040fe40000410000 */
[C---:B------:R-:W-:Y:S01]  /*8d00*/  FMUL.FTZ R7, R44.reuse, R7 ;  /* 0x000000072c077220 */ /* 0x040fe20000410000 */
[----:B------:R-:W-:Y:S01]  /*8d10*/  PLOP3.LUT P0, PT, PT, PT, UP0, 0x80, 0x0 ;  /* 0x000000000000781c */ /* 0x000fe20003f0f008 */
[----:B------:R-:W-:Y:S02]  /*8d20*/  FMUL.FTZ R82, R47, R82 ;  /* 0x000000522f527220 */ /* 0x000fe40000410000 */
[----:B------:R-:W-:Y:S02]  /*8d30*/  FMUL.FTZ R17, R44, R17 ;  /* 0x000000112c117220 */ /* 0x000fe40000410000 */
[C---:B------:R-:W-:Y:S02]  /*8d40*/  FMUL.FTZ R23, R48.reuse, R23 ;  /* 0x0000001730177220 */ /* 0x040fe40000410000 */
[----:B------:R-:W-:-:S02]  /*8d50*/  FMUL.FTZ R15, R48, R15 ;  /* 0x0000000f300f7220 */ /* 0x000fc40000410000 */
[----:B------:R-:W-:Y:S02]  /*8d60*/  FMUL.FTZ R87, R48, R87 ;  /* 0x0000005730577220 */ /* 0x000fe40000410000 */
[C---:B------:R-:W-:Y:S02]  /*8d70*/  FMUL.FTZ R21, R46.reuse, R21 ;  /* 0x000000152e157220 */ /* 0x040fe40000410000 */
[C---:B------:R-:W-:Y:S02]  /*8d80*/  FMUL.FTZ R5, R46.reuse, R5 ;  /* 0x000000052e057220 */ /* 0x040fe40000410000 */
[----:B------:R-:W-:Y:S01]  /*8d90*/  FMUL.FTZ R11, R46, R11 ;  /* 0x0000000b2e0b7220 */ /* 0x000fe20000410000 */
        /* <DEDUP_REMOVED lines=17> */
[----:B------:R-:W-:Y:S01]  /*8eb0*/  PRMT R11, R11, 0x5410, R87 ;  /* 0x000054100b0b7816 */ /* 0x000fe20000000057 */
[----:B------:R-:W-:Y:S01]  /*8ec0*/  UIADD3 UR4, UR4, 0x40, URZ ;  /* 0x0000004004047890 */ /* 0x000fe2000fffe03f */
[----:B------:R-:W-:Y:S02]  /*8ed0*/  HFMA2.MMA R92, R3, 1, 1, R92 ;  /* 0x3c003c00035c7835 */ /* 0x000fe4000000005c */
[----:B------:R-:W-:Y:S01]  /*8ee0*/  HFMA2.MMA R59, R7, 1, 1, R59 ;  /* 0x3c003c00073b7835 */ /* 0x000fe2000000003b */
[----:B------:R-:W-:Y:S01]  /*8ef0*/  HADD2 R91, R21, R91 ;  /* 0x0000005b155b7230 */ /* 0x000fe20000000000 */
[----:B------:R-:W-:Y:S01]  /*8f00*/  HFMA2.MMA R40, R17, 1, 1, R41 ;  /* 0x3c003c0011287835 */ /* 0x000fe20000000029 */
[----:B------:R-:W-:-:S02]  /*8f10*/  HADD2 R58, R5, R58 ;  /* 0x0000003a053a7230 */ /* 0x000fc40000000000 */
[----:B------:R-:W-:Y:S01]  /*8f20*/  HADD2 R41, R11, R14 ;  /* 0x0000000e0b297230 */ /* 0x000fe20000000000 */
[----:B------:R-:W-:Y:S01]  /*8f30*/  @P0 CALL.REL.NOINC `(.L_x_706) ;  /* 0x0000001000000944 */ /* 0x000fe20003c00000 */
[----:B------:R-:W-:Y:S05]  /*8f40*/  BRA `(.L_x_707) ;  /* 0xffff7bf000007947 */ /* 0x000fea000383ffff */
.L_x_706:
[----:B------:R-:W-:-:S05]  /*8f50*/  IMAD.WIDE R32, R32, R27, c[0x0][0x180] ;  /* 0x0000600020207625 */ /* 0x000fca00078e021b */
[----:B------:R-:W2:Y:S01]  /*8f60*/  ATOM.E.ADD.F16x2.RN.STRONG.GPU P0, RZ, [R32.64], R92 ;  /* 0x0000005c20ff798a */ /* 0x000ea2000810e9cc */
[----:B------:R-:W-:Y:S01]  /*8f70*/  BSSY B0, `(.L_x_708) ;  /* 0x000000e000007945 */ /* 0x000fe20003800000 */
[----:B--2---:R-:W-:Y:S05]  /*8f80*/  @P0 BRA `(.L_x_709) ;  /* 0x000000c000000947 */ /* 0x004fea0003800000 */
[----:B------:R-:W0:Y:S02]  /*8f90*/  QSPC.E.S P0, RZ, [R32] ;  /* 0x0000000020ff73aa */ /* 0x000e240000000500 */
[----:B0-----:R-:W-:Y:S05]  /*8fa0*/  @!P0 BRA `(.L_x_710) ;  /* 0x0000007000008947 */ /* 0x001fea0003800000 */
[----:B------:R-:W-:-:S05]  /*8fb0*/  LOP3.LUT R0, R32, 0xffffff, RZ, 0xc0, !PT ;  /* 0x00ffffff20007812 */ /* 0x000fca00078ec0ff */
.L_x_711:
[----:B------:R-:W0:Y:S02]  /*8fc0*/  LDS R2, [R0] ;  /* 0x0000000000027984 */ /* 0x000e240000000800 */
[----:B0-----:R-:W-:-:S10]  /*8fd0*/  HFMA2.MMA R3, R2, 1, 1, R92 ;  /* 0x3c003c0002037835 */ /* 0x001fd4000000005c */
[----:B------:R-:W0:Y:S02]  /*8fe0*/  ATOMS.CAST.SPIN R3, [R0], R2, R3 ;  /* 0x000000020003738d */ /* 0x000e240001800003 */
[----:B0-----:R-:W-:-:S13]  /*8ff0*/  ISETP.EQ.U32.AND P0, PT, R3, 0x1, PT ;  /* 0x000000010300780c */ /* 0x001fda0003f02070 */
[----:B------:R-:W-:Y:S05]  /*9000*/  @!P0 BRA `(.L_x_711) ;  /* 0xffffffb000008947 */ /* 0x000fea000383ffff */
[----:B------:R-:W-:Y:S05]  /*9010*/  BRA `(.L_x_709) ;  /* 0x0000003000007947 */ /* 0x000fea0003800000 */
.L_x_710:
[----:B------:R-:W2:Y:S02]  /*9020*/  LD.E R0, [R32.64] ;  /* 0x0000000c20007980 */ /* 0x000ea4000c101900 */
[----:B--2---:R-:W-:-:S05]  /*9030*/  IADD3 R3, R92, R0, RZ ;  /* 0x000000005c037210 */ /* 0x004fca0007ffe0ff */
[----:B------:R0:W-:Y:S02]  /*9040*/  ST.E [R32.64], R3 ;  /* 0x0000000320007985 */ /* 0x0001e4000c10190c */
.L_x_709:
[----:B------:R-:W-:Y:S05]  /*9050*/  BSYNC B0 ;  /* 0x0000000000007941 */ /* 0x000fea0003800000 */
.L_x_708:
        /* <DEDUP_REMOVED lines=9> */
.L_x_715:
[----:B------:R-:W0:Y:S02]  /*90f0*/  LDS R4, [R0] ;  /* 0x0000000000047984 */ /* 0x000e240000000800 */
[----:B0-----:R-:W-:-:S06]  /*9100*/  HADD2 R5, R4, R91 ;  /* 0x0000005b04057230 */ /* 0x001fcc0000000000 */
[----:B------:R-:W0:Y:S02]  /*9110*/  ATOMS.CAST.SPIN R5, [R0], R4, R5 ;  /* 0x000000040005738d */ /* 0x000e240001800005 */
[----:B0-----:R-:W-:-:S13]  /*9120*/  ISETP.EQ.U32.AND P0, PT, R5, 0x1, PT ;  /* 0x000000010500780c */ /* 0x001fda0003f02070 */
[----:B------:R-:W-:Y:S05]  /*9130*/  @!P0 BRA `(.L_x_715) ;  /* 0xffffffb000008947 */ /* 0x000fea000383ffff */
[----:B------:R-:W-:Y:S05]  /*9140*/  BRA `(.L_x_713) ;  /* 0x0000003000007947 */ /* 0x000fea0003800000 */
.L_x_714:
[----:B------:R-:W2:Y:S02]  /*9150*/  LD.E R0, [R32.64+0x4] ;  /* 0x0000040c20007980 */ /* 0x000ea4000c101900 */
[----:B--2---:R-:W-:-:S05]  /*9160*/  IADD3 R5, R91, R0, RZ ;  /* 0x000000005b057210 */ /* 0x004fca0007ffe0ff */
[----:B------:R0:W-:Y:S02]  /*9170*/  ST.E [R32.64+0x4], R5 ;  /* 0x0000040520007985 */ /* 0x0001e4000c10190c */
.L_x_713:
[----:B------:R-:W-:Y:S05]  /*9180*/  BSYNC B0 ;  /* 0x0000000000007941 */ /* 0x000fea0003800000 */
.L_x_712:
[----:B0-----:R-:W-:-:S05]  /*9190*/  IMAD.WIDE R32, R27, c[0x0][0x18c], R32 ;  /* 0x000063001b207a25 */ /* 0x001fca00078e0220 */
[----:B------:R-:W2:Y:S01]  /*91a0*/  ATOM.E.ADD.F16x2.RN.STRONG.GPU P0, RZ, [R32.64], R49 ;  /* 0x0000003120ff798a */ /* 0x000ea2000810e9cc */
[----:B------:R-:W-:Y:S01]  /*91b0*/  BSSY B0, `(.L_x_716) ;  /* 0x000000e000007945 */ /* 0x000fe20003800000 */
[----:B--2---:R-:W-:Y:S05]  /*91c0*/  @P0 BRA `(.L_x_717) ;  /* 0x000000c000000947 */ /* 0x004fea0003800000 */
[----:B------:R-:W0:Y:S02]  /*91d0*/  QSPC.E.S P0, RZ, [R32] ;  /* 0x0000000020ff73aa */ /* 0x000e240000000500 */
[----:B0-----:R-:W-:Y:S05]  /*91e0*/  @!P0 BRA `(.L_x_718) ;  /* 0x0000007000008947 */ /* 0x001fea0003800000 */
[----:B------:R-:W-:-:S05]  /*91f0*/  LOP3.LUT R0, R32, 0xffffff, RZ, 0xc0, !PT ;  /* 0x00ffffff20007812 */ /* 0x000fca00078ec0ff */
.L_x_719:
[----:B------:R-:W0:Y:S02]  /*9200*/  LDS R4, [R0] ;  /* 0x0000000000047984 */ /* 0x000e240000000800 */
[----:B0-----:R-:W-:-:S10]  /*9210*/  HFMA2.MMA R5, R4, 1, 1, R49 ;  /* 0x3c003c0004057835 */ /* 0x001fd40000000031 */
[----:B------:R-:W0:Y:S02]  /*9220*/  ATOMS.CAST.SPIN R5, [R0], R4, R5 ;  /* 0x000000040005738d */ /* 0x000e240001800005 */
[----:B0-----:R-:W-:-:S13]  /*9230*/  ISETP.EQ.U32.AND P0, PT, R5, 0x1, PT ;  /* 0x000000010500780c */ /* 0x001fda0003f02070 */
[----:B------:R-:W-:Y:S05]  /*9240*/  @!P0 BRA `(.L_x_719) ;  /* 0xffffffb000008947 */ /* 0x000fea000383ffff */
[----:B------:R-:W-:Y:S05]  /*9250*/  BRA `(.L_x_717) ;  /* 0x0000003000007947 */ /* 0x000fea0003800000 */
.L_x_718:
[----:B------:R-:W2:Y:S02]  /*9260*/  LD.E R0, [R32.64] ;  /* 0x0000000c20007980 */ /* 0x000ea4000c101900 */
[----:B--2---:R-:W-:-:S05]  /*9270*/  IADD3 R5, R49, R0, RZ ;  /* 0x0000000031057210 */ /* 0x004fca0007ffe0ff */
[----:B------:R0:W-:Y:S02]  /*9280*/  ST.E [R32.64], R5 ;  /* 0x0000000520007985 */ /* 0x0001e4000c10190c */
.L_x_717:
[----:B------:R-:W-:Y:S05]  /*9290*/  BSYNC B0 ;  /* 0x0000000000007941 */ /* 0x000fea0003800000 */
.L_x_716:
[----:B------:R-:W-:-:S05]  /*92a0*/  IMAD.WIDE R2, R27, c[0x0][0x18c], R2 ;  /* 0x000063001b027a25 */ /* 0x000fca00078e0202 */
[----:B------:R-:W2:Y:S01]  /*92b0*/  ATOM.E.ADD.F16x2.RN.STRONG.GPU P0, RZ, [R2.64], R45 ;  /* 0x0000002d02ff798a */ /* 0x000ea2000810e9cc */
[----:B------:R-:W-:Y:S01]  /*92c0*/  BSSY B0, `(.L_x_720) ;  /* 0x000000e000007945 */ /* 0x000fe20003800000 */
[----:B--2---:R-:W-:Y:S05]  /*92d0*/  @P0 BRA `(.L_x_721) ;  /* 0x000000c000000947 */ /* 0x004fea0003800000 */
[----:B------:R-:W1:Y:S02]  /*92e0*/  QSPC.E.S P0, RZ, [R2] ;  /* 0x0000000002ff73aa */ /* 0x000e640000000500 */
[----:B-1----:R-:W-:Y:S05]  /*92f0*/  @!P0 BRA `(.L_x_722) ;  /* 0x0000007000008947 */ /* 0x002fea0003800000 */
[----:B------:R-:W-:-:S05]  /*9300*/  LOP3.LUT R2, R2, 0xffffff, RZ, 0xc0, !PT ;  /* 0x00ffffff02027812 */ /* 0x000fca00078ec0ff */
.L_x_723:
[----:B------:R-:W1:Y:S02]  /*9310*/  LDS R4, [R2] ;  /* 0x0000000002047984 */ /* 0x000e640000000800 */
[----:B01----:R-:W-:-:S06]  /*9320*/  HADD2 R5, R4, R45 ;  /* 0x0000002d04057230 */ /* 0x003fcc0000000000 */
[----:B------:R-:W0:Y:S02]  /*9330*/  ATOMS.CAST.SPIN R5, [R2], R4, R5 ;  /* 0x000000040205738d */ /* 0x000e240001800005 */
[----:B0-----:R-:W-:-:S13]  /*9340*/  ISETP.EQ.U32.AND P0, PT, R5, 0x1, PT ;  /* 0x000000010500780c */ /* 0x001fda0003f02070 */
[----:B------:R-:W-:Y:S05]  /*9350*/  @!P0 BRA `(.L_x_723) ;  /* 0xffffffb000008947 */ /* 0x000fea000383ffff */
[----:B------:R-:W-:Y:S05]  /*9360*/  BRA `(.L_x_721) ;  /* 0x0000003000007947 */ /* 0x000fea0003800000 */
.L_x_722:
[----:B------:R-:W2:Y:S02]  /*9370*/  LD.E R0, [R2.64] ;  /* 0x0000000c02007980 */ /* 0x000ea4000c101900 */
[----:B0-2---:R-:W-:-:S05]  /*9380*/  IADD3 R5, R45, R0, RZ ;  /* 0x000000002d057210 */ /* 0x005fca0007ffe0ff */
[----:B------:R0:W-:Y:S02]  /*9390*/  ST.E [R2.64], R5 ;  /* 0x0000000502007985 */ /* 0x0001e4000c10190c */
.L_x_721:
[----:B------:R-:W-:Y:S05]  /*93a0*/  BSYNC B0 ;  /* 0x0000000000007941 */ /* 0x000fea0003800000 */
.L_x_720:
[----:B0-----:R-:W-:-:S05]  /*93b0*/  IMAD.WIDE R4, R27, c[0x0][0x18c], R32 ;  /* 0x000063001b047a25 */ /* 0x001fca00078e0220 */
[----:B------:R-:W2:Y:S01]  /*93c0*/  ATOM.E.ADD.F16x2.RN.STRONG.GPU P0, RZ, [R4.64], R51 ;  /* 0x0000003304ff798a */ /* 0x000ea2000810e9cc */
[----:B------:R-:W-:Y:S01]  /*93d0*/  BSSY B0, `(.L_x_724) ;  /* 0x000000e000007945 */ /* 0x000fe20003800000 */
[----:B--2---:R-:W-:Y:S05]  /*93e0*/  @P0 BRA `(.L_x_725) ;  /* 0x000000c000000947 */ /* 0x004fea0003800000 */
[----:B------:R-:W0:Y:S02]  /*93f0*/  QSPC.E.S P0, RZ, [R4] ;  /* 0x0000000004ff73aa */ /* 0x000e240000000500 */
[----:B0-----:R-:W-:Y:S05]  /*9400*/  @!P0 BRA `(.L_x_726) ;  /* 0x0000007000008947 */ /* 0x001fea0003800000 */
[----:B------:R-:W-:-:S05]  /*9410*/  LOP3.LUT R0, R4, 0xffffff, RZ, 0xc0, !PT ;  /* 0x00ffffff04007812 */ /* 0x000fca00078ec0ff */
.L_x_727:
[----:B------:R-:W0:Y:S02]  /*9420*/  LDS R2, [R0] ;  /* 0x0000000000027984 */ /* 0x000e240000000800 */
[----:B0-----:R-:W-:-:S10]  /*9430*/  HFMA2.MMA R3, R2, 1, 1, R51 ;  /* 0x3c003c0002037835 */ /* 0x001fd40000000033 */
[----:B------:R-:W0:Y:S02]  /*9440*/  ATOMS.CAST.SPIN R3, [R0], R2, R3 ;  /* 0x000000020003738d */ /* 0x000e240001800003 */
[----:B0-----:R-:W-:-:S13]  /*9450*/  ISETP.EQ.U32.AND P0, PT, R3, 0x1, PT ;  /* 0x000000010300780c */ /* 0x001fda0003f02070 */
[----:B------:R-:W-:Y:S05]  /*9460*/  @!P0 BRA `(.L_x_727) ;  /* 0xffffffb000008947 */ /* 0x000fea000383ffff */
[----:B------:R-:W-:Y:S05]  /*9470*/  BRA `(.L_x_725) ;  /* 0x0000003000007947 */ /* 0x000fea0003800000 */
.L_x_726:
[----:B------:R-:W2:Y:S02]  /*9480*/  LD.E R0, [R4.64] ;  /* 0x0000000c04007980 */ /* 0x000ea4000c101900 */
[----:B--2---:R-:W-:-:S05]  /*9490*/  IADD3 R3, R51, R0, RZ ;  /* 0x0000000033037210 */ /* 0x004fca0007ffe0ff */
[----:B------:R0:W-:Y:S02]  /*94a0*/  ST.E [R4.64], R3 ;  /* 0x0000000304007985 */ /* 0x0001e4000c10190c */
.L_x_725:
[----:B------:R-:W-:Y:S05]  /*94b0*/  BSYNC B0 ;  /* 0x0000000000007941 */ /* 0x000fea0003800000 */
.L_x_724:
        /* <DEDUP_REMOVED lines=10> */
.L_x_731:
[----:B------:R-:W0:Y:S02]  /*9560*/  LDS R8, [R6] ;  /* 0x0000000006087984 */ /* 0x000e240000000800 */
[----:B0-----:R-:W-:-:S06]  /*9570*/  HADD2 R9, R8, R50 ;  /* 0x0000003208097230 */ /* 0x001fcc0000000000 */
[----:B------:R-:W0:Y:S02]  /*9580*/  ATOMS.CAST.SPIN R9, [R6], R8, R9 ;  /* 0x000000080609738d */ /* 0x000e240001800009 */
[----:B0-----:R-:W-:-:S13]  /*9590*/  ISETP.EQ.U32.AND P0, PT, R9, 0x1, PT ;  /* 0x000000010900780c */ /* 0x001fda0003f02070 */
[----:B------:R-:W-:Y:S05]  /*95a0*/  @!P0 BRA `(.L_x_731) ;  /* 0xffffffb000008947 */ /* 0x000fea000383ffff */
[----:B------:R-:W-:Y:S05]  /*95b0*/  BRA `(.L_x_729) ;  /* 0x0000003000007947 */ /* 0x000fea0003800000 */
.L_x_730:
[----:B------:R-:W2:Y:S02]  /*95c0*/  LD.E R0, [R6.64] ;  /* 0x0000000c06007980 */ /* 0x000ea4000c101900 */
[----:B--2---:R-:W-:-:S05]  /*95d0*/  IADD3 R9, R50, R0, RZ ;  /* 0x0000000032097210 */ /* 0x004fca0007ffe0ff */
[----:B------:R0:W-:Y:S02]  /*95e0*/  ST.E [R6.64], R9 ;  /* 0x0000000906007985 */ /* 0x0001e4000c10190c */
.L_x_729:
[----:B------:R-:W-:Y:S05]  /*95f0*/  BSYNC B0 ;  /* 0x0000000000007941 */ /* 0x000fea0003800000 */
.L_x_728:
[----:B0-----:R-:W-:-:S05]  /*9600*/  IMAD.WIDE R6, R11, 0x2, R4 ;  /* 0x000000020b067825 */ /* 0x001fca00078e0204 */
[----:B------:R-:W2:Y:S01]  /*9610*/  ATOM.E.ADD.F16x2.RN.STRONG.GPU P0, RZ, [R6.64], R53 ;  /* 0x0000003506ff798a */ /* 0x000ea2000810e9cc */
[----:B------:R-:W-:Y:S01]  /*9620*/  BSSY B0, `(.L_x_732) ;  /* 0x000000e000007945 */ /* 0x000fe20003800000 */
[----:B--2---:R-:W-:Y:S05]  /*9630*/  @P0 BRA `(.L_x_733) ;  /* 0x000000c000000947 */ /* 0x004fea0003800000 */
[----:B------:R-:W0:Y:S02]  /*9640*/  QSPC.E.S P0, RZ, [R6] ;  /* 0x0000000006ff73aa */ /* 0x000e240000000500 */
[----:B0-----:R-:W-:Y:S05]  /*9650*/  @!P0 BRA `(.L_x_734) ;  /* 0x0000007000008947 */ /* 0x001fea0003800000 */
[----:B------:R-:W-:-:S05]  /*9660*/  LOP3.LUT R0, R6, 0xffffff, RZ, 0xc0, !PT ;  /* 0x00ffffff06007812 */ /* 0x000fca00078ec0ff */
.L_x_735:
[----:B------:R-:W0:Y:S02]  /*9670*/  LDS R8, [R0] ;  /* 0x0000000000087984 */ /* 0x000e240000000800 */
[----:B0-----:R-:W-:-:S10]  /*9680*/  HFMA2.MMA R9, R8, 1, 1, R53 ;  /* 0x3c003c0008097835 */ /* 0x001fd40000000035 */
[----:B------:R-:W0:Y:S02]  /*9690*/  ATOMS.CAST.SPIN R9, [R0], R8, R9 ;  /* 0x000000080009738d */ /* 0x000e240001800009 */
[----:B0-----:R-:W-:-:S13]  /*96a0*/  ISETP.EQ.U32.AND P0, PT, R9, 0x1, PT ;  /* 0x000000010900780c */ /* 0x001fda0003f02070 */
[----:B------:R-:W-:Y:S05]  /*96b0*/  @!P0 BRA `(.L_x_735) ;  /* 0xffffffb000008947 */ /* 0x000fea000383ffff */
[----:B------:R-:W-:Y:S05]  /*96c0*/  BRA `(.L_x_733) ;  /* 0x0000003000007947 */ /* 0x000fea0003800000 */
.L_x_734:
[----:B------:R-:W2:Y:S02]  /*96d0*/  LD.E R0, [R6.64] ;  /* 0x0000000c06007980 */ /* 0x000ea4000c101900 */
[----:B--2---:R-:W-:-:S05]  /*96e0*/  IADD3 R9, R53, R0, RZ ;  /* 0x0000000035097210 */ /* 0x004fca0007ffe0ff */
[----:B------:R0:W-:Y:S02]  /*96f0*/  ST.E [R6.64], R9 ;  /* 0x0000000906007985 */ /* 0x0001e4000c10190c */
.L_x_733:
[----:B------:R-:W-:Y:S05]  /*9700*/  BSYNC B0 ;  /* 0x0000000000007941 */ /* 0x000fea0003800000 */
.L_x_732:
        /* <DEDUP_REMOVED lines=8> */
.L_x_739:
[----:B------:R-:W1:Y:S02]  /*9790*/  LDS R8, [R4] ;  /* 0x0000000004087984 */ /* 0x000e640000000800 */
[----:B01----:R-:W-:-:S06]  /*97a0*/  HADD2 R9, R8, R52 ;  /* 0x0000003408097230 */ /* 0x003fcc0000000000 */
[----:B------:R-:W0:Y:S02]  /*97b0*/  ATOMS.CAST.SPIN R9, [R4], R8, R9 ;  /* 0x000000080409738d */ /* 0x000e240001800009 */
[----:B0-----:R-:W-:-:S13]  /*97c0*/  ISETP.EQ.U32.AND P0, PT, R9, 0x1, PT ;  /* 0x000000010900780c */ /* 0x001fda0003f02070 */
[----:B------:R-:W-:Y:S05]  /*97d0*/  @!P0 BRA `(.L_x_739) ;  /* 0xffffffb000008947 */ /* 0x000fea000383ffff */
[----:B------:R-:W-:Y:S05]  /*97e0*/  BRA `(.L_x_737) ;  /* 0x0000003000007947 */ /* 0x000fea0003800000 */
.L_x_738:
[----:B------:R-:W2:Y:S02]  /*97f0*/  LD.E R0, [R4.64] ;  /* 0x0000000c04007980 */ /* 0x000ea4000c101900 */
[----:B0-2---:R-:W-:-:S05]  /*9800*/  IADD3 R9, R52, R0, RZ ;  /* 0x0000000034097210 */ /* 0x005fca0007ffe0ff */
[----:B------:R0:W-:Y:S02]  /*9810*/  ST.E [R4.64], R9 ;  /* 0x0000000904007985 */ /* 0x0001e4000c10190c */
.L_x_737:
[----:B------:R-:W-:Y:S05]  /*9820*/  BSYNC B0 ;  /* 0x0000000000007941 */ /* 0x000fea0003800000 */
.L_x_736:
[----:B0-----:R-:W-:-:S05]  /*9830*/  IMAD.WIDE R4, R11, 0x2, R6 ;  /* 0x000000020b047825 */ /* 0x001fca00078e0206 */
[----:B------:R-:W2:Y:S01]  /*9840*/  ATOM.E.ADD.F16x2.RN.STRONG.GPU P0, RZ, [R4.64], R61 ;  /* 0x0000003d04ff798a */ /* 0x000ea2000810e9cc */
[----:B------:R-:W-:Y:S01]  /*9850*/  BSSY B0, `(.L_x_740) ;  /* 0x000000e000007945 */ /* 0x000fe20003800000 */
[----:B--2---:R-:W-:Y:S05]  /*9860*/  @P0 BRA `(.L_x_741) ;  /* 0x000000c000000947 */ /* 0x004fea0003800000 */
[----:B------:R-:W0:Y:S02]  /*9870*/  QSPC.E.S P0, RZ, [R4] ;  /* 0x0000000004ff73aa */ /* 0x000e240000000500 */
[----:B0-----:R-:W-:Y:S05]  /*9880*/  @!P0 BRA `(.L_x_742) ;  /* 0x0000007000008947 */ /* 0x001fea0003800000 */
[----:B------:R-:W-:-:S05]  /*9890*/  LOP3.LUT R0, R4, 0xffffff, RZ, 0xc0, !PT ;  /* 0x00ffffff04007812 */ /* 0x000fca00078ec0ff */
.L_x_743:
[----:B------:R-:W0:Y:S02]  /*98a0*/  LDS R8, [R0] ;  /* 0x0000000000087984 */ /* 0x000e240000000800 */
[----:B0-----:R-:W-:-:S10]  /*98b0*/  HFMA2.MMA R9, R8, 1, 1, R61 ;  /* 0x3c003c0008097835 */ /* 0x001fd4000000003d */
[----:B------:R-:W0:Y:S02]  /*98c0*/  ATOMS.CAST.SPIN R9, [R0], R8, R9 ;  /* 0x000000080009738d */ /* 0x000e240001800009 */
[----:B0-----:R-:W-:-:S13]  /*98d0*/  ISETP.EQ.U32.AND P0, PT, R9, 0x1, PT ;  /* 0x000000010900780c */ /* 0x001fda0003f02070 */
[----:B------:R-:W-:Y:S05]  /*98e0*/  @!P0 BRA `(.L_x_743) ;  /* 0xffffffb000008947 */ /* 0x000fea000383ffff */
[----:B------:R-:W-:Y:S05]  /*98f0*/  BRA `(.L_x_741) ;  /* 0x0000003000007947 */ /* 0x000fea0003800000 */
.L_x_742:
[----:B------:R-:W2:Y:S02]  /*9900*/  LD.E R0, [R4.64] ;  /* 0x0000000c04007980 */ /* 0x000ea4000c101900 */
[----:B--2---:R-:W-:-:S05]  /*9910*/  IADD3 R9, R61, R0, RZ ;  /* 0x000000003d097210 */ /* 0x004fca0007ffe0ff */
[----:B------:R0:W-:Y:S02]  /*9920*/  ST.E [R4.64], R9 ;  /* 0x0000000904007985 */ /* 0x0001e4000c10190c */
.L_x_741:
[----:B------:R-:W-:Y:S05]  /*9930*/  BSYNC B0 ;  /* 0x0000000000007941 */ /* 0x000fea0003800000 */
.L_x_740:
        /* <DEDUP_REMOVED lines=8> */
.L_x_747:
[----:B------:R-:W1:Y:S02]  /*99c0*/  LDS R8, [R6] ;  /* 0x0000000006087984 */ /* 0x000e640000000800 */
[----:B01----:R-:W-:-:S06]  /*99d0*/  HADD2 R9, R8, R60 ;  /* 0x0000003c08097230 */ /* 0x003fcc0000000000 */
[----:B------:R-:W0:Y:S02]  /*99e0*/  ATOMS.CAST.SPIN R9, [R6], R8, R9 ;  /* 0x000000080609738d */ /* 0x000e240001800009 */
[----:B0-----:R-:W-:-:S13]  /*99f0*/  ISETP.EQ.U32.AND P0, PT, R9, 0x1, PT ;  /* 0x000000010900780c */ /* 0x001fda0003f02070 */
[----:B------:R-:W-:Y:S05]  /*9a00*/  @!P0 BRA `(.L_x_747) ;  /* 0xffffffb000008947 */ /* 0x000fea000383ffff */
[----:B------:R-:W-:Y:S05]  /*9a10*/  BRA `(.L_x_745) ;  /* 0x0000003000007947 */ /* 0x000fea0003800000 */
.L_x_746:
[----:B------:R-:W2:Y:S02]  /*9a20*/  LD.E R0, [R6.64] ;  /* 0x0000000c06007980 */ /* 0x000ea4000c101900 */
[----:B0-2---:R-:W-:-:S05]  /*9a30*/  IADD3 R9, R60, R0, RZ ;  /* 0x000000003c097210 */ /* 0x005fca0007ffe0ff */
[----:B------:R0:W-:Y:S02]  /*9a40*/  ST.E [R6.64], R9 ;  /* 0x0000000906007985 */ /* 0x0001e4000c10190c */
.L_x_745:
[----:B------:R-:W-:Y:S05]  /*9a50*/  BSYNC B0 ;  /* 0x0000000000007941 */ /* 0x000fea0003800000 */
.L_x_744:
[----:B0-----:R-:W-:-:S05]  /*9a60*/  IMAD.WIDE R6, R11, 0x2, R4 ;  /* 0x000000020b067825 */ /* 0x001fca00078e0204 */
[----:B------:R-:W2:Y:S01]  /*9a70*/  ATOM.E.ADD.F16x2.RN.STRONG.GPU P0, RZ, [R6.64], R59 ;  /* 0x0000003b06ff798a */ /* 0x000ea2000810e9cc */
[----:B------:R-:W-:Y:S01]  /*9a80*/  BSSY B0, `(.L_x_748) ;  /* 0x000000e000007945 */ /* 0x000fe20003800000 */
[----:B--2---:R-:W-:Y:S05]  /*9a90*/  @P0 BRA `(.L_x_749) ;  /* 0x000000c000000947 */ /* 0x004fea0003800000 */
[----:B------:R-:W0:Y:S02]  /*9aa0*/  QSPC.E.S P0, RZ, [R6] ;  /* 0x0000000006ff73aa */ /* 0x000e240000000500 */
[----:B0-----:R-:W-:Y:S05]  /*9ab0*/  @!P0 BRA `(.L_x_750) ;  /* 0x0000007000008947 */ /* 0x001fea0003800000 */
[----:B------:R-:W-:-:S05]  /*9ac0*/  LOP3.LUT R0, R6, 0xffffff, RZ, 0xc0, !PT ;  /* 0x00ffffff06007812 */ /* 0x000fca00078ec0ff */
.L_x_751:
[----:B------:R-:W0:Y:S02]  /*9ad0*/  LDS R8, [R0] ;  /* 0x0000000000087984 */ /* 0x000e240000000800 */
[----:B0-----:R-:W-:-:S10]  /*9ae0*/  HFMA2.MMA R9, R8, 1, 1, R59 ;  /* 0x3c003c0008097835 */ /* 0x001fd4000000003b */
[----:B------:R-:W0:Y:S02]  /*9af0*/  ATOMS.CAST.SPIN R9, [R0], R8, R9 ;  /* 0x000000080009738d */ /* 0x000e240001800009 */
[----:B0-----:R-:W-:-:S13]  /*9b00*/  ISETP.EQ.U32.AND P0, PT, R9, 0x1, PT ;  /* 0x000000010900780c */ /* 0x001fda0003f02070 */
[----:B------:R-:W-:Y:S05]  /*9b10*/  @!P0 BRA `(.L_x_751) ;  /* 0xffffffb000008947 */ /* 0x000fea000383ffff */
[----:B------:R-:W-:Y:S05]  /*9b20*/  BRA `(.L_x_749) ;  /* 0x0000003000007947 */ /* 0x000fea0003800000 */
.L_x_750:
[----:B------:R-:W2:Y:S02]  /*9b30*/  LD.E R0, [R6.64] ;  /* 0x0000000c06007980 */ /* 0x000ea4000c101900 */
[----:B--2---:R-:W-:-:S05]  /*9b40*/  IADD3 R9, R59, R0, RZ ;  /* 0x000000003b097210 */ /* 0x004fca0007ffe0ff */
[----:B------:R0:W-:Y:S02]  /*9b50*/  ST.E [R6.64], R9 ;  /* 0x0000000906007985 */ /* 0x0001e4000c10190c */
.L_x_749:
[----:B------:R-:W-:Y:S05]  /*9b60*/  BSYNC B0 ;  /* 0x0000000000007941 */ /* 0x000fea0003800000 */
.L_x_748:
        /* <DEDUP_REMOVED lines=8> */
.L_x_755:
[----:B------:R-:W1:Y:S02]  /*9bf0*/  LDS R8, [R4] ;  /* 0x0000000004087984 */ /* 0x000e640000000800 */
[----:B01----:R-:W-:-:S06]  /*9c00*/  HADD2 R9, R8, R58 ;  /* 0x0000003a08097230 */ /* 0x003fcc0000000000 */
[----:B------:R-:W0:Y:S02]  /*9c10*/  ATOMS.CAST.SPIN R9, [R4], R8, R9 ;  /* 0x000000080409738d */ /* 0x000e240001800009 */
[----:B0-----:R-:W-:-:S13]  /*9c20*/  ISETP.EQ.U32.AND P0, PT, R9, 0x1, PT ;  /* 0x000000010900780c */ /* 0x001fda0003f02070 */
[----:B------:R-:W-:Y:S05]  /*9c30*/  @!P0 BRA `(.L_x_755) ;  /* 0xffffffb000008947 */ /* 0x000fea000383ffff */
[----:B------:R-:W-:Y:S05]  /*9c40*/  BRA `(.L_x_753) ;  /* 0x0000003000007947 */ /* 0x000fea0003800000 */
.L_x_754:
[----:B------:R-:W2:Y:S02]  /*9c50*/  LD.E R0, [R4.64] ;  /* 0x0000000c04007980 */ /* 0x000ea4000c101900 */
[----:B0-2---:R-:W-:-:S05]  /*9c60*/  IADD3 R9, R58, R0, RZ ;  /* 0x000000003a097210 */ /* 0x005fca0007ffe0ff */
[----:B------:R0:W-:Y:S02]  /*9c70*/  ST.E [R4.64], R9 ;  /* 0x0000000904007985 */ /* 0x0001e4000c10190c */
.L_x_753:
[----:B------:R-:W-:Y:S05]  /*9c80*/  BSYNC B0 ;  /* 0x0000000000007941 */ /* 0x000fea0003800000 */
.L_x_752:
[----:B0-----:R-:W-:-:S05]  /*9c90*/  IMAD.WIDE R4, R11, 0x2, R6 ;  /* 0x000000020b047825 */ /* 0x001fca00078e0206 */
[----:B------:R-:W2:Y:S01]  /*9ca0*/  ATOM.E.ADD.F16x2.RN.STRONG.GPU P0, RZ, [R4.64], R40 ;  /* 0x0000002804ff798a */ /* 0x000ea2000810e9cc */
[----:B------:R-:W-:Y:S01]  /*9cb0*/  BSSY B0, `(.L_x_756) ;  /* 0x000000e000007945 */ /* 0x000fe20003800000 */
[----:B--2---:R-:W-:Y:S05]  /*9cc0*/  @P0 BRA `(.L_x_757) ;  /* 0x000000c000000947 */ /* 0x004fea0003800000 */
[----:B------:R-:W0:Y:S02]  /*9cd0*/  QSPC.E.S P0, RZ, [R4] ;  /* 0x0000000004ff73aa */ /* 0x000e240000000500 */
[----:B0-----:R-:W-:Y:S05]  /*9ce0*/  @!P0 BRA `(.L_x_758) ;  /* 0x0000007000008947 */ /* 0x001fea0003800000 */
[----:B------:R-:W-:-:S05]  /*9cf0*/  LOP3.LUT R4, R4, 0xffffff, RZ, 0xc0, !PT ;  /* 0x00ffffff04047812 */ /* 0x000fca00078ec0ff */
.L_x_759:
[----:B------:R-:W0:Y:S02]  /*9d00*/  LDS R8, [R4] ;  /* 0x0000000004087984 */ /* 0x000e240000000800 */
[----:B0-----:R-:W-:-:S10]  /*9d10*/  HFMA2.MMA R9, R8, 1, 1, R40 ;  /* 0x3c003c0008097835 */ /* 0x001fd40000000028 */
[----:B------:R-:W0:Y:S02]  /*9d20*/  ATOMS.CAST.SPIN R9, [R4], R8, R9 ;  /* 0x000000080409738d */ /* 0x000e240001800009 */
[----:B0-----:R-:W-:-:S13]  /*9d30*/  ISETP.EQ.U32.AND P0, PT, R9, 0x1, PT ;  /* 0x000000010900780c */ /* 0x001fda0003f02070 */
[----:B------:R-:W-:Y:S05]  /*9d40*/  @!P0 BRA `(.L_x_759) ;  /* 0xffffffb000008947 */ /* 0x000fea000383ffff */
[----:B------:R-:W-:Y:S05]  /*9d50*/  BRA `(.L_x_757) ;  /* 0x0000003000007947 */ /* 0x000fea0003800000 */
.L_x_758:
[----:B------:R-:W2:Y:S02]  /*9d60*/  LD.E R0, [R4.64] ;  /* 0x0000000c04007980 */ /* 0x000ea4000c101900 */
[----:B--2---:R-:W-:-:S05]  /*9d70*/  IADD3 R9, R40, R0, RZ ;  /* 0x0000000028097210 */ /* 0x004fca0007ffe0ff */
[----:B------:R0:W-:Y:S02]  /*9d80*/  ST.E [R4.64], R9 ;  /* 0x0000000904007985 */ /* 0x0001e4000c10190c */
.L_x_757:
[----:B------:R-:W-:Y:S05]  /*9d90*/  BSYNC B0 ;  /* 0x0000000000007941 */ /* 0x000fea0003800000 */
.L_x_756:
[----:B------:R-:W-:-:S04]  /*9da0*/  IADD3 R2, P0, R2, R6, RZ ;  /* 0x0000000602027210 */ /* 0x000fc80007f1e0ff */
[----:B------:R-:W-:-:S08]  /*9db0*/  IADD3.X R3, R3, R7, RZ, P0, !PT ;  /* 0x0000000703037210 */ /* 0x000fd000007fe4ff */
[----:B------:R-:W2:Y:S02]  /*9dc0*/  ATOM.E.ADD.F16x2.RN.STRONG.GPU P0, RZ, [R2.64], R41 ;  /* 0x0000002902ff798a */ /* 0x000ea4000810e9cc */
[----:B--2---:R-:W-:Y:S05]  /*9dd0*/  @P0 EXIT ;  /* 0x000000000000094d */ /* 0x004fea0003800000 */
[----:B------:R-:W1:Y:S02]  /*9de0*/  QSPC.E.S P0, RZ, [R2] ;  /* 0x0000000002ff73aa */ /* 0x000e640000000500 */
[----:B-1----:R-:W-:Y:S05]  /*9df0*/  @!P0 BRA `(.L_x_760) ;  /* 0x0000007000008947 */ /* 0x002fea0003800000 */
[----:B------:R-:W-:-:S05]  /*9e00*/  LOP3.LUT R2, R2, 0xffffff, RZ, 0xc0, !PT ;  /* 0x00ffffff02027812 */ /* 0x000fca00078ec0ff */
.L_x_761:
[----:B0-----:R-:W0:Y:S02]  /*9e10*/  LDS R4, [R2] ;  /* 0x0000000002047984 */ /* 0x001e240000000800 */
[----:B0-----:R-:W-:-:S06]  /*9e20*/  HADD2 R5, R4, R41 ;  /* 0x0000002904057230 */ /* 0x001fcc0000000000 */
[----:B------:R-:W0:Y:S02]  /*9e30*/  ATOMS.CAST.SPIN R5, [R2], R4, R5 ;  /* 0x000000040205738d */ /* 0x000e240001800005 */
[----:B0-----:R-:W-:-:S13]  /*9e40*/  ISETP.EQ.U32.AND P0, PT, R5, 0x1, PT ;  /* 0x000000010500780c */ /* 0x001fda0003f02070 */
[----:B------:R-:W-:Y:S05]  /*9e50*/  @!P0 BRA `(.L_x_761) ;  /* 0xffffffb000008947 */ /* 0x000fea000383ffff */
[----:B------:R-:W-:Y:S05]  /*9e60*/  EXIT ;  /* 0x000000000000794d */ /* 0x000fea0003800000 */
.L_x_760:
[----:B------:R-:W2:Y:S02]  /*9e70*/  LD.E R0, [R2.64] ;  /* 0x0000000c02007980 */ /* 0x000ea4000c101900 */
[----:B0-2---:R-:W-:-:S05]  /*9e80*/  IADD3 R5, R41, R0, RZ ;  /* 0x0000000029057210 */ /* 0x005fca0007ffe0ff */
[----:B------:R-:W-:Y:S01]  /*9e90*/  ST.E [R2.64], R5 ;  /* 0x0000000502007985 */ /* 0x000fe2000c10190c */
[----:B------:R-:W-:Y:S05]  /*9ea0*/  EXIT ;  /* 0x000000000000794d */ /* 0x000fea0003800000 */
.L_x_762:
        /* <DEDUP_REMOVED lines=13> */
.L_x_1816:


//--------------------- .text._ZN4vllm4gptq33gemm_half_q_half_gptq_4bit_kernelILb1ELi7EEEvPK6__halfPKjS6_S4_PS2_iiiibPKi --------------------------
	.section	.text._ZN4vllm4gptq33gemm_half_q_half_gptq_4bit_kernelILb1ELi7EEEvPK6__halfPKjS6_S4_PS2_iiiibPKi,"ax",@progbits
	.sectioninfo	@"SHI_REGISTERS=80"
	.align	128
        .global         _ZN4vllm4gptq33gemm_half_q_half_gptq_4bit_kernelILb1ELi7EEEvPK6__halfPKjS6_S4_PS2_iiiibPKi
        .type           _ZN4vllm4gptq33gemm_half_q_half_gptq_4bit_kernelILb1ELi7EEEvPK6__halfPKjS6_S4_PS2_iiiibPKi,@function
        .size           _ZN4vllm4gptq33gemm_half_q_half_gptq_4bit_kernelILb1ELi7EEEvPK6__halfPKjS6_S4_PS2_iiiibPKi,(.L_x_1817 - _ZN4vllm4gptq33gemm_half_q_half_gptq_4bit_kernelILb1ELi7EEEvPK6__halfPKjS6_S4_PS2_iiiibPKi)
        .other          _ZN4vllm4gptq33gemm_half_q_half_gptq_4bit_kernelILb1ELi7EEEvPK6__halfPKjS6_S4_PS2_iiiibPKi,@"STO_CUDA_ENTRY STV_DEFAULT"
_ZN4vllm4gptq33gemm_half_q_half_gptq_4bit_kernelILb1ELi7EEEvPK6__halfPKjS6_S4_PS2_iiiibPKi:
.text._ZN4vllm4gptq33gemm_half_q_half_gptq_4bit_kernelILb1ELi7EEEvPK6__halfPKjS6_S4_PS2_iiiibPKi:
[----:B------:R-:W-:Y:S02]  /*0000*/  IMAD.MOV.U32 R1, RZ, RZ, c[0x0][0x28] ;  /* 0x00000a00ff017624 */ /* 0x000fe400078e00ff */
        /* <DEDUP_REMOVED lines=18> */
[----:B------:R-:W-:Y:S02]  /*0130*/  IMAD.SHL.U32 R16, R3, 0x2, RZ ;  /* 0x0000000203107824 */ /* 0x000fe400078e00ff */
[----:B------:R-:W-:Y:S01]  /*0140*/  ISETP.NE.AND.EX P0, PT, RZ, c[0x0][0x1a4], PT, P0 ;  /* 0x00006900ff007a0c */ /* 0x000fe20003f05300 */
[----:B0-----:R-:W-:-:S04]  /*0150*/  UIMAD UR4, UR4, 0x7, URZ ;  /* 0x00000007040478a4 */ /* 0x001fc8000f8e023f */
[----:B------:R-:W-:-:S04]  /*0160*/  UIMAD UR4, UR4, UR7, URZ ;  /* 0x00000007040472a4 */ /* 0x000fc8000f8e023f */
[----:B------:R-:W-:-:S04]  /*0170*/  USHF.R.S32.HI UR7, URZ, 0x1f, UR4 ;  /* 0x0000001f3f077899 */ /* 0x000fc80008011404 */
        /* <DEDUP_REMOVED lines=30> */
.L_x_765:
        /* <DEDUP_REMOVED lines=25> */
.L_x_764:
[----:B------:R-:W-:Y:S05]  /*04f0*/  BSYNC B0 ;  /* 0x0000000000007941 */ /* 0x000fea0003800000 */
.L_x_763:
[----:B------:R-:W-:-:S13]  /*0500*/  ISETP.GE.AND P0, PT, R29, c[0x0][0x18c], PT ;  /* 0x000063001d007a0c */ /* 0x000fda0003f06270 */
[----:B------:R-:W-:Y:S05]  /*0510*/  @P0 EXIT ;  /* 0x000000000000094d */ /* 0x000fea0003800000 */
[----:B0-----:R-:W-:Y:S01]  /*0520*/  IABS R5, c[0x0][0x194] ;  /* 0x0000650000057a13 */ /* 0x001fe20000000000 */
[----:B------:R-:W-:Y:S02]  /*0530*/  ULDC.64 UR8, c[0x0][0x190] ;  /* 0x0000640000087ab9 */ /* 0x000fe40000000a00 */
        /* <DEDUP_REMOVED lines=9> */
[----:B------:R-:W-:Y:S01]  /*05d0*/  IMAD R7, R4, R5, RZ ;  /* 0x0000000504077224 */ /* 0x000fe200078e02ff */
[----:B------:R-:W-:-:S03]  /*05e0*/  IABS R4, c[0x0][0x190] ;  /* 0x0000640000047a13 */ /* 0x000fc60000000000 */
[----:B------:R-:W-:-:S06]  /*05f0*/  IMAD.HI.U32 R3, R3, R7, R2 ;  /* 0x0000000703037227 */ /* 0x000fcc00078e0002 */
        /* <DEDUP_REMOVED lines=17> */
[----:B0-----:R-:W-:Y:S01]  /*0710*/  HFMA2.MMA R4, -RZ, RZ, 0, 0 ;  /* 0x00000000ff047435 */ /* 0x001fe200000001ff */
[----:B-1----:R-:W-:-:S09]  /*0720*/  IMAD R7, R7, R5, RZ ;  /* 0x0000000507077224 */ /* 0x002fd200078e02ff */
[----:B------:R-:W-:Y:S01]  /*0730*/  IMAD.HI.U32 R5, R5, R7, R4 ;  /* 0x0000000705057227 */ /* 0x000fe200078e0004 */
[----:B------:R-:W-:-:S05]  /*0740*/  MOV R4, 0x4 ;  /* 0x0000000400047802 */ /* 0x000fca0000000f00 */
[----:B------:R-:W-:-:S04]  /*0750*/  IMAD.HI.U32 R11, R5, UR4, RZ ;  /* 0x00000004050b7c27 */ /* 0x000fc8000f8e00ff */
[----:B------:R-:W-:-:S04]  /*0760*/  IMAD.MOV R2, RZ, RZ, -R11 ;  /* 0x000000ffff027224 */ /* 0x000fc800078e0a0b */
        /* <DEDUP_REMOVED lines=12> */
[----:B------:R-:W-:-:S04]  /*0830*/  LEA.HI R5, R5, R6, RZ, 0x3 ;  /* 0x0000000605057211 */ /* 0x000fc800078f18ff */
[----:B------:R-:W-:-:S05]  /*0840*/  LEA.HI.SX32 R5, R5, R0, 0x1d ;  /* 0x0000000005057211 */ /* 0x000fca00078feaff */
        /* <DEDUP_REMOVED lines=20> */
[----:B------:R-:W-:Y:S01]  /*0990*/  IMAD.MOV.U32 R44, RZ, RZ, RZ ;  /* 0x000000ffff2c7224 */ /* 0x000fe200078e00ff */
[----:B------:R-:W-:Y:S01]  /*09a0*/  MOV R57, RZ ;  /* 0x000000ff00397202 */ /* 0x000fe20000000f00 */
[----:B------:R-:W-:Y:S01]  /*09b0*/  IMAD.MOV.U32 R46, RZ, RZ, RZ ;  /* 0x000000ffff2e7224 */ /* 0x000fe200078e00ff */
[----:B------:R-:W-:Y:S01]  /*09c0*/  CS2R R66, SRZ ;  /* 0x0000000000427805 */ /* 0x000fe2000001ff00 */
[----:B------:R-:W-:Y:S01]  /*09d0*/  IMAD.MOV.U32 R71, RZ, RZ, RZ ;  /* 0x000000ffff477224 */ /* 0x000fe200078e00ff */
[----:B------:R-:W-:Y:S01]  /*09e0*/  CS2R R68, SRZ ;  /* 0x0000000000447805 */ /* 0x000fe2000001ff00 */
[----:B------:R-:W-:Y:S01]  /*09f0*/  IMAD.MOV.U32 R64, RZ, RZ, RZ ;  /* 0x000000ffff407224 */ /* 0x000fe200078e00ff */
[----:B------:R-:W-:Y:S01]  /*0a00*/  BAR.SYNC.DEFER_BLOCKING 0x0 ;  /* 0x0000000000007b1d */ /* 0x000fe20000010000 */
[----:B--2---:R-:W-:-:S04]  /*0a10*/  SHF.R.U32.HI R7, RZ, R2, R5 ;  /* 0x00000002ff077219 */ /* 0x004fc80000011605 */
[----:B------:R-:W-:Y:S02]  /*0a20*/  LOP3.LUT R8, R7, 0xf, RZ, 0xc0, !PT ;  /* 0x0000000f07087812 */ /* 0x000fe400078ec0ff */
[--C-:B------:R-:W-:Y:S02]  /*0a30*/  SHF.R.U32.HI R9, RZ, 0x4, R7.reuse ;  /* 0x00000004ff097819 */ /* 0x100fe40000011607 */
[--C-:B------:R-:W-:Y:S02]  /*0a40*/  SHF.R.U32.HI R4, RZ, 0x8, R7.reuse ;  /* 0x00000008ff047819 */ /* 0x100fe40000011607 */
[----:B------:R-:W-:Y:S02]  /*0a50*/  SHF.R.U32.HI R7, RZ, 0xc, R7 ;  /* 0x0000000cff077819 */ /* 0x000fe40000011607 */
[----:B------:R-:W-:Y:S02]  /*0a60*/  IADD3 R8, R8, UR12, RZ ;  /* 0x0000000c08087c10 */ /* 0x000fe4000fffe0ff */
[----:B------:R-:W-:-:S02]  /*0a70*/  LOP3.LUT R9, R9, 0xf, RZ, 0xc0, !PT ;  /* 0x0000000f09097812 */ /* 0x000fc400078ec0ff */
[----:B------:R-:W-:Y:S01]  /*0a80*/  LOP3.LUT R4, R4, 0xf, RZ, 0xc0, !PT ;  /* 0x0000000f04047812 */ /* 0x000fe200078ec0ff */
[----:B------:R0:W1:Y:S01]  /*0a90*/  I2F.F16 R5, R8 ;  /* 0x0000000800057306 */ /* 0x0000620000200c00 */
[----:B------:R-:W-:Y:S02]  /*0aa0*/  LOP3.LUT R7, R7, 0xf, RZ, 0xc0, !PT ;  /* 0x0000000f07077812 */ /* 0x000fe400078ec0ff */
[----:B------:R-:W-:Y:S02]  /*0ab0*/  IADD3 R9, R9, UR12, RZ ;  /* 0x0000000c09097c10 */ /* 0x000fe4000fffe0ff */
[----:B------:R-:W-:Y:S02]  /*0ac0*/  IADD3 R12, R4, UR12, RZ ;  /* 0x0000000c040c7c10 */ /* 0x000fe4000fffe0ff */
[----:B------:R-:W-:Y:S01]  /*0ad0*/  IADD3 R16, R7, UR12, RZ ;  /* 0x0000000c07107c10 */ /* 0x000fe2000fffe0ff */
[----:B------:R2:W3:Y:S01]  /*0ae0*/  I2F.F16 R13, R9 ;  /* 0x00000009000d7306 */ /* 0x0004e20000200c00 */
[----:B------:R-:W-:-:S02]  /*0af0*/  IADD3 R4, R29, R6, RZ ;  /* 0x000000061d047210 */ /* 0x000fc40007ffe0ff */
[----:B0-----:R-:W-:-:S04]  /*0b00*/  IADD3 R8, R8, 0xe400, RZ ;  /* 0x0000e40008087810 */ /* 0x001fc80007ffe0ff */
[----:B------:R-:W-:Y:S01]  /*0b10*/  PRMT R8, R8, 0x5410, R8 ;  /* 0x0000541008087816 */ /* 0x000fe20000000008 */
[----:B------:R0:W4:Y:S01]  /*0b20*/  I2F.F16 R15, R12 ;  /* 0x0000000c000f7306 */ /* 0x0001220000200c00 */
[----:B-1----:R-:W-:Y:S01]  /*0b30*/  HADD2 R7, R10.H0_H0, -R5.H0_H0 ;  /* 0xa00000050a077230 */ /* 0x002fe20000000800 */
[----:B------:R-:W-:Y:S01]  /*0b40*/  IMAD.MOV.U32 R5, RZ, RZ, 0x2 ;  /* 0x00000002ff057424 */ /* 0x000fe200078e00ff */
[----:B--2---:R-:W-:-:S03]  /*0b50*/  IADD3 R9, R9, 0xe400, RZ ;  /* 0x0000e40009097810 */ /* 0x004fc60007ffe0ff */
[----:B------:R-:W-:Y:S01]  /*0b60*/  IMAD.WIDE R4, R4, R5, c[0x0][0x178] ;  /* 0x00005e0004047625 */ /* 0x000fe200078e0205 */
[----:B------:R-:W-:Y:S01]  /*0b70*/  PRMT R6, R9, 0x5410, R9 ;  /* 0x0000541009067816 */ /* 0x000fe20000000009 */
[----:B------:R1:W2:Y:S01]  /*0b80*/  I2F.F16 R17, R16 ;  /* 0x0000001000117306 */ /* 0x0002a20000200c00 */
[----:B0-----:R-:W-:Y:S01]  /*0b90*/  IADD3 R12, R12, 0xe400, RZ ;  /* 0x0000e4000c0c7810 */ /* 0x001fe20007ffe0ff */
[----:B---3--:R-:W-:-:S03]  /*0ba0*/  HADD2 R13, R10.H0_H0, -R13.H0_H0 ;  /* 0xa000000d0a0d7230 */ /* 0x008fc60000000800 */
[----:B------:R-:W-:Y:S01]  /*0bb0*/  PRMT R12, R12, 0x5410, R12 ;  /* 0x000054100c0c7816 */ /* 0x000fe2000000000c */
[C---:B----4-:R-:W-:Y:S01]  /*0bc0*/  HADD2 R14, R10.reuse.H0_H0, -R15.H0_H0 ;  /* 0xa000000f0a0e7230 */ /* 0x050fe20000000800 */
[----:B-1----:R-:W-:Y:S01]  /*0bd0*/  IADD3 R16, R16, 0xe400, RZ ;  /* 0x0000e40010107810 */ /* 0x002fe20007ffe0ff */
[----:B--2---:R-:W-:-:S03]  /*0be0*/  HADD2 R17, R10.H0_H0, -R17.H0_H0 ;  /* 0xa00000110a117230 */ /* 0x004fc60000000800 */
[----:B------:R-:W-:Y:S01]  /*0bf0*/  PRMT R10, R16, 0x5410, R16 ;  /* 0x00005410100a7816 */ /* 0x000fe20000000010 */
[----:B------:R-:W-:Y:S05]  /*0c00*/  @P0 BRA `(.L_x_766) ;  /* 0x00004ca000000947 */ /* 0x000fea0003800000 */
[----:B------:R0:W2:Y:S04]  /*0c10*/  LDG.E.CONSTANT R15, [R4.64] ;  /* 0x0000000a040f7981 */ /* 0x0000a8000c1e9900 */
[----:B------:R0:W3:Y:S01]  /*0c20*/  LDG.E.CONSTANT R16, [R4.64+0x4] ;  /* 0x0000040a04107981 */ /* 0x0000e2000c1e9900 */
[----:B------:R-:W-:Y:S01]  /*0c30*/  USHF.L.U32 UR6, UR6, 0x4, URZ ;  /* 0x0000000406067899 */ /* 0x000fe2000800063f */
[----:B------:R-:W-:Y:S01]  /*0c40*/  IADD3 R3, R3, UR4, RZ ;  /* 0x0000000403037c10 */ /* 0x000fe2000fffe0ff */
[----:B------:R-:W-:Y:S01]  /*0c50*/  ULDC UR7, c[0x0][0x18c] ;  /* 0x0000630000077ab9 */ /* 0x000fe20000000800 */
[----:B------:R-:W-:Y:S01]  /*0c60*/  IMAD.MOV.U32 R9, RZ, RZ, R14 ;  /* 0x000000ffff097224 */ /* 0x000fe200078e000e */
[----:B------:R-:W-:Y:S01]  /*0c70*/  ULOP3.LUT UR6, UR6, 0x1ffffff0, URZ, 0xc0, !UPT ;  /* 0x1ffffff006067892 */ /* 0x000fe2000f8ec03f */
[----:B------:R1:W4:Y:S01]  /*0c80*/  R2UR UR9, R11 ;  /* 0x000000000b0973c2 */ /* 0x00032200000e0000 */
[----:B------:R-:W-:-:S02]  /*0c90*/  IMAD.MOV.U32 R34, RZ, RZ, RZ ;  /* 0x000000ffff227224 */ /* 0x000fc400078e00ff */
[----:B------:R-:W-:Y:S01]  /*0ca0*/  UIMAD UR6, UR6, UR7, URZ ;  /* 0x00000007060672a4 */ /* 0x000fe2000f8e023f */
[----:B0-----:R-:W-:Y:S02]  /*0cb0*/  IMAD.MOV.U32 R4, RZ, RZ, R8 ;  /* 0x000000ffff047224 */ /* 0x001fe400078e0008 */
[----:B------:R-:W-:Y:S01]  /*0cc0*/  IMAD.MOV.U32 R5, RZ, RZ, R7 ;  /* 0x000000ffff057224 */ /* 0x000fe200078e0007 */
[----:B------:R-:W-:Y:S01]  /*0cd0*/  USHF.R.S32.HI UR7, URZ, 0x1f, UR6 ;  /* 0x0000001f3f077899 */ /* 0x000fe20008011406 */
[----:B------:R-:W-:Y:S01]  /*0ce0*/  MOV R7, R13 ;  /* 0x0000000d00077202 */ /* 0x000fe20000000f00 */
[----:B------:R-:W-:Y:S01]  /*0cf0*/  IMAD.MOV.U32 R8, RZ, RZ, R12 ;  /* 0x000000ffff087224 */ /* 0x000fe200078e000c */
[C---:B------:R-:W-:Y:S01]  /*0d00*/  IADD3 R73, P0, R29.reuse, UR6, RZ ;  /* 0x000000061d497c10 */ /* 0x040fe2000ff1e0ff */
[----:B------:R-:W-:Y:S01]  /*0d10*/  IMAD.MOV.U32 R13, RZ, RZ, R3 ;  /* 0x000000ffff0d7224 */ /* 0x000fe200078e0003 */
[----:B------:R-:W-:Y:S01]  /*0d20*/  MOV R12, R17 ;  /* 0x00000011000c7202 */ /* 0x000fe20000000f00 */
[----:B------:R-:W-:Y:S01]  /*0d30*/  UMOV UR6, UR4 ;  /* 0x0000000400067c82 */ /* 0x000fe20008000000 */
[----:B------:R-:W-:Y:S01]  /*0d40*/  LEA.HI.X.SX32 R18, R29, UR7, 0x1, P0 ;  /* 0x000000071d127c11 */ /* 0x000fe200080f0eff */
[----:B------:R-:W-:Y:S01]  /*0d50*/  UMOV UR4, URZ ;  /* 0x0000003f00047c82 */ /* 0x000fe20008000000 */
[----:B------:R-:W-:-:S04]  /*0d60*/  LEA R72, P0, R73, c[0x0][0x168], 0x2 ;  /* 0x00005a0049487a11 */ /* 0x000fc800078010ff */
[----:B------:R-:W-:Y:S01]  /*0d70*/  LEA.HI.X R73, R73, c[0x0][0x16c], R18, 0x2, P0 ;  /* 0x00005b0049497a11 */ /* 0x000fe200000f1412 */
[--C-:B--2---:R-:W-:Y:S02]  /*0d80*/  HADD2.F32 R14, -RZ, R15.reuse.H0_H0 ;  /* 0x2000000fff0e7230 */ /* 0x104fe40000004100 */
[----:B------:R-:W-:Y:S02]  /*0d90*/  HADD2.F32 R15, -RZ, R15.H1_H1 ;  /* 0x3000000fff0f7230 */ /* 0x000fe40000004100 */
[--C-:B---3--:R-:W-:Y:S02]  /*0da0*/  HADD2.F32 R28, -RZ, R16.reuse.H0_H0 ;  /* 0x20000010ff1c7230 */ /* 0x108fe40000004100 */
[----:B-1--4-:R-:W-:Y:S02]  /*0db0*/  HADD2.F32 R11, -RZ, R16.H1_H1 ;  /* 0x30000010ff0b7230 */ /* 0x012fe40000004100 */
.L_x_768:
[----:B------:R-:W2:Y:S01]  /*0dc0*/  LDG.E.128.CONSTANT R16, [R72.64] ;  /* 0x0000000a48107981 */ /* 0x000ea2000c1e9d00 */
[----:B------:R-:W-:-:S03]  /*0dd0*/  ISETP.NE.AND P0, PT, R13, UR6, PT ;  /* 0x000000060d007c0c */ /* 0x000fc6000bf05270 */
[----:B------:R-:W0:Y:S01]  /*0de0*/  LDS.128 R20, [UR4] ;  /* 0x00000004ff147984 */ /* 0x000e220008000c00 */
[C---:B--2---:R-:W-:Y:S02]  /*0df0*/  LOP3.LUT R24, R16.reuse, 0xf000f, RZ, 0xc0, !PT ;  /* 0x000f000f10187812 */ /* 0x044fe400078ec0ff */
[----:B------:R-:W-:Y:S02]  /*0e00*/  LOP3.LUT R25, R16, 0xf000f0, RZ, 0xc0, !PT ;  /* 0x00f000f010197812 */ /* 0x000fe400078ec0ff */
[C---:B------:R-:W-:Y:S02]  /*0e10*/  LOP3.LUT R26, R17.reuse, 0xf000f, RZ, 0xc0, !PT ;  /* 0x000f000f111a7812 */ /* 0x040fe400078ec0ff */
[----:B------:R-:W-:Y:S02]  /*0e20*/  LOP3.LUT R27, R17, 0xf000f0, RZ, 0xc0, !PT ;  /* 0x00f000f0111b7812 */ /* 0x000fe400078ec0ff */
[C---:B------:R-:W-:Y:S02]  /*0e30*/  LOP3.LUT R30, R18.reuse, 0xf000f, RZ, 0xc0, !PT ;  /* 0x000f000f121e7812 */ /* 0x040fe400078ec0ff */
[----:B------:R-:W-:-:S02]  /*0e40*/  LOP3.LUT R45, R18, 0xf000f0, RZ, 0xc0, !PT ;  /* 0x00f000f0122d7812 */ /* 0x000fc400078ec0ff */
[C---:B------:R-:W-:Y:S02]  /*0e50*/  LOP3.LUT R47, R19.reuse, 0xf000f, RZ, 0xc0, !PT ;  /* 0x000f000f132f7812 */ /* 0x040fe400078ec0ff */
[----:B------:R-:W-:Y:S02]  /*0e60*/  LOP3.LUT R48, R19, 0xf000f0, RZ, 0xc0, !PT ;  /* 0x00f000f013307812 */ /* 0x000fe400078ec0ff */
[----:B------:R-:W-:Y:S02]  /*0e70*/  SHF.R.U32.HI R16, RZ, 0x8, R16 ;  /* 0x00000008ff107819 */ /* 0x000fe40000011610 */
[----:B------:R-:W-:Y:S02]  /*0e80*/  SHF.R.U32.HI R17, RZ, 0x8, R17 ;  /* 0x00000008ff117819 */ /* 0x000fe40000011611 */
[----:B------:R-:W-:Y:S02]  /*0e90*/  SHF.R.U32.HI R18, RZ, 0x8, R18 ;  /* 0x00000008ff127819 */ /* 0x000fe40000011612 */
[----:B------:R-:W-:Y:S01]  /*0ea0*/  SHF.R.U32.HI R19, RZ, 0x8, R19 ;  /* 0x00000008ff137819 */ /* 0x000fe20000011613 */
[----:B------:R-:W-:Y:S05]  /*0eb0*/  @P0 BRA `(.L_x_767) ;  /* 0x0000031000000947 */ /* 0x000fea0003800000 */
[----:B0-----:R-:W-:Y:S01]  /*0ec0*/  UIADD3 UR9, UR9, 0x1, URZ ;  /* 0x0000000109097890 */ /* 0x001fe2000fffe03f */
[----:B------:R-:W-:Y:S01]  /*0ed0*/  IMAD.MOV.U32 R5, RZ, RZ, 0x4 ;  /* 0x00000004ff057424 */ /* 0x000fe200078e00ff */
[----:B------:R-:W-:-:S02]  /*0ee0*/  ULDC UR7, c[0x0][0x18c] ;  /* 0x0000630000077ab9 */ /* 0x000fc40000000800 */
[----:B------:R-:W-:-:S04]  /*0ef0*/  UIMAD UR7, UR9, UR7, URZ ;  /* 0x00000007090772a4 */ /* 0x000fc8000f8e023f */
[----:B------:R-:W-:-:S04]  /*0f00*/  USHF.R.S32.HI UR8, URZ, 0x1f, UR7 ;  /* 0x0000001f3f087899 */ /* 0x000fc80008011407 */
[----:B------:R-:W-:-:S06]  /*0f10*/  ULEA.HI UR8, UR8, UR7, URZ, 0x3 ;  /* 0x0000000708087291 */ /* 0x000fcc000f8f183f */
[----:B------:R-:W-:-:S04]  /*0f20*/  MOV R7, UR8 ;  /* 0x0000000800077c02 */ /* 0x000fc80008000f00 */
[----:B------:R-:W-:-:S05]  /*0f30*/  LEA.HI.SX32 R4, R7, R0, 0x1d ;  /* 0x0000000007047211 */ /* 0x000fca00078feaff */
[----:B------:R-:W-:-:S06]  /*0f40*/  IMAD.WIDE R4, R4, R5, c[0x0][0x170] ;  /* 0x00005c0004047625 */ /* 0x000fcc00078e0205 */
[----:B------:R-:W2:Y:S01]  /*0f50*/  LDG.E.CONSTANT R5, [R4.64] ;  /* 0x0000000a04057981 */ /* 0x000ea2000c1e9900 */
[----:B------:R-:W-:Y:S01]  /*0f60*/  IADD3 R6, R29, UR7, RZ ;  /* 0x000000071d067c10 */ /* 0x000fe2000fffe0ff */
[----:B------:R-:W-:-:S04]  /*0f70*/  IMAD.MOV.U32 R7, RZ, RZ, 0x2 ;  /* 0x00000002ff077424 */ /* 0x000fc800078e00ff */
[----:B------:R-:W-:-:S05]  /*0f80*/  IMAD.WIDE R6, R6, R7, c[0x0][0x178] ;  /* 0x00005e0006067625 */ /* 0x000fca00078e0207 */
[----:B------:R0:W3:Y:S04]  /*0f90*/  LDG.E.CONSTANT R15, [R6.64] ;  /* 0x0000000a060f7981 */ /* 0x0000e8000c1e9900 */
[----:B------:R-:W4:Y:S01]  /*0fa0*/  LDG.E.CONSTANT R11, [R6.64+0x4] ;  /* 0x0000040a060b7981 */ /* 0x000f22000c1e9900 */
[----:B------:R-:W-:Y:S01]  /*0fb0*/  I2F.F16 R14, -0x40 ;  /* 0xffffffc0000e7906 */ /* 0x000fe20000200c00 */
[----:B------:R-:W-:Y:S02]  /*0fc0*/  MOV R13, R3 ;  /* 0x00000003000d7202 */ /* 0x000fe40000000f00 */
[----:B--2---:R-:W-:-:S04]  /*0fd0*/  SHF.R.U32.HI R8, RZ, R2, R5 ;  /* 0x00000002ff087219 */ /* 0x004fc80000011605 */
[----:B------:R-:W-:Y:S02]  /*0fe0*/  LOP3.LUT R9, R8, 0xf, RZ, 0xc0, !PT ;  /* 0x0000000f08097812 */ /* 0x000fe400078ec0ff */
[--C-:B------:R-:W-:Y:S02]  /*0ff0*/  SHF.R.U32.HI R10, RZ, 0x4, R8.reuse ;  /* 0x00000004ff0a7819 */ /* 0x100fe40000011608 */
[--C-:B------:R-:W-:Y:S02]  /*1000*/  SHF.R.U32.HI R4, RZ, 0x8, R8.reuse ;  /* 0x00000008ff047819 */ /* 0x100fe40000011608 */
[----:B------:R-:W-:Y:S02]  /*1010*/  SHF.R.U32.HI R8, RZ, 0xc, R8 ;  /* 0x0000000cff087819 */ /* 0x000fe40000011608 */
[----:B------:R-:W-:Y:S02]  /*1020*/  LOP3.LUT R10, R10, 0xf, RZ, 0xc0, !PT ;  /* 0x0000000f0a0a7812 */ /* 0x000fe400078ec0ff */
[----:B------:R-:W-:Y:S01]  /*1030*/  LOP3.LUT R4, R4, 0xf, RZ, 0xc0, !PT ;  /* 0x0000000f04047812 */ /* 0x000fe200078ec0ff */
[--C-:B----4-:R-:W-:Y:S01]  /*1040*/  HADD2.F32 R28, -RZ, R11.reuse.H0_H0 ;  /* 0x2000000bff1c7230 */ /* 0x110fe20000004100 */
[----:B------:R-:W-:Y:S01]  /*1050*/  LOP3.LUT R8, R8, 0xf, RZ, 0xc0, !PT ;  /* 0x0000000f08087812 */ /* 0x000fe200078ec0ff */
[----:B------:R-:W-:Y:S01]  /*1060*/  HADD2.F32 R11, -RZ, R11.H1_H1 ;  /* 0x3000000bff0b7230 */ /* 0x000fe20000004100 */
[----:B------:R-:W-:-:S02]  /*1070*/  IADD3 R49, R9, UR12, RZ ;  /* 0x0000000c09317c10 */ /* 0x000fc4000fffe0ff */
[----:B------:R-:W-:Y:S02]  /*1080*/  IADD3 R10, R10, UR12, RZ ;  /* 0x0000000c0a0a7c10 */ /* 0x000fe4000fffe0ff */
[----:B------:R-:W-:Y:S01]  /*1090*/  IADD3 R50, R4, UR12, RZ ;  /* 0x0000000c04327c10 */ /* 0x000fe2000fffe0ff */
[----:B------:R-:W1:Y:S01]  /*10a0*/  I2F.F16 R5, R49 ;  /* 0x0000003100057306 */ /* 0x000e620000200c00 */
[----:B------:R-:W-:Y:S02]  /*10b0*/  IADD3 R51, R8, UR12, RZ ;  /* 0x0000000c08337c10 */ /* 0x000fe4000fffe0ff */
[----:B0-----:R-:W-:Y:S02]  /*10c0*/  IADD3 R6, R10, 0xe400, RZ ;  /* 0x0000e4000a067810 */ /* 0x001fe40007ffe0ff */
[----:B------:R-:W-:Y:S02]  /*10d0*/  IADD3 R4, R49, 0xe400, RZ ;  /* 0x0000e40031047810 */ /* 0x000fe40007ffe0ff */
[----:B------:R-:W-:Y:S01]  /*10e0*/  IADD3 R8, R50, 0xe400, RZ ;  /* 0x0000e40032087810 */ /* 0x000fe20007ffe0ff */
[----:B------:R0:W2:Y:S01]  /*10f0*/  I2F.F16 R7, R10 ;  /* 0x0000000a00077306 */ /* 0x0000a20000200c00 */
[----:B------:R-:W-:-:S02]  /*1100*/  PRMT R4, R4, 0x5410, R4 ;  /* 0x0000541004047816 */ /* 0x000fc40000000004 */
[----:B------:R-:W-:Y:S02]  /*1110*/  PRMT R6, R6, 0x5410, R6 ;  /* 0x0000541006067816 */ /* 0x000fe40000000006 */
[----:B------:R-:W-:-:S03]  /*1120*/  PRMT R8, R8, 0x5410, R8 ;  /* 0x0000541008087816 */ /* 0x000fc60000000008 */
[----:B------:R-:W4:Y:S01]  /*1130*/  I2F.F16 R9, R50 ;  /* 0x0000003200097306 */ /* 0x000f220000200c00 */
[----:B0-----:R-:W-:Y:S01]  /*1140*/  IADD3 R10, R51, 0xe400, RZ ;  /* 0x0000e400330a7810 */ /* 0x001fe20007ffe0ff */
[----:B-1----:R-:W-:-:S03]  /*1150*/  HADD2 R5, R14.H0_H0, -R5.H0_H0 ;  /* 0xa00000050e057230 */ /* 0x002fc60000000800 */
[----:B------:R-:W-:-:S03]  /*1160*/  PRMT R10, R10, 0x5410, R10 ;  /* 0x000054100a0a7816 */ /* 0x000fc6000000000a */
[----:B------:R-:W0:Y:S01]  /*1170*/  I2F.F16 R12, R51 ;  /* 0x00000033000c7306 */ /* 0x000e220000200c00 */
[C---:B--2---:R-:W-:Y:S02]  /*1180*/  HADD2 R7, R14.reuse.H0_H0, -R7.H0_H0 ;  /* 0xa00000070e077230 */ /* 0x044fe40000000800 */
[C---:B----4-:R-:W-:Y:S02]  /*1190*/  HADD2 R9, R14.reuse.H0_H0, -R9.H0_H0 ;  /* 0xa00000090e097230 */ /* 0x050fe40000000800 */
[----:B0-----:R-:W-:Y:S02]  /*11a0*/  HADD2 R12, R14.H0_H0, -R12.H0_H0 ;  /* 0xa000000c0e0c7230 */ /* 0x001fe40000000800 */
[--C-:B---3--:R-:W-:Y:S02]  /*11b0*/  HADD2.F32 R14, -RZ, R15.reuse.H0_H0 ;  /* 0x2000000fff0e7230 */ /* 0x108fe40000004100 */
[----:B------:R-:W-:Y:S02]  /*11c0*/  HADD2.F32 R15, -RZ, R15.H1_H1 ;  /* 0x3000000fff0f7230 */ /* 0x000fe40000004100 */
.L_x_767:
[----:B0-----:R-:W-:Y:S02]  /*11d0*/  LOP3.LUT R49, R24, 0x64006400, RZ, 0xfc, !PT ;  /* 0x6400640018317812 */ /* 0x001fe400078efcff */
[----:B------:R-:W-:-:S02]  /*11e0*/  LOP3.LUT R24, R25, 0x64006400, RZ, 0xfc, !PT ;  /* 0x6400640019187812 */ /* 0x000fc400078efcff */
[----:B------:R-:W-:Y:S02]  /*11f0*/  LOP3.LUT R25, R26, 0x64006400, RZ, 0xfc, !PT ;  /* 0x640064001a197812 */ /* 0x000fe400078efcff */
[----:B------:R-:W-:Y:S01]  /*1200*/  LOP3.LUT R51, R30, 0x64006400, RZ, 0xfc, !PT ;  /* 0x640064001e337812 */ /* 0x000fe200078efcff */
[----:B------:R-:W-:Y:S01]  /*1210*/  HFMA2.MMA R26, R49, 1, 1, R4 ;  /* 0x3c003c00311a7835 */ /* 0x000fe20000000004 */
[----:B------:R-:W-:Y:S01]  /*1220*/  LOP3.LUT R30, R45, 0x64006400, RZ, 0xfc, !PT ;  /* 0x640064002d1e7812 */ /* 0x000fe200078efcff */
[----:B------:R-:W-:Y:S01]  /*1230*/  HFMA2.MMA R24, R24, 0.0625, 0.0625, R5 ;  /* 0x2c002c0018187835 */ /* 0x000fe20000000005 */
[----:B------:R-:W-:Y:S02]  /*1240*/  LOP3.LUT R53, R47, 0x64006400, RZ, 0xfc, !PT ;  /* 0x640064002f357812 */ /* 0x000fe400078efcff */
[----:B------:R-:W-:Y:S01]  /*1250*/  LOP3.LUT R50, R27, 0x64006400, RZ, 0xfc, !PT ;  /* 0x640064001b327812 */ /* 0x000fe200078efcff */
[----:B------:R-:W-:Y:S01]  /*1260*/  HADD2 R27, R25, R6 ;  /* 0x00000006191b7230 */ /* 0x000fe20000000000 */
[----:B------:R-:W-:Y:S01]  /*1270*/  HFMA2.MMA R25, R51, 1, 1, R8 ;  /* 0x3c003c0033197835 */ /* 0x000fe20000000008 */
[----:B------:R-:W-:Y:S01]  /*1280*/  LOP3.LUT R55, R48, 0x64006400, RZ, 0xfc, !PT ;  /* 0x6400640030377812 */ /* 0x000fe200078efcff */
[----:B------:R-:W-:Y:S01]  /*1290*/  HFMA2.MMA R47, R30, 0.0625, 0.0625, R9 ;  /* 0x2c002c001e2f7835 */ /* 0x000fe20000000009 */
[----:B------:R-:W-:Y:S01]  /*12a0*/  HADD2 R30, R53, R10 ;  /* 0x0000000a351e7230 */ /* 0x000fe20000000000 */
[-C--:B------:R-:W-:Y:S01]  /*12b0*/  HFMA2.MMA R49, R26, R20.reuse, RZ ;  /* 0x000000141a317235 */ /* 0x080fe200000000ff */
[-C--:B------:R-:W-:Y:S01]  /*12c0*/  HFMA2 R54, R27, R20.reuse, RZ.H0_H0 ;  /* 0x000000141b367231 */ /* 0x080fe200000400ff */
[----:B------:R-:W-:Y:S01]  /*12d0*/  HFMA2.MMA R65, R25, R20, RZ ;  /* 0x0000001419417235 */ /* 0x000fe200000000ff */
[----:B------:R-:W-:Y:S01]  /*12e0*/  HFMA2 R53, R30, R20, RZ.H0_H0 ;  /* 0x000000141e357231 */ /* 0x000fe200000400ff */
[----:B------:R-:W-:Y:S01]  /*12f0*/  LOP3.LUT R52, R19, 0xf000f, RZ, 0xc0, !PT ;  /* 0x000f000f13347812 */ /* 0x000fe200078ec0ff */
[----:B------:R-:W-:Y:S01]  /*1300*/  HFMA2 R45, R50, 0.0625, 0.0625, R7 ;  /* 0x2c002c00322d7831 */ /* 0x000fe20000000007 */
[-C--:B------:R-:W-:Y:S01]  /*1310*/  HFMA2.MMA R20, R24, R21.reuse, R49 ;  /* 0x0000001518147235 */ /* 0x080fe20000000031 */
[----:B------:R-:W-:Y:S01]  /*1320*/  HFMA2 R48, R55, 0.0625, 0.0625, R12 ;  /* 0x2c002c0037307831 */ /* 0x000fe2000000000c */
[----:B------:R-:W-:Y:S01]  /*1330*/  LOP3.LUT R49, R17, 0xf000f, RZ, 0xc0, !PT ;  /* 0x000f000f11317812 */ /* 0x000fe200078ec0ff */
[-C--:B------:R-:W-:Y:S01]  /*1340*/  HFMA2 R54, R45, R21.reuse, R54 ;  /* 0x000000152d367231 */ /* 0x080fe20000000036 */
[----:B------:R-:W-:Y:S01]  /*1350*/  HFMA2.MMA R65, R47, R21, R65 ;  /* 0x000000152f417235 */ /* 0x000fe20000000041 */
[----:B------:R-:W-:Y:S01]  /*1360*/  HFMA2 R53, R48, R21, R53 ;  /* 0x0000001530357231 */ /* 0x000fe20000000035 */
[----:B------:R-:W-:-:S02]  /*1370*/  LOP3.LUT R51, R49, 0x64006400, RZ, 0xfc, !PT ;  /* 0x6400640031337812 */ /* 0x000fc400078efcff */
[----:B------:R-:W-:Y:S02]  /*1380*/  LOP3.LUT R21, R16, 0xf000f, RZ, 0xc0, !PT ;  /* 0x000f000f10157812 */ /* 0x000fe400078ec0ff */
[----:B------:R-:W-:Y:S02]  /*1390*/  LOP3.LUT R50, R18, 0xf000f, RZ, 0xc0, !PT ;  /* 0x000f000f12327812 */ /* 0x000fe400078ec0ff */
[----:B------:R-:W-:Y:S02]  /*13a0*/  LOP3.LUT R75, R52, 0x64006400, RZ, 0xfc, !PT ;  /* 0x64006400344b7812 */ /* 0x000fe400078efcff */
[----:B------:R-:W-:Y:S02]  /*13b0*/  LOP3.LUT R21, R21, 0x64006400, RZ, 0xfc, !PT ;  /* 0x6400640015157812 */ /* 0x000fe400078efcff */
[----:B------:R-:W-:Y:S01]  /*13c0*/  LOP3.LUT R55, R50, 0x64006400, RZ, 0xfc, !PT ;  /* 0x6400640032377812 */ /* 0x000fe200078efcff */
[----:B------:R-:W-:Y:S01]  /*13d0*/  HFMA2.MMA R50, R51, 1, 1, R6 ;  /* 0x3c003c0033327835 */ /* 0x000fe20000000006 */
[----:B------:R-:W-:Y:S01]  /*13e0*/  LOP3.LUT R16, R16, 0xf000f0, RZ, 0xc0, !PT ;  /* 0x00f000f010107812 */ /* 0x000fe200078ec0ff */
[----:B------:R-:W-:Y:S01]  /*13f0*/  HFMA2.MMA R52, R75, 1, 1, R10 ;  /* 0x3c003c004b347835 */ /* 0x000fe2000000000a */
[----:B------:R-:W-:Y:S01]  /*1400*/  HADD2 R49, R21, R4 ;  /* 0x0000000415317230 */ /* 0x000fe20000000000 */
[----:B------:R-:W-:Y:S01]  /*1410*/  LOP3.LUT R17, R17, 0xf000f0, RZ, 0xc0, !PT ;  /* 0x00f000f011117812 */ /* 0x000fe200078ec0ff */
[----:B------:R-:W-:Y:S01]  /*1420*/  HADD2 R51, R55, R8 ;  /* 0x0000000837337230 */ /* 0x000fe20000000000 */
[----:B------:R-:W-:-:S02]  /*1430*/  LOP3.LUT R18, R18, 0xf000f0, RZ, 0xc0, !PT ;  /* 0x00f000f012127812 */ /* 0x000fc400078ec0ff */
[----:B------:R-:W-:Y:S01]  /*1440*/  LOP3.LUT R56, R17, 0x64006400, RZ, 0xfc, !PT ;  /* 0x6400640011387812 */ /* 0x000fe200078efcff */
[-C--:B------:R-:W-:Y:S01]  /*1450*/  HFMA2.MMA R20, R49, R22.reuse, R20 ;  /* 0x0000001631147235 */ /* 0x080fe20000000014 */
[-C--:B------:R-:W-:Y:S01]  /*1460*/  HFMA2 R21, R50, R22.reuse, R54 ;  /* 0x0000001632157231 */ /* 0x080fe20000000036 */
[----:B------:R-:W-:Y:S01]  /*1470*/  HFMA2.MMA R65, R51, R22, R65 ;  /* 0x0000001633417235 */ /* 0x000fe20000000041 */
[----:B------:R-:W-:Y:S01]  /*1480*/  HFMA2 R22, R52, R22, R53 ;  /* 0x0000001634167231 */ /* 0x000fe20000000035 */
[----:B------:R-:W-:Y:S02]  /*1490*/  LOP3.LUT R54, R16, 0x64006400, RZ, 0xfc, !PT ;  /* 0x6400640010367812 */ /* 0x000fe400078efcff */
[----:B------:R-:W-:Y:S02]  /*14a0*/  LOP3.LUT R53, R19, 0xf000f0, RZ, 0xc0, !PT ;  /* 0x00f000f013357812 */ /* 0x000fe400078ec0ff */
[----:B------:R-:W-:Y:S02]  /*14b0*/  LOP3.LUT R70, R18, 0x64006400, RZ, 0xfc, !PT ;  /* 0x6400640012467812 */ /* 0x000fe400078efcff */
[----:B------:R-:W0:Y:S01]  /*14c0*/  LDS.128 R16, [UR4+0x100] ;  /* 0x00010004ff107984 */ /* 0x000e220008000c00 */
[----:B------:R-:W-:Y:S01]  /*14d0*/  LOP3.LUT R75, R53, 0x64006400, RZ, 0xfc, !PT ;  /* 0x64006400354b7812 */ /* 0x000fe200078efcff */
[----:B------:R-:W-:Y:S01]  /*14e0*/  HFMA2.MMA R53, R54, 0.0625, 0.0625, R5 ;  /* 0x2c002c0036357835 */ /* 0x000fe20000000005 */
[----:B------:R-:W-:Y:S01]  /*14f0*/  HFMA2 R54, R56, 0.0625, 0.0625, R7 ;  /* 0x2c002c0038367831 */ /* 0x000fe20000000007 */
[----:B------:R-:W-:-:S02]  /*1500*/  HFMA2.MMA R55, R70, 0.0625, 0.0625, R9 ;  /* 0x2c002c0046377835 */ /* 0x000fc40000000009 */
[----:B------:R-:W-:Y:S02]  /*1510*/  HFMA2 R56, R75, 0.0625, 0.0625, R12 ;  /* 0x2c002c004b387831 */ /* 0x000fe4000000000c */
[-C--:B------:R-:W-:Y:S01]  /*1520*/  HFMA2.MMA R20, R53, R23.reuse, R20 ;  /* 0x0000001735147235 */ /* 0x080fe20000000014 */
[-C--:B------:R-:W-:Y:S01]  /*1530*/  HFMA2 R70, R54, R23.reuse, R21 ;  /* 0x0000001736467231 */ /* 0x080fe20000000015 */
[----:B------:R-:W-:Y:S01]  /*1540*/  HFMA2.MMA R65, R55, R23, R65 ;  /* 0x0000001737417235 */ /* 0x000fe20000000041 */
[----:B------:R-:W-:-:S03]  /*1550*/  HFMA2 R22, R56, R23, R22 ;  /* 0x0000001738167231 */ /* 0x000fc60000000016 */
[--C-:B------:R-:W-:Y:S02]  /*1560*/  HADD2.F32 R23, -RZ, R70.reuse.H0_H0 ;  /* 0x20000046ff177230 */ /* 0x100fe40000004100 */
[----:B------:R-:W-:Y:S02]  /*1570*/  HADD2.F32 R70, -RZ, R70.H1_H1 ;  /* 0x30000046ff467230 */ /* 0x000fe40000004100 */
[--C-:B------:R-:W-:Y:S02]  /*1580*/  HADD2.F32 R21, -RZ, R20.reuse.H0_H0 ;  /* 0x20000014ff157230 */ /* 0x100fe40000004100 */
[----:B------:R-:W-:-:S05]  /*1590*/  HADD2.F32 R20, -RZ, R20.H1_H1 ;  /* 0x30000014ff147230 */ /* 0x000fca0000004100 */
[----:B------:R-:W-:Y:S02]  /*15a0*/  FADD.FTZ R20, R21, R20 ;  /* 0x0000001415147221 */ /* 0x000fe40000010000 */
[----:B------:R-:W-:Y:S01]  /*15b0*/  FADD.FTZ R21, R23, R70 ;  /* 0x0000004617157221 */ /* 0x000fe20000010000 */
[--C-:B------:R-:W-:Y:S01]  /*15c0*/  HADD2.F32 R23, -RZ, R65.reuse.H0_H0 ;  /* 0x20000041ff177230 */ /* 0x100fe20000004100 */
[----:B------:R-:W-:Y:S01]  /*15d0*/  FFMA.FTZ R63, R14, R20, R63 ;  /* 0x000000140e3f7223 */ /* 0x000fe2000001003f */
[----:B------:R-:W-:Y:S01]  /*15e0*/  HADD2.F32 R70, -RZ, R65.H1_H1 ;  /* 0x30000041ff467230 */ /* 0x000fe20000004100 */
[----:B------:R-:W-:Y:S01]  /*15f0*/  FFMA.FTZ R60, R15, R21, R60 ;  /* 0x000000150f3c7223 */ /* 0x000fe2000001003c */
[--C-:B------:R-:W-:Y:S02]  /*1600*/  HADD2.F32 R65, -RZ, R22.reuse.H0_H0 ;  /* 0x20000016ff417230 */ /* 0x100fe40000004100 */
[----:B------:R-:W-:Y:S01]  /*1610*/  HADD2.F32 R22, -RZ, R22.H1_H1 ;  /* 0x30000016ff167230 */ /* 0x000fe20000004100 */
[----:B------:R-:W-:-:S04]  /*1620*/  FADD.FTZ R23, R23, R70 ;  /* 0x0000004617177221 */ /* 0x000fc80000010000 */
[----:B------:R-:W-:Y:S01]  /*1630*/  FADD.FTZ R22, R65, R22 ;  /* 0x0000001641167221 */ /* 0x000fe20000010000 */
[-C--:B0-----:R-:W-:Y:S01]  /*1640*/  HFMA2.MMA R20, R26, R16.reuse, RZ ;  /* 0x000000101a147235 */ /* 0x081fe200000000ff */
[----:B------:R-:W-:Y:S01]  /*1650*/  FFMA.FTZ R61, R28, R23, R61 ;  /* 0x000000171c3d7223 */ /* 0x000fe2000001003d */
[-C--:B------:R-:W-:Y:S01]  /*1660*/  HFMA2 R21, R27, R16.reuse, RZ.H0_H0 ;  /* 0x000000101b157231 */ /* 0x080fe200000400ff */
[----:B------:R-:W-:Y:S01]  /*1670*/  FFMA.FTZ R58, R11, R22, R58 ;  /* 0x000000160b3a7223 */ /* 0x000fe2000001003a */
[----:B------:R-:W-:Y:S01]  /*1680*/  HFMA2.MMA R22, R25, R16, RZ ;  /* 0x0000001019167235 */ /* 0x000fe200000000ff */
[----:B------:R-:W-:Y:S01]  /*1690*/  HFMA2 R23, R30, R16, RZ.H0_H0 ;  /* 0x000000101e177231 */ /* 0x000fe200000400ff */
[----:B------:R-:W-:Y:S01]  /*16a0*/  HFMA2.MMA R16, R24, R17, R20 ;  /* 0x0000001118107235 */ /* 0x000fe20000000014 */
[----:B------:R-:W-:-:S03]  /*16b0*/  HFMA2 R65, R45, R17, R21 ;  /* 0x000000112d417231 */ /* 0x000fc60000000015 */
[----:B------:R-:W-:Y:S01]  /*16c0*/  HFMA2.MMA R70, R47, R17, R22 ;  /* 0x000000112f467235 */ /* 0x000fe20000000016 */
[----:B------:R-:W-:Y:S01]  /*16d0*/  HFMA2 R17, R48, R17, R23 ;  /* 0x0000001130117231 */ /* 0x000fe20000000017 */
[-C--:B------:R-:W-:Y:S01]  /*16e0*/  HFMA2.MMA R16, R49, R18.reuse, R16 ;  /* 0x0000001231107235 */ /* 0x080fe20000000010 */
[-C--:B------:R-:W-:Y:S01]  /*16f0*/  HFMA2 R65, R50, R18.reuse, R65 ;  /* 0x0000001232417231 */ /* 0x080fe20000000041 */
[----:B------:R-:W0:Y:S02]  /*1700*/  LDS.128 R20, [UR4+0x200] ;  /* 0x00020004ff147984 */ /* 0x000e240008000c00 */
[----:B------:R-:W-:Y:S01]  /*1710*/  HFMA2.MMA R70, R51, R18, R70 ;  /* 0x0000001233467235 */ /* 0x000fe20000000046 */
[----:B------:R-:W-:Y:S01]  /*1720*/  HFMA2 R18, R52, R18, R17 ;  /* 0x0000001234127231 */ /* 0x000fe20000000011 */
[----:B------:R-:W-:Y:S01]  /*1730*/  HFMA2.MMA R17, R53, R19, R16 ;  /* 0x0000001335117235 */ /* 0x000fe20000000010 */
[----:B------:R-:W-:-:S03]  /*1740*/  HFMA2 R65, R54, R19, R65 ;  /* 0x0000001336417231 */ /* 0x000fc60000000041 */
[----:B------:R-:W-:Y:S01]  /*1750*/  HFMA2.MMA R16, R55, R19, R70 ;  /* 0x0000001337107235 */ /* 0x000fe20000000046 */
[----:B------:R-:W-:Y:S02]  /*1760*/  HFMA2 R19, R56, R19, R18 ;  /* 0x0000001338137231 */ /* 0x000fe40000000012 */
        /* <DEDUP_REMOVED lines=13> */
[----:B------:R-:W-:Y:S02]  /*1840*/  FADD.FTZ R19, R70, R19 ;  /* 0x0000001346137221 */ /* 0x000fe40000010000 */
[----:B------:R-:W-:Y:S01]  /*1850*/  FFMA.FTZ R39, R28, R16, R39 ;  /* 0x000000101c277223 */ /* 0x000fe20000010027 */
[-C--:B0-----:R-:W-:Y:S01]  /*1860*/  HFMA2.MMA R16, R26, R20.reuse, RZ ;  /* 0x000000141a107235 */ /* 0x081fe200000000ff */
[----:B------:R-:W-:Y:S01]  /*1870*/  FFMA.FTZ R38, R11, R19, R38 ;  /* 0x000000130b267223 */ /* 0x000fe20000010026 */
[----:B------:R-:W-:Y:S01]  /*1880*/  HFMA2.MMA R18, R25, R20, RZ ;  /* 0x0000001419127235 */ /* 0x000fe200000000ff */
[-C--:B------:R-:W-:Y:S02]  /*1890*/  HFMA2 R17, R27, R20.reuse, RZ.H0_H0 ;  /* 0x000000141b117231 */ /* 0x080fe400000400ff */
[----:B------:R-:W-:Y:S01]  /*18a0*/  HFMA2 R19, R30, R20, RZ.H0_H0 ;  /* 0x000000141e137231 */ /* 0x000fe200000400ff */
[-C--:B------:R-:W-:Y:S01]  /*18b0*/  HFMA2.MMA R20, R24, R21.reuse, R16 ;  /* 0x0000001518147235 */ /* 0x080fe20000000010 */
[-C--:B------:R-:W-:Y:S01]  /*18c0*/  HFMA2 R65, R45, R21.reuse, R17 ;  /* 0x000000152d417231 */ /* 0x080fe20000000011 */
[----:B------:R-:W-:Y:S01]  /*18d0*/  HFMA2.MMA R70, R47, R21, R18 ;  /* 0x000000152f467235 */ /* 0x000fe20000000012 */
[----:B------:R-:W-:-:S02]  /*18e0*/  HFMA2 R21, R48, R21, R19 ;  /* 0x0000001530157231 */ /* 0x000fc40000000013 */
[-C--:B------:R-:W-:Y:S01]  /*18f0*/  HFMA2 R65, R50, R22.reuse, R65 ;  /* 0x0000001632417231 */ /* 0x080fe20000000041 */
[----:B------:R-:W0:Y:S01]  /*1900*/  LDS.128 R16, [UR4+0x300] ;  /* 0x00030004ff107984 */ /* 0x000e220008000c00 */
[-C--:B------:R-:W-:Y:S02]  /*1910*/  HFMA2.MMA R20, R49, R22.reuse, R20 ;  /* 0x0000001631147235 */ /* 0x080fe40000000014 */
[----:B------:R-:W-:Y:S01]  /*1920*/  HFMA2.MMA R70, R51, R22, R70 ;  /* 0x0000001633467235 */ /* 0x000fe20000000046 */
[----:B------:R-:W-:Y:S02]  /*1930*/  HFMA2 R22, R52, R22, R21 ;  /* 0x0000001634167231 */ /* 0x000fe40000000015 */
[-C--:B------:R-:W-:Y:S01]  /*1940*/  HFMA2 R65, R54, R23.reuse, R65 ;  /* 0x0000001736417231 */ /* 0x080fe20000000041 */
[-C--:B------:R-:W-:Y:S02]  /*1950*/  HFMA2.MMA R21, R53, R23.reuse, R20 ;  /* 0x0000001735157235 */ /* 0x080fe40000000014 */
[----:B------:R-:W-:Y:S01]  /*1960*/  HFMA2.MMA R20, R55, R23, R70 ;  /* 0x0000001737147235 */ /* 0x000fe20000000046 */
[----:B------:R-:W-:-:S02]  /*1970*/  HFMA2 R23, R56, R23, R22 ;  /* 0x0000001738177231 */ /* 0x000fc40000000016 */
[--C-:B------:R-:W-:Y:S02]  /*1980*/  HADD2.F32 R70, -RZ, R65.reuse.H0_H0 ;  /* 0x20000041ff467230 */ /* 0x100fe40000004100 */
[----:B------:R-:W-:-:S03]  /*1990*/  HADD2.F32 R65, -RZ, R65.H1_H1 ;  /* 0x30000041ff417230 */ /* 0x000fc60000004100 */
        /* <DEDUP_REMOVED lines=77> */
[----:B------:R-:W-:Y:S01]  /*1e70*/  FFMA.FTZ R43, R28, R20, R43 ;  /* 0x000000141c2b7223 */ /* 0x000fe2000001002b */
[-C--:B0-----:R-:W-:Y:S01]  /*1e80*/  HFMA2.MMA R20, R26, R16.reuse, RZ ;  /* 0x000000101a147235 */ /* 0x081fe200000000ff */
[----:B------:R-:W-:Y:S01]  /*1e90*/  FADD.FTZ R23, R70, R23 ;  /* 0x0000001746177221 */ /* 0x000fe20000010000 */
[----:B------:R-:W-:Y:S01]  /*1ea0*/  HFMA2.MMA R65, R25, R16, RZ ;  /* 0x0000001019417235 */ /* 0x000fe200000000ff */
[-C--:B------:R-:W-:Y:S02]  /*1eb0*/  HFMA2 R70, R27, R16.reuse, RZ.H0_H0 ;  /* 0x000000101b467231 */ /* 0x080fe400000400ff */
[----:B------:R-:W-:Y:S01]  /*1ec0*/  HFMA2 R21, R30, R16, RZ.H0_H0 ;  /* 0x000000101e157231 */ /* 0x000fe200000400ff */
[-C--:B------:R-:W-:Y:S01]  /*1ed0*/  HFMA2.MMA R16, R24, R17.reuse, R20 ;  /* 0x0000001118107235 */ /* 0x080fe20000000014 */
[-C--:B------:R-:W-:Y:S01]  /*1ee0*/  HFMA2 R70, R45, R17.reuse, R70 ;  /* 0x000000112d467231 */ /* 0x080fe20000000046 */
[----:B------:R-:W-:Y:S01]  /*1ef0*/  HFMA2.MMA R65, R47, R17, R65 ;  /* 0x000000112f417235 */ /* 0x000fe20000000041 */
[----:B------:R-:W-:Y:S01]  /*1f00*/  FFMA.FTZ R46, R11, R23, R46 ;  /* 0x000000170b2e7223 */ /* 0x000fe2000001002e */
[----:B------:R-:W-:-:S02]  /*1f10*/  HFMA2 R17, R48, R17, R21 ;  /* 0x0000001130117231 */ /* 0x000fc40000000015 */
[----:B------:R-:W0:Y:S02]  /*1f20*/  LDS.128 R20, [UR4+0x600] ;  /* 0x00060004ff147984 */ /* 0x000e240008000c00 */
[-C--:B0-----:R-:W-:Y:S01]  /*1f30*/  HFMA2.MMA R26, R26, R20.reuse, RZ ;  /* 0x000000141a1a7235 */ /* 0x081fe200000000ff */
[-C--:B------:R-:W-:Y:S01]  /*1f40*/  HFMA2 R76, R30, R20.reuse, RZ.H0_H0 ;  /* 0x000000141e4c7231 */ /* 0x080fe200000400ff */
[----:B------:R-:W-:Y:S01]  /*1f50*/  IMAD.MOV.U32 R30, RZ, RZ, 0x4 ;  /* 0x00000004ff1e7424 */ /* 0x000fe200078e00ff */
[----:B------:R-:W-:Y:S01]  /*1f60*/  HFMA2 R74, R27, R20, RZ.H0_H0 ;  /* 0x000000141b4a7231 */ /* 0x000fe200000400ff */
[----:B------:R-:W-:Y:S02]  /*1f70*/  HFMA2.MMA R75, R25, R20, RZ ;  /* 0x00000014194b7235 */ /* 0x000fe400000000ff */
[----:B------:R-:W-:Y:S01]  /*1f80*/  IMAD.WIDE R72, R30, c[0x0][0x18c], R72 ;  /* 0x000063001e487a25 */ /* 0x000fe200078e0248 */
[----:B------:R-:W-:-:S04]  /*1f90*/  HFMA2.MMA R20, R24, R21, R26 ;  /* 0x0000001518147235 */ /* 0x000fc8000000001a */
[----:B------:R0:W2:Y:S01]  /*1fa0*/  LDG.E.128.CONSTANT R24, [R72.64] ;  /* 0x0000000a48187981 */ /* 0x0000a2000c1e9d00 */
[-C--:B------:R-:W-:Y:S01]  /*1fb0*/  HFMA2.MMA R16, R49, R18.reuse, R16 ;  /* 0x0000001231107235 */ /* 0x080fe20000000010 */
        /* <DEDUP_REMOVED lines=8> */
[----:B------:R-:W-:Y:S01]  /*2040*/  HFMA2 R76, R52, R22, R76 ;  /* 0x00000016344c7231 */ /* 0x000fe2000000004c */
[-C--:B------:R-:W-:Y:S01]  /*2050*/  HFMA2.MMA R75, R51, R22.reuse, R75 ;  /* 0x00000016334b7235 */ /* 0x080fe2000000004b */
[-C--:B------:R-:W-:Y:S01]  /*2060*/  HFMA2 R16, R53, R19.reuse, R16 ;  /* 0x0000001335107231 */ /* 0x080fe20000000010 */
[----:B------:R-:W-:Y:S01]  /*2070*/  HFMA2.MMA R20, R49, R22, R20 ;  /* 0x0000001631147235 */ /* 0x000fe20000000014 */
[----:B------:R-:W-:Y:S01]  /*2080*/  HFMA2 R70, R54, R19, R70 ;  /* 0x0000001336467231 */ /* 0x000fe20000000046 */
[----:B0-----:R-:W-:Y:S01]  /*2090*/  IMAD.WIDE R72, R30, c[0x0][0x18c], R72 ;  /* 0x000063001e487a25 */ /* 0x001fe200078e0248 */
[----:B------:R-:W-:Y:S01]  /*20a0*/  HFMA2 R76, R56, R23, R76 ;  /* 0x00000017384c7231 */ /* 0x000fe2000000004c */
[-C--:B------:R-:W-:Y:S01]  /*20b0*/  HFMA2.MMA R75, R55, R23.reuse, R75 ;  /* 0x00000017374b7235 */ /* 0x080fe2000000004b */
[--C-:B------:R-:W-:Y:S01]  /*20c0*/  HADD2.F32 R18, -RZ, R16.reuse.H0_H0 ;  /* 0x20000010ff127230 */ /* 0x100fe20000004100 */
[----:B------:R-:W-:Y:S01]  /*20d0*/  HFMA2.MMA R20, R53, R23, R20 ;  /* 0x0000001735147235 */ /* 0x000fe20000000014 */
[----:B------:R-:W-:-:S02]  /*20e0*/  HADD2.F32 R21, -RZ, R16.H1_H1 ;  /* 0x30000010ff157230 */ /* 0x000fc40000004100 */
[----:B------:R-:W-:Y:S02]  /*20f0*/  HFMA2 R19, R56, R19, R17 ;  /* 0x0000001338137231 */ /* 0x000fe40000000011 */
[--C-:B------:R-:W-:Y:S01]  /*2100*/  HADD2.F32 R16, -RZ, R70.reuse.H0_H0 ;  /* 0x20000046ff107230 */ /* 0x100fe20000004100 */
[----:B------:R-:W-:Y:S01]  /*2110*/  FADD.FTZ R18, R18, R21 ;  /* 0x0000001512127221 */ /* 0x000fe20000010000 */
[----:B------:R-:W-:Y:S02]  /*2120*/  HADD2.F32 R21, -RZ, R70.H1_H1 ;  /* 0x30000046ff157230 */ /* 0x000fe40000004100 */
[--C-:B------:R-:W-:Y:S01]  /*2130*/  HADD2.F32 R17, -RZ, R45.reuse.H0_H0 ;  /* 0x2000002dff117230 */ /* 0x100fe20000004100 */
[----:B------:R-:W-:Y:S01]  /*2140*/  FFMA.FTZ R65, R14, R18, R57 ;  /* 0x000000120e417223 */ /* 0x000fe20000010039 */
[----:B------:R-:W-:Y:S01]  /*2150*/  HADD2.F32 R18, -RZ, R45.H1_H1 ;  /* 0x3000002dff127230 */ /* 0x000fe20000004100 */
[----:B------:R-:W-:Y:S01]  /*2160*/  FADD.FTZ R16, R16, R21 ;  /* 0x0000001510107221 */ /* 0x000fe20000010000 */
[----:B------:R-:W-:-:S02]  /*2170*/  HADD2.F32 R21, -RZ, R19.H0_H0 ;  /* 0x20000013ff157230 */ /* 0x000fc40000004100 */
[----:B------:R-:W-:Y:S01]  /*2180*/  HADD2.F32 R48, -RZ, R19.H1_H1 ;  /* 0x30000013ff307230 */ /* 0x000fe20000004100 */
[----:B------:R-:W-:Y:S01]  /*2190*/  FADD.FTZ R17, R17, R18 ;  /* 0x0000001211117221 */ /* 0x000fe20000010000 */
[----:B------:R-:W-:Y:S01]  /*21a0*/  HFMA2 R74, R54, R23, R74 ;  /* 0x00000017364a7231 */ /* 0x000fe2000000004a */
[----:B------:R-:W-:Y:S01]  /*21b0*/  FFMA.FTZ R62, R15, R16, R62 ;  /* 0x000000100f3e7223 */ /* 0x000fe2000001003e */
[--C-:B------:R-:W-:Y:S01]  /*21c0*/  HADD2.F32 R47, -RZ, R75.reuse.H0_H0 ;  /* 0x2000004bff2f7230 */ /* 0x100fe20000004100 */
[C---:B------:R-:W-:Y:S01]  /*21d0*/  FFMA.FTZ R71, R28.reuse, R17, R71 ;  /* 0x000000111c477223 */ /* 0x040fe20000010047 */
[--C-:B------:R-:W-:Y:S01]  /*21e0*/  HADD2.F32 R49, -RZ, R76.reuse.H0_H0 ;  /* 0x2000004cff317230 */ /* 0x100fe20000004100 */
[----:B------:R-:W0:Y:S01]  /*21f0*/  LDS.128 R16, [UR4+0x10] ;  /* 0x00001004ff107984 */ /* 0x000e220008000c00 */
[----:B------:R-:W-:Y:S01]  /*2200*/  FADD.FTZ R21, R21, R48 ;  /* 0x0000003015157221 */ /* 0x000fe20000010000 */
[----:B------:R-:W-:Y:S02]  /*2210*/  HADD2.F32 R48, -RZ, R75.H1_H1 ;  /* 0x3000004bff307230 */ /* 0x000fe40000004100 */
[----:B------:R-:W-:Y:S01]  /*2220*/  HADD2.F32 R76, -RZ, R76.H1_H1 ;  /* 0x3000004cff4c7230 */ /* 0x000fe20000004100 */
[----:B------:R-:W-:Y:S01]  /*2230*/  FFMA.FTZ R66, R11, R21, R66 ;  /* 0x000000150b427223 */ /* 0x000fe20000010042 */
[--C-:B------:R-:W-:Y:S01]  /*2240*/  HADD2.F32 R22, -RZ, R20.reuse.H0_H0 ;  /* 0x20000014ff167230 */ /* 0x100fe20000004100 */
[----:B------:R-:W-:Y:S01]  /*2250*/  FADD.FTZ R47, R47, R48 ;  /* 0x000000302f2f7221 */ /* 0x000fe20000010000 */
[----:B------:R-:W-:Y:S01]  /*2260*/  HADD2.F32 R23, -RZ, R20.H1_H1 ;  /* 0x30000014ff177230 */ /* 0x000fe20000004100 */
[----:B------:R-:W-:Y:S01]  /*2270*/  FADD.FTZ R49, R49, R76 ;  /* 0x0000004c31317221 */ /* 0x000fe20000010000 */
[--C-:B------:R-:W-:Y:S01]  /*2280*/  HADD2.F32 R20, -RZ, R74.reuse.H0_H0 ;  /* 0x2000004aff147230 */ /* 0x100fe20000004100 */
[----:B------:R-:W-:Y:S01]  /*2290*/  FFMA.FTZ R67, R28, R47, R67 ;  /* 0x0000002f1c437223 */ /* 0x000fe20000010043 */
[----:B------:R-:W-:Y:S01]  /*22a0*/  HADD2.F32 R45, -RZ, R74.H1_H1 ;  /* 0x3000004aff2d7230 */ /* 0x000fe20000004100 */
[----:B------:R-:W-:-:S02]  /*22b0*/  FADD.FTZ R22, R22, R23 ;  /* 0x0000001716167221 */ /* 0x000fc40000010000 */
[----:B------:R-:W-:Y:S02]  /*22c0*/  FFMA.FTZ R68, R11, R49, R68 ;  /* 0x000000310b447223 */ /* 0x000fe40000010044 */
[----:B------:R-:W-:Y:S02]  /*22d0*/  FADD.FTZ R20, R20, R45 ;  /* 0x0000002d14147221 */ /* 0x000fe40000010000 */
[----:B------:R-:W-:Y:S02]  /*22e0*/  FFMA.FTZ R69, R14, R22, R69 ;  /* 0x000000160e457223 */ /* 0x000fe40000010045 */
[----:B------:R-:W-:Y:S01]  /*22f0*/  FFMA.FTZ R64, R15, R20, R64 ;  /* 0x000000140f407223 */ /* 0x000fe20000010040 */
[C---:B--2---:R-:W-:Y:S02]  /*2300*/  LOP3.LUT R45, R24.reuse, 0xf000f, RZ, 0xc0, !PT ;  /* 0x000f000f182d7812 */ /* 0x044fe400078ec0ff */
[----:B------:R-:W-:Y:S02]  /*2310*/  LOP3.LUT R47, R24, 0xf000f0, RZ, 0xc0, !PT ;  /* 0x00f000f0182f7812 */ /* 0x000fe400078ec0ff */
[----:B------:R-:W-:-:S02]  /*2320*/  LOP3.LUT R49, R26, 0xf000f, RZ, 0xc0, !PT ;  /* 0x000f000f1a317812 */ /* 0x000fc400078ec0ff */
[----:B------:R-:W-:Y:S02]  /*2330*/  SHF.R.U32.HI R20, RZ, 0x8, R24 ;  /* 0x00000008ff147819 */ /* 0x000fe40000011618 */
[----:B------:R-:W-:Y:S02]  /*2340*/  LOP3.LUT R50, R26, 0xf000f0, RZ, 0xc0, !PT ;  /* 0x00f000f01a327812 */ /* 0x000fe400078ec0ff */
[----:B------:R-:W-:Y:S02]  /*2350*/  SHF.R.U32.HI R22, RZ, 0x8, R26 ;  /* 0x00000008ff167819 */ /* 0x000fe4000001161a */
[----:B------:R-:W-:Y:S02]  /*2360*/  LOP3.LUT R45, R45, 0x64006400, RZ, 0xfc, !PT ;  /* 0x640064002d2d7812 */ /* 0x000fe400078efcff */
[----:B------:R-:W-:Y:S02]  /*2370*/  LOP3.LUT R24, R25, 0xf000f, RZ, 0xc0, !PT ;  /* 0x000f000f19187812 */ /* 0x000fe400078ec0ff */
[----:B------:R-:W-:-:S02]  /*2380*/  LOP3.LUT R26, R47, 0x64006400, RZ, 0xfc, !PT ;  /* 0x640064002f1a7812 */ /* 0x000fc400078efcff */
[----:B------:R-:W-:Y:S02]  /*2390*/  LOP3.LUT R49, R49, 0x64006400, RZ, 0xfc, !PT ;  /* 0x6400640031317812 */ /* 0x000fe400078efcff */
[----:B------:R-:W-:Y:S02]  /*23a0*/  LOP3.LUT R51, R27, 0xf000f, RZ, 0xc0, !PT ;  /* 0x000f000f1b337812 */ /* 0x000fe400078ec0ff */
[----:B------:R-:W-:Y:S02]  /*23b0*/  LOP3.LUT R48, R25, 0xf000f0, RZ, 0xc0, !PT ;  /* 0x00f000f019307812 */ /* 0x000fe400078ec0ff */
[----:B------:R-:W-:Y:S02]  /*23c0*/  SHF.R.U32.HI R21, RZ, 0x8, R25 ;  /* 0x00000008ff157819 */ /* 0x000fe40000011619 */
[----:B------:R-:W-:Y:S01]  /*23d0*/  LOP3.LUT R25, R24, 0x64006400, RZ, 0xfc, !PT ;  /* 0x6400640018197812 */ /* 0x000fe200078efcff */
[----:B------:R-:W-:Y:S01]  /*23e0*/  HFMA2.MMA R24, R45, 1, 1, R4 ;  /* 0x3c003c002d187835 */ /* 0x000fe20000000004 */
[----:B------:R-:W-:Y:S01]  /*23f0*/  LOP3.LUT R53, R27, 0xf000f0, RZ, 0xc0, !PT ;  /* 0x00f000f01b357812 */ /* 0x000fe200078ec0ff */
[----:B------:R-:W-:Y:S01]  /*2400*/  HFMA2.MMA R45, R26, 0.0625, 0.0625, R5 ;  /* 0x2c002c001a2d7835 */ /* 0x000fe20000000005 */
[----:B------:R-:W-:Y:S01]  /*2410*/  SHF.R.U32.HI R23, RZ, 0x8, R27 ;  /* 0x00000008ff177819 */ /* 0x000fe2000001161b */
[----:B------:R-:W-:Y:S01]  /*2420*/  HFMA2.MMA R26, R49, 1, 1, R8 ;  /* 0x3c003c00311a7835 */ /* 0x000fe20000000008 */
[----:B------:R-:W-:Y:S01]  /*2430*/  LOP3.LUT R27, R51, 0x64006400, RZ, 0xfc, !PT ;  /* 0x64006400331b7812 */ /* 0x000fe200078efcff */
[----:B------:R-:W-:Y:S01]  /*2440*/  HADD2 R25, R25, R6 ;  /* 0x0000000619197230 */ /* 0x000fe20000000000 */
[----:B------:R-:W-:Y:S01]  /*2450*/  LOP3.LUT R48, R48, 0x64006400, RZ, 0xfc, !PT ;  /* 0x6400640030307812 */ /* 0x000fe200078efcff */
[-C--:B0-----:R-:W-:Y:S01]  /*2460*/  HFMA2.MMA R51, R24, R16.reuse, RZ ;  /* 0x0000001018337235 */ /* 0x081fe200000000ff */
[----:B------:R-:W-:Y:S01]  /*2470*/  LOP3.LUT R52, R50, 0x64006400, RZ, 0xfc, !PT ;  /* 0x6400640032347812 */ /* 0x000fe200078efcff */
[----:B------:R-:W-:Y:S01]  /*2480*/  HADD2 R27, R27, R10 ;  /* 0x0000000a1b1b7230 */ /* 0x000fe20000000000 */
[----:B------:R-:W-:Y:S01]  /*2490*/  LOP3.LUT R53, R53, 0x64006400, RZ, 0xfc, !PT ;  /* 0x6400640035357812 */ /* 0x000fe200078efcff */
[----:B------:R-:W-:Y:S01]  /*24a0*/  HFMA2 R47, R48, 0.0625, 0.0625, R7 ;  /* 0x2c002c00302f7831 */ /* 0x000fe20000000007 */
[----:B------:R-:W-:Y:S01]  /*24b0*/  HFMA2.MMA R55, R26, R16, RZ ;  /* 0x000000101a377235 */ /* 0x000fe200000000ff */
[-C--:B------:R-:W-:Y:S01]  /*24c0*/  HFMA2 R70, R25, R16.reuse, RZ.H0_H0 ;  /* 0x0000001019467231 */ /* 0x080fe200000400ff */
[----:B------:R-:W-:Y:S01]  /*24d0*/  HFMA2.MMA R48, R52, 0.0625, 0.0625, R9 ;  /* 0x2c002c0034307835 */ /* 0x000fe20000000009 */
[----:B------:R-:W-:Y:S01]  /*24e0*/  HFMA2 R49, R53, 0.0625, 0.0625, R12 ;  /* 0x2c002c0035317831 */ /* 0x000fe2000000000c */
[----:B------:R-:W-:Y:S01]  /*24f0*/  LOP3.LUT R50, R20, 0xf000f, RZ, 0xc0, !PT ;  /* 0x000f000f14327812 */ /* 0x000fe200078ec0ff */
[----:B------:R-:W-:Y:S01]  /*2500*/  HFMA2 R54, R27, R16, RZ.H0_H0 ;  /* 0x000000101b367231 */ /* 0x000fe200000400ff */
[-C--:B------:R-:W-:Y:S01]  /*2510*/  HFMA2.MMA R16, R45, R17.reuse, R51 ;  /* 0x000000112d107235 */ /* 0x080fe20000000033 */
        /* <DEDUP_REMOVED lines=9> */
[----:B------:R-:W-:Y:S01]  /*25b0*/  HADD2 R50, R17, R4 ;  /* 0x0000000411327230 */ /* 0x000fe20000000000 */
[----:B------:R-:W-:-:S02]  /*25c0*/  LOP3.LUT R57, R52, 0x64006400, RZ, 0xfc, !PT ;  /* 0x6400640034397812 */ /* 0x000fc400078efcff */
[----:B------:R-:W-:Y:S01]  /*25d0*/  HFMA2.MMA R51, R51, 1, 1, R6 ;  /* 0x3c003c0033337835 */ /* 0x000fe20000000006 */
[----:B------:R-:W-:Y:S01]  /*25e0*/  HADD2 R52, R53, R8 ;  /* 0x0000000835347230 */ /* 0x000fe20000000000 */
[----:B------:R-:W-:Y:S01]  /*25f0*/  LOP3.LUT R20, R20, 0xf000f0, RZ, 0xc0, !PT ;  /* 0x00f000f014147812 */ /* 0x000fe200078ec0ff */
[-C--:B------:R-:W-:Y:S01]  /*2600*/  HFMA2.MMA R16, R50, R18.reuse, R16 ;  /* 0x0000001232107235 */ /* 0x080fe20000000010 */
[----:B------:R-:W-:Y:S01]  /*2610*/  LOP3.LUT R21, R21, 0xf000f0, RZ, 0xc0, !PT ;  /* 0x00f000f015157812 */ /* 0x000fe200078ec0ff */
[----:B------:R-:W-:Y:S01]  /*2620*/  HFMA2.MMA R53, R57, 1, 1, R10 ;  /* 0x3c003c0039357835 */ /* 0x000fe2000000000a */
[----:B------:R-:W-:Y:S01]  /*2630*/  LOP3.LUT R23, R23, 0xf000f0, RZ, 0xc0, !PT ;  /* 0x00f000f017177812 */ /* 0x000fe200078ec0ff */
[----:B------:R-:W-:Y:S01]  /*2640*/  HFMA2.MMA R17, R52, R18, R55 ;  /* 0x0000001234117235 */ /* 0x000fe20000000037 */
[----:B------:R-:W-:Y:S02]  /*2650*/  LOP3.LUT R20, R20, 0x64006400, RZ, 0xfc, !PT ;  /* 0x6400640014147812 */ /* 0x000fe400078efcff */
[----:B------:R-:W-:Y:S01]  /*2660*/  HFMA2 R70, R51, R18, R70 ;  /* 0x0000001233467231 */ /* 0x000fe20000000046 */
[----:B------:R-:W-:-:S04]  /*2670*/  LOP3.LUT R23, R23, 0x64006400, RZ, 0xfc, !PT ;  /* 0x6400640017177812 */ /* 0x000fc800078efcff */
[----:B------:R-:W-:Y:S01]  /*2680*/  HFMA2 R18, R53, R18, R54 ;  /* 0x0000001235127231 */ /* 0x000fe20000000036 */
[----:B------:R-:W-:Y:S01]  /*2690*/  LOP3.LUT R54, R22, 0xf000f0, RZ, 0xc0, !PT ;  /* 0x00f000f016367812 */ /* 0x000fe200078ec0ff */
[----:B------:R-:W-:Y:S01]  /*26a0*/  HFMA2 R57, R23, 0.0625, 0.0625, R12 ;  /* 0x2c002c0017397831 */ /* 0x000fe2000000000c */
[----:B------:R-:W-:Y:S02]  /*26b0*/  LOP3.LUT R22, R21, 0x64006400, RZ, 0xfc, !PT ;  /* 0x6400640015167812 */ /* 0x000fe400078efcff */
[----:B------:R-:W-:Y:S01]  /*26c0*/  LOP3.LUT R56, R54, 0x64006400, RZ, 0xfc, !PT ;  /* 0x6400640036387812 */ /* 0x000fe200078efcff */
[----:B------:R-:W-:Y:S01]  /*26d0*/  HFMA2.MMA R54, R20, 0.0625, 0.0625, R5 ;  /* 0x2c002c0014367835 */ /* 0x000fe20000000005 */
[----:B------:R-:W-:Y:S02]  /*26e0*/  HFMA2 R21, R57, R19, R18 ;  /* 0x0000001339157231 */ /* 0x000fe40000000012 */
[----:B------:R-:W-:Y:S02]  /*26f0*/  HFMA2 R55, R22, 0.0625, 0.0625, R7 ;  /* 0x2c002c0016377831 */ /* 0x000fe40000000007 */
[----:B------:R-:W-:-:S02]  /*2700*/  HFMA2.MMA R56, R56, 0.0625, 0.0625, R9 ;  /* 0x2c002c0038387835 */ /* 0x000fc40000000009 */
[----:B------:R-:W-:Y:S01]  /*2710*/  HFMA2.MMA R22, R54, R19, R16 ;  /* 0x0000001336167235 */ /* 0x000fe20000000010 */
[----:B------:R-:W-:-:S03]  /*2720*/  HFMA2 R70, R55, R19, R70 ;  /* 0x0000001337467231 */ /* 0x000fc60000000046 */
[----:B------:R-:W-:Y:S02]  /*2730*/  HFMA2.MMA R20, R56, R19, R17 ;  /* 0x0000001338147235 */ /* 0x000fe40000000011 */
[----:B------:R-:W0:Y:S04]  /*2740*/  LDS.128 R16, [UR4+0x110] ;  /* 0x00011004ff107984 */ /* 0x000e280008000c00 */
[--C-:B------:R-:W-:Y:S02]  /*2750*/  HADD2.F32 R23, -RZ, R22.reuse.H0_H0 ;  /* 0x20000016ff177230 */ /* 0x100fe40000004100 */
[----:B------:R-:W-:Y:S02]  /*2760*/  HADD2.F32 R22, -RZ, R22.H1_H1 ;  /* 0x30000016ff167230 */ /* 0x000fe40000004100 */
[----:B------:R-:W-:-:S03]  /*2770*/  HADD2.F32 R75, -RZ, R20.H1_H1 ;  /* 0x30000014ff4b7230 */ /* 0x000fc60000004100 */
[----:B------:R-:W-:Y:S01]  /*2780*/  FADD.FTZ R22, R23, R22 ;  /* 0x0000001617167221 */ /* 0x000fe20000010000 */
[--C-:B------:R-:W-:Y:S02]  /*2790*/  HADD2.F32 R23, -RZ, R70.reuse.H0_H0 ;  /* 0x20000046ff177230 */ /* 0x100fe40000004100 */
[----:B------:R-:W-:Y:S01]  /*27a0*/  HADD2.F32 R70, -RZ, R70.H1_H1 ;  /* 0x30000046ff467230 */ /* 0x000fe20000004100 */
[----:B------:R-:W-:-:S04]  /*27b0*/  FFMA.FTZ R63, R14, R22, R63 ;  /* 0x000000160e3f7223 */ /* 0x000fc8000001003f */
[----:B------:R-:W-:Y:S01]  /*27c0*/  FADD.FTZ R23, R23, R70 ;  /* 0x0000004617177221 */ /* 0x000fe20000010000 */
[----:B------:R-:W-:Y:S02]  /*27d0*/  HADD2.F32 R70, -RZ, R20.H0_H0 ;  /* 0x20000014ff467230 */ /* 0x000fe40000004100 */
[--C-:B------:R-:W-:Y:S01]  /*27e0*/  HADD2.F32 R20, -RZ, R21.reuse.H0_H0 ;  /* 0x20000015ff147230 */ /* 0x100fe20000004100 */
[----:B------:R-:W-:Y:S01]  /*27f0*/  FFMA.FTZ R60, R15, R23, R60 ;  /* 0x000000170f3c7223 */ /* 0x000fe2000001003c */
[----:B------:R-:W-:Y:S01]  /*2800*/  HADD2.F32 R21, -RZ, R21.H1_H1 ;  /* 0x30000015ff157230 */ /* 0x000fe20000004100 */
[----:B------:R-:W-:-:S04]  /*2810*/  FADD.FTZ R70, R70, R75 ;  /* 0x0000004b46467221 */ /* 0x000fc80000010000 */
[----:B------:R-:W-:Y:S02]  /*2820*/  FADD.FTZ R20, R20, R21 ;  /* 0x0000001514147221 */ /* 0x000fe40000010000 */
[----:B------:R-:W-:Y:S02]  /*2830*/  FFMA.FTZ R61, R28, R70, R61 ;  /* 0x000000461c3d7223 */ /* 0x000fe4000001003d */
[----:B------:R-:W-:Y:S01]  /*2840*/  FFMA.FTZ R58, R11, R20, R58 ;  /* 0x000000140b3a7223 */ /* 0x000fe2000001003a */
[-C--:B0-----:R-:W-:Y:S01]  /*2850*/  HFMA2.MMA R22, R26, R16.reuse, RZ ;  /* 0x000000101a167235 */ /* 0x081fe200000000ff */
[-C--:B------:R-:W-:Y:S01]  /*2860*/  HFMA2 R21, R25, R16.reuse, RZ.H0_H0 ;  /* 0x0000001019157231 */ /* 0x080fe200000400ff */
[----:B------:R-:W-:Y:S01]  /*2870*/  HFMA2.MMA R20, R24, R16, RZ ;  /* 0x0000001018147235 */ /* 0x000fe200000000ff */
[----:B------:R-:W-:Y:S02]  /*2880*/  HFMA2 R16, R27, R16, RZ.H0_H0 ;  /* 0x000000101b107231 */ /* 0x000fe400000400ff */
[----:B------:R-:W-:Y:S01]  /*2890*/  HFMA2 R21, R47, R17, R21 ;  /* 0x000000112f157231 */ /* 0x000fe20000000015 */
[----:B------:R-:W-:-:S02]  /*28a0*/  HFMA2.MMA R22, R48, R17, R22 ;  /* 0x0000001130167235 */ /* 0x000fc40000000016 */
[----:B------:R-:W-:Y:S01]  /*28b0*/  HFMA2.MMA R20, R45, R17, R20 ;  /* 0x000000112d147235 */ /* 0x000fe20000000014 */
[----:B------:R-:W-:Y:S02]  /*28c0*/  HFMA2 R17, R49, R17, R16 ;  /* 0x0000001131117231 */ /* 0x000fe40000000010 */
[-C--:B------:R-:W-:Y:S01]  /*28d0*/  HFMA2 R21, R51, R18.reuse, R21 ;  /* 0x0000001233157231 */ /* 0x080fe20000000015 */
[-C--:B------:R-:W-:Y:S01]  /*28e0*/  HFMA2.MMA R16, R52, R18.reuse, R22 ;  /* 0x0000001234107235 */ /* 0x080fe20000000016 */
[----:B------:R-:W-:Y:S01]  /*28f0*/  HFMA2 R17, R53, R18, R17 ;  /* 0x0000001235117231 */ /* 0x000fe20000000011 */
[----:B------:R-:W-:Y:S01]  /*2900*/  HFMA2.MMA R20, R50, R18, R20 ;  /* 0x0000001232147235 */ /* 0x000fe20000000014 */
[-C--:B------:R-:W-:Y:S02]  /*2910*/  HFMA2 R22, R55, R19.reuse, R21 ;  /* 0x0000001337167231 */ /* 0x080fe40000000015 */
[----:B------:R-:W-:-:S03]  /*2920*/  HFMA2 R21, R57, R19, R17 ;  /* 0x0000001339157231 */ /* 0x000fc60000000011 */
[-C--:B------:R-:W-:Y:S01]  /*2930*/  HFMA2.MMA R23, R54, R19.reuse, R20 ;  /* 0x0000001336177235 */ /* 0x080fe20000000014 */
[----:B------:R-:W-:Y:S01]  /*2940*/  HADD2.F32 R75, -RZ, R22.H1_H1 ;  /* 0x30000016ff4b7230 */ /* 0x000fe20000004100 */
[----:B------:R-:W-:Y:S02]  /*2950*/  HFMA2.MMA R20, R56, R19, R16 ;  /* 0x0000001338147235 */ /* 0x000fe40000000010 */
[----:B------:R-:W0:Y:S06]  /*2960*/  LDS.128 R16, [UR4+0x210] ;  /* 0x00021004ff107984 */ /* 0x000e2c0008000c00 */
[----:B------:R-:W-:-:S02]  /*2970*/  HADD2.F32 R70, -RZ, R23.H0_H0 ;  /* 0x20000017ff467230 */ /* 0x000fc40000004100 */
[----:B------:R-:W-:-:S05]  /*2980*/  HADD2.F32 R23, -RZ, R23.H1_H1 ;  /* 0x30000017ff177230 */ /* 0x000fca0000004100 */
[----:B------:R-:W-:Y:S01]  /*2990*/  FADD.FTZ R23, R70, R23 ;  /* 0x0000001746177221 */ /* 0x000fe20000010000 */
[----:B------:R-:W-:-:S03]  /*29a0*/  HADD2.F32 R70, -RZ, R22.H0_H0 ;  /* 0x20000016ff467230 */ /* 0x000fc60000004100 */
[----:B------:R-:W-:Y:S02]  /*29b0*/  FFMA.FTZ R59, R14, R23, R59 ;  /* 0x000000170e3b7223 */ /* 0x000fe4000001003b */
[----:B------:R-:W-:Y:S01]  /*29c0*/  FADD.FTZ R22, R70, R75 ;  /* 0x0000004b46167221 */ /* 0x000fe20000010000 */
[--C-:B------:R-:W-:Y:S02]  /*29d0*/  HADD2.F32 R70, -RZ, R20.reuse.H0_H0 ;  /* 0x20000014ff467230 */ /* 0x100fe40000004100 */
[----:B------:R-:W-:Y:S01]  /*29e0*/  HADD2.F32 R75, -RZ, R20.H1_H1 ;  /* 0x30000014ff4b7230 */ /* 0x000fe20000004100 */
[----:B------:R-:W-:Y:S01]  /*29f0*/  FFMA.FTZ R40, R15, R22, R40 ;  /* 0x000000160f287223 */ /* 0x000fe20000010028 */
[--C-:B------:R-:W-:Y:S02]  /*2a00*/  HADD2.F32 R20, -RZ, R21.reuse.H0_H0 ;  /* 0x20000015ff147230 */ /* 0x100fe40000004100 */
        /* <DEDUP_REMOVED lines=113> */
[-C--:B------:R-:W-:Y:S02]  /*3120*/  HFMA2.MMA R70, R52, R18.reuse, R22 ;  /* 0x0000001234467235 */ /* 0x080fe40000000016 */
[----:B------:R-:W-:Y:S01]  /*3130*/  HFMA2.MMA R16, R50, R18, R16 ;  /* 0x0000001232107235 */ /* 0x000fe20000000010 */
[----:B------:R-:W-:Y:S02]  /*3140*/  HFMA2 R18, R53, R18, R23 ;  /* 0x0000001235127231 */ /* 0x000fe40000000017 */
[----:B------:R-:W0:Y:S02]  /*3150*/  LDS.128 R20, [UR4+0x610] ;  /* 0x00061004ff147984 */ /* 0x000e240008000c00 */
[-C--:B0-----:R-:W-:Y:S01]  /*3160*/  HFMA2.MMA R74, R24, R20.reuse, RZ ;  /* 0x00000014184a7235 */ /* 0x081fe200000000ff */
[-C--:B------:R-:W-:Y:S01]  /*3170*/  HFMA2 R75, R25, R20.reuse, RZ.H0_H0 ;  /* 0x00000014194b7231 */ /* 0x080fe200000400ff */
[----:B------:R-:W-:Y:S01]  /*3180*/  HFMA2.MMA R76, R26, R20, RZ ;  /* 0x000000141a4c7235 */ /* 0x000fe200000000ff */
[----:B------:R-:W-:-:S02]  /*3190*/  HFMA2 R20, R27, R20, RZ.H0_H0 ;  /* 0x000000141b147231 */ /* 0x000fc400000400ff */
[----:B------:R-:W2:Y:S01]  /*31a0*/  LDG.E.128.CONSTANT R24, [R72.64] ;  /* 0x0000000a48187981 */ /* 0x000ea2000c1e9d00 */
[----:B------:R-:W-:Y:S01]  /*31b0*/  HFMA2.MMA R16, R54, R19, R16 ;  /* 0x0000001336107235 */ /* 0x000fe20000000010 */
        /* <DEDUP_REMOVED lines=8> */
[----:B------:R-:W-:Y:S01]  /*3240*/  HFMA2 R75, R51, R22, R75 ;  /* 0x00000016334b7231 */ /* 0x000fe2000000004b */
[----:B------:R-:W-:Y:S01]  /*3250*/  HFMA2.MMA R76, R52, R22, R76 ;  /* 0x00000016344c7235 */ /* 0x000fe2000000004c */
[----:B------:R-:W-:-:S02]  /*3260*/  HADD2.F32 R17, -RZ, R16.H0_H0 ;  /* 0x20000010ff117230 */ /* 0x000fc40000004100 */
[----:B------:R-:W-:Y:S01]  /*3270*/  HADD2.F32 R16, -RZ, R16.H1_H1 ;  /* 0x30000010ff107230 */ /* 0x000fe20000004100 */
[-C--:B------:R-:W-:Y:S01]  /*3280*/  HFMA2.MMA R74, R54, R23.reuse, R74 ;  /* 0x00000017364a7235 */ /* 0x080fe2000000004a */
[--C-:B------:R-:W-:Y:S01]  /*3290*/  HADD2.F32 R48, -RZ, R21.reuse.H1_H1 ;  /* 0x30000015ff307230 */ /* 0x100fe20000004100 */
[----:B------:R-:W-:Y:S01]  /*32a0*/  HFMA2.MMA R76, R56, R23, R76 ;  /* 0x00000017384c7235 */ /* 0x000fe2000000004c */
[----:B------:R-:W-:Y:S01]  /*32b0*/  HADD2.F32 R19, -RZ, R70.H1_H1 ;  /* 0x30000046ff137230 */ /* 0x000fe20000004100 */
[----:B------:R-:W-:Y:S01]  /*32c0*/  FADD.FTZ R16, R17, R16 ;  /* 0x0000001011107221 */ /* 0x000fe20000010000 */
[----:B------:R-:W-:Y:S02]  /*32d0*/  HADD2.F32 R17, -RZ, R21.H0_H0 ;  /* 0x20000015ff117230 */ /* 0x000fe40000004100 */
[----:B------:R-:W-:Y:S01]  /*32e0*/  HADD2.F32 R21, -RZ, R18.H0_H0 ;  /* 0x20000012ff157230 */ /* 0x000fe20000004100 */
[----:B------:R-:W-:Y:S01]  /*32f0*/  FFMA.FTZ R65, R14, R16, R65 ;  /* 0x000000100e417223 */ /* 0x000fe20000010041 */
[----:B------:R-:W-:Y:S01]  /*3300*/  HADD2.F32 R16, -RZ, R70.H0_H0 ;  /* 0x20000046ff107230 */ /* 0x000fe20000004100 */
[----:B------:R-:W-:Y:S01]  /*3310*/  FADD.FTZ R17, R17, R48 ;  /* 0x0000003011117221 */ /* 0x000fe20000010000 */
[----:B------:R-:W-:-:S02]  /*3320*/  HADD2.F32 R18, -RZ, R18.H1_H1 ;  /* 0x30000012ff127230 */ /* 0x000fc40000004100 */
[----:B------:R-:W-:Y:S01]  /*3330*/  HFMA2 R20, R53, R22, R20 ;  /* 0x0000001635147231 */ /* 0x000fe20000000014 */
[----:B------:R-:W-:Y:S01]  /*3340*/  FADD.FTZ R16, R16, R19 ;  /* 0x0000001310107221 */ /* 0x000fe20000010000 */
[-C--:B------:R-:W-:Y:S01]  /*3350*/  HFMA2 R75, R55, R23.reuse, R75 ;  /* 0x00000017374b7231 */ /* 0x080fe2000000004b */
[----:B------:R-:W-:Y:S01]  /*3360*/  FFMA.FTZ R62, R15, R17, R62 ;  /* 0x000000110f3e7223 */ /* 0x000fe2000001003e */
[----:B------:R-:W-:Y:S01]  /*3370*/  HFMA2 R57, R57, R23, R20 ;  /* 0x0000001739397231 */ /* 0x000fe20000000014 */
[----:B------:R-:W-:Y:S01]  /*3380*/  FADD.FTZ R21, R21, R18 ;  /* 0x0000001215157221 */ /* 0x000fe20000010000 */
[--C-:B------:R-:W-:Y:S01]  /*3390*/  HADD2.F32 R45, -RZ, R76.reuse.H0_H0 ;  /* 0x2000004cff2d7230 */ /* 0x100fe20000004100 */
[----:B------:R-:W-:Y:S01]  /*33a0*/  FFMA.FTZ R71, R28, R16, R71 ;  /* 0x000000101c477223 */ /* 0x000fe20000010047 */
[----:B------:R-:W-:Y:S01]  /*33b0*/  HADD2.F32 R76, -RZ, R76.H1_H1 ;  /* 0x3000004cff4c7230 */ /* 0x000fe20000004100 */
[----:B------:R-:W0:Y:S01]  /*33c0*/  LDS.128 R16, [UR4+0x20] ;  /* 0x00002004ff107984 */ /* 0x000e220008000c00 */
[--C-:B------:R-:W-:Y:S01]  /*33d0*/  HADD2.F32 R22, -RZ, R75.reuse.H0_H0 ;  /* 0x2000004bff167230 */ /* 0x100fe20000004100 */
[----:B------:R-:W-:Y:S01]  /*33e0*/  FFMA.FTZ R66, R11, R21, R66 ;  /* 0x000000150b427223 */ /* 0x000fe20000010042 */
[----:B------:R-:W-:Y:S01]  /*33f0*/  HADD2.F32 R75, -RZ, R75.H1_H1 ;  /* 0x3000004bff4b7230 */ /* 0x000fe20000004100 */
[----:B------:R-:W-:Y:S01]  /*3400*/  FADD.FTZ R45, R45, R76 ;  /* 0x0000004c2d2d7221 */ /* 0x000fe20000010000 */
[--C-:B------:R-:W-:Y:S01]  /*3410*/  HADD2.F32 R47, -RZ, R57.reuse.H0_H0 ;  /* 0x20000039ff2f7230 */ /* 0x100fe20000004100 */
[----:B------:R-:W-:Y:S01]  /*3420*/  IMAD.WIDE R76, R30, c[0x0][0x18c], R72 ;  /* 0x000063001e4c7a25 */ /* 0x000fe200078e0248 */
[----:B------:R-:W-:-:S02]  /*3430*/  HADD2.F32 R48, -RZ, R57.H1_H1 ;  /* 0x30000039ff307230 */ /* 0x000fc40000004100 */
[--C-:B------:R-:W-:Y:S01]  /*3440*/  HADD2.F32 R20, -RZ, R74.reuse.H0_H0 ;  /* 0x2000004aff147230 */ /* 0x100fe20000004100 */
[----:B------:R-:W-:Y:S01]  /*3450*/  FADD.FTZ R22, R22, R75 ;  /* 0x0000004b16167221 */ /* 0x000fe20000010000 */
[----:B------:R-:W-:Y:S01]  /*3460*/  HADD2.F32 R23, -RZ, R74.H1_H1 ;  /* 0x3000004aff177230 */ /* 0x000fe20000004100 */
[----:B------:R-:W-:Y:S02]  /*3470*/  FADD.FTZ R47, R47, R48 ;  /* 0x000000302f2f7221 */ /* 0x000fe40000010000 */
[----:B------:R-:W-:Y:S02]  /*3480*/  FFMA.FTZ R67, R28, R45, R67 ;  /* 0x0000002d1c437223 */ /* 0x000fe40000010043 */
[----:B------:R-:W-:Y:S02]  /*3490*/  FADD.FTZ R20, R20, R23 ;  /* 0x0000001714147221 */ /* 0x000fe40000010000 */
[----:B------:R-:W-:Y:S02]  /*34a0*/  FFMA.FTZ R64, R15, R22, R64 ;  /* 0x000000160f407223 */ /* 0x000fe40000010040 */
[----:B------:R-:W-:-:S02]  /*34b0*/  FFMA.FTZ R68, R11, R47, R68 ;  /* 0x0000002f0b447223 */ /* 0x000fc40000010044 */
[----:B------:R-:W-:Y:S01]  /*34c0*/  FFMA.FTZ R69, R14, R20, R69 ;  /* 0x000000140e457223 */ /* 0x000fe20000010045 */
[----:B--2---:R-:W-:Y:S02]  /*34d0*/  LOP3.LUT R49, R25, 0xf000f0, RZ, 0xc0, !PT ;  /* 0x00f000f019317812 */ /* 0x004fe400078ec0ff */
[----:B------:R-:W-:Y:S02]  /*34e0*/  LOP3.LUT R45, R24, 0xf000f, RZ, 0xc0, !PT ;  /* 0x000f000f182d7812 */ /* 0x000fe400078ec0ff */
[----:B------:R-:W-:Y:S02]  /*34f0*/  LOP3.LUT R50, R26, 0xf000f, RZ, 0xc0, !PT ;  /* 0x000f000f1a327812 */ /* 0x000fe400078ec0ff */
[----:B------:R-:W-:Y:S02]  /*3500*/  LOP3.LUT R47, R24, 0xf000f0, RZ, 0xc0, !PT ;  /* 0x00f000f0182f7812 */ /* 0x000fe400078ec0ff */
[----:B------:R-:W-:Y:S02]  /*3510*/  LOP3.LUT R51, R26, 0xf000f0, RZ, 0xc0, !PT ;  /* 0x00f000f01a337812 */ /* 0x000fe400078ec0ff */
[----:B------:R-:W-:-:S02]  /*3520*/  SHF.R.U32.HI R22, RZ, 0x8, R26 ;  /* 0x00000008ff167819 */ /* 0x000fc4000001161a */
[----:B------:R-:W-:Y:S02]  /*3530*/  LOP3.LUT R48, R25, 0xf000f, RZ, 0xc0, !PT ;  /* 0x000f000f19307812 */ /* 0x000fe400078ec0ff */
[C---:B------:R-:W-:Y:S02]  /*3540*/  LOP3.LUT R52, R27.reuse, 0xf000f, RZ, 0xc0, !PT ;  /* 0x000f000f1b347812 */ /* 0x040fe400078ec0ff */
[----:B------:R-:W-:Y:S02]  /*3550*/  LOP3.LUT R53, R27, 0xf000f0, RZ, 0xc0, !PT ;  /* 0x00f000f01b357812 */ /* 0x000fe400078ec0ff */
[----:B------:R-:W-:Y:S02]  /*3560*/  SHF.R.U32.HI R23, RZ, 0x8, R27 ;  /* 0x00000008ff177819 */ /* 0x000fe4000001161b */
[----:B------:R-:W-:Y:S02]  /*3570*/  LOP3.LUT R26, R49, 0x64006400, RZ, 0xfc, !PT ;  /* 0x64006400311a7812 */ /* 0x000fe400078efcff */
[----:B------:R-:W-:-:S02]  /*3580*/  LOP3.LUT R27, R45, 0x64006400, RZ, 0xfc, !PT ;  /* 0x640064002d1b7812 */ /* 0x000fc400078efcff */
[----:B------:R-:W-:Y:S02]  /*3590*/  LOP3.LUT R49, R50, 0x64006400, RZ, 0xfc, !PT ;  /* 0x6400640032317812 */ /* 0x000fe400078efcff */
[----:B------:R-:W-:Y:S02]  /*35a0*/  SHF.R.U32.HI R20, RZ, 0x8, R24 ;  /* 0x00000008ff147819 */ /* 0x000fe40000011618 */
[----:B------:R-:W-:Y:S01]  /*35b0*/  SHF.R.U32.HI R21, RZ, 0x8, R25 ;  /* 0x00000008ff157819 */ /* 0x000fe20000011619 */
[----:B------:R-:W-:Y:S01]  /*35c0*/  HFMA2.MMA R27, R27, 1, 1, R4 ;  /* 0x3c003c001b1b7835 */ /* 0x000fe20000000004 */
[----:B------:R-:W-:Y:S01]  /*35d0*/  LOP3.LUT R24, R47, 0x64006400, RZ, 0xfc, !PT ;  /* 0x640064002f187812 */ /* 0x000fe200078efcff */
[----:B------:R-:W-:Y:S01]  /*35e0*/  HFMA2 R47, R26, 0.0625, 0.0625, R7 ;  /* 0x2c002c001a2f7831 */ /* 0x000fe20000000007 */
[----:B------:R-:W-:Y:S01]  /*35f0*/  LOP3.LUT R25, R48, 0x64006400, RZ, 0xfc, !PT ;  /* 0x6400640030197812 */ /* 0x000fe200078efcff */
[----:B------:R-:W-:Y:S01]  /*3600*/  HFMA2.MMA R26, R49, 1, 1, R8 ;  /* 0x3c003c00311a7835 */ /* 0x000fe20000000008 */
[----:B------:R-:W-:-:S02]  /*3610*/  LOP3.LUT R48, R51, 0x64006400, RZ, 0xfc, !PT ;  /* 0x6400640033307812 */ /* 0x000fc400078efcff */
[----:B------:R-:W-:Y:S01]  /*3620*/  LOP3.LUT R51, R52, 0x64006400, RZ, 0xfc, !PT ;  /* 0x6400640034337812 */ /* 0x000fe200078efcff */
[----:B------:R-:W-:Y:S01]  /*3630*/  HFMA2.MMA R45, R24, 0.0625, 0.0625, R5 ;  /* 0x2c002c00182d7835 */ /* 0x000fe20000000005 */
[----:B------:R-:W-:Y:S01]  /*3640*/  LOP3.LUT R53, R53, 0x64006400, RZ, 0xfc, !PT ;  /* 0x6400640035357812 */ /* 0x000fe200078efcff */
[----:B------:R-:W-:Y:S01]  /*3650*/  HADD2 R24, R25, R6 ;  /* 0x0000000619187230 */ /* 0x000fe20000000000 */
[----:B------:R-:W-:Y:S01]  /*3660*/  HFMA2.MMA R48, R48, 0.0625, 0.0625, R9 ;  /* 0x2c002c0030307835 */ /* 0x000fe20000000009 */
[----:B------:R-:W-:Y:S01]  /*3670*/  HADD2 R25, R51, R10 ;  /* 0x0000000a33197230 */ /* 0x000fe20000000000 */
[-C--:B0-----:R-:W-:Y:S01]  /*3680*/  HFMA2.MMA R51, R27, R16.reuse, RZ ;  /* 0x000000101b337235 */ /* 0x081fe200000000ff */
[----:B------:R-:W-:Y:S01]  /*3690*/  HFMA2 R49, R53, 0.0625, 0.0625, R12 ;  /* 0x2c002c0035317831 */ /* 0x000fe2000000000c */
[----:B------:R-:W-:Y:S01]  /*36a0*/  HFMA2.MMA R55, R26, R16, RZ ;  /* 0x000000101a377235 */ /* 0x000fe200000000ff */
[-C--:B------:R-:W-:Y:S01]  /*36b0*/  HFMA2 R70, R24, R16.reuse, RZ.H0_H0 ;  /* 0x0000001018467231 */ /* 0x080fe200000400ff */
        /* <DEDUP_REMOVED lines=215> */
[--C-:B------:R-:W-:Y:S01]  /*4430*/  HADD2.F32 R17, -RZ, R16.reuse.H0_H0 ;  /* 0x20000010ff117230 */ /* 0x100fe20000004100 */
[----:B------:R-:W-:Y:S01]  /*4440*/  IMAD.WIDE R72, R30, c[0x0][0x18c], R76 ;  /* 0x000063001e487a25 */ /* 0x000fe200078e024c */
[----:B------:R-:W-:Y:S01]  /*4450*/  HADD2.F32 R16, -RZ, R16.H1_H1 ;  /* 0x30000010ff107230 */ /* 0x000fe20000004100 */
[-C--:B------:R-:W-:Y:S01]  /*4460*/  HFMA2.MMA R45, R54, R23.reuse, R45 ;  /* 0x00000017362d7235 */ /* 0x080fe2000000002d */
[--C-:B------:R-:W-:Y:S01]  /*4470*/  HADD2.F32 R48, -RZ, R21.reuse.H1_H1 ;  /* 0x30000015ff307230 */ /* 0x100fe20000004100 */
[----:B------:R-:W-:Y:S01]  /*4480*/  HFMA2.MMA R74, R56, R23, R74 ;  /* 0x00000017384a7235 */ /* 0x000fe2000000004a */
[----:B------:R-:W-:Y:S01]  /*4490*/  HADD2.F32 R19, -RZ, R70.H1_H1 ;  /* 0x30000046ff137230 */ /* 0x000fe20000004100 */
[----:B------:R-:W-:Y:S01]  /*44a0*/  FADD.FTZ R16, R17, R16 ;  /* 0x0000001011107221 */ /* 0x000fe20000010000 */
[----:B------:R-:W-:Y:S01]  /*44b0*/  HADD2.F32 R17, -RZ, R21.H0_H0 ;  /* 0x20000015ff117230 */ /* 0x000fe20000004100 */
[----:B------:R-:W-:Y:S01]  /*44c0*/  UIADD3 UR6, UR6, 0x20, URZ ;  /* 0x0000002006067890 */ /* 0x000fe2000fffe03f */
[----:B------:R-:W-:Y:S01]  /*44d0*/  HADD2.F32 R21, -RZ, R18.H0_H0 ;  /* 0x20000012ff157230 */ /* 0x000fe20000004100 */
[----:B------:R-:W-:Y:S01]  /*44e0*/  FFMA.FTZ R65, R14, R16, R65 ;  /* 0x000000100e417223 */ /* 0x000fe20000010041 */
[----:B------:R-:W-:Y:S01]  /*44f0*/  HADD2.F32 R16, -RZ, R70.H0_H0 ;  /* 0x20000046ff107230 */ /* 0x000fe20000004100 */
[----:B------:R-:W-:Y:S01]  /*4500*/  FADD.FTZ R17, R17, R48 ;  /* 0x0000003011117221 */ /* 0x000fe20000010000 */
[----:B------:R-:W-:Y:S01]  /*4510*/  HADD2.F32 R18, -RZ, R18.H1_H1 ;  /* 0x30000012ff127230 */ /* 0x000fe20000004100 */
[----:B------:R-:W-:Y:S01]  /*4520*/  UISETP.GE.AND UP0, UPT, UR6, UR5, UPT ;  /* 0x000000050600728c */ /* 0x000fe2000bf06270 */
[-C--:B------:R-:W-:Y:S01]  /*4530*/  HFMA2 R57, R57, R23.reuse, R20 ;  /* 0x0000001739397231 */ /* 0x080fe20000000014 */
[----:B------:R-:W-:Y:S01]  /*4540*/  FADD.FTZ R16, R16, R19 ;  /* 0x0000001310107221 */ /* 0x000fe20000010000 */
[----:B------:R-:W-:Y:S01]  /*4550*/  HFMA2 R47, R51, R22, R47 ;  /* 0x00000016332f7231 */ /* 0x000fe2000000002f */
[----:B------:R-:W-:Y:S01]  /*4560*/  FADD.FTZ R21, R21, R18 ;  /* 0x0000001215157221 */ /* 0x000fe20000010000 */
[----:B------:R-:W-:Y:S01]  /*4570*/  HADD2.F32 R20, -RZ, R45.H0_H0 ;  /* 0x2000002dff147230 */ /* 0x000fe20000004100 */
[----:B------:R-:W-:Y:S01]  /*4580*/  FFMA.FTZ R62, R15, R17, R62 ;  /* 0x000000110f3e7223 */ /* 0x000fe2000001003e */
[--C-:B------:R-:W-:Y:S01]  /*4590*/  HADD2.F32 R30, -RZ, R57.reuse.H0_H0 ;  /* 0x20000039ff1e7230 */ /* 0x100fe20000004100 */
[----:B------:R-:W-:Y:S01]  /*45a0*/  FFMA.FTZ R71, R28, R16, R71 ;  /* 0x000000101c477223 */ /* 0x000fe20000010047 */
[----:B------:R-:W-:Y:S01]  /*45b0*/  HADD2.F32 R57, -RZ, R57.H1_H1 ;  /* 0x30000039ff397230 */ /* 0x000fe20000004100 */
[----:B------:R-:W0:Y:S01]  /*45c0*/  LDS.128 R16, [UR4+0x30] ;  /* 0x00003004ff107984 */ /* 0x000e220008000c00 */
[----:B------:R-:W-:Y:S01]  /*45d0*/  HFMA2 R47, R55, R23, R47 ;  /* 0x00000017372f7231 */ /* 0x000fe2000000002f */
[C---:B------:R-:W-:Y:S01]  /*45e0*/  FFMA.FTZ R66, R11.reuse, R21, R66 ;  /* 0x000000150b427223 */ /* 0x040fe20000010042 */
[----:B------:R-:W-:Y:S01]  /*45f0*/  HADD2.F32 R45, -RZ, R45.H1_H1 ;  /* 0x3000002dff2d7230 */ /* 0x000fe20000004100 */
[----:B------:R-:W-:Y:S01]  /*4600*/  FADD.FTZ R30, R30, R57 ;  /* 0x000000391e1e7221 */ /* 0x000fe20000010000 */
[--C-:B------:R-:W-:Y:S01]  /*4610*/  HADD2.F32 R23, -RZ, R74.reuse.H0_H0 ;  /* 0x2000004aff177230 */ /* 0x100fe20000004100 */
[----:B------:R-:W-:Y:S01]  /*4620*/  PLOP3.LUT P0, PT, PT, PT, UP0, 0x80, 0x0 ;  /* 0x000000000000781c */ /* 0x000fe20003f0f008 */
[--C-:B------:R-:W-:Y:S01]  /*4630*/  HADD2.F32 R22, -RZ, R47.reuse.H0_H0 ;  /* 0x2000002fff167230 */ /* 0x100fe20000004100 */
[----:B------:R-:W-:Y:S01]  /*4640*/  FFMA.FTZ R68, R11, R30, R68 ;  /* 0x0000001e0b447223 */ /* 0x000fe20000010044 */
[----:B------:R-:W-:Y:S01]  /*4650*/  HADD2.F32 R47, -RZ, R47.H1_H1 ;  /* 0x3000002fff2f7230 */ /* 0x000fe20000004100 */
[----:B------:R-:W-:Y:S01]  /*4660*/  FADD.FTZ R20, R20, R45 ;  /* 0x0000002d14147221 */ /* 0x000fe20000010000 */
[----:B------:R-:W-:Y:S01]  /*4670*/  HADD2.F32 R74, -RZ, R74.H1_H1 ;  /* 0x3000004aff4a7230 */ /* 0x000fe20000004100 */
[----:B------:R-:W-:-:S02]  /*4680*/  IADD3 R3, R3, 0x20, RZ ;  /* 0x0000002003037810 */ /* 0x000fc40007ffe0ff */
[----:B------:R-:W-:Y:S02]  /*4690*/  FADD.FTZ R22, R22, R47 ;  /* 0x0000002f16167221 */ /* 0x000fe40000010000 */
[----:B------:R-:W-:Y:S02]  /*46a0*/  FADD.FTZ R23, R23, R74 ;  /* 0x0000004a17177221 */ /* 0x000fe40000010000 */
[----:B------:R-:W-:Y:S02]  /*46b0*/  FFMA.FTZ R69, R14, R20, R69 ;  /* 0x000000140e457223 */ /* 0x000fe40000010045 */
[----:B------:R-:W-:Y:S02]  /*46c0*/  FFMA.FTZ R64, R15, R22, R64 ;  /* 0x000000160f407223 */ /* 0x000fe40000010040 */
[----:B------:R-:W-:Y:S01]  /*46d0*/  FFMA.FTZ R67, R28, R23, R67 ;  /* 0x000000171c437223 */ /* 0x000fe20000010043 */
[----:B--2---:R-:W-:Y:S02]  /*46e0*/  LOP3.LUT R30, R24, 0xf000f, RZ, 0xc0, !PT ;  /* 0x000f000f181e7812 */ /* 0x004fe400078ec0ff */
[----:B------:R-:W-:-:S02]  /*46f0*/  LOP3.LUT R47, R25, 0xf000f, RZ, 0xc0, !PT ;  /* 0x000f000f192f7812 */ /* 0x000fc400078ec0ff */
[----:B------:R-:W-:Y:S02]  /*4700*/  LOP3.LUT R48, R25, 0xf000f0, RZ, 0xc0, !PT ;  /* 0x00f000f019307812 */ /* 0x000fe400078ec0ff */
[----:B------:R-:W-:Y:S02]  /*4710*/  SHF.R.U32.HI R21, RZ, 0x8, R25 ;  /* 0x00000008ff157819 */ /* 0x000fe40000011619 */
[----:B------:R-:W-:Y:S02]  /*4720*/  LOP3.LUT R45, R24, 0xf000f0, RZ, 0xc0, !PT ;  /* 0x00f000f0182d7812 */ /* 0x000fe400078ec0ff */
[----:B------:R-:W-:Y:S02]  /*4730*/  LOP3.LUT R25, R30, 0x64006400, RZ, 0xfc, !PT ;  /* 0x640064001e197812 */ /* 0x000fe400078efcff */
[----:B------:R-:W-:Y:S02]  /*4740*/  LOP3.LUT R49, R26, 0xf000f, RZ, 0xc0, !PT ;  /* 0x000f000f1a317812 */ /* 0x000fe400078ec0ff */
[----:B------:R-:W-:-:S02]  /*4750*/  SHF.R.U32.HI R20, RZ, 0x8, R24 ;  /* 0x00000008ff147819 */ /* 0x000fc40000011618 */
[----:B------:R-:W-:Y:S01]  /*4760*/  LOP3.LUT R50, R26, 0xf000f0, RZ, 0xc0, !PT ;  /* 0x00f000f01a327812 */ /* 0x000fe200078ec0ff */
[----:B------:R-:W-:Y:S01]  /*4770*/  HFMA2.MMA R25, R25, 1, 1, R4 ;  /* 0x3c003c0019197835 */ /* 0x000fe20000000004 */
[----:B------:R-:W-:Y:S02]  /*4780*/  SHF.R.U32.HI R22, RZ, 0x8, R26 ;  /* 0x00000008ff167819 */ /* 0x000fe4000001161a */
[----:B------:R-:W-:Y:S02]  /*4790*/  LOP3.LUT R26, R27, 0xf000f, RZ, 0xc0, !PT ;  /* 0x000f000f1b1a7812 */ /* 0x000fe400078ec0ff */
[----:B------:R-:W-:Y:S02]  /*47a0*/  LOP3.LUT R24, R45, 0x64006400, RZ, 0xfc, !PT ;  /* 0x640064002d187812 */ /* 0x000fe400078efcff */
[----:B------:R-:W-:Y:S02]  /*47b0*/  LOP3.LUT R49, R49, 0x64006400, RZ, 0xfc, !PT ;  /* 0x6400640031317812 */ /* 0x000fe400078efcff */
[----:B------:R-:W-:-:S02]  /*47c0*/  LOP3.LUT R52, R27, 0xf000f0, RZ, 0xc0, !PT ;  /* 0x00f000f01b347812 */ /* 0x000fc400078ec0ff */
[----:B------:R-:W-:Y:S02]  /*47d0*/  SHF.R.U32.HI R23, RZ, 0x8, R27 ;  /* 0x00000008ff177819 */ /* 0x000fe4000001161b */
[----:B------:R-:W-:Y:S01]  /*47e0*/  LOP3.LUT R27, R47, 0x64006400, RZ, 0xfc, !PT ;  /* 0x640064002f1b7812 */ /* 0x000fe200078efcff */
[----:B------:R-:W-:Y:S01]  /*47f0*/  HFMA2.MMA R47, R24, 0.0625, 0.0625, R5 ;  /* 0x2c002c00182f7835 */ /* 0x000fe20000000005 */
[----:B------:R-:W-:Y:S01]  /*4800*/  LOP3.LUT R51, R26, 0x64006400, RZ, 0xfc, !PT ;  /* 0x640064001a337812 */ /* 0x000fe200078efcff */
[----:B------:R-:W-:Y:S01]  /*4810*/  HFMA2.MMA R24, R49, 1, 1, R8 ;  /* 0x3c003c0031187835 */ /* 0x000fe20000000008 */
[----:B------:R-:W-:Y:S01]  /*4820*/  LOP3.LUT R48, R48, 0x64006400, RZ, 0xfc, !PT ;  /* 0x6400640030307812 */ /* 0x000fe200078efcff */
[-C--:B0-----:R-:W-:Y:S01]  /*4830*/  HFMA2.MMA R49, R25, R16.reuse, RZ ;  /* 0x0000001019317235 */ /* 0x081fe200000000ff */
[----:B------:R-:W-:Y:S01]  /*4840*/  LOP3.LUT R30, R50, 0x64006400, RZ, 0xfc, !PT ;  /* 0x64006400321e7812 */ /* 0x000fe200078efcff */
[----:B------:R-:W-:Y:S01]  /*4850*/  HADD2 R27, R27, R6 ;  /* 0x000000061b1b7230 */ /* 0x000fe20000000000 */
[----:B------:R-:W-:Y:S01]  /*4860*/  LOP3.LUT R53, R52, 0x64006400, RZ, 0xfc, !PT ;  /* 0x6400640034357812 */ /* 0x000fe200078efcff */
[----:B------:R-:W-:Y:S01]  /*4870*/  HADD2 R26, R51, R10 ;  /* 0x0000000a331a7230 */ /* 0x000fe20000000000 */
[----:B------:R-:W-:Y:S01]  /*4880*/  HFMA2.MMA R57, R24, R16, RZ ;  /* 0x0000001018397235 */ /* 0x000fe200000000ff */
[----:B------:R-:W-:Y:S01]  /*4890*/  HFMA2 R45, R48, 0.0625, 0.0625, R7 ;  /* 0x2c002c00302d7831 */ /* 0x000fe20000000007 */
[----:B------:R-:W-:Y:S01]  /*48a0*/  HFMA2.MMA R30, R30, 0.0625, 0.0625, R9 ;  /* 0x2c002c001e1e7835 */ /* 0x000fe20000000009 */
[----:B------:R-:W-:Y:S01]  /*48b0*/  HFMA2 R48, R53, 0.0625, 0.0625, R12 ;  /* 0x2c002c0035307831 */ /* 0x000fe2000000000c */
[----:B------:R-:W-:Y:S01]  /*48c0*/  LOP3.LUT R51, R23, 0xf000f, RZ, 0xc0, !PT ;  /* 0x000f000f17337812 */ /* 0x000fe200078ec0ff */
[-C--:B------:R-:W-:Y:S01]  /*48d0*/  HFMA2 R54, R27, R16.reuse, RZ.H0_H0 ;  /* 0x000000101b367231 */ /* 0x080fe200000400ff */
[----:B------:R-:W-:Y:S01]  /*48e0*/  LOP3.LUT R50, R22, 0xf000f, RZ, 0xc0, !PT ;  /* 0x000f000f16327812 */ /* 0x000fe200078ec0ff */
[----:B------:R-:W-:Y:S01]  /*48f0*/  HFMA2 R53, R26, R16, RZ.H0_H0 ;  /* 0x000000101a357231 */ /* 0x000fe200000400ff */
[-C--:B------:R-:W-:Y:S01]  /*4900*/  HFMA2.MMA R16, R47, R17.reuse, R49 ;  /* 0x000000112f107235 */ /* 0x080fe20000000031 */
        /* <DEDUP_REMOVED lines=188> */
[----:B------:R-:W-:Y:S01]  /*54d0*/  HFMA2 R70, R48, R21, R18 ;  /* 0x0000001530467231 */ /* 0x000fe20000000012 */
[----:B------:R-:W-:-:S02]  /*54e0*/  FFMA.FTZ R46, R11, R19, R46 ;  /* 0x000000130b2e7223 */ /* 0x000fc4000001002e */
[-C--:B------:R-:W-:Y:S02]  /*54f0*/  HFMA2.MMA R21, R51, R22.reuse, R16 ;  /* 0x0000001633157235 */ /* 0x080fe40000000010 */
[-C--:B------:R-:W-:Y:S02]  /*5500*/  HFMA2.MMA R74, R50, R22.reuse, R20 ;  /* 0x00000016324a7235 */ /* 0x080fe40000000014 */
[----:B------:R-:W0:Y:S01]  /*5510*/  LDS.128 R16, [UR4+0x630] ;  /* 0x00063004ff107984 */ /* 0x000e220008000c00 */
[----:B------:R-:W-:Y:S01]  /*5520*/  UIADD3 UR4, UR4, 0x40, URZ ;  /* 0x0000004004047890 */ /* 0x000fe2000fffe03f */
[----:B------:R-:W-:Y:S01]  /*5530*/  HFMA2 R20, R49, R22, R57 ;  /* 0x0000001631147231 */ /* 0x000fe20000000039 */
[----:B------:R-:W-:-:S03]  /*5540*/  HFMA2.MMA R22, R52, R22, R70 ;  /* 0x0000001634167235 */ /* 0x000fc60000000046 */
[-C--:B------:R-:W-:Y:S02]  /*5550*/  HFMA2 R21, R53, R23.reuse, R21 ;  /* 0x0000001735157231 */ /* 0x080fe40000000015 */
[-C--:B------:R-:W-:Y:S01]  /*5560*/  HFMA2 R74, R54, R23.reuse, R74 ;  /* 0x00000017364a7231 */ /* 0x080fe2000000004a */
[----:B------:R-:W-:Y:S02]  /*5570*/  HFMA2.MMA R20, R55, R23, R20 ;  /* 0x0000001737147235 */ /* 0x000fe40000000014 */
[--C-:B------:R-:W-:Y:S02]  /*5580*/  HADD2.F32 R57, -RZ, R21.reuse.H0_H0 ;  /* 0x20000015ff397230 */ /* 0x100fe40000004100 */
[----:B------:R-:W-:Y:S02]  /*5590*/  HADD2.F32 R70, -RZ, R21.H1_H1 ;  /* 0x30000015ff467230 */ /* 0x000fe40000004100 */
[--C-:B------:R-:W-:Y:S02]  /*55a0*/  HADD2.F32 R21, -RZ, R74.reuse.H0_H0 ;  /* 0x2000004aff157230 */ /* 0x100fe40000004100 */
[----:B------:R-:W-:Y:S01]  /*55b0*/  HADD2.F32 R74, -RZ, R74.H1_H1 ;  /* 0x3000004aff4a7230 */ /* 0x000fe20000004100 */
[----:B------:R-:W-:Y:S01]  /*55c0*/  FADD.FTZ R57, R57, R70 ;  /* 0x0000004639397221 */ /* 0x000fe20000010000 */
[----:B------:R-:W-:-:S03]  /*55d0*/  HFMA2 R22, R56, R23, R22 ;  /* 0x0000001738167231 */ /* 0x000fc60000000016 */
[----:B------:R-:W-:Y:S02]  /*55e0*/  FADD.FTZ R21, R21, R74 ;  /* 0x0000004a15157221 */ /* 0x000fe40000010000 */
[--C-:B------:R-:W-:Y:S01]  /*55f0*/  HADD2.F32 R23, -RZ, R22.reuse.H0_H0 ;  /* 0x20000016ff177230 */ /* 0x100fe20000004100 */
[----:B------:R-:W-:Y:S01]  /*5600*/  FFMA.FTZ R57, R14, R57, R65 ;  /* 0x000000390e397223 */ /* 0x000fe20000010041 */
[----:B------:R-:W-:Y:S01]  /*5610*/  HADD2.F32 R22, -RZ, R22.H1_H1 ;  /* 0x30000016ff167230 */ /* 0x000fe20000004100 */
[----:B------:R-:W-:Y:S01]  /*5620*/  FFMA.FTZ R62, R15, R21, R62 ;  /* 0x000000150f3e7223 */ /* 0x000fe2000001003e */
[--C-:B------:R-:W-:Y:S02]  /*5630*/  HADD2.F32 R21, -RZ, R20.reuse.H0_H0 ;  /* 0x20000014ff157230 */ /* 0x100fe40000004100 */
[----:B------:R-:W-:-:S05]  /*5640*/  HADD2.F32 R20, -RZ, R20.H1_H1 ;  /* 0x30000014ff147230 */ /* 0x000fca0000004100 */
[----:B------:R-:W-:-:S04]  /*5650*/  FADD.FTZ R20, R21, R20 ;  /* 0x0000001415147221 */ /* 0x000fc80000010000 */
[----:B------:R-:W-:Y:S01]  /*5660*/  FFMA.FTZ R71, R28, R20, R71 ;  /* 0x000000141c477223 */ /* 0x000fe20000010047 */
[-C--:B0-----:R-:W-:Y:S01]  /*5670*/  HFMA2 R27, R27, R16.reuse, RZ.H0_H0 ;  /* 0x000000101b1b7231 */ /* 0x081fe200000400ff */
[-C--:B------:R-:W-:Y:S01]  /*5680*/  HFMA2.MMA R26, R26, R16.reuse, RZ ;  /* 0x000000101a1a7235 */ /* 0x080fe200000000ff */
[----:B------:R-:W-:Y:S01]  /*5690*/  HFMA2 R24, R24, R16, RZ.H0_H0 ;  /* 0x0000001018187231 */ /* 0x000fe200000400ff */
[----:B------:R-:W-:Y:S01]  /*56a0*/  HFMA2.MMA R25, R25, R16, RZ ;  /* 0x0000001019197235 */ /* 0x000fe200000000ff */
[----:B------:R-:W-:Y:S02]  /*56b0*/  FADD.FTZ R16, R23, R22 ;  /* 0x0000001617107221 */ /* 0x000fe40000010000 */
[-C--:B------:R-:W-:Y:S01]  /*56c0*/  HFMA2.MMA R27, R45, R17.reuse, R27 ;  /* 0x000000112d1b7235 */ /* 0x080fe2000000001b */
[----:B------:R-:W-:Y:S01]  /*56d0*/  HFMA2 R24, R30, R17, R24 ;  /* 0x000000111e187231 */ /* 0x000fe20000000018 */
[----:B------:R-:W-:Y:S01]  /*56e0*/  HFMA2.MMA R26, R48, R17, R26 ;  /* 0x00000011301a7235 */ /* 0x000fe2000000001a */
[----:B------:R-:W-:-:S02]  /*56f0*/  FFMA.FTZ R66, R11, R16, R66 ;  /* 0x000000100b427223 */ /* 0x000fc40000010042 */
[-C--:B------:R-:W-:Y:S01]  /*5700*/  HFMA2 R24, R49, R18.reuse, R24 ;  /* 0x0000001231187231 */ /* 0x080fe20000000018 */
[-C--:B------:R-:W-:Y:S01]  /*5710*/  HFMA2.MMA R27, R50, R18.reuse, R27 ;  /* 0x00000012321b7235 */ /* 0x080fe2000000001b */
[----:B------:R-:W-:Y:S01]  /*5720*/  HFMA2 R25, R47, R17, R25 ;  /* 0x000000112f197231 */ /* 0x000fe20000000019 */
[----:B------:R-:W-:Y:S01]  /*5730*/  HFMA2.MMA R26, R52, R18, R26 ;  /* 0x00000012341a7235 */ /* 0x000fe2000000001a */
[-C--:B------:R-:W-:Y:S02]  /*5740*/  HFMA2 R24, R55, R19.reuse, R24 ;  /* 0x0000001337187231 */ /* 0x080fe40000000018 */
[----:B------:R-:W-:Y:S01]  /*5750*/  HFMA2 R25, R51, R18, R25 ;  /* 0x0000001233197231 */ /* 0x000fe20000000019 */
[-C--:B------:R-:W-:Y:S02]  /*5760*/  HFMA2.MMA R27, R54, R19.reuse, R27 ;  /* 0x00000013361b7235 */ /* 0x080fe4000000001b */
[----:B------:R-:W-:Y:S01]  /*5770*/  HFMA2.MMA R26, R56, R19, R26 ;  /* 0x00000013381a7235 */ /* 0x000fe2000000001a */
[----:B------:R-:W-:-:S02]  /*5780*/  HFMA2 R25, R53, R19, R25 ;  /* 0x0000001335197231 */ /* 0x000fc40000000019 */
        /* <DEDUP_REMOVED lines=16> */
[----:B------:R-:W-:Y:S01]  /*5890*/  @P0 CALL.REL.NOINC `(.L_x_766) ;  /* 0x0000001000000944 */ /* 0x000fe20003c00000 */
[----:B------:R-:W-:Y:S05]  /*58a0*/  BRA `(.L_x_768) ;  /* 0xffffb51000007947 */ /* 0x000fea000383ffff */
.L_x_766:
[----:B------:R-:W0:Y:S01]  /*58b0*/  S2R R0, SR_CTAID.Y ;  /* 0x0000000000007919 */ /* 0x000e220000002600 */
[----:B------:R-:W-:Y:S01]  /*58c0*/  IMAD.MOV.U32 R7, RZ, RZ, 0x2 ;  /* 0x00000002ff077424 */ /* 0x000fe200078e00ff */
[----:B------:R-:W-:Y:S01]  /*58d0*/  F2FP.PACK_AB R60, R60, R63 ;  /* 0x0000003f3c3c723e */ /* 0x000fe200000000ff */
[----:B0-----:R-:W-:-:S04]  /*58e0*/  IMAD R0, R0, 0x7, RZ ;  /* 0x0000000700007824 */ /* 0x001fc800078e02ff */
        /* <DEDUP_REMOVED lines=9> */
.L_x_772:
[----:B------:R-:W0:Y:S02]  /*5980*/  LDS R4, [R0] ;  /* 0x0000000000047984 */ /* 0x000e240000000800 */
[----:B0-----:R-:W-:-:S10]  /*5990*/  HFMA2.MMA R5, R4, 1, 1, R60 ;  /* 0x3c003c0004057835 */ /* 0x001fd4000000003c */
[----:B------:R-:W0:Y:S02]  /*59a0*/  ATOMS.CAST.SPIN R5, [R0], R4, R5 ;  /* 0x000000040005738d */ /* 0x000e240001800005 */
[----:B0-----:R-:W-:-:S13]  /*59b0*/  ISETP.EQ.U32.AND P0, PT, R5, 0x1, PT ;  /* 0x000000010500780c */ /* 0x001fda0003f02070 */
[----:B------:R-:W-:Y:S05]  /*59c0*/  @!P0 BRA `(.L_x_772) ;  /* 0xffffffb000008947 */ /* 0x000fea000383ffff */
[----:B------:R-:W-:Y:S05]  /*59d0*/  BRA `(.L_x_770) ;  /* 0x0000003000007947 */ /* 0x000fea0003800000 */
.L_x_771:
[----:B------:R-:W2:Y:S02]  /*59e0*/  LD.E R0, [R2.64] ;  /* 0x0000000a02007980 */ /* 0x000ea4000c101900 */
[----:B--2---:R-:W-:-:S05]  /*59f0*/  IADD3 R5, R60, R0, RZ ;  /* 0x000000003c057210 */ /* 0x004fca0007ffe0ff */
[----:B------:R0:W-:Y:S02]  /*5a00*/  ST.E [R2.64], R5 ;  /* 0x0000000502007985 */ /* 0x0001e4000c10190a */
.L_x_770:
[----:B------:R-:W-:Y:S05]  /*5a10*/  BSYNC B0 ;  /* 0x0000000000007941 */ /* 0x000fea0003800000 */
.L_x_769:
[----:B------:R-:W2:Y:S01]  /*5a20*/  ATOM.E.ADD.F16x2.RN.STRONG.GPU P0, RZ, [R2.64+0x4], R58 ;  /* 0x0000043a02ff798a */ /* 0x000ea2000810e9ca */
[----:B------:R-:W-:Y:S01]  /*5a30*/  IADD3 R4, P1, R2, 0x4, RZ ;  /* 0x0000000402047810 */ /* 0x000fe20007f3e0ff */
[----:B------:R-:W-:Y:S04]  /*5a40*/  BSSY B0, `(.L_x_773) ;  /* 0x0000010000007945 */ /* 0x000fe80003800000 */
[----:B0-----:R-:W-:Y:S01]  /*5a50*/  IMAD.X R5, RZ, RZ, R3, P1 ;  /* 0x000000ffff057224 */ /* 0x001fe200008e0603 */
[----:B--2---:R-:W-:Y:S05]  /*5a60*/  @P0 BRA `(.L_x_774) ;  /* 0x000000d000000947 */ /* 0x004fea0003800000 */
[----:B------:R-:W0:Y:S02]  /*5a70*/  QSPC.E.S P0, RZ, [R2+0x4] ;  /* 0x0000040002ff73aa */ /* 0x000e240000000500 */
[----:B0-----:R-:W-:Y:S05]  /*5a80*/  @!P0 BRA `(.L_x_775) ;  /* 0x0000008000008947 */ /* 0x001fea0003800000 */
[----:B------:R-:W-:-:S04]  /*5a90*/  IADD3 R0, R2, 0x4, RZ ;  /* 0x0000000402007810 */ /* 0x000fc80007ffe0ff */
[----:B------:R-:W-:-:S05]  /*5aa0*/  LOP3.LUT R0, R0, 0xffffff, RZ, 0xc0, !PT ;  /* 0x00ffffff00007812 */ /* 0x000fca00078ec0ff */
.L_x_776:
[----:B------:R-:W0:Y:S02]  /*5ab0*/  LDS R8, [R0] ;  /* 0x0000000000087984 */ /* 0x000e240000000800 */
[----:B0-----:R-:W-:-:S06]  /*5ac0*/  HADD2 R9, R8, R58 ;  /* 0x0000003a08097230 */ /* 0x001fcc0000000000 */
[----:B------:R-:W0:Y:S02]  /*5ad0*/  ATOMS.CAST.SPIN R9, [R0], R8, R9 ;  /* 0x000000080009738d */ /* 0x000e240001800009 */
[----:B0-----:R-:W-:-:S13]  /*5ae0*/  ISETP.EQ.U32.AND P0, PT, R9, 0x1, PT ;  /* 0x000000010900780c */ /* 0x001fda0003f02070 */
[----:B------:R-:W-:Y:S05]  /*5af0*/  @!P0 BRA `(.L_x_776) ;  /* 0xffffffb000008947 */ /* 0x000fea000383ffff */
[----:B------:R-:W-:Y:S05]  /*5b00*/  BRA `(.L_x_774) ;  /* 0x0000003000007947 */ /* 0x000fea0003800000 */
.L_x_775:
[----:B------:R-:W2:Y:S02]  /*5b10*/  LD.E R0, [R2.64+0x4] ;  /* 0x0000040a02007980 */ /* 0x000ea4000c101900 */
[----:B--2---:R-:W-:-:S05]  /*5b20*/  IADD3 R9, R58, R0, RZ ;  /* 0x000000003a097210 */ /* 0x004fca0007ffe0ff */
[----:B------:R0:W-:Y:S02]  /*5b30*/  ST.E [R2.64+0x4], R9 ;  /* 0x0000040902007985 */ /* 0x0001e4000c10190a */
.L_x_774:
[----:B------:R-:W-:Y:S05]  /*5b40*/  BSYNC B0 ;  /* 0x0000000000007941 */ /* 0x000fea0003800000 */
.L_x_773:
        /* <DEDUP_REMOVED lines=9> */
.L_x_780:
[----:B------:R-:W0:Y:S02]  /*5be0*/  LDS R8, [R0] ;  /* 0x0000000000087984 */ /* 0x000e240000000800 */
[----:B0-----:R-:W-:-:S10]  /*5bf0*/  HFMA2.MMA R9, R8, 1, 1, R40 ;  /* 0x3c003c0008097835 */ /* 0x001fd40000000028 */
[----:B------:R-:W0:Y:S02]  /*5c00*/  ATOMS.CAST.SPIN R9, [R0], R8, R9 ;  /* 0x000000080009738d */ /* 0x000e240001800009 */
[----:B0-----:R-:W-:-:S13]  /*5c10*/  ISETP.EQ.U32.AND P0, PT, R9, 0x1, PT ;  /* 0x000000010900780c */ /* 0x001fda0003f02070 */
[----:B------:R-:W-:Y:S05]  /*5c20*/  @!P0 BRA `(.L_x_780) ;  /* 0xffffffb000008947 */ /* 0x000fea000383ffff */
[----:B------:R-:W-:Y:S05]  /*5c30*/  BRA `(.L_x_778) ;  /* 0x0000003000007947 */ /* 0x000fea0003800000 */
.L_x_779:
[----:B------:R-:W2:Y:S02]  /*5c40*/  LD.E R0, [R2.64] ;  /* 0x0000000a02007980 */ /* 0x000ea4000c101900 */
[----:B--2---:R-:W-:-:S05]  /*5c50*/  IMAD.IADD R9, R40, 0x1, R0 ;  /* 0x0000000128097824 */ /* 0x004fca00078e0200 */
[----:B------:R0:W-:Y:S02]  /*5c60*/  ST.E [R2.64], R9 ;  /* 0x0000000902007985 */ /* 0x0001e4000c10190a */
.L_x_778:
[----:B------:R-:W-:Y:S05]  /*5c70*/  BSYNC B0 ;  /* 0x0000000000007941 */ /* 0x000fea0003800000 */
.L_x_777:
[----:B------:R-:W-:-:S05]  /*5c80*/  IMAD.WIDE R4, R7, c[0x0][0x18c], R4 ;  /* 0x0000630007047a25 */ /* 0x000fca00078e0204 */
[----:B------:R-:W2:Y:S01]  /*5c90*/  ATOM.E.ADD.F16x2.RN.STRONG.GPU P0, RZ, [R4.64], R38 ;  /* 0x0000002604ff798a */ /* 0x000ea2000810e9ca */
[----:B------:R-:W-:Y:S01]  /*5ca0*/  BSSY B0, `(.L_x_781) ;  /* 0x000000e000007945 */ /* 0x000fe20003800000 */
[----:B--2---:R-:W-:Y:S05]  /*5cb0*/  @P0 BRA `(.L_x_782) ;  /* 0x000000c000000947 */ /* 0x004fea0003800000 */
[----:B------:R-:W1:Y:S02]  /*5cc0*/  QSPC.E.S P0, RZ, [R4] ;  /* 0x0000000004ff73aa */ /* 0x000e640000000500 */
[----:B-1----:R-:W-:Y:S05]  /*5cd0*/  @!P0 BRA `(.L_x_783) ;  /* 0x0000007000008947 */ /* 0x002fea0003800000 */
[----:B------:R-:W-:-:S05]  /*5ce0*/  LOP3.LUT R4, R4, 0xffffff, RZ, 0xc0, !PT ;  /* 0x00ffffff04047812 */ /* 0x000fca00078ec0ff */
.L_x_784:
[----:B------:R-:W1:Y:S02]  /*5cf0*/  LDS R8, [R4] ;  /* 0x0000000004087984 */ /* 0x000e640000000800 */
[----:B01----:R-:W-:-:S06]  /*5d00*/  HADD2 R9, R8, R38 ;  /* 0x0000002608097230 */ /* 0x003fcc0000000000 */
[----:B------:R-:W0:Y:S02]  /*5d10*/  ATOMS.CAST.SPIN R9, [R4], R8, R9 ;  /* 0x000000080409738d */ /* 0x000e240001800009 */
[----:B0-----:R-:W-:-:S13]  /*5d20*/  ISETP.EQ.U32.AND P0, PT, R9, 0x1, PT ;  /* 0x000000010900780c */ /* 0x001fda0003f02070 */
[----:B------:R-:W-:Y:S05]  /*5d30*/  @!P0 BRA `(.L_x_784) ;  /* 0xffffffb000008947 */ /* 0x000fea000383ffff */
[----:B------:R-:W-:Y:S05]  /*5d40*/  BRA `(.L_x_782) ;  /* 0x0000003000007947 */ /* 0x000fea0003800000 */
.L_x_783:
[----:B------:R-:W2:Y:S02]  /*5d50*/  LD.E R0, [R4.64] ;  /* 0x0000000a04007980 */ /* 0x000ea4000c101900 */
[----:B0-2---:R-:W-:-:S05]  /*5d60*/  IADD3 R9, R38, R0, RZ ;  /* 0x0000000026097210 */ /* 0x005fca0007ffe0ff */
[----:B------:R0:W-:Y:S02]  /*5d70*/  ST.E [R4.64], R9 ;  /* 0x0000000904007985 */ /* 0x0001e4000c10190a */
.L_x_782:
[----:B------:R-:W-:Y:S05]  /*5d80*/  BSYNC B0 ;  /* 0x0000000000007941 */ /* 0x000fea0003800000 */
.L_x_781:
        /* <DEDUP_REMOVED lines=9> */
.L_x_788:
[----:B------:R-:W0:Y:S02]  /*5e20*/  LDS R8, [R0] ;  /* 0x0000000000087984 */ /* 0x000e240000000800 */
[----:B0-----:R-:W-:-:S10]  /*5e30*/  HFMA2.MMA R9, R8, 1, 1, R36 ;  /* 0x3c003c0008097835 */ /* 0x001fd40000000024 */
[----:B------:R-:W0:Y:S02]  /*5e40*/  ATOMS.CAST.SPIN R9, [R0], R8, R9 ;  /* 0x000000080009738d */ /* 0x000e240001800009 */
[----:B0-----:R-:W-:-:S13]  /*5e50*/  ISETP.EQ.U32.AND P0, PT, R9, 0x1, PT ;  /* 0x000000010900780c */ /* 0x001fda0003f02070 */
[----:B------:R-:W-:Y:S05]  /*5e60*/  @!P0 BRA `(.L_x_788) ;  /* 0xffffffb000008947 */ /* 0x000fea000383ffff */
[----:B------:R-:W-:Y:S05]  /*5e70*/  BRA `(.L_x_786) ;  /* 0x0000003000007947 */ /* 0x000fea0003800000 */
.L_x_787:
[----:B------:R-:W2:Y:S02]  /*5e80*/  LD.E R0, [R4.64] ;  /* 0x0000000a04007980 */ /* 0x000ea4000c101900 */
[----:B--2---:R-:W-:-:S05]  /*5e90*/  IMAD.IADD R9, R36, 0x1, R0 ;  /* 0x0000000124097824 */ /* 0x004fca00078e0200 */
[----:B------:R0:W-:Y:S02]  /*5ea0*/  ST.E [R4.64], R9 ;  /* 0x0000000904007985 */ /* 0x0001e4000c10190a */
.L_x_786:
[----:B------:R-:W-:Y:S05]  /*5eb0*/  BSYNC B0 ;  /* 0x0000000000007941 */ /* 0x000fea0003800000 */
.L_x_785:
[----:B0-----:R-:W-:-:S05]  /*5ec0*/  MOV R9, c[0x0][0x18c] ;  /* 0x0000630000097a02 */ /* 0x001fca0000000f00 */
[----:B------:R-:W-:-:S05]  /*5ed0*/  IMAD.WIDE R6, R7, R9, c[0x2][0x0] ;  /* 0x0080000007067625 */ /* 0x000fca00078e0209 */
        /* <DEDUP_REMOVED lines=8> */
.L_x_792:
[----:B------:R-:W0:Y:S02]  /*5f60*/  LDS R10, [R2] ;  /* 0x00000000020a7984 */ /* 0x000e240000000800 */
[----:B0-----:R-:W-:-:S06]  /*5f70*/  HADD2 R11, R10, R34 ;  /* 0x000000220a0b7230 */ /* 0x001fcc0000000000 */
[----:B------:R-:W0:Y:S02]  /*5f80*/  ATOMS.CAST.SPIN R11, [R2], R10, R11 ;  /* 0x0000000a020b738d */ /* 0x000e24000180000b */
[----:B0-----:R-:W-:-:S13]  /*5f90*/  ISETP.EQ.U32.AND P0, PT, R11, 0x1, PT ;  /* 0x000000010b00780c */ /* 0x001fda0003f02070 */
[----:B------:R-:W-:Y:S05]  /*5fa0*/  @!P0 BRA `(.L_x_792) ;  /* 0xffffffb000008947 */ /* 0x000fea000383ffff */
[----:B------:R-:W-:Y:S05]  /*5fb0*/  BRA `(.L_x_790) ;  /* 0x0000003000007947 */ /* 0x000fea0003800000 */
.L_x_791:
[----:B------:R-:W2:Y:S02]  /*5fc0*/  LD.E R0, [R2.64] ;  /* 0x0000000a02007980 */ /* 0x000ea4000c101900 */
[----:B--2---:R-:W-:-:S05]  /*5fd0*/  IADD3 R11, R34, R0, RZ ;  /* 0x00000000220b7210 */ /* 0x004fca0007ffe0ff */
[----:B------:R0:W-:Y:S02]  /*5fe0*/  ST.E [R2.64], R11 ;  /* 0x0000000b02007985 */ /* 0x0001e4000c10190a */
.L_x_790:
[----:B------:R-:W-:Y:S05]  /*5ff0*/  BSYNC B0 ;  /* 0x0000000000007941 */ /* 0x000fea0003800000 */
.L_x_789:
        /* <DEDUP_REMOVED lines=9> */
.L_x_796:
[----:B------:R-:W0:Y:S02]  /*6090*/  LDS R10, [R0] ;  /* 0x00000000000a7984 */ /* 0x000e240000000800 */
[----:B0-----:R-:W-:-:S10]  /*60a0*/  HFMA2.MMA R11, R10, 1, 1, R32 ;  /* 0x3c003c000a0b7835 */ /* 0x001fd40000000020 */
[----:B------:R-:W0:Y:S02]  /*60b0*/  ATOMS.CAST.SPIN R11, [R0], R10, R11 ;  /* 0x0000000a000b738d */ /* 0x000e24000180000b */
[----:B0-----:R-:W-:-:S13]  /*60c0*/  ISETP.EQ.U32.AND P0, PT, R11, 0x1, PT ;  /* 0x000000010b00780c */ /* 0x001fda0003f02070 */
[----:B------:R-:W-:Y:S05]  /*60d0*/  @!P0 BRA `(.L_x_796) ;  /* 0xffffffb000008947 */ /* 0x000fea000383ffff */
[----:B------:R-:W-:Y:S05]  /*60e0*/  BRA `(.L_x_794) ;  /* 0x0000003000007947 */ /* 0x000fea0003800000 */
.L_x_795:
[----:B------:R-:W2:Y:S02]  /*60f0*/  LD.E R0, [R2.64] ;  /* 0x0000000a02007980 */ /* 0x000ea4000c101900 */
[----:B--2---:R-:W-:-:S05]  /*6100*/  IMAD.IADD R11, R32, 0x1, R0 ;  /* 0x00000001200b7824 */ /* 0x004fca00078e0200 */
[----:B------:R0:W-:Y:S02]  /*6110*/  ST.E [R2.64], R11 ;  /* 0x0000000b02007985 */ /* 0x0001e4000c10190a */
.L_x_794:
[----:B------:R-:W-:Y:S05]  /*6120*/  BSYNC B0 ;  /* 0x0000000000007941 */ /* 0x000fea0003800000 */
.L_x_793:
        /* <DEDUP_REMOVED lines=8> */
.L_x_800:
[----:B------:R-:W1:Y:S02]  /*61b0*/  LDS R10, [R4] ;  /* 0x00000000040a7984 */ /* 0x000e640000000800 */
[----:B01----:R-:W-:-:S06]  /*61c0*/  HADD2 R11, R10, R31 ;  /* 0x0000001f0a0b7230 */ /* 0x003fcc0000000000 */
[----:B------:R-:W0:Y:S02]  /*61d0*/  ATOMS.CAST.SPIN R11, [R4], R10, R11 ;  /* 0x0000000a040b738d */ /* 0x000e24000180000b */
[----:B0-----:R-:W-:-:S13]  /*61e0*/  ISETP.EQ.U32.AND P0, PT, R11, 0x1, PT ;  /* 0x000000010b00780c */ /* 0x001fda0003f02070 */
[----:B------:R-:W-:Y:S05]  /*61f0*/  @!P0 BRA `(.L_x_800) ;  /* 0xffffffb000008947 */ /* 0x000fea000383ffff */
[----:B------:R-:W-:Y:S05]  /*6200*/  BRA `(.L_x_798) ;  /* 0x0000003000007947 */ /* 0x000fea0003800000 */
.L_x_799:
[----:B------:R-:W2:Y:S02]  /*6210*/  LD.E R0, [R4.64] ;  /* 0x0000000a04007980 */ /* 0x000ea4000c101900 */
[----:B0-2---:R-:W-:-:S05]  /*6220*/  IMAD.IADD R11, R31, 0x1, R0 ;  /* 0x000000011f0b7824 */ /* 0x005fca00078e0200 */
[----:B------:R0:W-:Y:S02]  /*6230*/  ST.E [R4.64], R11 ;  /* 0x0000000b04007985 */ /* 0x0001e4000c10190a */
.L_x_798:
[----:B------:R-:W-:Y:S05]  /*6240*/  BSYNC B0 ;  /* 0x0000000000007941 */ /* 0x000fea0003800000 */
.L_x_797:
        /* <DEDUP_REMOVED lines=9> */
.L_x_804:
[----:B------:R-:W0:Y:S02]  /*62e0*/  LDS R10, [R0] ;  /* 0x00000000000a7984 */ /* 0x000e240000000800 */
[----:B0-----:R-:W-:-:S10]  /*62f0*/  HFMA2.MMA R11, R10, 1, 1, R41 ;  /* 0x3c003c000a0b7835 */ /* 0x001fd40000000029 */
[----:B------:R-:W0:Y:S02]  /*6300*/  ATOMS.CAST.SPIN R11, [R0], R10, R11 ;  /* 0x0000000a000b738d */ /* 0x000e24000180000b */
[----:B0-----:R-:W-:-:S13]  /*6310*/  ISETP.EQ.U32.AND P0, PT, R11, 0x1, PT ;  /* 0x000000010b00780c */ /* 0x001fda0003f02070 */
[----:B------:R-:W-:Y:S05]  /*6320*/  @!P0 BRA `(.L_x_804) ;  /* 0xffffffb000008947 */ /* 0x000fea000383ffff */
[----:B------:R-:W-:Y:S05]  /*6330*/  BRA `(.L_x_802) ;  /* 0x0000003000007947 */ /* 0x000fea0003800000 */
.L_x_803:
[----:B------:R-:W2:Y:S02]  /*6340*/  LD.E R0, [R4.64] ;  /* 0x0000000a04007980 */ /* 0x000ea4000c101900 */
[----:B--2---:R-:W-:-:S05]  /*6350*/  IADD3 R11, R41, R0, RZ ;  /* 0x00000000290b7210 */ /* 0x004fca0007ffe0ff */
[----:B------:R0:W-:Y:S02]  /*6360*/  ST.E [R4.64], R11 ;  /* 0x0000000b04007985 */ /* 0x0001e4000c10190a */
.L_x_802:
[----:B------:R-:W-:Y:S05]  /*6370*/  BSYNC B0 ;  /* 0x0000000000007941 */ /* 0x000fea0003800000 */
.L_x_801:
        /* <DEDUP_REMOVED lines=8> */
.L_x_808:
[----:B------:R-:W1:Y:S02]  /*6400*/  LDS R10, [R2] ;  /* 0x00000000020a7984 */ /* 0x000e640000000800 */
[----:B01----:R-:W-:-:S06]  /*6410*/  HADD2 R11, R10, R43 ;  /* 0x0000002b0a0b7230 */ /* 0x003fcc0000000000 */
[----:B------:R-:W0:Y:S02]  /*6420*/  ATOMS.CAST.SPIN R11, [R2], R10, R11 ;  /* 0x0000000a020b738d */ /* 0x000e24000180000b */
[----:B0-----:R-:W-:-:S13]  /*6430*/  ISETP.EQ.U32.AND P0, PT, R11, 0x1, PT ;  /* 0x000000010b00780c */ /* 0x001fda0003f02070 */
[----:B------:R-:W-:Y:S05]  /*6440*/  @!P0 BRA `(.L_x_808) ;  /* 0xffffffb000008947 */ /* 0x000fea000383ffff */
[----:B------:R-:W-:Y:S05]  /*6450*/  BRA `(.L_x_806) ;  /* 0x0000003000007947 */ /* 0x000fea0003800000 */
.L_x_807:
[----:B------:R-:W2:Y:S02]  /*6460*/  LD.E R0, [R2.64] ;  /* 0x0000000a02007980 */ /* 0x000ea4000c101900 */
[----:B0-2---:R-:W-:-:S05]  /*6470*/  IADD3 R11, R43, R0, RZ ;  /* 0x000000002b0b7210 */ /* 0x005fca0007ffe0ff */
[----:B------:R0:W-:Y:S02]  /*6480*/  ST.E [R2.64], R11 ;  /* 0x0000000b02007985 */ /* 0x0001e4000c10190a */
.L_x_806:
[----:B------:R-:W-:Y:S05]  /*6490*/  BSYNC B0 ;  /* 0x0000000000007941 */ /* 0x000fea0003800000 */
.L_x_805:
        /* <DEDUP_REMOVED lines=9> */
.L_x_812:
[----:B------:R-:W0:Y:S02]  /*6530*/  LDS R10, [R0] ;  /* 0x00000000000a7984 */ /* 0x000e240000000800 */
[----:B0-----:R-:W-:-:S10]  /*6540*/  HFMA2.MMA R11, R10, 1, 1, R57 ;  /* 0x3c003c000a0b7835 */ /* 0x001fd40000000039 */
[----:B------:R-:W0:Y:S02]  /*6550*/  ATOMS.CAST.SPIN R11, [R0], R10, R11 ;  /* 0x0000000a000b738d */ /* 0x000e24000180000b */
[----:B0-----:R-:W-:-:S13]  /*6560*/  ISETP.EQ.U32.AND P0, PT, R11, 0x1, PT ;  /* 0x000000010b00780c */ /* 0x001fda0003f02070 */
[----:B------:R-:W-:Y:S05]  /*6570*/  @!P0 BRA `(.L_x_812) ;  /* 0xffffffb000008947 */ /* 0x000fea000383ffff */
[----:B------:R-:W-:Y:S05]  /*6580*/  BRA `(.L_x_810) ;  /* 0x0000003000007947 */ /* 0x000fea0003800000 */
.L_x_811:
[----:B------:R-:W2:Y:S02]  /*6590*/  LD.E R0, [R2.64] ;  /* 0x0000000a02007980 */ /* 0x000ea4000c101900 */
[----:B--2---:R-:W-:-:S05]  /*65a0*/  IMAD.IADD R11, R57, 0x1, R0 ;  /* 0x00000001390b7824 */ /* 0x004fca00078e0200 */
[----:B------:R0:W-:Y:S02]  /*65b0*/  ST.E [R2.64], R11 ;  /* 0x0000000b02007985 */ /* 0x0001e4000c10190a */
.L_x_810:
[----:B------:R-:W-:Y:S05]  /*65c0*/  BSYNC B0 ;  /* 0x0000000000007941 */ /* 0x000fea0003800000 */
.L_x_809:
        /* <DEDUP_REMOVED lines=8> */
.L_x_816:
[----:B------:R-:W1:Y:S02]  /*6650*/  LDS R10, [R4] ;  /* 0x00000000040a7984 */ /* 0x000e640000000800 */
[----:B01----:R-:W-:-:S06]  /*6660*/  HADD2 R11, R10, R66 ;  /* 0x000000420a0b7230 */ /* 0x003fcc0000000000 */
[----:B------:R-:W0:Y:S02]  /*6670*/  ATOMS.CAST.SPIN R11, [R4], R10, R11 ;  /* 0x0000000a040b738d */ /* 0x000e24000180000b */
[----:B0-----:R-:W-:-:S13]  /*6680*/  ISETP.EQ.U32.AND P0, PT, R11, 0x1, PT ;  /* 0x000000010b00780c */ /* 0x001fda0003f02070 */
[----:B------:R-:W-:Y:S05]  /*6690*/  @!P0 BRA `(.L_x_816) ;  /* 0xffffffb000008947 */ /* 0x000fea000383ffff */
[----:B------:R-:W-:Y:S05]  /*66a0*/  BRA `(.L_x_814) ;  /* 0x0000003000007947 */ /* 0x000fea0003800000 */
.L_x_815:
[----:B------:R-:W2:Y:S02]  /*66b0*/  LD.E R0, [R4.64] ;  /* 0x0000000a04007980 */ /* 0x000ea4000c101900 */
[----:B0-2---:R-:W-:-:S05]  /*66c0*/  IMAD.IADD R11, R66, 0x1, R0 ;  /* 0x00000001420b7824 */ /* 0x005fca00078e0200 */
[----:B------:R0:W-:Y:S02]  /*66d0*/  ST.E [R4.64], R11 ;  /* 0x0000000b04007985 */ /* 0x0001e4000c10190a */
.L_x_814:
[----:B------:R-:W-:Y:S05]  /*66e0*/  BSYNC B0 ;  /* 0x0000000000007941 */ /* 0x000fea0003800000 */
.L_x_813:
        /* <DEDUP_REMOVED lines=9> */
.L_x_820:
[----:B------:R-:W0:Y:S02]  /*6780*/  LDS R8, [R4] ;  /* 0x0000000004087984 */ /* 0x000e240000000800 */
[----:B0-----:R-:W-:-:S10]  /*6790*/  HFMA2.MMA R9, R8, 1, 1, R64 ;  /* 0x3c003c0008097835 */ /* 0x001fd40000000040 */
[----:B------:R-:W0:Y:S02]  /*67a0*/  ATOMS.CAST.SPIN R9, [R4], R8, R9 ;  /* 0x000000080409738d */ /* 0x000e240001800009 */
[----:B0-----:R-:W-:-:S13]  /*67b0*/  ISETP.EQ.U32.AND P0, PT, R9, 0x1, PT ;  /* 0x000000010900780c */ /* 0x001fda0003f02070 */
[----:B------:R-:W-:Y:S05]  /*67c0*/  @!P0 BRA `(.L_x_820) ;  /* 0xffffffb000008947 */ /* 0x000fea000383ffff */
[----:B------:R-:W-:Y:S05]  /*67d0*/  BRA `(.L_x_818) ;  /* 0x0000003000007947 */ /* 0x000fea0003800000 */
.L_x_819:
[----:B------:R-:W2:Y:S02]  /*67e0*/  LD.E R0, [R4.64] ;  /* 0x0000000a04007980 */ /* 0x000ea4000c101900 */
[----:B--2---:R-:W-:-:S05]  /*67f0*/  IADD3 R9, R64, R0, RZ ;  /* 0x0000000040097210 */ /* 0x004fca0007ffe0ff */
[----:B------:R0:W-:Y:S02]  /*6800*/  ST.E [R4.64], R9 ;  /* 0x0000000904007985 */ /* 0x0001e4000c10190a */
.L_x_818:
[----:B------:R-:W-:Y:S05]  /*6810*/  BSYNC B0 ;  /* 0x0000000000007941 */ /* 0x000fea0003800000 */
.L_x_817:
[----:B------:R-:W-:-:S05]  /*6820*/  IADD3 R2, P0, R6, R2, RZ ;  /* 0x0000000206027210 */ /* 0x000fca0007f1e0ff */
[----:B------:R-:W-:-:S07]  /*6830*/  IMAD.X R3, R7, 0x1, R3, P0 ;  /* 0x0000000107037824 */ /* 0x000fce00000e0603 */
[----:B------:R-:W2:Y:S02]  /*6840*/  ATOM.E.ADD.F16x2.RN.STRONG.GPU P0, RZ, [R2.64], R67 ;  /* 0x0000004302ff798a */ /* 0x000ea4000810e9ca */
[----:B--2---:R-:W-:Y:S05]  /*6850*/  @P0 EXIT ;  /* 0x000000000000094d */ /* 0x004fea0003800000 */
[----:B------:R-:W1:Y:S02]  /*6860*/  QSPC.E.S P0, RZ, [R2] ;  /* 0x0000000002ff73aa */ /* 0x000e640000000500 */
[----:B-1----:R-:W-:Y:S05]  /*6870*/  @!P0 BRA `(.L_x_821) ;  /* 0x0000007000008947 */ /* 0x002fea0003800000 */
[----:B------:R-:W-:-:S05]  /*6880*/  LOP3.LUT R2, R2, 0xffffff, RZ, 0xc0, !PT ;  /* 0x00ffffff02027812 */ /* 0x000fca00078ec0ff */
.L_x_822:
[----:B0-----:R-:W0:Y:S02]  /*6890*/  LDS R4, [R2] ;  /* 0x0000000002047984 */ /* 0x001e240000000800 */
[----:B0-----:R-:W-:-:S06]  /*68a0*/  HADD2 R5, R4, R67 ;  /* 0x0000004304057230 */ /* 0x001fcc0000000000 */
[----:B------:R-:W0:Y:S02]  /*68b0*/  ATOMS.CAST.SPIN R5, [R2], R4, R5 ;  /* 0x000000040205738d */ /* 0x000e240001800005 */
[----:B0-----:R-:W-:-:S13]  /*68c0*/  ISETP.EQ.U32.AND P0, PT, R5, 0x1, PT ;  /* 0x000000010500780c */ /* 0x001fda0003f02070 */
[----:B------:R-:W-:Y:S05]  /*68d0*/  @!P0 BRA `(.L_x_822) ;  /* 0xffffffb000008947 */ /* 0x000fea000383ffff */
[----:B------:R-:W-:Y:S05]  /*68e0*/  EXIT ;  /* 0x000000000000794d */ /* 0x000fea0003800000 */
.L_x_821:
[----:B------:R-:W2:Y:S02]  /*68f0*/  LD.E R0, [R2.64] ;  /* 0x0000000a02007980 */ /* 0x000ea4000c101900 */
[----:B0-2---:R-:W-:-:S05]  /*6900*/  IADD3 R5, R67, R0, RZ ;  /* 0x0000000043057210 */ /* 0x005fca0007ffe0ff */
[----:B------:R-:W-:Y:S01]  /*6910*/  ST.E [R2.64], R5 ;  /* 0x0000000502007985 */ /* 0x000fe2000c10190a */
[----:B------:R-:W-:Y:S05]  /*6920*/  EXIT ;  /* 0x000000000000794d */ /* 0x000fea0003800000 */
.L_x_823:
        /* <DEDUP_REMOVED lines=13> */
.L_x_1817:


//--------------------- .text._ZN4vllm4gptq33gemm_half_q_half_gptq_3bit_kernelILb1ELi7EEEvPK6__halfPKjS6_S4_PS2_iiiibPKi --------------------------
	.section	.text._ZN4vllm4gptq33gemm_half_q_half_gptq_3bit_kernelILb1ELi7EEEvPK6__halfPKjS6_S4_PS2_iiiibPKi,"ax",@progbits
	.sectioninfo	@"SHI_REGISTERS=121"
	.align	128
        .global         _ZN4vllm4gptq33gemm_half_q_half_gptq_3bit_kernelILb1ELi7EEEvPK6__halfPKjS6_S4_PS2_iiiibPKi
        .type           _ZN4vllm4gptq33gemm_half_q_half_gptq_3bit_kernelILb1ELi7EEEvPK6__halfPKjS6_S4_PS2_iiiibPKi,@function
        .size           _ZN4vllm4gptq33gemm_half_q_half_gptq_3bit_kernelILb1ELi7EEEvPK6__halfPKjS6_S4_PS2_iiiibPKi,(.L_x_1818 - _ZN4vllm4gptq33gemm_half_q_half_gptq_3bit_kernelILb1ELi7EEEvPK6__halfPKjS6_S4_PS2_iiiibPKi)
        .other          _ZN4vllm4gptq33gemm_half_q_half_gptq_3bit_kernelILb1ELi7EEEvPK6__halfPKjS6_S4_PS2_iiiibPKi,@"STO_CUDA_ENTRY STV_DEFAULT"
_ZN4vllm4gptq33gemm_half_q_half_gptq_3bit_kernelILb1ELi7EEEvPK6__halfPKjS6_S4_PS2_iiiibPKi:
.text._ZN4vllm4gptq33gemm_half_q_half_gptq_3bit_kernelILb1ELi7EEEvPK6__halfPKjS6_S4_PS2_iiiibPKi:
        /* <DEDUP_REMOVED lines=52> */
.L_x_826:
        /* <DEDUP_REMOVED lines=25> */
.L_x_825:
[----:B------:R-:W-:Y:S05]  /*04d0*/  BSYNC B0 ;  /* 0x0000000000007941 */ /* 0x000fea0003800000 */
.L_x_824:
[----:B------:R-:W-:-:S13]  /*04e0*/  ISETP.GE.AND P0, PT, R116, c[0x0][0x18c], PT ;  /* 0x0000630074007a0c */ /* 0x000fda0003f06270 */
[----:B------:R-:W-:Y:S05]  /*04f0*/  @P0 EXIT ;  /* 0x000000000000094d */ /* 0x000fea0003800000 */
[----:B0-----:R-:W-:Y:S01]  /*0500*/  IABS R5, c[0x0][0x194] ;  /* 0x0000650000057a13 */ /* 0x001fe20000000000 */
[----:B------:R-:W-:Y:S01]  /*0510*/  ULDC.64 UR4, c[0x0][0x190] ;  /* 0x0000640000047ab9 */ /* 0x000fe20000000a00 */
[----:B------:R-:W-:Y:S01]  /*0520*/  LOP3.LUT R110, R116, 0x1c, RZ, 0xc0, !PT ;  /* 0x0000001c746e7812 */ /* 0x000fe200078ec0ff */
[----:B------:R-:W-:Y:S01]  /*0530*/  ULOP3.LUT UR4, UR4, UR5, URZ, 0x3c, !UPT ;  /* 0x0000000504047292 */ /* 0x000fe2000f8e3c3f */
[----:B------:R-:W0:Y:S01]  /*0540*/  I2F.RP R0, R5 ;  /* 0x0000000500007306 */ /* 0x000e220000209400 */
[----:B------:R-:W-:Y:S01]  /*0550*/  BSSY B0, `(.L_x_827) ;  /* 0x0000073000007945 */ /* 0x000fe20003800000 */
[----:B------:R-:W-:Y:S03]  /*0560*/  BAR.SYNC.DEFER_BLOCKING 0x0 ;  /* 0x0000000000007b1d */ /* 0x000fe60000010000 */
[----:B------:R-:W-:-:S03]  /*0570*/  ISETP.LE.AND P1, PT, RZ, UR4, PT ;  /* 0x00000004ff007c0c */ /* 0x000fc6000bf23270 */
        /* <DEDUP_REMOVED lines=50> */
[----:B------:R-:W-:Y:S01]  /*08a0*/  LEA.HI R5, R5, R2, RZ, 0x5 ;  /* 0x0000000205057211 */ /* 0x000fe200078f28ff */
[----:B------:R-:W-:Y:S01]  /*08b0*/  IMAD.MOV.U32 R2, RZ, RZ, 0x4 ;  /* 0x00000004ff027424 */ /* 0x000fe200078e00ff */
        /* <DEDUP_REMOVED lines=13> */
.L_x_830:
[----:B------:R-:W-:Y:S02]  /*0990*/  IMAD R0, R109, c[0x0][0x18c], RZ ;  /* 0x000063006d007a24 */ /* 0x000fe400078e02ff */
        /* <DEDUP_REMOVED lines=15> */
.L_x_829:
        /* <DEDUP_REMOVED lines=17> */
.L_x_828:
        /* <DEDUP_REMOVED lines=12> */
[----:B------:R-:W-:-:S05]  /*0c60*/  IMAD R0, R110, 0x3, RZ ;  /* 0x000000036e007824 */ /* 0x000fca00078e02ff */
[----:B--2---:R-:W-:Y:S02]  /*0c70*/  SHF.R.U32.HI R101, RZ, R0, R3 ;  /* 0x00000000ff657219 */ /* 0x004fe40000011603 */
.L_x_831:
[----:B------:R-:W-:Y:S05]  /*0c80*/  BSYNC B0 ;  /* 0x0000000000007941 */ /* 0x000fea0003800000 */
.L_x_827:
        /* <DEDUP_REMOVED lines=24> */
[--C-:B------:R-:W-:Y:S01]  /*0e10*/  SHF.R.U32.HI R104, RZ, 0x9, R101.reuse ;  /* 0x00000009ff687819 */ /* 0x100fe20000011665 */
        /* <DEDUP_REMOVED lines=18> */
[----:B------:R-:W-:Y:S02]  /*0f40*/  LEA R98, P0, R99, c[0x0][0x168], 0x2 ;  /* 0x00005a0063627a11 */ /* 0x000fe400078010ff */
[----:B------:R-:W-:Y:S02]  /*0f50*/  IADD3 R107, R97, -0x20, RZ ;  /* 0xffffffe0616b7810 */ /* 0x000fe40007ffe0ff */
[----:B------:R-:W-:Y:S02]  /*0f60*/  LEA.HI.X R99, R99, c[0x0][0x16c], R18, 0x2, P0 ;  /* 0x00005b0063637a11 */ /* 0x000fe400000f1412 */
[----:B0-----:R-:W-:-:S02]  /*0f70*/  IADD3 R106, R97, -0x40, RZ ;  /* 0xffffffc0616a7810 */ /* 0x001fc40007ffe0ff */
.L_x_839:
[----:B------:R-:W-:-:S13]  /*0f80*/  ISETP.NE.AND P0, PT, R111, R100, PT ;  /* 0x000000646f00720c */ /* 0x000fda0003f05270 */
[----:B------:R-:W-:Y:S05]  /*0f90*/  @P0 BRA `(.L_x_833) ;  /* 0x000002d000000947 */ /* 0x000fea0003800000 */
[----:B------:R-:W-:-:S05]  /*0fa0*/  IADD3 R109, R109, 0x1, RZ ;  /* 0x000000016d6d7810 */ /* 0x000fca0007ffe0ff */
[----:B------:R-:W-:-:S05]  /*0fb0*/  IMAD R15, R109, c[0x0][0x18c], RZ ;  /* 0x000063006d0f7a24 */ /* 0x000fca00078e02ff */
[----:B------:R-:W-:-:S04]  /*0fc0*/  SHF.R.S32.HI R16, RZ, 0x1f, R15 ;  /* 0x0000001fff107819 */ /* 0x000fc8000001140f */
[----:B------:R-:W-:-:S04]  /*0fd0*/  LEA.HI R16, R16, R15, RZ, 0x5 ;  /* 0x0000000f10107211 */ /* 0x000fc800078f28ff */
[----:B------:R-:W-:Y:S01]  /*0fe0*/  SHF.R.S32.HI R15, RZ, 0x5, R16 ;  /* 0x00000005ff0f7819 */ /* 0x000fe20000011410 */
[----:B------:R-:W-:-:S04]  /*0ff0*/  IMAD.MOV.U32 R16, RZ, RZ, 0x4 ;  /* 0x00000004ff107424 */ /* 0x000fc800078e00ff */
        /* <DEDUP_REMOVED lines=17> */
.L_x_837:
[----:B-----5:R-:W-:Y:S01]  /*1110*/  SHF.R.U32.HI R15, RZ, R107, R18 ;  /* 0x0000006bff0f7219 */ /* 0x020fe20000011612 */
[----:B------:R-:W-:Y:S05]  /*1120*/  BRA `(.L_x_838) ;  /* 0x0000006000007947 */ /* 0x000fea0003800000 */
.L_x_836:
[----:B------:R-:W2:Y:S02]  /*1130*/  LDG.E.CONSTANT R15, [R16.64+0x4] ;  /* 0x00000406100f7981 */ /* 0x000ea4000c1e9900 */
[----:B--2---:R-:W-:-:S05]  /*1140*/  IMAD.SHL.U32 R15, R15, 0x100, RZ ;  /* 0x000001000f0f7824 */ /* 0x004fca00078e00ff */
[----:B------:R-:W-:-:S04]  /*1150*/  LOP3.LUT R15, R15, 0xf00, RZ, 0xc0, !PT ;  /* 0x00000f000f0f7812 */ /* 0x000fc800078ec0ff */
[----:B-----5:R-:W-:Y:S01]  /*1160*/  LEA.HI R15, R18, R15, RZ, 0x8 ;  /* 0x0000000f120f7211 */ /* 0x020fe200078f40ff */
[----:B------:R-:W-:Y:S05]  /*1170*/  BRA `(.L_x_838) ;  /* 0x0000001000007947 */ /* 0x000fea0003800000 */
.L_x_835:
[----:B-----5:R-:W-:Y:S02]  /*1180*/  SHF.R.U32.HI R15, RZ, R97, R18 ;  /* 0x00000061ff0f7219 */ /* 0x020fe40000011612 */
.L_x_838:
[----:B------:R-:W-:Y:S05]  /*1190*/  BSYNC B0 ;  /* 0x0000000000007941 */ /* 0x000fea0003800000 */
.L_x_834:
        /* <DEDUP_REMOVED lines=13> */
.L_x_833:
[----:B0-----:R-:W-:Y:S01]  /*1270*/  IMAD.MOV.U32 R29, RZ, RZ, 0x4 ;  /* 0x00000004ff1d7424 */ /* 0x001fe200078e00ff */
[----:B------:R0:W2:Y:S03]  /*1280*/  LDG.E.128.CONSTANT R20, [R98.64] ;  /* 0x0000000662147981 */ /* 0x0000a6000c1e9d00 */
[----:B------:R-:W-:-:S05]  /*1290*/  IMAD.WIDE R24, R29, c[0x0][0x18c], R98 ;  /* 0x000063001d187a25 */ /* 0x000fca00078e0262 */
[----:B------:R1:W3:Y:S01]  /*12a0*/  LDG.E.128.CONSTANT R16, [R24.64] ;  /* 0x0000000618107981 */ /* 0x0002e2000c1e9d00 */
[----:B------:R-:W-:-:S05]  /*12b0*/  IMAD.WIDE R26, R29, c[0x0][0x18c], R24 ;  /* 0x000063001d1a7a25 */ /* 0x000fca00078e0218 */
[----:B------:R4:W3:Y:S01]  /*12c0*/  LDG.E.128.CONSTANT R36, [R26.64] ;  /* 0x000000061a247981 */ /* 0x0008e2000c1e9d00 */
[----:B------:R-:W-:Y:S01]  /*12d0*/  I2F.F16 R15, -0x80 ;  /* 0xffffff80000f7906 */ /* 0x000fe20000200c00 */
[----:B0-----:R-:W-:Y:S01]  /*12e0*/  IMAD.WIDE R98, R29, c[0x0][0x18c], R26 ;  /* 0x000063001d627a25 */ /* 0x001fe200078e021a */
[----:B------:R-:W-:Y:S02]  /*12f0*/  IADD3 R83, R102, UR5, RZ ;  /* 0x0000000566537c10 */ /* 0x000fe4000fffe0ff */
[----:B------:R-:W-:Y:S02]  /*1300*/  IADD3 R71, R104, UR5, RZ ;  /* 0x0000000568477c10 */ /* 0x000fe4000fffe0ff */
[----:B------:R-:W-:Y:S02]  /*1310*/  IADD3 R89, R101, UR5, RZ ;  /* 0x0000000565597c10 */ /* 0x000fe4000fffe0ff */
[----:B------:R-:W0:Y:S01]  /*1320*/  I2F.F16 R28, -0x10 ;  /* 0xfffffff0001c7906 */ /* 0x000e220000200c00 */
[----:B------:R-:W-:-:S02]  /*1330*/  IADD3 R77, R103, UR5, RZ ;  /* 0x00000005674d7c10 */ /* 0x000fc4000fffe0ff */
[----:B------:R-:W-:Y:S02]  /*1340*/  IADD3 R111, R111, 0x20, RZ ;  /* 0x000000206f6f7810 */ /* 0x000fe40007ffe0ff */
[----:B------:R-:W-:Y:S02]  /*1350*/  IADD3 R105, R105, 0x20, RZ ;  /* 0x0000002069697810 */ /* 0x000fe40007ffe0ff */
[----:B------:R-:W-:Y:S01]  /*1360*/  ISETP.GE.AND P0, PT, R111, R118, PT ;  /* 0x000000766f00720c */ /* 0x000fe20003f06270 */
[----:B------:R1:W4:Y:S01]  /*1370*/  I2F.F16 R72, R83 ;  /* 0x0000005300487306 */ /* 0x0003220000200c00 */
[----:B0-----:R-:W-:-:S07]  /*1380*/  PRMT R44, R15, 0x5410, R28 ;  /* 0x000054100f2c7816 */ /* 0x001fce000000001c */
[----:B------:R0:W0:Y:S01]  /*1390*/  I2F.F16 R40, R71 ;  /* 0x0000004700287306 */ /* 0x0000220000200c00 */
[----:B------:R-:W2:Y:S01]  /*13a0*/  LDS.128 R28, [UR4] ;  /* 0x00000004ff1c7984 */ /* 0x000ea20008000c00 */
[----:B-1----:R-:W-:Y:S01]  /*13b0*/  LOP3.LUT R83, R83, 0xe400, RZ, 0xfc, !PT ;  /* 0x0000e40053537812 */ /* 0x002fe200078efcff */
[----:B----4-:R-:W-:-:S05]  /*13c0*/  HADD2 R72, R44, -R72.H0_H0 ;  /* 0xa00000482c487230 */ /* 0x010fca0000000000 */
[----:B------:R1:W4:Y:S01]  /*13d0*/  I2F.F16 R73, R89 ;  /* 0x0000005900497306 */ /* 0x0003220000200c00 */
[----:B0-----:R-:W-:-:S07]  /*13e0*/  LOP3.LUT R71, R71, 0xe400, RZ, 0xfc, !PT ;  /* 0x0000e40047477812 */ /* 0x001fce00078efcff */
[----:B------:R0:W0:Y:S01]  /*13f0*/  I2F.F16 R41, R77 ;  /* 0x0000004d00297306 */ /* 0x0000220000200c00 */
[C---:B------:R-:W-:Y:S01]  /*1400*/  HADD2 R40, R44.reuse, -R40.H0_H0 ;  /* 0xa00000282c287230 */ /* 0x040fe20000000000 */
[----:B-1----:R-:W-:Y:S01]  /*1410*/  LOP3.LUT R89, R89, 0xe400, RZ, 0xfc, !PT ;  /* 0x0000e40059597812 */ /* 0x002fe200078efcff */
[C---:B----4-:R-:W-:Y:S01]  /*1420*/  HADD2 R73, R44.reuse, -R73.H0_H0 ;  /* 0xa00000492c497230 */ /* 0x050fe20000000000 */
[----:B0-----:R-:W-:Y:S01]  /*1430*/  LOP3.LUT R77, R77, 0xe400, RZ, 0xfc, !PT ;  /* 0x0000e4004d4d7812 */ /* 0x001fe200078efcff */
[----:B------:R-:W-:Y:S01]  /*1440*/  HADD2 R41, R44, -R41.H0_H0 ;  /* 0xa00000292c297230 */ /* 0x000fe20000000000 */
[C---:B--2---:R-:W-:Y:S02]  /*1450*/  LOP3.LUT R32, R22.reuse, 0x70007, RZ, 0xc0, !PT ;  /* 0x0007000716207812 */ /* 0x044fe400078ec0ff */
[----:B------:R-:W-:Y:S02]  /*1460*/  LOP3.LUT R33, R22, 0x380038, RZ, 0xc0, !PT ;  /* 0x0038003816217812 */ /* 0x000fe400078ec0ff */
[----:B------:R-:W-:-:S02]  /*1470*/  SHF.R.U32.HI R48, RZ, 0x6, R22 ;  /* 0x00000006ff307819 */ /* 0x000fc40000011616 */
[C---:B------:R-:W-:Y:S02]  /*1480*/  LOP3.LUT R25, R21.reuse, 0x70007, RZ, 0xc0, !PT ;  /* 0x0007000715197812 */ /* 0x040fe400078ec0ff */
[----:B------:R-:W-:Y:S02]  /*1490*/  SHF.R.U32.HI R22, RZ, 0xf, R22 ;  /* 0x0000000fff167819 */ /* 0x000fe40000011616 */
[C---:B------:R-:W-:Y:S02]  /*14a0*/  LOP3.LUT R15, R20.reuse, 0x70007, RZ, 0xc0, !PT ;  /* 0x00070007140f7812 */ /* 0x040fe400078ec0ff */
[----:B------:R-:W-:Y:S02]  /*14b0*/  LOP3.LUT R24, R20, 0x380038, RZ, 0xc0, !PT ;  /* 0x0038003814187812 */ /* 0x000fe400078ec0ff */
[----:B------:R-:W-:Y:S02]  /*14c0*/  SHF.R.U32.HI R46, RZ, 0x6, R20 ;  /* 0x00000006ff2e7819 */ /* 0x000fe40000011614 */
[----:B------:R-:W-:-:S02]  /*14d0*/  LOP3.LUT R26, R21, 0x380038, RZ, 0xc0, !PT ;  /* 0x00380038151a7812 */ /* 0x000fc400078ec0ff */
[----:B------:R-:W-:Y:S02]  /*14e0*/  SHF.R.U32.HI R20, RZ, 0xf, R20 ;  /* 0x0000000fff147819 */ /* 0x000fe40000011614 */
[C---:B------:R-:W-:Y:S02]  /*14f0*/  LOP3.LUT R34, R23.reuse, 0x70007, RZ, 0xc0, !PT ;  /* 0x0007000717227812 */ /* 0x040fe400078ec0ff */
[----:B------:R-:W-:Y:S02]  /*1500*/  LOP3.LUT R35, R23, 0x380038, RZ, 0xc0, !PT ;  /* 0x0038003817237812 */ /* 0x000fe400078ec0ff */
[C---:B---3--:R-:W-:Y:S02]  /*1510*/  LOP3.LUT R50, R17.reuse, 0x70007, RZ, 0xc0, !PT ;  /* 0x0007000711327812 */ /* 0x048fe400078ec0ff */
[----:B------:R-:W-:Y:S02]  /*1520*/  LOP3.LUT R55, R17, 0x380038, RZ, 0xc0, !PT ;  /* 0x0038003811377812 */ /* 0x000fe400078ec0ff */
[----:B------:R-:W-:-:S02]  /*1530*/  SHF.R.U32.HI R43, RZ, 0x6, R17 ;  /* 0x00000006ff2b7819 */ /* 0x000fc40000011611 */
[----:B------:R-:W-:Y:S02]  /*1540*/  SHF.R.U32.HI R76, RZ, 0xe, R17 ;  /* 0x0000000eff4c7819 */ /* 0x000fe40000011611 */
[C---:B------:R-:W-:Y:S02]  /*1550*/  LOP3.LUT R51, R18.reuse, 0x70007, RZ, 0xc0, !PT ;  /* 0x0007000712337812 */ /* 0x040fe400078ec0ff */
[----:B------:R-:W-:Y:S02]  /*1560*/  LOP3.LUT R56, R18, 0x380038, RZ, 0xc0, !PT ;  /* 0x0038003812387812 */ /* 0x000fe400078ec0ff */
[--C-:B------:R-:W-:Y:S02]  /*1570*/  SHF.R.U32.HI R63, RZ, 0x6, R18.reuse ;  /* 0x00000006ff3f7819 */ /* 0x100fe40000011612 */
[----:B------:R-:W-:Y:S02]  /*1580*/  SHF.R.U32.HI R17, RZ, 0xe, R18 ;  /* 0x0000000eff117819 */ /* 0x000fe40000011612 */
[----:B------:R-:W-:-:S02]  /*1590*/  LOP3.LUT R53, R19, 0x70007, RZ, 0xc0, !PT ;  /* 0x0007000713357812 */ /* 0x000fc400078ec0ff */
[----:B------:R-:W-:Y:S02]  /*15a0*/  LOP3.LUT R57, R19, 0x380038, RZ, 0xc0, !PT ;  /* 0x0038003813397812 */ /* 0x000fe400078ec0ff */
[--C-:B------:R-:W-:Y:S02]  /*15b0*/  SHF.R.U32.HI R64, RZ, 0x6, R19.reuse ;  /* 0x00000006ff407819 */ /* 0x100fe40000011613 */
[----:B------:R-:W-:Y:S02]  /*15c0*/  SHF.R.U32.HI R82, RZ, 0xe, R19 ;  /* 0x0000000eff527819 */ /* 0x000fe40000011613 */
[----:B------:R-:W-:Y:S02]  /*15d0*/  LOP3.LUT R22, R22, 0x10001, RZ, 0xc0, !PT ;  /* 0x0001000116167812 */ /* 0x000fe400078ec0ff */
[----:B------:R-:W-:Y:S02]  /*15e0*/  LOP3.LUT R18, R25, 0x64006400, RZ, 0xfc, !PT ;  /* 0x6400640019127812 */ /* 0x000fe400078efcff */
[----:B------:R-:W-:-:S02]  /*15f0*/  SHF.R.U32.HI R47, RZ, 0x6, R21 ;  /* 0x00000006ff2f7819 */ /* 0x000fc40000011615 */
[----:B------:R-:W-:Y:S02]  /*1600*/  SHF.R.U32.HI R27, RZ, 0xf, R21 ;  /* 0x0000000fff1b7819 */ /* 0x000fe40000011615 */
[----:B------:R-:W-:Y:S02]  /*1610*/  LOP3.LUT R19, R26, 0x64006400, RZ, 0xfc, !PT ;  /* 0x640064001a137812 */ /* 0x000fe400078efcff */
[C---:B------:R-:W-:Y:S02]  /*1620*/  LOP3.LUT R49, R16.reuse, 0x70007, RZ, 0xc0, !PT ;  /* 0x0007000710317812 */ /* 0x040fe400078ec0ff */
[----:B------:R-:W-:Y:S02]  /*1630*/  LOP3.LUT R54, R16, 0x380038, RZ, 0xc0, !PT ;  /* 0x0038003810367812 */ /* 0x000fe400078ec0ff */
[--C-:B------:R-:W-:Y:S02]  /*1640*/  SHF.R.U32.HI R42, RZ, 0x6, R16.reuse ;  /* 0x00000006ff2a7819 */ /* 0x100fe40000011610 */
[----:B------:R-:W-:-:S02]  /*1650*/  SHF.R.U32.HI R21, RZ, 0xe, R16 ;  /* 0x0000000eff157819 */ /* 0x000fc40000011610 */
[----:B------:R-:W-:Y:S02]  /*1660*/  LOP3.LUT R20, R20, 0x10001, RZ, 0xc0, !PT ;  /* 0x0001000114147812 */ /* 0x000fe400078ec0ff */
[----:B------:R-:W-:Y:S02]  /*1670*/  LOP3.LUT R32, R32, 0x64006400, RZ, 0xfc, !PT ;  /* 0x6400640020207812 */ /* 0x000fe400078efcff */
[----:B------:R-:W-:Y:S02]  /*1680*/  LOP3.LUT R34, R34, 0x64006400, RZ, 0xfc, !PT ;  /* 0x6400640022227812 */ /* 0x000fe400078efcff */
[----:B------:R-:W-:Y:S02]  /*1690*/  LOP3.LUT R35, R35, 0x64006400, RZ, 0xfc, !PT ;  /* 0x6400640023237812 */ /* 0x000fe400078efcff */
[----:B------:R-:W-:Y:S02]  /*16a0*/  LOP3.LUT R16, R15, 0x64006400, RZ, 0xfc, !PT ;  /* 0x640064000f107812 */ /* 0x000fe400078efcff */
[----:B------:R-:W-:-:S02]  /*16b0*/  SHF.R.U32.HI R52, RZ, 0x6, R23 ;  /* 0x00000006ff347819 */ /* 0x000fc40000011617 */
[----:B------:R-:W-:Y:S01]  /*16c0*/  LOP3.LUT R80, R22, 0x20002, R17, 0xf8, !PT ;  /* 0x0002000216507812 */ /* 0x000fe200078ef811 */
[----:B------:R-:W-:Y:S01]  /*16d0*/  HADD2 R17, R18, R83.H0_H0 ;  /* 0x2000005312117230 */ /* 0x000fe20000000000 */
[----:B------:R-:W-:Y:S01]  /*16e0*/  SHF.R.U32.HI R23, RZ, 0xf, R23 ;  /* 0x0000000fff177819 */ /* 0x000fe20000011617 */
[----:B------:R-:W-:Y:S01]  /*16f0*/  HFMA2 R18, R19, 0.125, 0.125, R72.H0_H0 ;  /* 0x3000300013127831 */ /* 0x000fe20000040048 */
[----:B------:R-:W-:Y:S01]  /*1700*/  LOP3.LUT R74, R20, 0x20002, R21, 0xf8, !PT ;  /* 0x00020002144a7812 */ /* 0x000fe200078ef815 */
[----:B------:R-:W-:Y:S01]  /*1710*/  HADD2 R19, R32, R77.H0_H0 ;  /* 0x2000004d20137230 */ /* 0x000fe20000000000 */
[----:B------:R-:W-:Y:S01]  /*1720*/  LOP3.LUT R20, R33, 0x64006400, RZ, 0xfc, !PT ;  /* 0x6400640021147812 */ /* 0x000fe200078efcff */
[----:B------:R-:W-:Y:S01]  /*1730*/  HADD2 R21, R34, R71.H0_H0 ;  /* 0x2000004722157230 */ /* 0x000fe20000000000 */
[----:B------:R-:W-:Y:S01]  /*1740*/  LOP3.LUT R23, R23, 0x10001, RZ, 0xc0, !PT ;  /* 0x0001000117177812 */ /* 0x000fe200078ec0ff */
[----:B------:R-:W-:Y:S01]  /*1750*/  HFMA2 R22, R35, 0.125, 0.125, R40.H0_H0 ;  /* 0x3000300023167831 */ /* 0x000fe20000040028 */
[----:B------:R-:W-:Y:S01]  /*1760*/  LOP3.LUT R24, R24, 0x64006400, RZ, 0xfc, !PT ;  /* 0x6400640018187812 */ /* 0x000fe200078efcff */
[----:B------:R-:W-:Y:S01]  /*1770*/  HADD2 R15, R16, R89.H0_H0 ;  /* 0x20000059100f7230 */ /* 0x000fe20000000000 */
[----:B------:R-:W0:Y:S01]  /*1780*/  LDS.128 R32, [UR4+0x10] ;  /* 0x00001004ff207984 */ /* 0x000e220008000c00 */
[----:B------:R-:W-:Y:S01]  /*1790*/  LOP3.LUT R82, R23, 0x20002, R82, 0xf8, !PT ;  /* 0x0002000217527812 */ /* 0x000fe200078ef852 */
[----:B------:R-:W-:Y:S01]  /*17a0*/  HFMA2 R20, R20, 0.125, 0.125, R41.H0_H0 ;  /* 0x3000300014147831 */ /* 0x000fe20000040029 */
[-C--:B------:R-:W-:Y:S01]  /*17b0*/  HFMA2.MMA R25, R19, R28.reuse, RZ ;  /* 0x0000001c13197235 */ /* 0x080fe200000000ff */
[----:B------:R-:W-:Y:S01]  /*17c0*/  HFMA2 R16, R24, 0.125, 0.125, R73.H0_H0 ;  /* 0x3000300018107831 */ /* 0x000fe20000040049 */
[----:B------:R-:W-:Y:S01]  /*17d0*/  HFMA2.MMA R23, R15, R28, RZ ;  /* 0x0000001c0f177235 */ /* 0x000fe200000000ff */
[-C--:B------:R-:W-:Y:S01]  /*17e0*/  HFMA2 R24, R17, R28.reuse, RZ.H0_H0 ;  /* 0x0000001c11187231 */ /* 0x080fe200000400ff */
[----:B------:R-:W-:Y:S01]  /*17f0*/  LOP3.LUT R26, R48, 0x70007, RZ, 0xc0, !PT ;  /* 0x00070007301a7812 */ /* 0x000fe200078ec0ff */
[----:B------:R-:W-:Y:S01]  /*1800*/  HFMA2 R28, R21, R28, RZ.H0_H0 ;  /* 0x0000001c151c7231 */ /* 0x000fe200000400ff */
[-C--:B------:R-:W-:Y:S01]  /*1810*/  HFMA2.MMA R66, R20, R29.reuse, R25 ;  /* 0x0000001d14427235 */ /* 0x080fe20000000019 */
[----:B------:R-:W-:Y:S01]  /*1820*/  LOP3.LUT R27, R27, 0x10001, RZ, 0xc0, !PT ;  /* 0x000100011b1b7812 */ /* 0x000fe200078ec0ff */
[----:B------:R-:W-:Y:S01]  /*1830*/  HFMA2.MMA R61, R16, R29, R23 ;  /* 0x0000001d103d7235 */ /* 0x000fe20000000017 */
[----:B------:R-:W-:Y:S01]  /*1840*/  LOP3.LUT R23, R46, 0x70007, RZ, 0xc0, !PT ;  /* 0x000700072e177812 */ /* 0x000fe200078ec0ff */
[-C--:B------:R-:W-:Y:S01]  /*1850*/  HFMA2 R65, R18, R29.reuse, R24 ;  /* 0x0000001d12417231 */ /* 0x080fe20000000018 */
[----:B------:R-:W-:Y:S01]  /*1860*/  LOP3.LUT R25, R47, 0x70007, RZ, 0xc0, !PT ;  /* 0x000700072f197812 */ /* 0x000fe200078ec0ff */
[----:B------:R-:W-:Y:S01]  /*1870*/  HFMA2 R67, R22, R29, R28 ;  /* 0x0000001d16437231 */ /* 0x000fe2000000001c */
[----:B------:R-:W-:-:S02]  /*1880*/  LOP3.LUT R45, R52, 0x70007, RZ, 0xc0, !PT ;  /* 0x00070007342d7812 */ /* 0x000fc400078ec0ff */
[----:B------:R-:W-:Y:S02]  /*1890*/  LOP3.LUT R24, R46, 0x380038, RZ, 0xc0, !PT ;  /* 0x003800382e187812 */ /* 0x000fe400078ec0ff */
[----:B------:R-:W-:Y:S02]  /*18a0*/  LOP3.LUT R58, R23, 0x64006400, RZ, 0xfc, !PT ;  /* 0x64006400173a7812 */ /* 0x000fe400078efcff */
[----:B------:R-:W-:Y:S02]  /*18b0*/  LOP3.LUT R44, R26, 0x64006400, RZ, 0xfc, !PT ;  /* 0x640064001a2c7812 */ /* 0x000fe400078efcff */
[----:B------:R-:W-:Y:S01]  /*18c0*/  LOP3.LUT R76, R27, 0x20002, R76, 0xf8, !PT ;  /* 0x000200021b4c7812 */ /* 0x000fe200078ef84c */
[----:B------:R-:W-:Y:S01]  /*18d0*/  HADD2 R58, R58, R89.H0_H0 ;  /* 0x200000593a3a7230 */ /* 0x000fe20000000000 */
[----:B------:R-:W-:Y:S02]  /*18e0*/  LOP3.LUT R29, R48, 0x380038, RZ, 0xc0, !PT ;  /* 0x00380038301d7812 */ /* 0x000fe400078ec0ff */
[----:B------:R-:W-:-:S02]  /*18f0*/  LOP3.LUT R28, R25, 0x64006400, RZ, 0xfc, !PT ;  /* 0x64006400191c7812 */ /* 0x000fc400078efcff */
[----:B------:R-:W-:Y:S01]  /*1900*/  LOP3.LUT R62, R45, 0x64006400, RZ, 0xfc, !PT ;  /* 0x640064002d3e7812 */ /* 0x000fe200078efcff */
[-C--:B------:R-:W-:Y:S01]  /*1910*/  HFMA2.MMA R61, R58, R30.reuse, R61 ;  /* 0x0000001e3a3d7235 */ /* 0x080fe2000000003d */
[----:B------:R-:W-:Y:S01]  /*1920*/  LOP3.LUT R27, R47, 0x380038, RZ, 0xc0, !PT ;  /* 0x003800382f1b7812 */ /* 0x000fe200078ec0ff */
[----:B------:R-:W-:Y:S01]  /*1930*/  HADD2 R23, R28, R83.H0_H0 ;  /* 0x200000531c177230 */ /* 0x000fe20000000000 */
[----:B------:R-:W-:Y:S01]  /*1940*/  LOP3.LUT R59, R52, 0x380038, RZ, 0xc0, !PT ;  /* 0x00380038343b7812 */ /* 0x000fe200078ec0ff */
[----:B------:R-:W-:Y:S01]  /*1950*/  HADD2 R25, R62, R71.H0_H0 ;  /* 0x200000473e197230 */ /* 0x000fe20000000000 */
[----:B------:R-:W-:Y:S01]  /*1960*/  LOP3.LUT R26, R24, 0x64006400, RZ, 0xfc, !PT ;  /* 0x64006400181a7812 */ /* 0x000fe200078efcff */
[----:B------:R-:W-:Y:S01]  /*1970*/  HADD2 R24, R44, R77.H0_H0 ;  /* 0x2000004d2c187230 */ /* 0x000fe20000000000 */
[----:B------:R-:W-:Y:S01]  /*1980*/  LOP3.LUT R60, R29, 0x64006400, RZ, 0xfc, !PT ;  /* 0x640064001d3c7812 */ /* 0x000fe200078efcff */
[-C--:B------:R-:W-:Y:S01]  /*1990*/  HFMA2 R65, R23, R30.reuse, R65 ;  /* 0x0000001e17417231 */ /* 0x080fe20000000041 */
[----:B------:R-:W-:Y:S01]  /*19a0*/  LOP3.LUT R27, R27, 0x64006400, RZ, 0xfc, !PT ;  /* 0x640064001b1b7812 */ /* 0x000fe200078efcff */
[----:B------:R-:W-:Y:S01]  /*19b0*/  HFMA2 R45, R26, 0.125, 0.125, R73.H0_H0 ;  /* 0x300030001a2d7831 */ /* 0x000fe20000040049 */
[----:B------:R-:W-:Y:S01]  /*19c0*/  LOP3.LUT R46, R46, 0x1c001c0, RZ, 0xc0, !PT ;  /* 0x01c001c02e2e7812 */ /* 0x000fe200078ec0ff */
[----:B------:R-:W-:Y:S01]  /*19d0*/  HFMA2.MMA R66, R24, R30, R66 ;  /* 0x0000001e18427235 */ /* 0x000fe20000000042 */
[----:B------:R-:W-:Y:S01]  /*19e0*/  LOP3.LUT R47, R47, 0x1c001c0, RZ, 0xc0, !PT ;  /* 0x01c001c02f2f7812 */ /* 0x000fe200078ec0ff */
[----:B------:R-:W-:Y:S01]  /*19f0*/  HFMA2 R67, R25, R30, R67 ;  /* 0x0000001e19437231 */ /* 0x000fe20000000043 */
[----:B------:R-:W-:Y:S01]  /*1a00*/  LOP3.LUT R59, R59, 0x64006400, RZ, 0xfc, !PT ;  /* 0x640064003b3b7812 */ /* 0x000fe200078efcff */
[----:B------:R-:W-:Y:S01]  /*1a10*/  HFMA2 R26, R60, 0.125, 0.125, R41.H0_H0 ;  /* 0x300030003c1a7831 */ /* 0x000fe20000040029 */
[----:B------:R-:W-:Y:S01]  /*1a20*/  LOP3.LUT R48, R48, 0x1c001c0, RZ, 0xc0, !PT ;  /* 0x01c001c030307812 */ /* 0x000fe200078ec0ff */
[----:B------:R-:W-:Y:S01]  /*1a30*/  HFMA2 R44, R27, 0.125, 0.125, R72.H0_H0 ;  /* 0x300030001b2c7831 */ /* 0x000fe20000040048 */
[----:B------:R-:W-:Y:S01]  /*1a40*/  LOP3.LUT R52, R52, 0x1c001c0, RZ, 0xc0, !PT ;  /* 0x01c001c034347812 */ /* 0x000fe200078ec0ff */
[----:B------:R-:W-:Y:S01]  /*1a50*/  HFMA2 R27, R59, 0.125, 0.125, R40.H0_H0 ;  /* 0x300030003b1b7831 */ /* 0x000fe20000040028 */
[----:B------:R-:W-:Y:S01]  /*1a60*/  LOP3.LUT R46, R46, 0x64006400, RZ, 0xfc, !PT ;  /* 0x640064002e2e7812 */ /* 0x000fe200078efcff */
[-C--:B------:R-:W-:Y:S01]  /*1a70*/  HFMA2.MMA R61, R45, R31.reuse, R61 ;  /* 0x0000001f2d3d7235 */ /* 0x080fe2000000003d */
[----:B------:R-:W-:Y:S01]  /*1a80*/  LOP3.LUT R47, R47, 0x64006400, RZ, 0xfc, !PT ;  /* 0x640064002f2f7812 */ /* 0x000fe200078efcff */
[-C--:B------:R-:W-:Y:S01]  /*1a90*/  HFMA2 R65, R44, R31.reuse, R65 ;  /* 0x0000001f2c417231 */ /* 0x080fe20000000041 */
[----:B------:R-:W-:Y:S01]  /*1aa0*/  LOP3.LUT R30, R48, 0x64006400, RZ, 0xfc, !PT ;  /* 0x64006400301e7812 */ /* 0x000fe200078efcff */
[----:B------:R-:W-:Y:S01]  /*1ab0*/  HFMA2.MMA R66, R26, R31, R66 ;  /* 0x0000001f1a427235 */ /* 0x000fe20000000042 */
[----:B------:R-:W-:Y:S01]  /*1ac0*/  LOP3.LUT R29, R52, 0x64006400, RZ, 0xfc, !PT ;  /* 0x64006400341d7812 */ /* 0x000fe200078efcff */
[----:B------:R-:W-:Y:S01]  /*1ad0*/  HFMA2 R48, R47, 0.015625, 0.015625, R72.H1_H1 ;  /* 0x240024002f307831 */ /* 0x000fe20000060048 */
[----:B------:R-:W-:Y:S01]  /*1ae0*/  LOP3.LUT R28, R49, 0x64006400, RZ, 0xfc, !PT ;  /* 0x64006400311c7812 */ /* 0x000fe200078efcff */
[----:B------:R-:W-:Y:S01]  /*1af0*/  HFMA2 R49, R46, 0.015625, 0.015625, R73.H1_H1 ;  /* 0x240024002e317831 */ /* 0x000fe20000060049 */
[----:B------:R-:W-:Y:S01]  /*1b00*/  LOP3.LUT R62, R53, 0x64006400, RZ, 0xfc, !PT ;  /* 0x64006400353e7812 */ /* 0x000fe200078efcff */
[----:B------:R-:W-:Y:S01]  /*1b10*/  HFMA2 R67, R27, R31, R67 ;  /* 0x0000001f1b437231 */ /* 0x000fe20000000043 */
[----:B------:R-:W-:Y:S01]  /*1b20*/  LOP3.LUT R50, R50, 0x64006400, RZ, 0xfc, !PT ;  /* 0x6400640032327812 */ /* 0x000fe200078efcff */
[----:B------:R-:W-:Y:S01]  /*1b30*/  HFMA2 R47, R30, 0.015625, 0.015625, R41.H1_H1 ;  /* 0x240024001e2f7831 */ /* 0x000fe20000060029 */
[----:B------:R-:W-:Y:S01]  /*1b40*/  LOP3.LUT R60, R51, 0x64006400, RZ, 0xfc, !PT ;  /* 0x64006400333c7812 */ /* 0x000fe200078efcff */
[----:B------:R-:W-:Y:S01]  /*1b50*/  HFMA2 R46, R29, 0.015625, 0.015625, R40.H1_H1 ;  /* 0x240024001d2e7831 */ /* 0x000fe20000060028 */
[-C--:B0-----:R-:W-:Y:S01]  /*1b60*/  HFMA2.MMA R61, R49, R32.reuse, R61 ;  /* 0x00000020313d7235 */ /* 0x081fe2000000003d */
[----:B------:R-:W-:Y:S01]  /*1b70*/  HADD2 R53, R28, R89.H0_H0 ;  /* 0x200000591c357230 */ /* 0x000fe20000000000 */
[----:B------:R-:W-:Y:S01]  /*1b80*/  LOP3.LUT R55, R55, 0x64006400, RZ, 0xfc, !PT ;  /* 0x6400640037377812 */ /* 0x000fe200078efcff */
[----:B------:R-:W0:Y:S01]  /*1b90*/  LDS.128 R28, [UR4+0x20] ;  /* 0x00002004ff1c7984 */ /* 0x000e220008000c00 */
[-C--:B------:R-:W-:Y:S01]  /*1ba0*/  HFMA2 R65, R48, R32.reuse, R65 ;  /* 0x0000002030417231 */ /* 0x080fe20000000041 */
[----:B------:R-:W-:Y:S01]  /*1bb0*/  HFMA2.MMA R66, R47, R32, R66 ;  /* 0x000000202f427235 */ /* 0x000fe20000000042 */
[----:B------:R-:W-:Y:S01]  /*1bc0*/  HADD2 R52, R50, R83.H0_H0 ;  /* 0x2000005332347230 */ /* 0x000fe20000000000 */
[----:B------:R-:W-:Y:S01]  /*1bd0*/  LOP3.LUT R59, R57, 0x64006400, RZ, 0xfc, !PT ;  /* 0x64006400393b7812 */ /* 0x000fe200078efcff */
[----:B------:R-:W-:Y:S01]  /*1be0*/  HADD2 R51, R60, R77.H0_H0 ;  /* 0x2000004d3c337230 */ /* 0x000fe20000000000 */
[----:B------:R-:W-:Y:S01]  /*1bf0*/  LOP3.LUT R54, R54, 0x64006400, RZ, 0xfc, !PT ;  /* 0x6400640036367812 */ /* 0x000fe200078efcff */
[----:B------:R-:W-:Y:S01]  /*1c00*/  HFMA2 R32, R46, R32, R67 ;  /* 0x000000202e207231 */ /* 0x000fe20000000043 */
[----:B------:R-:W-:Y:S01]  /*1c10*/  LOP3.LUT R57, R64, 0x70007, RZ, 0xc0, !PT ;  /* 0x0007000740397812 */ /* 0x000fe200078ec0ff */
[----:B------:R-:W-:Y:S01]  /*1c20*/  HADD2 R50, R62, R71.H0_H0 ;  /* 0x200000473e327230 */ /* 0x000fe20000000000 */
[----:B------:R-:W-:Y:S01]  /*1c30*/  LOP3.LUT R62, R56, 0x64006400, RZ, 0xfc, !PT ;  /* 0x64006400383e7812 */ /* 0x000fe200078efcff */
[-C--:B------:R-:W-:Y:S01]  /*1c40*/  HFMA2.MMA R61, R53, R33.reuse, R61 ;  /* 0x00000021353d7235 */ /* 0x080fe2000000003d */
[----:B------:R-:W-:Y:S01]  /*1c50*/  LOP3.LUT R56, R63, 0x70007, RZ, 0xc0, !PT ;  /* 0x000700073f387812 */ /* 0x000fe200078ec0ff */
[-C--:B------:R-:W-:Y:S01]  /*1c60*/  HFMA2 R69, R50, R33.reuse, R32 ;  /* 0x0000002132457231 */ /* 0x080fe20000000020 */
[----:B------:R-:W-:Y:S01]  /*1c70*/  HFMA2.MMA R67, R51, R33, R66 ;  /* 0x0000002133437235 */ /* 0x000fe20000000042 */
[----:B------:R-:W-:Y:S01]  /*1c80*/  HFMA2 R65, R52, R33, R65 ;  /* 0x0000002134417231 */ /* 0x000fe20000000041 */
[----:B------:R-:W-:-:S02]  /*1c90*/  LOP3.LUT R32, R42, 0x70007, RZ, 0xc0, !PT ;  /* 0x000700072a207812 */ /* 0x000fc400078ec0ff */
[----:B------:R-:W-:Y:S02]  /*1ca0*/  LOP3.LUT R33, R43, 0x70007, RZ, 0xc0, !PT ;  /* 0x000700072b217812 */ /* 0x000fe400078ec0ff */
[----:B------:R-:W-:Y:S01]  /*1cb0*/  LOP3.LUT R66, R56, 0x64006400, RZ, 0xfc, !PT ;  /* 0x6400640038427812 */ /* 0x000fe200078efcff */
[----:B------:R-:W-:Y:S01]  /*1cc0*/  HFMA2 R56, R55, 0.125, 0.125, R72.H0_H0 ;  /* 0x3000300037387831 */ /* 0x000fe20000040048 */
        /* <DEDUP_REMOVED lines=8> */
[-C--:B------:R-:W-:Y:S01]  /*1d50*/  HFMA2 R65, R56, R34.reuse, R65 ;  /* 0x0000002238417231 */ /* 0x080fe20000000041 */
[----:B------:R-:W-:Y:S01]  /*1d60*/  HFMA2.MMA R67, R55, R34, R67 ;  /* 0x0000002237437235 */ /* 0x000fe20000000043 */
[----:B------:R-:W-:Y:S01]  /*1d70*/  HADD2 R62, R32, R89.H0_H0 ;  /* 0x20000059203e7230 */ /* 0x000fe20000000000 */
[C---:B------:R-:W-:Y:S01]  /*1d80*/  LOP3.LUT R32, R42.reuse, 0x380038, RZ, 0xc0, !PT ;  /* 0x003800382a207812 */ /* 0x040fe200078ec0ff */
[----:B------:R-:W-:Y:S01]  /*1d90*/  HFMA2 R34, R54, R34, R69 ;  /* 0x0000002236227231 */ /* 0x000fe20000000045 */
[----:B------:R-:W-:Y:S01]  /*1da0*/  LOP3.LUT R42, R42, 0x1c001c0, RZ, 0xc0, !PT ;  /* 0x01c001c02a2a7812 */ /* 0x000fe200078ec0ff */
[----:B------:R-:W-:Y:S01]  /*1db0*/  HADD2 R61, R60, R83.H0_H0 ;  /* 0x200000533c3d7230 */ /* 0x000fe20000000000 */
[----:B------:R-:W-:Y:S01]  /*1dc0*/  LOP3.LUT R32, R32, 0x64006400, RZ, 0xfc, !PT ;  /* 0x6400640020207812 */ /* 0x000fe200078efcff */
[----:B------:R-:W-:Y:S01]  /*1dd0*/  HADD2 R59, R68, R71.H0_H0 ;  /* 0x20000047443b7230 */ /* 0x000fe20000000000 */
[-C--:B------:R-:W-:Y:S01]  /*1de0*/  HFMA2.MMA R69, R62, R35.reuse, R33 ;  /* 0x000000233e457235 */ /* 0x080fe20000000021 */
[----:B------:R-:W-:Y:S01]  /*1df0*/  HADD2 R60, R66, R77.H0_H0 ;  /* 0x2000004d423c7230 */ /* 0x000fe20000000000 */
[----:B------:R-:W-:Y:S01]  /*1e00*/  LOP3.LUT R33, R43, 0x380038, RZ, 0xc0, !PT ;  /* 0x003800382b217812 */ /* 0x000fe200078ec0ff */
[-C--:B------:R-:W-:Y:S01]  /*1e10*/  HFMA2 R78, R59, R35.reuse, R34 ;  /* 0x000000233b4e7231 */ /* 0x080fe20000000022 */
[----:B------:R-:W-:Y:S01]  /*1e20*/  LOP3.LUT R34, R63, 0x380038, RZ, 0xc0, !PT ;  /* 0x003800383f227812 */ /* 0x000fe200078ec0ff */
[----:B------:R-:W-:Y:S01]  /*1e30*/  HFMA2 R70, R61, R35, R65 ;  /* 0x000000233d467231 */ /* 0x000fe20000000041 */
[----:B------:R-:W-:Y:S01]  /*1e40*/  LOP3.LUT R33, R33, 0x64006400, RZ, 0xfc, !PT ;  /* 0x6400640021217812 */ /* 0x000fe200078efcff */
[----:B------:R-:W-:Y:S01]  /*1e50*/  HFMA2.MMA R75, R60, R35, R67 ;  /* 0x000000233c4b7235 */ /* 0x000fe20000000043 */
[C---:B------:R-:W-:Y:S01]  /*1e60*/  LOP3.LUT R35, R64.reuse, 0x380038, RZ, 0xc0, !PT ;  /* 0x0038003840237812 */ /* 0x040fe200078ec0ff */
[----:B------:R-:W-:Y:S01]  /*1e70*/  HFMA2 R66, R32, 0.125, 0.125, R73.H0_H0 ;  /* 0x3000300020427831 */ /* 0x000fe20000040049 */
[----:B------:R-:W-:Y:S01]  /*1e80*/  LOP3.LUT R64, R64, 0x1c001c0, RZ, 0xc0, !PT ;  /* 0x01c001c040407812 */ /* 0x000fe200078ec0ff */
[----:B------:R-:W-:Y:S01]  /*1e90*/  HFMA2 R65, R33, 0.125, 0.125, R72.H0_H0 ;  /* 0x3000300021417831 */ /* 0x000fe20000040048 */
[----:B------:R-:W-:-:S02]  /*1ea0*/  LOP3.LUT R34, R34, 0x64006400, RZ, 0xfc, !PT ;  /* 0x6400640022227812 */ /* 0x000fc400078efcff */
[----:B------:R-:W-:Y:S01]  /*1eb0*/  LOP3.LUT R63, R63, 0x1c001c0, RZ, 0xc0, !PT ;  /* 0x01c001c03f3f7812 */ /* 0x000fe200078ec0ff */
[-C--:B0-----:R-:W-:Y:S01]  /*1ec0*/  HFMA2 R32, R65, R28.reuse, R70 ;  /* 0x0000001c41207231 */ /* 0x081fe20000000046 */
[----:B------:R-:W-:Y:S01]  /*1ed0*/  LOP3.LUT R67, R64, 0x64006400, RZ, 0xfc, !PT ;  /* 0x6400640040437812 */ /* 0x000fe200078efcff */
[----:B------:R-:W-:Y:S01]  /*1ee0*/  HFMA2 R64, R34, 0.125, 0.125, R41.H0_H0 ;  /* 0x3000300022407831 */ /* 0x000fe20000040029 */
[----:B------:R-:W-:Y:S02]  /*1ef0*/  LOP3.LUT R35, R35, 0x64006400, RZ, 0xfc, !PT ;  /* 0x6400640023237812 */ /* 0x000fe400078efcff */
[----:B------:R-:W-:Y:S01]  /*1f00*/  LOP3.LUT R42, R42, 0x64006400, RZ, 0xfc, !PT ;  /* 0x640064002a2a7812 */ /* 0x000fe200078efcff */
[--C-:B------:R-:W-:Y:S01]  /*1f10*/  HFMA2 R67, R67, 0.015625, 0.015625, R40.reuse.H1_H1 ;  /* 0x2400240043437831 */ /* 0x100fe20000060028 */
[----:B------:R-:W-:Y:S01]  /*1f20*/  LOP3.LUT R68, R63, 0x64006400, RZ, 0xfc, !PT ;  /* 0x640064003f447812 */ /* 0x000fe200078efcff */
[----:B------:R-:W-:Y:S01]  /*1f30*/  HFMA2 R63, R35, 0.125, 0.125, R40.H0_H0 ;  /* 0x30003000233f7831 */ /* 0x000fe20000040028 */
[----:B------:R-:W-:Y:S01]  /*1f40*/  LOP3.LUT R43, R43, 0x1c001c0, RZ, 0xc0, !PT ;  /* 0x01c001c02b2b7812 */ /* 0x000fe200078ec0ff */
[-C--:B------:R-:W-:Y:S01]  /*1f50*/  HFMA2.MMA R35, R66, R28.reuse, R69 ;  /* 0x0000001c42237235 */ /* 0x080fe20000000045 */
[----:B------:R-:W-:Y:S01]  /*1f60*/  HFMA2 R70, R42, 0.015625, 0.015625, R73.H1_H1 ;  /* 0x240024002a467831 */ /* 0x000fe20000060049 */
[----:B------:R-:W-:Y:S01]  /*1f70*/  HFMA2.MMA R34, R64, R28, R75 ;  /* 0x0000001c40227235 */ /* 0x000fe2000000004b */
[----:B------:R-:W-:Y:S01]  /*1f80*/  LOP3.LUT R43, R43, 0x64006400, RZ, 0xfc, !PT ;  /* 0x640064002b2b7812 */ /* 0x000fe200078efcff */
[----:B------:R-:W-:Y:S01]  /*1f90*/  HFMA2 R68, R68, 0.015625, 0.015625, R41.H1_H1 ;  /* 0x2400240044447831 */ /* 0x000fe20000060029 */
[--C-:B------:R-:W-:Y:S01]  /*1fa0*/  SHF.R.U32.HI R85, RZ, 0x6, R36.reuse ;  /* 0x00000006ff557819 */ /* 0x100fe20000011624 */
[----:B------:R-:W-:Y:S01]  /*1fb0*/  HFMA2 R78, R63, R28, R78 ;  /* 0x0000001c3f4e7231 */ /* 0x000fe2000000004e */
[C---:B------:R-:W-:Y:S01]  /*1fc0*/  LOP3.LUT R86, R37.reuse, 0x70007, RZ, 0xc0, !PT ;  /* 0x0007000725567812 */ /* 0x040fe200078ec0ff */
[----:B------:R-:W-:Y:S01]  /*1fd0*/  HFMA2 R69, R43, 0.015625, 0.015625, R72.H1_H1 ;  /* 0x240024002b457831 */ /* 0x000fe20000060048 */
[-C--:B------:R-:W-:Y:S01]  /*1fe0*/  HFMA2.MMA R43, R70, R29.reuse, R35 ;  /* 0x0000001d462b7235 */ /* 0x080fe20000000023 */
[----:B------:R-:W-:Y:S01]  /*1ff0*/  SHF.R.U32.HI R35, RZ, 0xd, R36 ;  /* 0x0000000dff237819 */ /* 0x000fe20000011624 */
[----:B------:R-:W-:Y:S01]  /*2000*/  HFMA2.MMA R28, R68, R29, R34 ;  /* 0x0000001d441c7235 */ /* 0x000fe20000000022 */
[----:B------:R-:W-:Y:S01]  /*2010*/  LOP3.LUT R34, R36, 0x70007, RZ, 0xc0, !PT ;  /* 0x0007000724227812 */ /* 0x000fe200078ec0ff */
[-C--:B------:R-:W-:Y:S01]  /*2020*/  HFMA2 R42, R69, R29.reuse, R32 ;  /* 0x0000001d452a7231 */ /* 0x080fe20000000020 */
[----:B------:R-:W-:Y:S01]  /*2030*/  LOP3.LUT R87, R37, 0x380038, RZ, 0xc0, !PT ;  /* 0x0038003825577812 */ /* 0x000fe200078ec0ff */
[----:B------:R-:W-:Y:S01]  /*2040*/  HFMA2 R29, R67, R29, R78 ;  /* 0x0000001d431d7231 */ /* 0x000fe2000000004e */
[----:B------:R-:W-:-:S02]  /*2050*/  SHF.R.U32.HI R36, RZ, 0x6, R37 ;  /* 0x00000006ff247819 */ /* 0x000fc40000011625 */
[----:B------:R-:W-:Y:S02]  /*2060*/  SHF.R.U32.HI R37, RZ, 0xd, R37 ;  /* 0x0000000dff257819 */ /* 0x000fe40000011625 */
[----:B------:R-:W-:Y:S02]  /*2070*/  LOP3.LUT R34, R34, 0x64006400, RZ, 0xfc, !PT ;  /* 0x6400640022227812 */ /* 0x000fe400078efcff */
[----:B------:R-:W-:Y:S02]  /*2080*/  LOP3.LUT R76, R76, 0x40004, R37, 0xf8, !PT ;  /* 0x000400044c4c7812 */ /* 0x000fe400078ef825 */
[----:B------:R-:W-:Y:S01]  /*2090*/  LOP3.LUT R37, R36, 0x70007, RZ, 0xc0, !PT ;  /* 0x0007000724257812 */ /* 0x000fe200078ec0ff */
[----:B------:R-:W-:Y:S01]  /*20a0*/  HADD2 R94, R34, R89.H0_H0 ;  /* 0x20000059225e7230 */ /* 0x000fe20000000000 */
[C---:B------:R-:W-:Y:S02]  /*20b0*/  LOP3.LUT R32, R38.reuse, 0x70007, RZ, 0xc0, !PT ;  /* 0x0007000726207812 */ /* 0x040fe400078ec0ff */
[----:B------:R-:W-:-:S02]  /*20c0*/  LOP3.LUT R75, R38, 0x380038, RZ, 0xc0, !PT ;  /* 0x00380038264b7812 */ /* 0x000fc400078ec0ff */
[--C-:B------:R-:W-:Y:S01]  /*20d0*/  SHF.R.U32.HI R78, RZ, 0x6, R38.reuse ;  /* 0x00000006ff4e7819 */ /* 0x100fe20000011626 */
[----:B------:R-:W-:Y:S01]  /*20e0*/  HFMA2.MMA R43, R94, R30, R43 ;  /* 0x0000001e5e2b7235 */ /* 0x000fe2000000002b */
[----:B------:R-:W-:Y:S02]  /*20f0*/  SHF.R.U32.HI R91, RZ, 0xd, R38 ;  /* 0x0000000dff5b7819 */ /* 0x000fe40000011626 */
[----:B------:R-:W-:Y:S02]  /*2100*/  LOP3.LUT R86, R86, 0x64006400, RZ, 0xfc, !PT ;  /* 0x6400640056567812 */ /* 0x000fe400078efcff */
[----:B------:R-:W-:Y:S02]  /*2110*/  LOP3.LUT R38, R37, 0x64006400, RZ, 0xfc, !PT ;  /* 0x6400640025267812 */ /* 0x000fe400078efcff */
[----:B------:R-:W-:Y:S01]  /*2120*/  LOP3.LUT R74, R74, 0x40004, R35, 0xf8, !PT ;  /* 0x000400044a4a7812 */ /* 0x000fe200078ef823 */
[--C-:B------:R-:W-:Y:S01]  /*2130*/  HADD2 R88, R86, R83.reuse.H0_H0 ;  /* 0x2000005356587230 */ /* 0x100fe20000000000 */
[----:B------:R-:W-:Y:S01]  /*2140*/  LOP3.LUT R76, R76, 0x64006400, RZ, 0xfc, !PT ;  /* 0x640064004c4c7812 */ /* 0x000fe200078efcff */
[--C-:B------:R-:W-:Y:S01]  /*2150*/  HADD2 R86, R38, R83.reuse.H0_H0 ;  /* 0x2000005326567230 */ /* 0x100fe20000000000 */
[----:B------:R-:W-:Y:S01]  /*2160*/  LOP3.LUT R35, R85, 0x70007, RZ, 0xc0, !PT ;  /* 0x0007000755237812 */ /* 0x000fe200078ec0ff */
[----:B------:R-:W-:Y:S01]  /*2170*/  HFMA2 R42, R88, R30, R42 ;  /* 0x0000001e582a7231 */ /* 0x000fe2000000002a */
[----:B------:R-:W-:Y:S01]  /*2180*/  LOP3.LUT R33, R39, 0x70007, RZ, 0xc0, !PT ;  /* 0x0007000727217812 */ /* 0x000fe200078ec0ff */
[----:B------:R-:W-:Y:S01]  /*2190*/  HADD2 R83, R76, R83.H0_H0 ;  /* 0x200000534c537230 */ /* 0x000fe20000000000 */
[----:B------:R-:W-:-:S02]  /*21a0*/  SHF.R.U32.HI R81, RZ, 0x6, R39 ;  /* 0x00000006ff517819 */ /* 0x000fc40000011627 */
[----:B------:R-:W-:Y:S02]  /*21b0*/  LOP3.LUT R34, R78, 0x70007, RZ, 0xc0, !PT ;  /* 0x000700074e227812 */ /* 0x000fe400078ec0ff */
[----:B------:R-:W-:Y:S02]  /*21c0*/  LOP3.LUT R92, R35, 0x64006400, RZ, 0xfc, !PT ;  /* 0x64006400235c7812 */ /* 0x000fe400078efcff */
[----:B------:R-:W-:Y:S02]  /*21d0*/  LOP3.LUT R79, R39, 0x380038, RZ, 0xc0, !PT ;  /* 0x00380038274f7812 */ /* 0x000fe400078ec0ff */
[----:B------:R-:W-:Y:S01]  /*21e0*/  LOP3.LUT R74, R74, 0x64006400, RZ, 0xfc, !PT ;  /* 0x640064004a4a7812 */ /* 0x000fe200078efcff */
[--C-:B------:R-:W-:Y:S01]  /*21f0*/  HADD2 R92, R92, R89.reuse.H0_H0 ;  /* 0x200000595c5c7230 */ /* 0x100fe20000000000 */
[----:B------:R-:W-:Y:S02]  /*2200*/  LOP3.LUT R76, R33, 0x64006400, RZ, 0xfc, !PT ;  /* 0x64006400214c7812 */ /* 0x000fe400078efcff */
[----:B------:R-:W-:Y:S01]  /*2210*/  SHF.R.U32.HI R39, RZ, 0xd, R39 ;  /* 0x0000000dff277819 */ /* 0x000fe20000011627 */
[----:B------:R-:W-:Y:S01]  /*2220*/  HADD2 R89, R74, R89.H0_H0 ;  /* 0x200000594a597230 */ /* 0x000fe20000000000 */
[----:B------:R-:W-:Y:S01]  /*2230*/  LOP3.LUT R80, R80, 0x40004, R91, 0xf8, !PT ;  /* 0x0004000450507812 */ /* 0x000fe200078ef85b */
[----:B------:R-:W-:Y:S01]  /*2240*/  HADD2 R76, R76, R71.H0_H0 ;  /* 0x200000474c4c7230 */ /* 0x000fe20000000000 */
[----:B------:R-:W-:-:S02]  /*2250*/  LOP3.LUT R32, R32, 0x64006400, RZ, 0xfc, !PT ;  /* 0x6400640020207812 */ /* 0x000fc400078efcff */
[----:B------:R-:W-:Y:S02]  /*2260*/  LOP3.LUT R33, R81, 0x70007, RZ, 0xc0, !PT ;  /* 0x0007000751217812 */ /* 0x000fe400078ec0ff */
[----:B------:R-:W-:Y:S02]  /*2270*/  LOP3.LUT R34, R34, 0x64006400, RZ, 0xfc, !PT ;  /* 0x6400640022227812 */ /* 0x000fe400078efcff */
[----:B------:R-:W-:Y:S01]  /*2280*/  LOP3.LUT R39, R82, 0x40004, R39, 0xf8, !PT ;  /* 0x0004000452277812 */ /* 0x000fe200078ef827 */
[--C-:B------:R-:W-:Y:S01]  /*2290*/  HADD2 R82, R32, R77.reuse.H0_H0 ;  /* 0x2000004d20527230 */ /* 0x100fe20000000000 */
[----:B------:R-:W-:Y:S01]  /*22a0*/  LOP3.LUT R38, R80, 0x64006400, RZ, 0xfc, !PT ;  /* 0x6400640050267812 */ /* 0x000fe200078efcff */
[--C-:B------:R-:W-:Y:S01]  /*22b0*/  HADD2 R80, R34, R77.reuse.H0_H0 ;  /* 0x2000004d22507230 */ /* 0x100fe20000000000 */
[----:B------:R-:W-:Y:S02]  /*22c0*/  LOP3.LUT R74, R33, 0x64006400, RZ, 0xfc, !PT ;  /* 0x64006400214a7812 */ /* 0x000fe400078efcff */
[----:B------:R-:W0:Y:S01]  /*22d0*/  LDS.128 R32, [UR4+0x30] ;  /* 0x00003004ff207984 */ /* 0x000e220008000c00 */
[----:B------:R-:W-:Y:S01]  /*22e0*/  LOP3.LUT R90, R39, 0x64006400, RZ, 0xfc, !PT ;  /* 0x64006400275a7812 */ /* 0x000fe200078efcff */
[----:B------:R-:W-:Y:S01]  /*22f0*/  HADD2 R77, R38, R77.H0_H0 ;  /* 0x2000004d264d7230 */ /* 0x000fe20000000000 */
[----:B------:R-:W-:Y:S01]  /*2300*/  LOP3.LUT R37, R85, 0x380038, RZ, 0xc0, !PT ;  /* 0x0038003855257812 */ /* 0x000fe200078ec0ff */
[--C-:B------:R-:W-:Y:S01]  /*2310*/  HADD2 R74, R74, R71.reuse.H0_H0 ;  /* 0x200000474a4a7230 */ /* 0x100fe20000000000 */
[----:B------:R-:W-:Y:S01]  /*2320*/  LOP3.LUT R39, R36, 0x1c001c0, RZ, 0xc0, !PT ;  /* 0x01c001c024277812 */ /* 0x000fe200078ec0ff */
[----:B------:R-:W-:Y:S01]  /*2330*/  HADD2 R71, R90, R71.H0_H0 ;  /* 0x200000475a477230 */ /* 0x000fe20000000000 */
[----:B------:R-:W-:-:S02]  /*2340*/  LOP3.LUT R84, R84, 0x64006400, RZ, 0xfc, !PT ;  /* 0x6400640054547812 */ /* 0x000fc400078efcff */
[----:B------:R-:W-:Y:S02]  /*2350*/  LOP3.LUT R38, R36, 0x380038, RZ, 0xc0, !PT ;  /* 0x0038003824267812 */ /* 0x000fe400078ec0ff */
[----:B------:R-:W-:Y:S01]  /*2360*/  LOP3.LUT R85, R85, 0x1c001c0, RZ, 0xc0, !PT ;  /* 0x01c001c055557812 */ /* 0x000fe200078ec0ff */
[--C-:B------:R-:W-:Y:S01]  /*2370*/  HFMA2 R93, R84, 0.125, 0.125, R73.reuse.H0_H0 ;  /* 0x30003000545d7831 */ /* 0x100fe20000040049 */
        /* <DEDUP_REMOVED lines=8> */
[----:B------:R-:W1:Y:S01]  /*2400*/  LDS.128 R36, [UR4+0x100] ;  /* 0x00010004ff247984 */ /* 0x000e620008000c00 */
[--C-:B------:R-:W-:Y:S01]  /*2410*/  HFMA2 R87, R87, 0.125, 0.125, R72.reuse.H0_H0 ;  /* 0x3000300057577831 */ /* 0x100fe20000040048 */
[----:B------:R-:W-:Y:S01]  /*2420*/  LOP3.LUT R73, R78, 0x380038, RZ, 0xc0, !PT ;  /* 0x003800384e497812 */ /* 0x000fe200078ec0ff */
[----:B------:R-:W-:Y:S01]  /*2430*/  HFMA2 R85, R85, 0.125, 0.125, R72.H0_H0 ;  /* 0x3000300055557831 */ /* 0x000fe20000040048 */
[----:B------:R-:W-:-:S02]  /*2440*/  LOP3.LUT R72, R75, 0x64006400, RZ, 0xfc, !PT ;  /* 0x640064004b487812 */ /* 0x000fc400078efcff */
[----:B------:R-:W-:Y:S02]  /*2450*/  LOP3.LUT R75, R78, 0x1c001c0, RZ, 0xc0, !PT ;  /* 0x01c001c04e4b7812 */ /* 0x000fe400078ec0ff */
[----:B------:R-:W-:Y:S02]  /*2460*/  LOP3.LUT R113, R79, 0x64006400, RZ, 0xfc, !PT ;  /* 0x640064004f717812 */ /* 0x000fe400078efcff */
[----:B------:R-:W-:Y:S02]  /*2470*/  LOP3.LUT R79, R81, 0x380038, RZ, 0xc0, !PT ;  /* 0x00380038514f7812 */ /* 0x000fe400078ec0ff */
[----:B------:R-:W-:Y:S02]  /*2480*/  LOP3.LUT R78, R73, 0x64006400, RZ, 0xfc, !PT ;  /* 0x64006400494e7812 */ /* 0x000fe400078efcff */
[----:B------:R-:W-:Y:S01]  /*2490*/  LOP3.LUT R112, R75, 0x64006400, RZ, 0xfc, !PT ;  /* 0x640064004b707812 */ /* 0x000fe200078efcff */
[----:B------:R-:W-:Y:S01]  /*24a0*/  HFMA2 R75, R113, 0.125, 0.125, R40.H0_H0 ;  /* 0x30003000714b7831 */ /* 0x000fe20000040028 */
[----:B------:R-:W-:-:S02]  /*24b0*/  LOP3.LUT R81, R81, 0x1c001c0, RZ, 0xc0, !PT ;  /* 0x01c001c051517812 */ /* 0x000fc400078ec0ff */
[----:B------:R-:W-:Y:S01]  /*24c0*/  LOP3.LUT R73, R79, 0x64006400, RZ, 0xfc, !PT ;  /* 0x640064004f497812 */ /* 0x000fe200078efcff */
[--C-:B------:R-:W-:Y:S01]  /*24d0*/  HFMA2 R79, R78, 0.125, 0.125, R41.reuse.H0_H0 ;  /* 0x300030004e4f7831 */ /* 0x100fe20000040029 */
[----:B------:R-:W-:Y:S01]  /*24e0*/  LOP3.LUT R115, R81, 0x64006400, RZ, 0xfc, !PT ;  /* 0x6400640051737812 */ /* 0x000fe200078efcff */
[--C-:B------:R-:W-:Y:S01]  /*24f0*/  HFMA2 R78, R112, 0.015625, 0.015625, R41.reuse.H1_H1 ;  /* 0x24002400704e7831 */ /* 0x100fe20000060029 */
[----:B------:R-:W-:Y:S01]  /*2500*/  HFMA2.MMA R112, R82, R30, R28 ;  /* 0x0000001e52707235 */ /* 0x000fe2000000001c */
[----:B------:R-:W-:Y:S01]  /*2510*/  HFMA2 R81, R72, 0.125, 0.125, R41.H0_H0 ;  /* 0x3000300048517831 */ /* 0x000fe20000040029 */
[-C--:B------:R-:W-:Y:S01]  /*2520*/  HFMA2.MMA R28, R93, R31.reuse, R43 ;  /* 0x0000001f5d1c7235 */ /* 0x080fe2000000002b */
[----:B------:R-:W-:Y:S02]  /*2530*/  HFMA2 R30, R76, R30, R29 ;  /* 0x0000001e4c1e7231 */ /* 0x000fe4000000001d */
[--C-:B------:R-:W-:Y:S02]  /*2540*/  HFMA2 R73, R73, 0.125, 0.125, R40.reuse.H0_H0 ;  /* 0x3000300049497831 */ /* 0x100fe40000040028 */
[----:B------:R-:W-:Y:S01]  /*2550*/  HFMA2.MMA R112, R81, R31, R112 ;  /* 0x0000001f51707235 */ /* 0x000fe20000000070 */
[----:B------:R-:W-:Y:S01]  /*2560*/  HFMA2 R72, R115, 0.015625, 0.015625, R40.H1_H1 ;  /* 0x2400240073487831 */ /* 0x000fe20000060028 */
[----:B0-----:R-:W-:Y:S01]  /*2570*/  HFMA2.MMA R28, R92, R32, R28 ;  /* 0x000000205c1c7235 */ /* 0x001fe2000000001c */
[----:B------:R-:W-:-:S02]  /*2580*/  HFMA2 R29, R87, R31, R42 ;  /* 0x0000001f571d7231 */ /* 0x000fc4000000002a */
[----:B------:R-:W0:Y:S01]  /*2590*/  LDS.128 R40, [UR4+0x110] ;  /* 0x00011004ff287984 */ /* 0x000e220008000c00 */
[----:B------:R-:W-:Y:S01]  /*25a0*/  HFMA2 R30, R75, R31, R30 ;  /* 0x0000001f4b1e7231 */ /* 0x000fe2000000001e */
[----:B------:R-:W-:Y:S01]  /*25b0*/  HFMA2.MMA R112, R80, R32, R112 ;  /* 0x0000002050707235 */ /* 0x000fe20000000070 */
[-C--:B------:R-:W-:Y:S01]  /*25c0*/  HFMA2 R29, R86, R32.reuse, R29 ;  /* 0x00000020561d7231 */ /* 0x080fe2000000001d */
[----:B------:R-:W-:Y:S01]  /*25d0*/  HFMA2.MMA R28, R91, R33, R28 ;  /* 0x000000215b1c7235 */ /* 0x000fe2000000001c */
[----:B------:R-:W-:Y:S01]  /*25e0*/  HFMA2 R30, R74, R32, R30 ;  /* 0x000000204a1e7231 */ /* 0x000fe2000000001e */
[----:B-1----:R-:W-:Y:S01]  /*25f0*/  HFMA2.MMA R32, R15, R36, RZ ;  /* 0x000000240f207235 */ /* 0x002fe200000000ff */
[-C--:B------:R-:W-:Y:S01]  /*2600*/  HFMA2 R29, R85, R33.reuse, R29 ;  /* 0x00000021551d7231 */ /* 0x080fe2000000001d */
[----:B------:R-:W-:Y:S01]  /*2610*/  HFMA2.MMA R112, R79, R33, R112 ;  /* 0x000000214f707235 */ /* 0x000fe20000000070 */
[----:B------:R-:W-:Y:S01]  /*2620*/  HFMA2 R30, R73, R33, R30 ;  /* 0x00000021491e7231 */ /* 0x000fe2000000001e */
[----:B------:R-:W-:Y:S01]  /*2630*/  HFMA2.MMA R28, R90, R34, R28 ;  /* 0x000000225a1c7235 */ /* 0x000fe2000000001c */
[-C--:B------:R-:W-:Y:S01]  /*2640*/  HFMA2 R29, R84, R34.reuse, R29 ;  /* 0x00000022541d7231 */ /* 0x080fe2000000001d */
[----:B------:R-:W-:Y:S01]  /*2650*/  HFMA2.MMA R32, R16, R37, R32 ;  /* 0x0000002510207235 */ /* 0x000fe20000000020 */
[----:B------:R-:W-:Y:S01]  /*2660*/  HFMA2 R30, R72, R34, R30 ;  /* 0x00000022481e7231 */ /* 0x000fe2000000001e */
[----:B------:R-:W-:Y:S01]  /*2670*/  HFMA2.MMA R114, R78, R34, R112 ;  /* 0x000000224e727235 */ /* 0x000fe20000000070 */
[-C--:B------:R-:W-:Y:S01]  /*2680*/  HFMA2 R112, R83, R35.reuse, R29 ;  /* 0x0000002353707231 */ /* 0x080fe2000000001d */
[----:B------:R-:W-:Y:S01]  /*2690*/  HFMA2.MMA R34, R19, R36, RZ ;  /* 0x0000002413227235 */ /* 0x000fe200000000ff */
[----:B------:R-:W-:Y:S01]  /*26a0*/  HFMA2 R115, R71, R35, R30 ;  /* 0x0000002347737231 */ /* 0x000fe2000000001e */
[----:B------:R-:W-:Y:S01]  /*26b0*/  HFMA2.MMA R113, R89, R35, R28 ;  /* 0x0000002359717235 */ /* 0x000fe2000000001c */
[-C--:B------:R-:W-:Y:S01]  /*26c0*/  HFMA2 R33, R17, R36.reuse, RZ.H0_H0 ;  /* 0x0000002411217231 */ /* 0x080fe200000400ff */
[----:B------:R-:W1:Y:S01]  /*26d0*/  LDS.128 R28, [UR4+0x120] ;  /* 0x00012004ff1c7984 */ /* 0x000e620008000c00 */
[----:B------:R-:W-:Y:S01]  /*26e0*/  HFMA2 R36, R21, R36, RZ.H0_H0 ;  /* 0x0000002415247231 */ /* 0x000fe200000400ff */
        /* <DEDUP_REMOVED lines=9> */
[----:B------:R-:W-:-:S03]  /*2780*/  HFMA2 R33, R44, R39, R33 ;  /* 0x000000272c217231 */ /* 0x000fc60000000021 */
[----:B------:R-:W-:Y:S01]  /*2790*/  HFMA2.MMA R38, R26, R39, R34 ;  /* 0x000000271a267235 */ /* 0x000fe20000000022 */
[----:B------:R-:W-:Y:S01]  /*27a0*/  HFMA2 R39, R27, R39, R36 ;  /* 0x000000271b277231 */ /* 0x000fe20000000024 */
[----:B0-----:R-:W-:Y:S01]  /*27b0*/  HFMA2.MMA R36, R49, R40, R32 ;  /* 0x0000002831247235 */ /* 0x001fe20000000020 */
[----:B------:R-:W-:-:S03]  /*27c0*/  HFMA2 R37, R48, R40, R33 ;  /* 0x0000002830257231 */ /* 0x000fc60000000021 */
[----:B------:R-:W-:Y:S01]  /*27d0*/  HFMA2.MMA R38, R47, R40, R38 ;  /* 0x000000282f267235 */ /* 0x000fe20000000026 */
[----:B------:R-:W0:Y:S01]  /*27e0*/  LDS.128 R32, [UR4+0x130] ;  /* 0x00013004ff207984 */ /* 0x000e220008000c00 */
[----:B------:R-:W-:Y:S01]  /*27f0*/  HFMA2 R39, R46, R40, R39 ;  /* 0x000000282e277231 */ /* 0x000fe20000000027 */
[-C--:B------:R-:W-:Y:S01]  /*2800*/  HFMA2.MMA R36, R53, R41.reuse, R36 ;  /* 0x0000002935247235 */ /* 0x080fe20000000024 */
[-C--:B------:R-:W-:Y:S02]  /*2810*/  HFMA2 R37, R52, R41.reuse, R37 ;  /* 0x0000002934257231 */ /* 0x080fe40000000025 */
        /* <DEDUP_REMOVED lines=9> */
[----:B------:R-:W-:Y:S01]  /*28b0*/  HFMA2.MMA R38, R60, R43, R38 ;  /* 0x0000002b3c267235 */ /* 0x000fe20000000026 */
[-C--:B-1----:R-:W-:Y:S02]  /*28c0*/  HFMA2 R37, R65, R28.reuse, R37 ;  /* 0x0000001c41257231 */ /* 0x082fe40000000025 */
[----:B------:R-:W-:Y:S01]  /*28d0*/  HFMA2 R39, R63, R28, R39 ;  /* 0x0000001c3f277231 */ /* 0x000fe20000000027 */
[-C--:B------:R-:W-:Y:S01]  /*28e0*/  HFMA2.MMA R36, R66, R28.reuse, R36 ;  /* 0x0000001c42247235 */ /* 0x080fe20000000024 */
[-C--:B------:R-:W-:Y:S01]  /*28f0*/  HFMA2 R37, R69, R29.reuse, R37 ;  /* 0x0000001d45257231 */ /* 0x080fe20000000025 */
[----:B------:R-:W-:Y:S01]  /*2900*/  HFMA2.MMA R38, R64, R28, R38 ;  /* 0x0000001c40267235 */ /* 0x000fe20000000026 */
[----:B------:R-:W-:-:S03]  /*2910*/  HFMA2 R40, R67, R29, R39 ;  /* 0x0000001d43287231 */ /* 0x000fc60000000027 */
[-C--:B------:R-:W-:Y:S02]  /*2920*/  HFMA2.MMA R36, R70, R29.reuse, R36 ;  /* 0x0000001d46247235 */ /* 0x080fe40000000024 */
[----:B------:R-:W-:Y:S01]  /*2930*/  HFMA2.MMA R41, R68, R29, R38 ;  /* 0x0000001d44297235 */ /* 0x000fe20000000026 */
[----:B------:R-:W-:-:S03]  /*2940*/  HFMA2 R29, R88, R30, R37 ;  /* 0x0000001e581d7231 */ /* 0x000fc60000000025 */
[-C--:B------:R-:W-:Y:S01]  /*2950*/  HFMA2.MMA R28, R94, R30.reuse, R36 ;  /* 0x0000001e5e1c7235 */ /* 0x080fe20000000024 */
[-C--:B------:R-:W-:Y:S01]  /*2960*/  HFMA2 R43, R87, R31.reuse, R29 ;  /* 0x0000001f572b7231 */ /* 0x080fe2000000001d */
[----:B------:R-:W-:Y:S01]  /*2970*/  HFMA2.MMA R41, R82, R30, R41 ;  /* 0x0000001e52297235 */ /* 0x000fe20000000029 */
[----:B------:R-:W-:Y:S01]  /*2980*/  HFMA2 R30, R76, R30, R40 ;  /* 0x0000001e4c1e7231 */ /* 0x000fe20000000028 */
[----:B------:R-:W1:Y:S02]  /*2990*/  LDS.128 R36, [UR4+0x200] ;  /* 0x00020004ff247984 */ /* 0x000e640008000c00 */
[-C--:B------:R-:W-:Y:S01]  /*29a0*/  HFMA2.MMA R28, R93, R31.reuse, R28 ;  /* 0x0000001f5d1c7235 */ /* 0x080fe2000000001c */
[----:B------:R-:W-:Y:S01]  /*29b0*/  HFMA2 R30, R75, R31, R30 ;  /* 0x0000001f4b1e7231 */ /* 0x000fe2000000001e */
[----:B------:R-:W-:Y:S01]  /*29c0*/  HFMA2.MMA R40, R81, R31, R41 ;  /* 0x0000001f51287235 */ /* 0x000fe20000000029 */
[-C--:B0-----:R-:W-:Y:S01]  /*29d0*/  HFMA2 R43, R86, R32.reuse, R43 ;  /* 0x00000020562b7231 */ /* 0x081fe2000000002b */
[C-C-:B------:R-:W-:Y:S01]  /*29e0*/  PRMT R41, R114.reuse, 0x5410, R115.reuse ;  /* 0x0000541072297816 */ /* 0x140fe20000000073 */
[----:B------:R-:W-:Y:S01]  /*29f0*/  HFMA2 R30, R74, R32, R30 ;  /* 0x000000204a1e7231 */ /* 0x000fe2000000001e */
[-C--:B------:R-:W-:Y:S01]  /*2a00*/  HFMA2.MMA R28, R92, R32.reuse, R28 ;  /* 0x000000205c1c7235 */ /* 0x080fe2000000001c */
[-C--:B------:R-:W-:Y:S01]  /*2a10*/  HFMA2 R42, R85, R33.reuse, R43 ;  /* 0x00000021552a7231 */ /* 0x080fe2000000002b */
[----:B------:R-:W-:Y:S01]  /*2a20*/  HFMA2.MMA R40, R80, R32, R40 ;  /* 0x0000002050287235 */ /* 0x000fe20000000028 */
[----:B------:R-:W-:Y:S01]  /*2a30*/  HFMA2 R30, R73, R33, R30 ;  /* 0x00000021491e7231 */ /* 0x000fe2000000001e */
[----:B------:R-:W-:Y:S01]  /*2a40*/  PRMT R115, R114, 0x7632, R115 ;  /* 0x0000763272737816 */ /* 0x000fe20000000073 */
[----:B------:R-:W-:Y:S01]  /*2a50*/  HFMA2 R42, R84, R34, R42 ;  /* 0x00000022542a7231 */ /* 0x000fe2000000002a */
[----:B------:R-:W-:-:S02]  /*2a60*/  HFMA2.MMA R28, R91, R33, R28 ;  /* 0x000000215b1c7235 */ /* 0x000fc4000000001c */
[----:B------:R-:W-:Y:S01]  /*2a70*/  HFMA2.MMA R40, R79, R33, R40 ;  /* 0x000000214f287235 */ /* 0x000fe20000000028 */
[C-C-:B------:R-:W-:Y:S01]  /*2a80*/  PRMT R33, R113.reuse, 0x5410, R112.reuse ;  /* 0x0000541071217816 */ /* 0x140fe20000000070 */
[-C--:B------:R-:W-:Y:S01]  /*2a90*/  HFMA2 R42, R83, R35.reuse, R42 ;  /* 0x00000023532a7231 */ /* 0x080fe2000000002a */
[----:B------:R-:W-:Y:S01]  /*2aa0*/  PRMT R112, R113, 0x7632, R112 ;  /* 0x0000763271707816 */ /* 0x000fe20000000070 */
[-C--:B------:R-:W-:Y:S02]  /*2ab0*/  HFMA2.MMA R32, R90, R34.reuse, R28 ;  /* 0x000000225a207235 */ /* 0x080fe4000000001c */
[----:B------:R-:W-:Y:S01]  /*2ac0*/  HFMA2.MMA R40, R78, R34, R40 ;  /* 0x000000224e287235 */ /* 0x000fe20000000028 */
[----:B------:R-:W-:Y:S01]  /*2ad0*/  HFMA2 R34, R72, R34, R30 ;  /* 0x0000002248227231 */ /* 0x000fe2000000001e */
[----:B------:R-:W-:Y:S01]  /*2ae0*/  HFMA2.MMA R41, R41, 1, 1, R115 ;  /* 0x3c003c0029297835 */ /* 0x000fe20000000073 */
[----:B------:R-:W0:Y:S01]  /*2af0*/  LDS.128 R28, [UR4+0x210] ;  /* 0x00021004ff1c7984 */ /* 0x000e220008000c00 */
[-C--:B------:R-:W-:Y:S01]  /*2b00*/  HFMA2.MMA R32, R89, R35.reuse, R32 ;  /* 0x0000002359207235 */ /* 0x080fe20000000020 */
[----:B------:R-:W-:Y:S01]  /*2b10*/  HFMA2 R34, R71, R35, R34 ;  /* 0x0000002347227231 */ /* 0x000fe20000000022 */
[----:B------:R-:W-:-:S06]  /*2b20*/  HFMA2.MMA R40, R77, R35, R40 ;  /* 0x000000234d287235 */ /* 0x000fcc0000000028 */
[----:B-----5:R-:W-:Y:S02]  /*2b30*/  HFMA2 R0, R41, R95, R0 ;  /* 0x0000005f29007231 */ /* 0x020fe40000000000 */
[----:B------:R-:W-:Y:S02]  /*2b40*/  PRMT R35, R32, 0x5410, R42 ;  /* 0x0000541020237816 */ /* 0x000fe4000000002a */
[C-C-:B------:R-:W-:Y:S02]  /*2b50*/  PRMT R43, R40.reuse, 0x5410, R34.reuse ;  /* 0x00005410282b7816 */ /* 0x140fe40000000022 */
[----:B------:R-:W-:Y:S01]  /*2b60*/  PRMT R34, R40, 0x7632, R34 ;  /* 0x0000763228227816 */ /* 0x000fe20000000022 */
[----:B------:R-:W-:Y:S01]  /*2b70*/  HADD2 R40, R33, R112 ;  /* 0x0000007021287230 */ /* 0x000fe20000000000 */
[-C--:B-1----:R-:W-:Y:S01]  /*2b80*/  HFMA2.MMA R112, R15, R36.reuse, RZ ;  /* 0x000000240f707235 */ /* 0x082fe200000000ff */
[----:B------:R-:W-:Y:S01]  /*2b90*/  PRMT R42, R32, 0x7632, R42 ;  /* 0x00007632202a7816 */ /* 0x000fe2000000002a */
[----:B------:R-:W-:Y:S01]  /*2ba0*/  HFMA2.MMA R114, R19, R36, RZ ;  /* 0x0000002413727235 */ /* 0x000fe200000000ff */
[-C--:B------:R-:W-:Y:S01]  /*2bb0*/  HFMA2 R113, R17, R36.reuse, RZ.H0_H0 ;  /* 0x0000002411717231 */ /* 0x080fe200000400ff */
[----:B------:R-:W-:Y:S01]  /*2bc0*/  HFMA2.MMA R43, R43, 1, 1, R34 ;  /* 0x3c003c002b2b7835 */ /* 0x000fe20000000022 */
[----:B------:R-:W-:Y:S01]  /*2bd0*/  HFMA2 R36, R21, R36, RZ.H0_H0 ;  /* 0x0000002415247231 */ /* 0x000fe200000400ff */
[-C--:B------:R-:W-:Y:S01]  /*2be0*/  HFMA2.MMA R112, R16, R37.reuse, R112 ;  /* 0x0000002510707235 */ /* 0x080fe20000000070 */
[----:B------:R-:W-:Y:S01]  /*2bf0*/  HADD2 R42, R35, R42 ;  /* 0x0000002a232a7230 */ /* 0x000fe20000000000 */
[----:B------:R-:W-:Y:S01]  /*2c00*/  HFMA2.MMA R114, R20, R37, R114 ;  /* 0x0000002514727235 */ /* 0x000fe20000000072 */
[----:B------:R-:W1:Y:S01]  /*2c10*/  LDS.128 R32, [UR4+0x220] ;  /* 0x00022004ff207984 */ /* 0x000e620008000c00 */
[-C--:B------:R-:W-:Y:S01]  /*2c20*/  HFMA2 R36, R22, R37.reuse, R36 ;  /* 0x0000002516247231 */ /* 0x080fe20000000024 */
[----:B------:R-:W-:Y:S01]  /*2c30*/  HFMA2.MMA R14, R40, R96, R14 ;  /* 0x00000060280e7235 */ /* 0x000fe2000000000e */
[----:B------:R-:W-:Y:S01]  /*2c40*/  HFMA2 R113, R18, R37, R113 ;  /* 0x0000002512717231 */ /* 0x000fe20000000071 */
        /* <DEDUP_REMOVED lines=9> */
[----:B------:R-:W-:Y:S01]  /*2ce0*/  HFMA2 R3, R43, R95, R3 ;  /* 0x0000005f2b037231 */ /* 0x000fe20000000003 */
[----:B------:R-:W2:Y:S01]  /*2cf0*/  LDS.128 R36, [UR4+0x230] ;  /* 0x00023004ff247984 */ /* 0x000ea20008000c00 */
[-C--:B0-----:R-:W-:Y:S01]  /*2d00*/  HFMA2 R113, R48, R28.reuse, R113 ;  /* 0x0000001c30717231 */ /* 0x081fe20000000071 */
        /* <DEDUP_REMOVED lines=12> */
[----:B------:R-:W-:-:S04]  /*2dd0*/  HFMA2.MMA R114, R55, R30, R114 ;  /* 0x0000001e37727235 */ /* 0x000fc80000000072 */
        /* <DEDUP_REMOVED lines=10> */
[-C--:B------:R-:W-:Y:S02]  /*2e80*/  HFMA2 R32, R88, R34.reuse, R28 ;  /* 0x0000002258207231 */ /* 0x080fe4000000001c */
[----:B------:R-:W0:Y:S01]  /*2e90*/  LDS.128 R28, [UR4+0x300] ;  /* 0x00030004ff1c7984 */ /* 0x000e220008000c00 */
[-C--:B------:R-:W-:Y:S01]  /*2ea0*/  HFMA2.MMA R112, R94, R34.reuse, R112 ;  /* 0x000000225e707235 */ /* 0x080fe20000000070 */
[----:B------:R-:W-:Y:S01]  /*2eb0*/  HFMA2 R115, R76, R34, R115 ;  /* 0x000000224c737231 */ /* 0x000fe20000000073 */
[----:B------:R-:W-:Y:S01]  /*2ec0*/  HFMA2.MMA R114, R82, R34, R114 ;  /* 0x0000002252727235 */ /* 0x000fe20000000072 */
[----:B------:R-:W-:-:S02]  /*2ed0*/  HFMA2 R32, R87, R35, R32 ;  /* 0x0000002357207231 */ /* 0x000fc40000000020 */
[----:B------:R-:W-:Y:S01]  /*2ee0*/  HFMA2 R115, R75, R35, R115 ;  /* 0x000000234b737231 */ /* 0x000fe20000000073 */
[-C--:B------:R-:W-:Y:S01]  /*2ef0*/  HFMA2.MMA R112, R93, R35.reuse, R112 ;  /* 0x000000235d707235 */ /* 0x080fe20000000070 */
[-C--:B--2---:R-:W-:Y:S01]  /*2f00*/  HFMA2 R32, R86, R36.reuse, R32 ;  /* 0x0000002456207231 */ /* 0x084fe20000000020 */
        /* <DEDUP_REMOVED lines=10> */
[----:B------:R-:W-:-:S03]  /*2fb0*/  HFMA2 R115, R71, R39, R115 ;  /* 0x0000002747737231 */ /* 0x000fc60000000073 */
[-C--:B------:R-:W-:Y:S02]  /*2fc0*/  HFMA2.MMA R36, R90, R38.reuse, R112 ;  /* 0x000000265a247235 */ /* 0x080fe40000000070 */
[----:B------:R-:W-:Y:S01]  /*2fd0*/  HFMA2.MMA R37, R78, R38, R114 ;  /* 0x000000264e257235 */ /* 0x000fe20000000072 */
[----:B------:R-:W-:Y:S02]  /*2fe0*/  HFMA2 R38, R83, R39, R32 ;  /* 0x0000002753267231 */ /* 0x000fe40000000020 */
[----:B------:R-:W1:Y:S01]  /*2ff0*/  LDS.128 R32, [UR4+0x310] ;  /* 0x00031004ff207984 */ /* 0x000e620008000c00 */
[-C--:B------:R-:W-:Y:S02]  /*3000*/  HFMA2.MMA R36, R89, R39.reuse, R36 ;  /* 0x0000002759247235 */ /* 0x080fe40000000024 */
[----:B------:R-:W-:Y:S02]  /*3010*/  HFMA2.MMA R37, R77, R39, R37 ;  /* 0x000000274d257235 */ /* 0x000fe40000000025 */
[----:B0-----:R-:W-:-:S06]  /*3020*/  HFMA2.MMA R42, R15, R28, RZ ;  /* 0x0000001c0f2a7235 */ /* 0x001fcc00000000ff */
[C-C-:B------:R-:W-:Y:S01]  /*3030*/  PRMT R40, R36.reuse, 0x5410, R38.reuse ;  /* 0x0000541024287816 */ /* 0x140fe20000000026 */
[----:B------:R-:W-:Y:S01]  /*3040*/  HFMA2.MMA R112, R19, R28, RZ ;  /* 0x0000001c13707235 */ /* 0x000fe200000000ff */
[----:B------:R-:W-:Y:S01]  /*3050*/  PRMT R38, R36, 0x7632, R38 ;  /* 0x0000763224267816 */ /* 0x000fe20000000026 */
[-C--:B------:R-:W-:Y:S01]  /*3060*/  HFMA2 R43, R17, R28.reuse, RZ.H0_H0 ;  /* 0x0000001c112b7231 */ /* 0x080fe200000400ff */
[C-C-:B------:R-:W-:Y:S01]  /*3070*/  PRMT R41, R37.reuse, 0x5410, R115.reuse ;  /* 0x0000541025297816 */ /* 0x140fe20000000073 */
[-C--:B------:R-:W-:Y:S01]  /*3080*/  HFMA2.MMA R42, R16, R29.reuse, R42 ;  /* 0x0000001d102a7235 */ /* 0x080fe2000000002a */
[----:B------:R-:W-:Y:S01]  /*3090*/  PRMT R115, R37, 0x7632, R115 ;  /* 0x0000763225737816 */ /* 0x000fe20000000073 */
[----:B------:R-:W-:Y:S01]  /*30a0*/  HADD2 R40, R40, R38 ;  /* 0x0000002628287230 */ /* 0x000fe20000000000 */
[----:B------:R-:W-:Y:S01]  /*30b0*/  HFMA2.MMA R112, R20, R29, R112 ;  /* 0x0000001d14707235 */ /* 0x000fe20000000070 */
[----:B------:R-:W0:Y:S01]  /*30c0*/  LDS.128 R36, [UR4+0x320] ;  /* 0x00032004ff247984 */ /* 0x000e220008000c00 */
[----:B------:R-:W-:Y:S01]  /*30d0*/  HFMA2 R28, R21, R28, RZ.H0_H0 ;  /* 0x0000001c151c7231 */ /* 0x000fe200000400ff */
[-C--:B------:R-:W-:Y:S01]  /*30e0*/  HFMA2.MMA R42, R58, R30.reuse, R42 ;  /* 0x0000001e3a2a7235 */ /* 0x080fe2000000002a */
        /* <DEDUP_REMOVED lines=11> */
[----:B------:R-:W2:Y:S01]  /*31a0*/  LDS.128 R28, [UR4+0x330] ;  /* 0x00033004ff1c7984 */ /* 0x000ea20008000c00 */
[----:B------:R-:W-:Y:S01]  /*31b0*/  HFMA2 R4, R41, R95, R4 ;  /* 0x0000005f29047231 */ /* 0x000fe20000000004 */
        /* <DEDUP_REMOVED lines=31> */
[----:B------:R-:W-:Y:S01]  /*33b0*/  HFMA2 R113, R74, R28, R113 ;  /* 0x0000001c4a717231 */ /* 0x000fe20000000071 */
[----:B------:R-:W0:Y:S02]  /*33c0*/  LDS.128 R32, [UR4+0x400] ;  /* 0x00040004ff207984 */ /* 0x000e240008000c00 */
[-C--:B------:R-:W-:Y:S01]  /*33d0*/  HFMA2.MMA R36, R93, R39.reuse, R36 ;  /* 0x000000275d247235 */ /* 0x080fe20000000024 */
[----:B------:R-:W-:Y:S01]  /*33e0*/  HFMA2 R113, R73, R29, R113 ;  /* 0x0000001d49717231 */ /* 0x000fe20000000071 */
[----:B------:R-:W-:-:S03]  /*33f0*/  HFMA2.MMA R42, R81, R39, R42 ;  /* 0x00000027512a7235 */ /* 0x000fc6000000002a */
[-C--:B------:R-:W-:Y:S01]  /*3400*/  HFMA2 R113, R72, R30.reuse, R113 ;  /* 0x0000001e48717231 */ /* 0x080fe20000000071 */
[-C--:B------:R-:W-:Y:S02]  /*3410*/  HFMA2.MMA R36, R92, R28.reuse, R36 ;  /* 0x0000001c5c247235 */ /* 0x080fe40000000024 */
[----:B------:R-:W-:Y:S01]  /*3420*/  HFMA2.MMA R37, R80, R28, R42 ;  /* 0x0000001c50257235 */ /* 0x000fe2000000002a */
[----:B------:R-:W-:Y:S02]  /*3430*/  HFMA2 R42, R85, R29, R43 ;  /* 0x0000001d552a7231 */ /* 0x000fe4000000002b */
[----:B------:R-:W-:Y:S01]  /*3440*/  HFMA2 R113, R71, R31, R113 ;  /* 0x0000001f47717231 */ /* 0x000fe20000000071 */
[-C--:B------:R-:W-:Y:S01]  /*3450*/  HFMA2.MMA R36, R91, R29.reuse, R36 ;  /* 0x0000001d5b247235 */ /* 0x080fe20000000024 */
[----:B------:R-:W-:Y:S01]  /*3460*/  HFMA2 R42, R84, R30, R42 ;  /* 0x0000001e542a7231 */ /* 0x000fe2000000002a */
[----:B------:R-:W-:-:S03]  /*3470*/  HFMA2.MMA R39, R79, R29, R37 ;  /* 0x0000001d4f277235 */ /* 0x000fc60000000025 */
[----:B------:R-:W-:Y:S01]  /*3480*/  HFMA2 R42, R83, R31, R42 ;  /* 0x0000001f532a7231 */ /* 0x000fe2000000002a */
[-C--:B------:R-:W-:Y:S02]  /*3490*/  HFMA2.MMA R28, R90, R30.reuse, R36 ;  /* 0x0000001e5a1c7235 */ /* 0x080fe40000000024 */
[----:B------:R-:W-:-:S04]  /*34a0*/  HFMA2.MMA R29, R78, R30, R39 ;  /* 0x0000001e4e1d7235 */ /* 0x000fc80000000027 */
[-C--:B------:R-:W-:Y:S01]  /*34b0*/  HFMA2.MMA R28, R89, R31.reuse, R28 ;  /* 0x0000001f591c7235 */ /* 0x080fe2000000001c */
[----:B------:R-:W1:Y:S01]  /*34c0*/  LDS.128 R36, [UR4+0x410] ;  /* 0x00041004ff247984 */ /* 0x000e620008000c00 */
[----:B------:R-:W-:-:S08]  /*34d0*/  HFMA2.MMA R29, R77, R31, R29 ;  /* 0x0000001f4d1d7235 */ /* 0x000fd0000000001d */
[C-C-:B------:R-:W-:Y:S02]  /*34e0*/  PRMT R41, R28.reuse, 0x5410, R42.reuse ;  /* 0x000054101c297816 */ /* 0x140fe4000000002a */
[----:B------:R-:W-:Y:S02]  /*34f0*/  PRMT R42, R28, 0x7632, R42 ;  /* 0x000076321c2a7816 */ /* 0x000fe4000000002a */
[C-C-:B------:R-:W-:Y:S01]  /*3500*/  PRMT R40, R29.reuse, 0x5410, R113.reuse ;  /* 0x000054101d287816 */ /* 0x140fe20000000071 */
[----:B0-----:R-:W-:Y:S01]  /*3510*/  HFMA2 R43, R19, R32, RZ.H0_H0 ;  /* 0x00000020132b7231 */ /* 0x001fe200000400ff */
[----:B------:R-:W-:Y:S01]  /*3520*/  PRMT R113, R29, 0x7632, R113 ;  /* 0x000076321d717816 */ /* 0x000fe20000000071 */
[----:B------:R-:W-:Y:S01]  /*3530*/  HADD2 R41, R41, R42 ;  /* 0x0000002a29297230 */ /* 0x000fe20000000000 */
[----:B------:R-:W-:Y:S01]  /*3540*/  HFMA2.MMA R42, R17, R32, RZ ;  /* 0x00000020112a7235 */ /* 0x000fe200000000ff */
[----:B------:R-:W0:Y:S01]  /*3550*/  LDS.128 R28, [UR4+0x420] ;  /* 0x00042004ff1c7984 */ /* 0x000e220008000c00 */
[----:B------:R-:W-:-:S02]  /*3560*/  HFMA2 R43, R20, R33, R43 ;  /* 0x00000021142b7231 */ /* 0x000fc4000000002b */
[----:B------:R-:W-:Y:S02]  /*3570*/  HFMA2.MMA R40, R40, 1, 1, R113 ;  /* 0x3c003c0028287835 */ /* 0x000fe40000000071 */
[----:B------:R-:W-:Y:S01]  /*3580*/  HFMA2.MMA R42, R18, R33, R42 ;  /* 0x00000021122a7235 */ /* 0x000fe2000000002a */
[----:B------:R-:W-:Y:S01]  /*3590*/  HFMA2 R43, R24, R34, R43 ;  /* 0x00000022182b7231 */ /* 0x000fe2000000002b */
[----:B------:R-:W-:Y:S01]  /*35a0*/  HFMA2.MMA R6, R41, R96, R6 ;  /* 0x0000006029067235 */ /* 0x000fe20000000006 */
[----:B------:R-:W-:Y:S01]  /*35b0*/  HFMA2 R41, R15, R32, RZ.H0_H0 ;  /* 0x000000200f297231 */ /* 0x000fe200000400ff */
[----:B------:R-:W-:Y:S01]  /*35c0*/  HFMA2.MMA R32, R21, R32, RZ ;  /* 0x0000002015207235 */ /* 0x000fe200000000ff */
[----:B------:R-:W-:Y:S01]  /*35d0*/  HFMA2 R43, R26, R35, R43 ;  /* 0x000000231a2b7231 */ /* 0x000fe2000000002b */
[----:B------:R-:W-:Y:S01]  /*35e0*/  HFMA2.MMA R42, R23, R34, R42 ;  /* 0x00000022172a7235 */ /* 0x000fe2000000002a */
[----:B------:R-:W-:Y:S02]  /*35f0*/  HFMA2 R41, R16, R33, R41 ;  /* 0x0000002110297231 */ /* 0x000fe40000000029 */
[----:B------:R-:W-:Y:S01]  /*3600*/  HFMA2 R5, R40, R95, R5 ;  /* 0x0000005f28057231 */ /* 0x000fe20000000005 */
[----:B------:R-:W-:Y:S01]  /*3610*/  HFMA2.MMA R32, R22, R33, R32 ;  /* 0x0000002116207235 */ /* 0x000fe20000000020 */
[----:B------:R-:W-:Y:S01]  /*3620*/  HFMA2 R41, R58, R34, R41 ;  /* 0x000000223a297231 */ /* 0x000fe20000000029 */
[----:B------:R-:W-:-:S03]  /*3630*/  HFMA2.MMA R42, R44, R35, R42 ;  /* 0x000000232c2a7235 */ /* 0x000fc6000000002a */
[----:B------:R-:W-:Y:S01]  /*3640*/  HFMA2 R41, R45, R35, R41 ;  /* 0x000000232d297231 */ /* 0x000fe20000000029 */
[----:B------:R-:W-:Y:S01]  /*3650*/  HFMA2.MMA R32, R25, R34, R32 ;  /* 0x0000002219207235 */ /* 0x000fe20000000020 */
[-C--:B-1----:R-:W-:Y:S01]  /*3660*/  HFMA2 R43, R47, R36.reuse, R43 ;  /* 0x000000242f2b7231 */ /* 0x082fe2000000002b */
[----:B------:R-:W-:Y:S01]  /*3670*/  HFMA2.MMA R42, R48, R36, R42 ;  /* 0x00000024302a7235 */ /* 0x000fe2000000002a */
[----:B------:R-:W-:Y:S02]  /*3680*/  HFMA2 R41, R49, R36, R41 ;  /* 0x0000002431297231 */ /* 0x000fe40000000029 */
[-C--:B------:R-:W-:Y:S01]  /*3690*/  HFMA2 R43, R51, R37.reuse, R43 ;  /* 0x00000025332b7231 */ /* 0x080fe2000000002b */
[----:B------:R-:W-:Y:S01]  /*36a0*/  HFMA2.MMA R112, R27, R35, R32 ;  /* 0x000000231b707235 */ /* 0x000fe20000000020 */
[----:B------:R-:W-:Y:S01]  /*36b0*/  HFMA2 R41, R53, R37, R41 ;  /* 0x0000002535297231 */ /* 0x000fe20000000029 */
[----:B------:R-:W-:Y:S01]  /*36c0*/  HFMA2.MMA R42, R52, R37, R42 ;  /* 0x00000025342a7235 */ /* 0x000fe2000000002a */
[-C--:B------:R-:W-:Y:S01]  /*36d0*/  HFMA2 R43, R55, R38.reuse, R43 ;  /* 0x00000026372b7231 */ /* 0x080fe2000000002b */
[----:B------:R-:W1:Y:S01]  /*36e0*/  LDS.128 R32, [UR4+0x430] ;  /* 0x00043004ff207984 */ /* 0x000e620008000c00 */
[----:B------:R-:W-:Y:S01]  /*36f0*/  HFMA2 R41, R57, R38, R41 ;  /* 0x0000002639297231 */ /* 0x000fe20000000029 */
[----:B------:R-:W-:Y:S01]  /*3700*/  HFMA2.MMA R112, R46, R36, R112 ;  /* 0x000000242e707235 */ /* 0x000fe20000000070 */
[-C--:B------:R-:W-:Y:S01]  /*3710*/  HFMA2 R43, R60, R39.reuse, R43 ;  /* 0x000000273c2b7231 */ /* 0x080fe2000000002b */
[----:B------:R-:W-:Y:S01]  /*3720*/  HFMA2.MMA R42, R56, R38, R42 ;  /* 0x00000026382a7235 */ /* 0x000fe2000000002a */
[----:B------:R-:W-:-:S03]  /*3730*/  HFMA2 R41, R62, R39, R41 ;  /* 0x000000273e297231 */ /* 0x000fc60000000029 */
[----:B------:R-:W-:Y:S01]  /*3740*/  HFMA2.MMA R112, R50, R37, R112 ;  /* 0x0000002532707235 */ /* 0x000fe20000000070 */
[-C--:B0-----:R-:W-:Y:S01]  /*3750*/  HFMA2 R43, R64, R28.reuse, R43 ;  /* 0x0000001c402b7231 */ /* 0x081fe2000000002b */
[----:B------:R-:W-:Y:S01]  /*3760*/  HFMA2.MMA R42, R61, R39, R42 ;  /* 0x000000273d2a7235 */ /* 0x000fe2000000002a */
[----:B------:R-:W-:Y:S02]  /*3770*/  HFMA2 R41, R66, R28, R41 ;  /* 0x0000001c42297231 */ /* 0x000fe40000000029 */
[-C--:B------:R-:W-:Y:S01]  /*3780*/  HFMA2 R43, R68, R29.reuse, R43 ;  /* 0x0000001d442b7231 */ /* 0x080fe2000000002b */
[----:B------:R-:W-:Y:S01]  /*3790*/  HFMA2.MMA R112, R54, R38, R112 ;  /* 0x0000002636707235 */ /* 0x000fe20000000070 */
[----:B------:R-:W-:Y:S01]  /*37a0*/  HFMA2 R41, R70, R29, R41 ;  /* 0x0000001d46297231 */ /* 0x000fe20000000029 */
[----:B------:R-:W-:-:S03]  /*37b0*/  HFMA2.MMA R42, R65, R28, R42 ;  /* 0x0000001c412a7235 */ /* 0x000fc6000000002a */
[-C--:B------:R-:W-:Y:S01]  /*37c0*/  HFMA2 R41, R94, R30.reuse, R41 ;  /* 0x0000001e5e297231 */ /* 0x080fe20000000029 */
[----:B------:R-:W-:Y:S02]  /*37d0*/  HFMA2.MMA R112, R59, R39, R112 ;  /* 0x000000273b707235 */ /* 0x000fe40000000070 */
[----:B------:R-:W-:Y:S01]  /*37e0*/  HFMA2.MMA R42, R69, R29, R42 ;  /* 0x0000001d452a7235 */ /* 0x000fe2000000002a */
[----:B------:R-:W0:Y:S01]  /*37f0*/  LDS.128 R36, [UR4+0x500] ;  /* 0x00050004ff247984 */ /* 0x000e220008000c00 */
[----:B------:R-:W-:Y:S02]  /*3800*/  HFMA2 R41, R93, R31, R41 ;  /* 0x0000001f5d297231 */ /* 0x000fe40000000029 */
[----:B------:R-:W-:Y:S01]  /*3810*/  HFMA2.MMA R112, R63, R28, R112 ;  /* 0x0000001c3f707235 */ /* 0x000fe20000000070 */
[----:B------:R-:W-:Y:S01]  /*3820*/  HFMA2 R28, R82, R30, R43 ;  /* 0x0000001e521c7231 */ /* 0x000fe2000000002b */
[----:B------:R-:W-:-:S03]  /*3830*/  HFMA2.MMA R42, R88, R30, R42 ;  /* 0x0000001e582a7235 */ /* 0x000fc6000000002a */
[----:B------:R-:W-:Y:S01]  /*3840*/  HFMA2 R28, R81, R31, R28 ;  /* 0x0000001f511c7231 */ /* 0x000fe2000000001c */
[----:B------:R-:W-:Y:S02]  /*3850*/  HFMA2.MMA R112, R67, R29, R112 ;  /* 0x0000001d43707235 */ /* 0x000fe40000000070 */
[----:B------:R-:W-:-:S04]  /*3860*/  HFMA2.MMA R43, R87, R31, R42 ;  /* 0x0000001f572b7235 */ /* 0x000fc8000000002a */
[----:B------:R-:W-:Y:S02]  /*3870*/  HFMA2.MMA R112, R76, R30, R112 ;  /* 0x0000001e4c707235 */ /* 0x000fe40000000070 */
[----:B-1----:R-:W-:Y:S01]  /*3880*/  HFMA2.MMA R43, R86, R32, R43 ;  /* 0x00000020562b7235 */ /* 0x002fe2000000002b */
[-C--:B------:R-:W-:Y:S02]  /*3890*/  HFMA2 R28, R80, R32.reuse, R28 ;  /* 0x00000020501c7231 */ /* 0x080fe4000000001c */
[----:B------:R-:W-:Y:S01]  /*38a0*/  HFMA2 R41, R92, R32, R41 ;  /* 0x000000205c297231 */ /* 0x000fe20000000029 */
[----:B------:R-:W-:Y:S01]  /*38b0*/  HFMA2.MMA R112, R75, R31, R112 ;  /* 0x0000001f4b707235 */ /* 0x000fe20000000070 */
[-C--:B------:R-:W-:Y:S01]  /*38c0*/  HFMA2 R28, R79, R33.reuse, R28 ;  /* 0x000000214f1c7231 */ /* 0x080fe2000000001c */
[----:B------:R-:W-:Y:S01]  /*38d0*/  HFMA2.MMA R42, R85, R33, R43 ;  /* 0x00000021552a7235 */ /* 0x000fe2000000002b */
[----:B------:R-:W-:-:S03]  /*38e0*/  HFMA2 R41, R91, R33, R41 ;  /* 0x000000215b297231 */ /* 0x000fc60000000029 */
[----:B------:R-:W-:Y:S01]  /*38f0*/  HFMA2.MMA R112, R74, R32, R112 ;  /* 0x000000204a707235 */ /* 0x000fe20000000070 */
[-C--:B------:R-:W-:Y:S01]  /*3900*/  HFMA2 R32, R78, R34.reuse, R28 ;  /* 0x000000224e207231 */ /* 0x080fe2000000001c */
[----:B------:R-:W-:Y:S01]  /*3910*/  HFMA2.MMA R42, R84, R34, R42 ;  /* 0x00000022542a7235 */ /* 0x000fe2000000002a */
[----:B------:R-:W-:Y:S01]  /*3920*/  HFMA2 R41, R90, R34, R41 ;  /* 0x000000225a297231 */ /* 0x000fe20000000029 */
[----:B------:R-:W1:Y:S01]  /*3930*/  LDS.128 R28, [UR4+0x510] ;  /* 0x00051004ff1c7984 */ /* 0x000e620008000c00 */
[-C--:B------:R-:W-:Y:S01]  /*3940*/  HFMA2 R32, R77, R35.reuse, R32 ;  /* 0x000000234d207231 */ /* 0x080fe20000000020 */
[----:B------:R-:W-:Y:S01]  /*3950*/  HFMA2.MMA R112, R73, R33, R112 ;  /* 0x0000002149707235 */ /* 0x000fe20000000070 */
[----:B------:R-:W-:Y:S01]  /*3960*/  HFMA2 R41, R89, R35, R41 ;  /* 0x0000002359297231 */ /* 0x000fe20000000029 */
[----:B------:R-:W-:-:S04]  /*3970*/  HFMA2.MMA R42, R83, R35, R42 ;  /* 0x00000023532a7235 */ /* 0x000fc8000000002a */
[----:B------:R-:W-:Y:S01]  /*3980*/  HFMA2.MMA R112, R72, R34, R112 ;  /* 0x0000002248707235 */ /* 0x000fe20000000070 */
[----:B------:R-:W-:Y:S01]  /*3990*/  IMAD.MOV.U32 R34, RZ, RZ, R7 ;  /* 0x000000ffff227224 */ /* 0x000fe200078e0007 */
[----:B0-----:R-:W-:-:S04]  /*39a0*/  HFMA2 R43, R19, R36, RZ.H0_H0 ;  /* 0x00000024132b7231 */ /* 0x001fc800000400ff */
[C-C-:B------:R-:W-:Y:S01]  /*39b0*/  PRMT R7, R41.reuse, 0x5410, R42.reuse ;  /* 0x0000541029077816 */ /* 0x140fe2000000002a */
[----:B------:R-:W-:Y:S01]  /*39c0*/  HFMA2.MMA R112, R71, R35, R112 ;  /* 0x0000002347707235 */ /* 0x000fe20000000070 */
[----:B------:R-:W-:Y:S01]  /*39d0*/  PRMT R42, R41, 0x7632, R42 ;  /* 0x00007632292a7816 */ /* 0x000fe2000000002a */
[----:B------:R-:W-:Y:S02]  /*39e0*/  HFMA2 R41, R15, R36, RZ.H0_H0 ;  /* 0x000000240f297231 */ /* 0x000fe400000400ff */
[-C--:B------:R-:W-:Y:S02]  /*39f0*/  HFMA2 R43, R20, R37.reuse, R43 ;  /* 0x00000025142b7231 */ /* 0x080fe4000000002b */
[----:B------:R-:W-:Y:S01]  /*3a00*/  HADD2 R7, R7, R42 ;  /* 0x0000002a07077230 */ /* 0x000fe20000000000 */
[-C--:B------:R-:W-:Y:S01]  /*3a10*/  HFMA2.MMA R42, R17, R36.reuse, RZ ;  /* 0x00000024112a7235 */ /* 0x080fe200000000ff */
[----:B------:R-:W-:Y:S01]  /*3a20*/  HFMA2 R41, R16, R37, R41 ;  /* 0x0000002510297231 */ /* 0x000fe20000000029 */
[----:B------:R-:W-:Y:S01]  /*3a30*/  HFMA2.MMA R36, R21, R36, RZ ;  /* 0x0000002415247235 */ /* 0x000fe200000000ff */
[C-C-:B------:R-:W-:Y:S01]  /*3a40*/  PRMT R40, R32.reuse, 0x5410, R112.reuse ;  /* 0x0000541020287816 */ /* 0x140fe20000000070 */
[-C--:B------:R-:W-:Y:S01]  /*3a50*/  HFMA2 R43, R24, R38.reuse, R43 ;  /* 0x00000026182b7231 */ /* 0x080fe2000000002b */
[----:B------:R-:W-:Y:S01]  /*3a60*/  PRMT R112, R32, 0x7632, R112 ;  /* 0x0000763220707816 */ /* 0x000fe20000000070 */
[----:B------:R-:W-:Y:S01]  /*3a70*/  HFMA2.MMA R42, R18, R37, R42 ;  /* 0x00000025122a7235 */ /* 0x000fe2000000002a */
[----:B------:R-:W-:Y:S01]  /*3a80*/  HFMA2 R41, R58, R38, R41 ;  /* 0x000000263a297231 */ /* 0x000fe20000000029 */
[----:B------:R-:W-:Y:S01]  /*3a90*/  HFMA2.MMA R7, R7, R96, R34 ;  /* 0x0000006007077235 */ /* 0x000fe20000000022 */
[-C--:B------:R-:W-:Y:S01]  /*3aa0*/  HFMA2 R43, R26, R39.reuse, R43 ;  /* 0x000000271a2b7231 */ /* 0x080fe2000000002b */
[----:B------:R-:W0:Y:S01]  /*3ab0*/  LDS.128 R32, [UR4+0x520] ;  /* 0x00052004ff207984 */ /* 0x000e220008000c00 */
[----:B------:R-:W-:Y:S01]  /*3ac0*/  HFMA2.MMA R36, R22, R37, R36 ;  /* 0x0000002516247235 */ /* 0x000fe20000000024 */
[----:B------:R-:W-:Y:S01]  /*3ad0*/  HFMA2 R41, R45, R39, R41 ;  /* 0x000000272d297231 */ /* 0x000fe20000000029 */
[----:B------:R-:W-:-:S02]  /*3ae0*/  HFMA2.MMA R42, R23, R38, R42 ;  /* 0x00000026172a7235 */ /* 0x000fc4000000002a */
[----:B------:R-:W-:Y:S02]  /*3af0*/  HFMA2.MMA R40, R40, 1, 1, R112 ;  /* 0x3c003c0028287835 */ /* 0x000fe40000000070 */
[----:B------:R-:W-:Y:S01]  /*3b00*/  HFMA2.MMA R36, R25, R38, R36 ;  /* 0x0000002619247235 */ /* 0x000fe20000000024 */
[-C--:B-1----:R-:W-:Y:S01]  /*3b10*/  HFMA2 R41, R49, R28.reuse, R41 ;  /* 0x0000001c31297231 */ /* 0x082fe20000000029 */
[-C--:B------:R-:W-:Y:S01]  /*3b20*/  HFMA2.MMA R42, R44, R39.reuse, R42 ;  /* 0x000000272c2a7235 */ /* 0x080fe2000000002a */
[----:B------:R-:W-:Y:S02]  /*3b30*/  HFMA2 R43, R47, R28, R43 ;  /* 0x0000001c2f2b7231 */ /* 0x000fe4000000002b */
[-C--:B------:R-:W-:Y:S01]  /*3b40*/  HFMA2 R41, R53, R29.reuse, R41 ;  /* 0x0000001d35297231 */ /* 0x080fe20000000029 */
        /* <DEDUP_REMOVED lines=8> */
[----:B------:R-:W-:Y:S01]  /*3bd0*/  HFMA2.MMA R28, R52, R29, R42 ;  /* 0x0000001d341c7235 */ /* 0x000fe2000000002a */
[----:B------:R-:W-:-:S02]  /*3be0*/  HFMA2 R43, R60, R31, R43 ;  /* 0x0000001f3c2b7231 */ /* 0x000fc4000000002b */
[----:B------:R-:W-:Y:S01]  /*3bf0*/  HFMA2 R13, R40, R95, R13 ;  /* 0x0000005f280d7231 */ /* 0x000fe2000000000d */
[----:B------:R-:W-:Y:S02]  /*3c00*/  HFMA2.MMA R112, R50, R29, R112 ;  /* 0x0000001d32707235 */ /* 0x000fe40000000070 */
[----:B------:R-:W-:-:S04]  /*3c10*/  HFMA2.MMA R28, R56, R30, R28 ;  /* 0x0000001e381c7235 */ /* 0x000fc8000000001c */
[----:B------:R-:W-:Y:S02]  /*3c20*/  HFMA2.MMA R112, R54, R30, R112 ;  /* 0x0000001e36707235 */ /* 0x000fe40000000070 */
[----:B------:R-:W-:-:S04]  /*3c30*/  HFMA2.MMA R28, R61, R31, R28 ;  /* 0x0000001f3d1c7235 */ /* 0x000fc8000000001c */
[----:B------:R-:W-:Y:S02]  /*3c40*/  HFMA2.MMA R112, R59, R31, R112 ;  /* 0x0000001f3b707235 */ /* 0x000fe40000000070 */
[-C--:B0-----:R-:W-:Y:S01]  /*3c50*/  HFMA2.MMA R28, R65, R32.reuse, R28 ;  /* 0x00000020411c7235 */ /* 0x081fe2000000001c */
[-C--:B------:R-:W-:Y:S02]  /*3c60*/  HFMA2 R41, R66, R32.reuse, R41 ;  /* 0x0000002042297231 */ /* 0x080fe40000000029 */
[----:B------:R-:W-:Y:S01]  /*3c70*/  HFMA2 R43, R64, R32, R43 ;  /* 0x00000020402b7231 */ /* 0x000fe2000000002b */
[----:B------:R-:W-:Y:S01]  /*3c80*/  HFMA2.MMA R112, R63, R32, R112 ;  /* 0x000000203f707235 */ /* 0x000fe20000000070 */
[-C--:B------:R-:W-:Y:S01]  /*3c90*/  HFMA2 R41, R70, R33.reuse, R41 ;  /* 0x0000002146297231 */ /* 0x080fe20000000029 */
[-C--:B------:R-:W-:Y:S01]  /*3ca0*/  HFMA2.MMA R32, R69, R33.reuse, R28 ;  /* 0x0000002145207235 */ /* 0x080fe2000000001c */
        /* <DEDUP_REMOVED lines=8> */
[----:B------:R-:W-:Y:S01]  /*3d30*/  HFMA2.MMA R112, R76, R34, R112 ;  /* 0x000000224c707235 */ /* 0x000fe20000000070 */
[-C--:B-1----:R-:W-:Y:S01]  /*3d40*/  HFMA2 R41, R92, R36.reuse, R41 ;  /* 0x000000245c297231 */ /* 0x082fe20000000029 */
[-C--:B------:R-:W-:Y:S01]  /*3d50*/  HFMA2.MMA R43, R87, R35.reuse, R32 ;  /* 0x00000023572b7235 */ /* 0x080fe20000000020 */
[----:B------:R-:W-:Y:S02]  /*3d60*/  HFMA2 R33, R80, R36, R33 ;  /* 0x0000002450217231 */ /* 0x000fe40000000021 */
[----:B------:R-:W-:Y:S01]  /*3d70*/  HFMA2 R41, R91, R37, R41 ;  /* 0x000000255b297231 */ /* 0x000fe20000000029 */
[----:B------:R-:W-:Y:S02]  /*3d80*/  HFMA2.MMA R112, R75, R35, R112 ;  /* 0x000000234b707235 */ /* 0x000fe40000000070 */
[----:B------:R-:W-:Y:S01]  /*3d90*/  HFMA2.MMA R43, R86, R36, R43 ;  /* 0x00000024562b7235 */ /* 0x000fe2000000002b */
[----:B------:R-:W-:-:S03]  /*3da0*/  HFMA2 R41, R90, R38, R41 ;  /* 0x000000265a297231 */ /* 0x000fc60000000029 */
[----:B------:R-:W-:Y:S01]  /*3db0*/  HFMA2.MMA R112, R74, R36, R112 ;  /* 0x000000244a707235 */ /* 0x000fe20000000070 */
[----:B------:R-:W-:Y:S01]  /*3dc0*/  HFMA2 R36, R79, R37, R33 ;  /* 0x000000254f247231 */ /* 0x000fe20000000021 */
[-C--:B------:R-:W-:Y:S01]  /*3dd0*/  HFMA2.MMA R42, R85, R37.reuse, R43 ;  /* 0x00000025552a7235 */ /* 0x080fe2000000002b */
[----:B------:R-:W1:Y:S01]  /*3de0*/  LDS.128 R32, [UR4+0x610] ;  /* 0x00061004ff207984 */ /* 0x000e620008000c00 */
[----:B------:R-:W-:Y:S02]  /*3df0*/  HFMA2 R41, R89, R39, R41 ;  /* 0x0000002759297231 */ /* 0x000fe40000000029 */
[----:B------:R-:W-:Y:S01]  /*3e00*/  HFMA2.MMA R112, R73, R37, R112 ;  /* 0x0000002549707235 */ /* 0x000fe20000000070 */
[----:B------:R-:W-:Y:S01]  /*3e10*/  HFMA2 R36, R78, R38, R36 ;  /* 0x000000264e247231 */ /* 0x000fe20000000024 */
[----:B------:R-:W-:-:S04]  /*3e20*/  HFMA2.MMA R42, R84, R38, R42 ;  /* 0x00000026542a7235 */ /* 0x000fc8000000002a */
[----:B------:R-:W-:Y:S02]  /*3e30*/  HFMA2.MMA R112, R72, R38, R112 ;  /* 0x0000002648707235 */ /* 0x000fe40000000070 */
[-C--:B------:R-:W-:Y:S02]  /*3e40*/  HFMA2.MMA R42, R83, R39.reuse, R42 ;  /* 0x00000027532a7235 */ /* 0x080fe4000000002a */
[----:B------:R-:W-:Y:S02]  /*3e50*/  HFMA2.MMA R43, R77, R39, R36 ;  /* 0x000000274d2b7235 */ /* 0x000fe40000000024 */
[----:B0-----:R-:W-:-:S04]  /*3e60*/  HFMA2.MMA R19, R19, R28, RZ ;  /* 0x0000001c13137235 */ /* 0x001fc800000000ff */
[----:B------:R-:W-:Y:S01]  /*3e70*/  HFMA2 R112, R71, R39, R112 ;  /* 0x0000002747707231 */ /* 0x000fe20000000070 */
[----:B------:R-:W-:Y:S01]  /*3e80*/  HFMA2.MMA R15, R15, R28, RZ ;  /* 0x0000001c0f0f7235 */ /* 0x000fe200000000ff */
[----:B------:R-:W0:Y:S01]  /*3e90*/  LDS.128 R36, [UR4+0x620] ;  /* 0x00062004ff247984 */ /* 0x000e220008000c00 */
[-C--:B------:R-:W-:Y:S01]  /*3ea0*/  HFMA2 R17, R17, R28.reuse, RZ.H0_H0 ;  /* 0x0000001c11117231 */ /* 0x080fe200000400ff */
[C-C-:B------:R-:W-:Y:S01]  /*3eb0*/  PRMT R40, R41.reuse, 0x5410, R42.reuse ;  /* 0x0000541029287816 */ /* 0x140fe2000000002a */
[-C--:B------:R-:W-:Y:S01]  /*3ec0*/  HFMA2.MMA R20, R20, R29.reuse, R19 ;  /* 0x0000001d14147235 */ /* 0x080fe20000000013 */
[----:B------:R-:W-:Y:S01]  /*3ed0*/  HFMA2 R28, R21, R28, RZ.H0_H0 ;  /* 0x0000001c151c7231 */ /* 0x000fe200000400ff */
[----:B------:R-:W-:Y:S01]  /*3ee0*/  HFMA2.MMA R15, R16, R29, R15 ;  /* 0x0000001d100f7235 */ /* 0x000fe2000000000f */
[-C--:B------:R-:W-:Y:S01]  /*3ef0*/  HFMA2 R21, R18, R29.reuse, R17 ;  /* 0x0000001d12157231 */ /* 0x080fe20000000011 */
[----:B------:R-:W-:Y:S01]  /*3f00*/  PRMT R42, R41, 0x7632, R42 ;  /* 0x00007632292a7816 */ /* 0x000fe2000000002a */
[----:B------:R-:W-:Y:S01]  /*3f10*/  HFMA2 R28, R22, R29, R28 ;  /* 0x0000001d161c7231 */ /* 0x000fe2000000001c */
[-C--:B------:R-:W-:Y:S01]  /*3f20*/  HFMA2.MMA R20, R24, R30.reuse, R20 ;  /* 0x0000001e18147235 */ /* 0x080fe20000000014 */
[-C--:B------:R-:W-:Y:S01]  /*3f30*/  HFMA2 R22, R23, R30.reuse, R21 ;  /* 0x0000001e17167231 */ /* 0x080fe20000000015 */
[----:B------:R-:W-:Y:S01]  /*3f40*/  HFMA2.MMA R15, R58, R30, R15 ;  /* 0x0000001e3a0f7235 */ /* 0x000fe2000000000f */
[----:B------:R-:W-:Y:S01]  /*3f50*/  HFMA2 R28, R25, R30, R28 ;  /* 0x0000001e191c7231 */ /* 0x000fe2000000001c */
[----:B------:R-:W2:Y:S01]  /*3f60*/  LDS.128 R16, [UR4+0x630] ;  /* 0x00063004ff107984 */ /* 0x000ea20008000c00 */
[-C--:B------:R-:W-:Y:S01]  /*3f70*/  HFMA2 R24, R44, R31.reuse, R22 ;  /* 0x0000001f2c187231 */ /* 0x080fe20000000016 */
[-C--:B------:R-:W-:Y:S01]  /*3f80*/  HFMA2.MMA R20, R26, R31.reuse, R20 ;  /* 0x0000001f1a147235 */ /* 0x080fe20000000014 */
[----:B------:R-:W-:Y:S01]  /*3f90*/  HFMA2 R23, R27, R31, R28 ;  /* 0x0000001f1b177231 */ /* 0x000fe2000000001c */
[----:B------:R-:W-:Y:S01]  /*3fa0*/  HFMA2.MMA R15, R45, R31, R15 ;  /* 0x0000001f2d0f7235 */ /* 0x000fe2000000000f */
[C-C-:B------:R-:W-:Y:S01]  /*3fb0*/  PRMT R41, R43.reuse, 0x5410, R112.reuse ;  /* 0x000054102b297816 */ /* 0x140fe20000000070 */
[-C--:B-1----:R-:W-:Y:S01]  /*3fc0*/  HFMA2 R26, R48, R32.reuse, R24 ;  /* 0x00000020301a7231 */ /* 0x082fe20000000018 */
[----:B------:R-:W-:Y:S01]  /*3fd0*/  PRMT R112, R43, 0x7632, R112 ;  /* 0x000076322b707816 */ /* 0x000fe20000000070 */
[-C--:B------:R-:W-:Y:S01]  /*3fe0*/  HFMA2.MMA R20, R47, R32.reuse, R20 ;  /* 0x000000202f147235 */ /* 0x080fe20000000014 */
[----:B------:R-:W-:Y:S01]  /*3ff0*/  HFMA2 R25, R46, R32, R23 ;  /* 0x000000202e197231 */ /* 0x000fe20000000017 */
[----:B------:R-:W-:Y:S01]  /*4000*/  HFMA2.MMA R15, R49, R32, R15 ;  /* 0x00000020310f7235 */ /* 0x000fe2000000000f */
[-C--:B------:R-:W-:Y:S01]  /*4010*/  HFMA2 R28, R52, R33.reuse, R26 ;  /* 0x00000021341c7231 */ /* 0x080fe2000000001a */
[----:B------:R-:W-:Y:S01]  /*4020*/  UIADD3 UR4, UR4, 0x40, URZ ;  /* 0x0000004004047890 */ /* 0x000fe2000fffe03f */
[----:B------:R-:W-:Y:S01]  /*4030*/  HFMA2 R27, R50, R33, R25 ;  /* 0x00000021321b7231 */ /* 0x000fe20000000019 */
[-C--:B------:R-:W-:Y:S01]  /*4040*/  HFMA2.MMA R20, R51, R33.reuse, R20 ;  /* 0x0000002133147235 */ /* 0x080fe20000000014 */
[-C--:B------:R-:W-:Y:S01]  /*4050*/  HFMA2 R28, R56, R34.reuse, R28 ;  /* 0x00000022381c7231 */ /* 0x080fe2000000001c */
[----:B------:R-:W-:Y:S01]  /*4060*/  HFMA2.MMA R15, R53, R33, R15 ;  /* 0x00000021350f7235 */ /* 0x000fe2000000000f */
[----:B------:R-:W-:Y:S01]  /*4070*/  HFMA2 R27, R54, R34, R27 ;  /* 0x00000022361b7231 */ /* 0x000fe2000000001b */
[----:B------:R-:W-:Y:S01]  /*4080*/  HFMA2.MMA R41, R41, 1, 1, R112 ;  /* 0x3c003c0029297835 */ /* 0x000fe20000000070 */
[-C--:B------:R-:W-:Y:S01]  /*4090*/  HFMA2 R28, R61, R35.reuse, R28 ;  /* 0x000000233d1c7231 */ /* 0x080fe2000000001c */
[-C--:B------:R-:W-:Y:S01]  /*40a0*/  HFMA2.MMA R30, R55, R34.reuse, R20 ;  /* 0x00000022371e7235 */ /* 0x080fe20000000014 */
[----:B------:R-:W-:Y:S01]  /*40b0*/  HFMA2 R27, R59, R35, R27 ;  /* 0x000000233b1b7231 */ /* 0x000fe2000000001b */
[----:B------:R-:W-:Y:S01]  /*40c0*/  HFMA2.MMA R31, R57, R34, R15 ;  /* 0x00000022391f7235 */ /* 0x000fe2000000000f */
[----:B------:R-:W-:-:S03]  /*40d0*/  HADD2 R40, R40, R42 ;  /* 0x0000002a28287230 */ /* 0x000fc60000000000 */
[-C--:B------:R-:W-:Y:S01]  /*40e0*/  HFMA2.MMA R32, R60, R35.reuse, R30 ;  /* 0x000000233c207235 */ /* 0x080fe2000000001e */
[-C--:B0-----:R-:W-:Y:S01]  /*40f0*/  HFMA2 R27, R63, R36.reuse, R27 ;  /* 0x000000243f1b7231 */ /* 0x081fe2000000001b */
[----:B------:R-:W-:Y:S01]  /*4100*/  HFMA2.MMA R33, R62, R35, R31 ;  /* 0x000000233e217235 */ /* 0x000fe2000000001f */
[----:B------:R-:W-:Y:S01]  /*4110*/  HFMA2 R28, R65, R36, R28 ;  /* 0x00000024411c7231 */ /* 0x000fe2000000001c */
[----:B------:R-:W-:Y:S01]  /*4120*/  HFMA2.MMA R11, R40, R96, R11 ;  /* 0x00000060280b7235 */ /* 0x000fe2000000000b */
[-C--:B------:R-:W-:Y:S01]  /*4130*/  HFMA2 R27, R67, R37.reuse, R27 ;  /* 0x00000025431b7231 */ /* 0x080fe2000000001b */
[-C--:B------:R-:W-:Y:S01]  /*4140*/  HFMA2.MMA R34, R64, R36.reuse, R32 ;  /* 0x0000002440227235 */ /* 0x080fe20000000020 */
[----:B------:R-:W-:Y:S01]  /*4150*/  HFMA2 R44, R69, R37, R28 ;  /* 0x00000025452c7231 */ /* 0x000fe2000000001c */
[----:B------:R-:W-:Y:S01]  /*4160*/  HFMA2.MMA R35, R66, R36, R33 ;  /* 0x0000002442237235 */ /* 0x000fe20000000021 */
[-C--:B------:R-:W-:Y:S02]  /*4170*/  HFMA2 R27, R76, R38.reuse, R27 ;  /* 0x000000264c1b7231 */ /* 0x080fe4000000001b */
[----:B------:R-:W-:Y:S01]  /*4180*/  HFMA2 R44, R88, R38, R44 ;  /* 0x00000026582c7231 */ /* 0x000fe2000000002c */
        /* <DEDUP_REMOVED lines=17> */
[----:B------:R-:W-:Y:S01]  /*42a0*/  HFMA2 R42, R83, R19, R42 ;  /* 0x00000013532a7231 */ /* 0x000fe2000000002a */
[----:B------:R-:W-:Y:S02]  /*42b0*/  HFMA2.MMA R36, R71, R19, R36 ;  /* 0x0000001347247235 */ /* 0x000fe40000000024 */
        /* <DEDUP_REMOVED lines=16> */
.L_x_832:
[----:B------:R-:W0:Y:S01]  /*43c0*/  S2R R15, SR_CTAID.Y ;  /* 0x00000000000f7919 */ /* 0x000e220000002600 */
[----:B------:R-:W-:Y:S02]  /*43d0*/  IMAD.MOV.U32 R23, RZ, RZ, 0x2 ;  /* 0x00000002ff177424 */ /* 0x000fe400078e00ff */
[----:B0-----:R-:W-:-:S04]  /*43e0*/  IMAD R15, R15, 0x7, RZ ;  /* 0x000000070f0f7824 */ /* 0x001fc800078e02ff */
[----:B------:R-:W-:Y:S02]  /*43f0*/  IMAD R16, R15, c[0x0][0x18c], R116 ;  /* 0x000063000f107a24 */ /* 0x000fe400078e0274 */
[----:B------:R-:W-:Y:S02]  /*4400*/  IMAD.MOV.U32 R15, RZ, RZ, R14 ;  /* 0x000000ffff0f7224 */ /* 0x000fe400078e000e */
[----:B------:R-:W-:-:S05]  /*4410*/  IMAD.WIDE R16, R16, R23, c[0x0][0x180] ;  /* 0x0000600010107625 */ /* 0x000fca00078e0217 */
[----:B------:R-:W2:Y:S01]  /*4420*/  ATOM.E.ADD.F16x2.RN.STRONG.GPU P0, RZ, [R16.64], R15 ;  /* 0x0000000f10ff798a */ /* 0x000ea2000810e9c6 */
[----:B------:R-:W-:Y:S01]  /*4430*/  BSSY B0, `(.L_x_840) ;  /* 0x000000f000007945 */ /* 0x000fe20003800000 */
[----:B------:R-:W-:Y:S01]  /*4440*/  IMAD.MOV.U32 R21, RZ, RZ, R0 ;  /* 0x000000ffff157224 */ /* 0x000fe200078e0000 */
[----:B--2---:R-:W-:Y:S05]  /*4450*/  @P0 BRA `(.L_x_841) ;  /* 0x000000c000000947 */ /* 0x004fea0003800000 */
[----:B------:R-:W0:Y:S02]  /*4460*/  QSPC.E.S P0, RZ, [R16] ;  /* 0x0000000010ff73aa */ /* 0x000e240000000500 */
[----:B0-----:R-:W-:Y:S05]  /*4470*/  @!P0 BRA `(.L_x_842) ;  /* 0x0000007000008947 */ /* 0x001fea0003800000 */
[----:B------:R-:W-:-:S05]  /*4480*/  LOP3.LUT R15, R16, 0xffffff, RZ, 0xc0, !PT ;  /* 0x00ffffff100f7812 */ /* 0x000fca00078ec0ff */
.L_x_843:
[----:B------:R-:W0:Y:S02]  /*4490*/  LDS R18, [R15] ;  /* 0x000000000f127984 */ /* 0x000e240000000800 */
[----:B0-----:R-:W-:-:S06]  /*44a0*/  HADD2 R19, R18, R14 ;  /* 0x0000000e12137230 */ /* 0x001fcc0000000000 */
[----:B------:R-:W0:Y:S02]  /*44b0*/  ATOMS.CAST.SPIN R19, [R15], R18, R19 ;  /* 0x000000120f13738d */ /* 0x000e240001800013 */
[----:B0-----:R-:W-:-:S13]  /*44c0*/  ISETP.EQ.U32.AND P0, PT, R19, 0x1, PT ;  /* 0x000000011300780c */ /* 0x001fda0003f02070 */
[----:B------:R-:W-:Y:S05]  /*44d0*/  @!P0 BRA `(.L_x_843) ;  /* 0xffffffb000008947 */ /* 0x000fea000383ffff */
[----:B------:R-:W-:Y:S05]  /*44e0*/  BRA `(.L_x_841) ;  /* 0x0000003000007947 */ /* 0x000fea0003800000 */
.L_x_842:
[----:B------:R-:W2:Y:S02]  /*44f0*/  LD.E R14, [R16.64] ;  /* 0x00000006100e7980 */ /* 0x000ea4000c101900 */
[----:B--2---:R-:W-:-:S05]  /*4500*/  IMAD.IADD R15, R15, 0x1, R14 ;  /* 0x000000010f0f7824 */ /* 0x004fca00078e020e */
[----:B------:R0:W-:Y:S02]  /*4510*/  ST.E [R16.64], R15 ;  /* 0x0000000f10007985 */ /* 0x0001e4000c101906 */
.L_x_841:
[----:B------:R-:W-:Y:S05]  /*4520*/  BSYNC B0 ;  /* 0x0000000000007941 */ /* 0x000fea0003800000 */
.L_x_840:
        /* <DEDUP_REMOVED lines=9> */
.L_x_847:
[----:B------:R-:W0:Y:S02]  /*45c0*/  LDS R20, [R18] ;  /* 0x0000000012147984 */ /* 0x000e240000000800 */
[----:B0-----:R-:W-:-:S10]  /*45d0*/  HFMA2.MMA R21, R20, 1, 1, R0 ;  /* 0x3c003c0014157835 */ /* 0x001fd40000000000 */
[----:B------:R-:W0:Y:S02]  /*45e0*/  ATOMS.CAST.SPIN R21, [R18], R20, R21 ;  /* 0x000000141215738d */ /* 0x000e240001800015 */
[----:B0-----:R-:W-:-:S13]  /*45f0*/  ISETP.EQ.U32.AND P0, PT, R21, 0x1, PT ;  /* 0x000000011500780c */ /* 0x001fda0003f02070 */
[----:B------:R-:W-:Y:S05]  /*4600*/  @!P0 BRA `(.L_x_847) ;  /* 0xffffffb000008947 */ /* 0x000fea000383ffff */
[----:B------:R-:W-:Y:S05]  /*4610*/  BRA `(.L_x_845) ;  /* 0x0000003000007947 */ /* 0x000fea0003800000 */
.L_x_846:
[----:B------:R-:W2:Y:S02]  /*4620*/  LD.E R0, [R16.64+0x4] ;  /* 0x0000040610007980 */ /* 0x000ea4000c101900 */
[----:B--2---:R-:W-:-:S05]  /*4630*/  IMAD.IADD R19, R21, 0x1, R0 ;  /* 0x0000000115137824 */ /* 0x004fca00078e0200 */
[----:B------:R0:W-:Y:S02]  /*4640*/  ST.E [R16.64+0x4], R19 ;  /* 0x0000041310007985 */ /* 0x0001e4000c101906 */
.L_x_845:
[----:B------:R-:W-:Y:S05]  /*4650*/  BSYNC B0 ;  /* 0x0000000000007941 */ /* 0x000fea0003800000 */
.L_x_844:
[----:B0-----:R-:W-:-:S05]  /*4660*/  IMAD.WIDE R16, R23, c[0x0][0x18c], R16 ;  /* 0x0000630017107a25 */ /* 0x001fca00078e0210 */
[----:B------:R-:W2:Y:S01]  /*4670*/  ATOM.E.ADD.F16x2.RN.STRONG.GPU P0, RZ, [R16.64], R2 ;  /* 0x0000000210ff798a */ /* 0x000ea2000810e9c6 */
[----:B------:R-:W-:Y:S01]  /*4680*/  BSSY B0, `(.L_x_848) ;  /* 0x000000e000007945 */ /* 0x000fe20003800000 */
[----:B--2---:R-:W-:Y:S05]  /*4690*/  @P0 BRA `(.L_x_849) ;  /* 0x000000c000000947 */ /* 0x004fea0003800000 */
[----:B------:R-:W0:Y:S02]  /*46a0*/  QSPC.E.S P0, RZ, [R16] ;  /* 0x0000000010ff73aa */ /* 0x000e240000000500 */
[----:B0-----:R-:W-:Y:S05]  /*46b0*/  @!P0 BRA `(.L_x_850) ;  /* 0x0000007000008947 */ /* 0x001fea0003800000 */
[----:B------:R-:W-:-:S05]  /*46c0*/  LOP3.LUT R0, R16, 0xffffff, RZ, 0xc0, !PT ;  /* 0x00ffffff10007812 */ /* 0x000fca00078ec0ff */
.L_x_851:
[----:B------:R-:W0:Y:S02]  /*46d0*/  LDS R18, [R0] ;  /* 0x0000000000127984 */ /* 0x000e240000000800 */
[----:B0-----:R-:W-:-:S06]  /*46e0*/  HADD2 R19, R18, R2 ;  /* 0x0000000212137230 */ /* 0x001fcc0000000000 */
[----:B------:R-:W0:Y:S02]  /*46f0*/  ATOMS.CAST.SPIN R19, [R0], R18, R19 ;  /* 0x000000120013738d */ /* 0x000e240001800013 */
[----:B0-----:R-:W-:-:S13]  /*4700*/  ISETP.EQ.U32.AND P0, PT, R19, 0x1, PT ;  /* 0x000000011300780c */ /* 0x001fda0003f02070 */
[----:B------:R-:W-:Y:S05]  /*4710*/  @!P0 BRA `(.L_x_851) ;  /* 0xffffffb000008947 */ /* 0x000fea000383ffff */
[----:B------:R-:W-:Y:S05]  /*4720*/  BRA `(.L_x_849) ;  /* 0x0000003000007947 */ /* 0x000fea0003800000 */
.L_x_850:
[----:B------:R-:W2:Y:S02]  /*4730*/  LD.E R0, [R16.64] ;  /* 0x0000000610007980 */ /* 0x000ea4000c101900 */
[----:B--2---:R-:W-:-:S05]  /*4740*/  IMAD.IADD R19, R2, 0x1, R0 ;  /* 0x0000000102137824 */ /* 0x004fca00078e0200 */
[----:B------:R0:W-:Y:S02]  /*4750*/  ST.E [R16.64], R19 ;  /* 0x0000001310007985 */ /* 0x0001e4000c101906 */
.L_x_849:
[----:B------:R-:W-:Y:S05]  /*4760*/  BSYNC B0 ;  /* 0x0000000000007941 */ /* 0x000fea0003800000 */
.L_x_848:
[----:B------:R-:W-:-:S05]  /*4770*/  IMAD.WIDE R14, R23, c[0x0][0x18c], R14 ;  /* 0x00006300170e7a25 */ /* 0x000fca00078e020e */
[----:B------:R-:W2:Y:S01]  /*4780*/  ATOM.E.ADD.F16x2.RN.STRONG.GPU P0, RZ, [R14.64], R3 ;  /* 0x000000030eff798a */ /* 0x000ea2000810e9c6 */
[----:B------:R-:W-:Y:S01]  /*4790*/  BSSY B0, `(.L_x_852) ;  /* 0x000000f000007945 */ /* 0x000fe20003800000 */
[----:B--2---:R-:W-:Y:S05]  /*47a0*/  @P0 BRA `(.L_x_853) ;  /* 0x000000d000000947 */ /* 0x004fea0003800000 */
[----:B------:R-:W1:Y:S02]  /*47b0*/  QSPC.E.S P0, RZ, [R14] ;  /* 0x000000000eff73aa */ /* 0x000e640000000500 */
[----:B-1----:R-:W-:Y:S05]  /*47c0*/  @!P0 BRA `(.L_x_854) ;  /* 0x0000008000008947 */ /* 0x002fea0003800000 */
[----:B------:R-:W-:Y:S01]  /*47d0*/  LOP3.LUT R14, R14, 0xffffff, RZ, 0xc0, !PT ;  /* 0x00ffffff0e0e7812 */ /* 0x000fe200078ec0ff */
[----:B------:R-:W-:-:S04]  /*47e0*/  IMAD.MOV.U32 R15, RZ, RZ, R3 ;  /* 0x000000ffff0f7224 */ /* 0x000fc800078e0003 */
.L_x_855:
[----:B------:R-:W1:Y:S02]  /*47f0*/  LDS R2, [R14] ;  /* 0x000000000e027984 */ /* 0x000e640000000800 */
[----:B-1----:R-:W-:-:S10]  /*4800*/  HFMA2.MMA R3, R2, 1, 1, R15 ;  /* 0x3c003c0002037835 */ /* 0x002fd4000000000f */
[----:B------:R-:W1:Y:S02]  /*4810*/  ATOMS.CAST.SPIN R3, [R14], R2, R3 ;  /* 0x000000020e03738d */ /* 0x000e640001800003 */
[----:B-1----:R-:W-:-:S13]  /*4820*/  ISETP.EQ.U32.AND P0, PT, R3, 0x1, PT ;  /* 0x000000010300780c */ /* 0x002fda0003f02070 */
[----:B------:R-:W-:Y:S05]  /*4830*/  @!P0 BRA `(.L_x_855) ;  /* 0xffffffb000008947 */ /* 0x000fea000383ffff */
[----:B------:R-:W-:Y:S05]  /*4840*/  BRA `(.L_x_853) ;  /* 0x0000003000007947 */ /* 0x000fea0003800000 */
.L_x_854:
[----:B------:R-:W2:Y:S02]  /*4850*/  LD.E R0, [R14.64] ;  /* 0x000000060e007980 */ /* 0x000ea4000c101900 */
[----:B--2---:R-:W-:-:S05]  /*4860*/  IMAD.IADD R3, R3, 0x1, R0 ;  /* 0x0000000103037824 */ /* 0x004fca00078e0200 */
[----:B------:R1:W-:Y:S02]  /*4870*/  ST.E [R14.64], R3 ;  /* 0x000000030e007985 */ /* 0x0003e4000c101906 */
.L_x_853:
[----:B------:R-:W-:Y:S05]  /*4880*/  BSYNC B0 ;  /* 0x0000000000007941 */ /* 0x000fea0003800000 */
.L_x_852:
[----:B-1----:R-:W-:-:S05]  /*4890*/  IMAD.WIDE R14, R23, c[0x0][0x18c], R16 ;  /* 0x00006300170e7a25 */ /* 0x002fca00078e0210 */
[----:B------:R-:W2:Y:S01]  /*48a0*/  ATOM.E.ADD.F16x2.RN.STRONG.GPU P0, RZ, [R14.64], R12 ;  /* 0x0000000c0eff798a */ /* 0x000ea2000810e9c6 */
[----:B------:R-:W-:Y:S01]  /*48b0*/  BSSY B0, `(.L_x_856) ;  /* 0x000000e000007945 */ /* 0x000fe20003800000 */
[----:B--2---:R-:W-:Y:S05]  /*48c0*/  @P0 BRA `(.L_x_857) ;  /* 0x000000c000000947 */ /* 0x004fea0003800000 */
[----:B------:R-:W1:Y:S02]  /*48d0*/  QSPC.E.S P0, RZ, [R14] ;  /* 0x000000000eff73aa */ /* 0x000e640000000500 */
[----:B-1----:R-:W-:Y:S05]  /*48e0*/  @!P0 BRA `(.L_x_858) ;  /* 0x0000007000008947 */ /* 0x002fea0003800000 */
[----:B------:R-:W-:-:S05]  /*48f0*/  LOP3.LUT R0, R14, 0xffffff, RZ, 0xc0, !PT ;  /* 0x00ffffff0e007812 */ /* 0x000fca00078ec0ff */
.L_x_859:
[----:B------:R-:W1:Y:S02]  /*4900*/  LDS R2, [R0] ;  /* 0x0000000000027984 */ /* 0x000e640000000800 */
[----:B-1----:R-:W-:-:S06]  /*4910*/  HADD2 R3, R2, R12 ;  /* 0x0000000c02037230 */ /* 0x002fcc0000000000 */
[----:B------:R-:W1:Y:S02]  /*4920*/  ATOMS.CAST.SPIN R3, [R0], R2, R3 ;  /* 0x000000020003738d */ /* 0x000e640001800003 */
[----:B-1----:R-:W-:-:S13]  /*4930*/  ISETP.EQ.U32.AND P0, PT, R3, 0x1, PT ;  /* 0x000000010300780c */ /* 0x002fda0003f02070 */
[----:B------:R-:W-:Y:S05]  /*4940*/  @!P0 BRA `(.L_x_859) ;  /* 0xffffffb000008947 */ /* 0x000fea000383ffff */
[----:B------:R-:W-:Y:S05]  /*4950*/  BRA `(.L_x_857) ;  /* 0x0000003000007947 */ /* 0x000fea0003800000 */
.L_x_858:
[----:B------:R-:W2:Y:S02]  /*4960*/  LD.E R0, [R14.64] ;  /* 0x000000060e007980 */ /* 0x000ea4000c101900 */
[----:B--2---:R-:W-:-:S05]  /*4970*/  IMAD.IADD R3, R12, 0x1, R0 ;  /* 0x000000010c037824 */ /* 0x004fca00078e0200 */
[----:B------:R1:W-:Y:S02]  /*4980*/  ST.E [R14.64], R3 ;  /* 0x000000030e007985 */ /* 0x0003e4000c101906 */
.L_x_857:
[----:B------:R-:W-:Y:S05]  /*4990*/  BSYNC B0 ;  /* 0x0000000000007941 */ /* 0x000fea0003800000 */
.L_x_856:
[----:B------:R-:W-:-:S04]  /*49a0*/  IMAD.MOV.U32 R21, RZ, RZ, c[0x0][0x18c] ;  /* 0x00006300ff157624 */ /* 0x000fc800078e00ff */
[----:B-1----:R-:W-:-:S05]  /*49b0*/  IMAD.WIDE R2, R23, R21, c[0x2][0x0] ;  /* 0x0080000017027625 */ /* 0x002fca00078e0215 */
        /* <DEDUP_REMOVED lines=8> */
.L_x_863:
[----:B------:R-:W0:Y:S02]  /*4a40*/  LDS R18, [R16] ;  /* 0x0000000010127984 */ /* 0x000e240000000800 */
[----:B0-----:R-:W-:-:S10]  /*4a50*/  HFMA2.MMA R19, R18, 1, 1, R4 ;  /* 0x3c003c0012137835 */ /* 0x001fd40000000004 */
[----:B------:R-:W0:Y:S02]  /*4a60*/  ATOMS.CAST.SPIN R19, [R16], R18, R19 ;  /* 0x000000121013738d */ /* 0x000e240001800013 */
[----:B0-----:R-:W-:-:S13]  /*4a70*/  ISETP.EQ.U32.AND P0, PT, R19, 0x1, PT ;  /* 0x000000011300780c */ /* 0x001fda0003f02070 */
[----:B------:R-:W-:Y:S05]  /*4a80*/  @!P0 BRA `(.L_x_863) ;  /* 0xffffffb000008947 */ /* 0x000fea000383ffff */
[----:B------:R-:W-:Y:S05]  /*4a90*/  BRA `(.L_x_861) ;  /* 0x0000003000007947 */ /* 0x000fea0003800000 */
.L_x_862:
[----:B------:R-:W2:Y:S02]  /*4aa0*/  LD.E R0, [R16.64] ;  /* 0x0000000610007980 */ /* 0x000ea4000c101900 */
[----:B--2---:R-:W-:-:S05]  /*4ab0*/  IMAD.IADD R19, R4, 0x1, R0 ;  /* 0x0000000104137824 */ /* 0x004fca00078e0200 */
[----:B------:R0:W-:Y:S02]  /*4ac0*/  ST.E [R16.64], R19 ;  /* 0x0000001310007985 */ /* 0x0001e4000c101906 */
.L_x_861:
[----:B------:R-:W-:Y:S05]  /*4ad0*/  BSYNC B0 ;  /* 0x0000000000007941 */ /* 0x000fea0003800000 */
.L_x_860:
[----:B0-----:R-:W-:-:S05]  /*4ae0*/  IMAD.WIDE R16, R21, 0x2, R14 ;  /* 0x0000000215107825 */ /* 0x001fca00078e020e */
[----:B------:R-:W2:Y:S01]  /*4af0*/  ATOM.E.ADD.F16x2.RN.STRONG.GPU P0, RZ, [R16.64], R6 ;  /* 0x0000000610ff798a */ /* 0x000ea2000810e9c6 */
[----:B------:R-:W-:Y:S01]  /*4b00*/  BSSY B0, `(.L_x_864) ;  /* 0x000000e000007945 */ /* 0x000fe20003800000 */
[----:B--2---:R-:W-:Y:S05]  /*4b10*/  @P0 BRA `(.L_x_865) ;  /* 0x000000c000000947 */ /* 0x004fea0003800000 */
[----:B------:R-:W0:Y:S02]  /*4b20*/  QSPC.E.S P0, RZ, [R16] ;  /* 0x0000000010ff73aa */ /* 0x000e240000000500 */
[----:B0-----:R-:W-:Y:S05]  /*4b30*/  @!P0 BRA `(.L_x_866) ;  /* 0x0000007000008947 */ /* 0x001fea0003800000 */
[----:B------:R-:W-:-:S05]  /*4b40*/  LOP3.LUT R0, R16, 0xffffff, RZ, 0xc0, !PT ;  /* 0x00ffffff10007812 */ /* 0x000fca00078ec0ff */
.L_x_867:
[----:B------:R-:W0:Y:S02]  /*4b50*/  LDS R18, [R0] ;  /* 0x0000000000127984 */ /* 0x000e240000000800 */
[----:B0-----:R-:W-:-:S06]  /*4b60*/  HADD2 R19, R18, R6 ;  /* 0x0000000612137230 */ /* 0x001fcc0000000000 */
[----:B------:R-:W0:Y:S02]  /*4b70*/  ATOMS.CAST.SPIN R19, [R0], R18, R19 ;  /* 0x000000120013738d */ /* 0x000e240001800013 */
[----:B0-----:R-:W-:-:S13]  /*4b80*/  ISETP.EQ.U32.AND P0, PT, R19, 0x1, PT ;  /* 0x000000011300780c */ /* 0x001fda0003f02070 */
[----:B------:R-:W-:Y:S05]  /*4b90*/  @!P0 BRA `(.L_x_867) ;  /* 0xffffffb000008947 */ /* 0x000fea000383ffff */
[----:B------:R-:W-:Y:S05]  /*4ba0*/  BRA `(.L_x_865) ;  /* 0x0000003000007947 */ /* 0x000fea0003800000 */
.L_x_866:
[----:B------:R-:W2:Y:S02]  /*4bb0*/  LD.E R0, [R16.64] ;  /* 0x0000000610007980 */ /* 0x000ea4000c101900 */
[----:B--2---:R-:W-:-:S05]  /*4bc0*/  IMAD.IADD R19, R6, 0x1, R0 ;  /* 0x0000000106137824 */ /* 0x004fca00078e0200 */
[----:B------:R0:W-:Y:S02]  /*4bd0*/  ST.E [R16.64], R19 ;  /* 0x0000001310007985 */ /* 0x0001e4000c101906 */
.L_x_865:
[----:B------:R-:W-:Y:S05]  /*4be0*/  BSYNC B0 ;  /* 0x0000000000007941 */ /* 0x000fea0003800000 */
.L_x_864:
        /* <DEDUP_REMOVED lines=9> */
.L_x_871:
[----:B------:R-:W1:Y:S02]  /*4c80*/  LDS R4, [R14] ;  /* 0x000000000e047984 */ /* 0x000e640000000800 */
[----:B-1----:R-:W-:-:S10]  /*4c90*/  HFMA2.MMA R5, R4, 1, 1, R15 ;  /* 0x3c003c0004057835 */ /* 0x002fd4000000000f */
[----:B------:R-:W1:Y:S02]  /*4ca0*/  ATOMS.CAST.SPIN R5, [R14], R4, R5 ;  /* 0x000000040e05738d */ /* 0x000e640001800005 */
[----:B-1----:R-:W-:-:S13]  /*4cb0*/  ISETP.EQ.U32.AND P0, PT, R5, 0x1, PT ;  /* 0x000000010500780c */ /* 0x002fda0003f02070 */
[----:B------:R-:W-:Y:S05]  /*4cc0*/  @!P0 BRA `(.L_x_871) ;  /* 0xffffffb000008947 */ /* 0x000fea000383ffff */
[----:B------:R-:W-:Y:S05]  /*4cd0*/  BRA `(.L_x_869) ;  /* 0x0000003000007947 */ /* 0x000fea0003800000 */
.L_x_870:
[----:B------:R-:W2:Y:S02]  /*4ce0*/  LD.E R0, [R14.64] ;  /* 0x000000060e007980 */ /* 0x000ea4000c101900 */
[----:B--2---:R-:W-:-:S05]  /*4cf0*/  IMAD.IADD R5, R5, 0x1, R0 ;  /* 0x0000000105057824 */ /* 0x004fca00078e0200 */
[----:B------:R1:W-:Y:S02]  /*4d00*/  ST.E [R14.64], R5 ;  /* 0x000000050e007985 */ /* 0x0003e4000c101906 */
.L_x_869:
[----:B------:R-:W-:Y:S05]  /*4d10*/  BSYNC B0 ;  /* 0x0000000000007941 */ /* 0x000fea0003800000 */
.L_x_868:
[----:B-1----:R-:W-:-:S05]  /*4d20*/  IMAD.WIDE R4, R21, 0x2, R16 ;  /* 0x0000000215047825 */ /* 0x002fca00078e0210 */
[----:B------:R-:W2:Y:S01]  /*4d30*/  ATOM.E.ADD.F16x2.RN.STRONG.GPU P0, RZ, [R4.64], R7 ;  /* 0x0000000704ff798a */ /* 0x000ea2000810e9c6 */
[----:B------:R-:W-:Y:S01]  /*4d40*/  BSSY B0, `(.L_x_872) ;  /* 0x000000f000007945 */ /* 0x000fe20003800000 */
[----:B--2---:R-:W-:Y:S05]  /*4d50*/  @P0 BRA `(.L_x_873) ;  /* 0x000000d000000947 */ /* 0x004fea0003800000 */
[----:B------:R-:W1:Y:S02]  /*4d60*/  QSPC.E.S P0, RZ, [R4] ;  /* 0x0000000004ff73aa */ /* 0x000e640000000500 */
[----:B-1----:R-:W-:Y:S05]  /*4d70*/  @!P0 BRA `(.L_x_874) ;  /* 0x0000008000008947 */ /* 0x002fea0003800000 */
[----:B------:R-:W-:Y:S01]  /*4d80*/  LOP3.LUT R0, R4, 0xffffff, RZ, 0xc0, !PT ;  /* 0x00ffffff04007812 */ /* 0x000fe200078ec0ff */
[----:B------:R-:W-:-:S04]  /*4d90*/  IMAD.MOV.U32 R15, RZ, RZ, R7 ;  /* 0x000000ffff0f7224 */ /* 0x000fc800078e0007 */
.L_x_875:
[----:B------:R-:W1:Y:S02]  /*4da0*/  LDS R6, [R0] ;  /* 0x0000000000067984 */ /* 0x000e640000000800 */
[----:B-1----:R-:W-:-:S06]  /*4db0*/  HADD2 R7, R6, R15 ;  /* 0x0000000f06077230 */ /* 0x002fcc0000000000 */
[----:B------:R-:W1:Y:S02]  /*4dc0*/  ATOMS.CAST.SPIN R7, [R0], R6, R7 ;  /* 0x000000060007738d */ /* 0x000e640001800007 */
[----:B-1----:R-:W-:-:S13]  /*4dd0*/  ISETP.EQ.U32.AND P0, PT, R7, 0x1, PT ;  /* 0x000000010700780c */ /* 0x002fda0003f02070 */
[----:B------:R-:W-:Y:S05]  /*4de0*/  @!P0 BRA `(.L_x_875) ;  /* 0xffffffb000008947 */ /* 0x000fea000383ffff */
[----:B------:R-:W-:Y:S05]  /*4df0*/  BRA `(.L_x_873) ;  /* 0x0000003000007947 */ /* 0x000fea0003800000 */
.L_x_874:
[----:B------:R-:W2:Y:S02]  /*4e00*/  LD.E R0, [R4.64] ;  /* 0x0000000604007980 */ /* 0x000ea4000c101900 */
[----:B--2---:R-:W-:-:S05]  /*4e10*/  IMAD.IADD R7, R7, 0x1, R0 ;  /* 0x0000000107077824 */ /* 0x004fca00078e0200 */
[----:B------:R1:W-:Y:S02]  /*4e20*/  ST.E [R4.64], R7 ;  /* 0x0000000704007985 */ /* 0x0003e4000c101906 */
.L_x_873:
[----:B------:R-:W-:Y:S05]  /*4e30*/  BSYNC B0 ;  /* 0x0000000000007941 */ /* 0x000fea0003800000 */
.L_x_872:
[----:B------:R-:W-:-:S05]  /*4e40*/  IADD3 R6, P0, R2, R16, RZ ;  /* 0x0000001002067210 */ /* 0x000fca0007f1e0ff */
[----:B-1----:R-:W-:-:S07]  /*4e50*/  IMAD.X R7, R3, 0x1, R17, P0 ;  /* 0x0000000103077824 */ /* 0x002fce00000e0611 */
[----:B------:R-:W2:Y:S01]  /*4e60*/  ATOM.E.ADD.F16x2.RN.STRONG.GPU P0, RZ, [R6.64], R13 ;  /* 0x0000000d06ff798a */ /* 0x000ea2000810e9c6 */
[----:B------:R-:W-:Y:S01]  /*4e70*/  BSSY B0, `(.L_x_876) ;  /* 0x000000f000007945 */ /* 0x000fe20003800000 */
[----:B--2---:R-:W-:Y:S05]  /*4e80*/  @P0 BRA `(.L_x_877) ;  /* 0x000000d000000947 */ /* 0x004fea0003800000 */
[----:B------:R-:W1:Y:S02]  /*4e90*/  QSPC.E.S P0, RZ, [R6] ;  /* 0x0000000006ff73aa */ /* 0x000e640000000500 */
[----:B-1----:R-:W-:Y:S05]  /*4ea0*/  @!P0 BRA `(.L_x_878) ;  /* 0x0000008000008947 */ /* 0x002fea0003800000 */
[----:B------:R-:W-:Y:S01]  /*4eb0*/  LOP3.LUT R6, R6, 0xffffff, RZ, 0xc0, !PT ;  /* 0x00ffffff06067812 */ /* 0x000fe200078ec0ff */
[----:B------:R-:W-:-:S04]  /*4ec0*/  IMAD.MOV.U32 R7, RZ, RZ, R13 ;  /* 0x000000ffff077224 */ /* 0x000fc800078e000d */
.L_x_879:
[----:B------:R-:W1:Y:S02]  /*4ed0*/  LDS R12, [R6] ;  /* 0x00000000060c7984 */ /* 0x000e640000000800 */
[----:B-1----:R-:W-:-:S10]  /*4ee0*/  HFMA2.MMA R13, R12, 1, 1, R7 ;  /* 0x3c003c000c0d7835 */ /* 0x002fd40000000007 */
[----:B------:R-:W1:Y:S02]  /*4ef0*/  ATOMS.CAST.SPIN R13, [R6], R12, R13 ;  /* 0x0000000c060d738d */ /* 0x000e64000180000d */
[----:B-1----:R-:W-:-:S13]  /*4f00*/  ISETP.EQ.U32.AND P0, PT, R13, 0x1, PT ;  /* 0x000000010d00780c */ /* 0x002fda0003f02070 */
[----:B------:R-:W-:Y:S05]  /*4f10*/  @!P0 BRA `(.L_x_879) ;  /* 0xffffffb000008947 */ /* 0x000fea000383ffff */
[----:B------:R-:W-:Y:S05]  /*4f20*/  BRA `(.L_x_877) ;  /* 0x0000003000007947 */ /* 0x000fea0003800000 */
.L_x_878:
[----:B------:R-:W2:Y:S02]  /*4f30*/  LD.E R0, [R6.64] ;  /* 0x0000000606007980 */ /* 0x000ea4000c101900 */
[----:B--2---:R-:W-:-:S05]  /*4f40*/  IMAD.IADD R13, R13, 0x1, R0 ;  /* 0x000000010d0d7824 */ /* 0x004fca00078e0200 */
[----:B------:R1:W-:Y:S02]  /*4f50*/  ST.E [R6.64], R13 ;  /* 0x0000000d06007985 */ /* 0x0003e4000c101906 */
.L_x_877:
[----:B------:R-:W-:Y:S05]  /*4f60*/  BSYNC B0 ;  /* 0x0000000000007941 */ /* 0x000fea0003800000 */
.L_x_876:
[----:B-1----:R-:W-:-:S05]  /*4f70*/  IMAD.WIDE R6, R21, 0x2, R4 ;  /* 0x0000000215067825 */ /* 0x002fca00078e0204 */
[----:B------:R-:W2:Y:S01]  /*4f80*/  ATOM.E.ADD.F16x2.RN.STRONG.GPU P0, RZ, [R6.64], R11 ;  /* 0x0000000b06ff798a */ /* 0x000ea2000810e9c6 */
[----:B------:R-:W-:Y:S01]  /*4f90*/  BSSY B0, `(.L_x_880) ;  /* 0x000000e000007945 */ /* 0x000fe20003800000 */
[----:B--2---:R-:W-:Y:S05]  /*4fa0*/  @P0 BRA `(.L_x_881) ;  /* 0x000000c000000947 */ /* 0x004fea0003800000 */
[----:B------:R-:W1:Y:S02]  /*4fb0*/  QSPC.E.S P0, RZ, [R6] ;  /* 0x0000000006ff73aa */ /* 0x000e640000000500 */
[----:B-1----:R-:W-:Y:S05]  /*4fc0*/  @!P0 BRA `(.L_x_882) ;  /* 0x0000007000008947 */ /* 0x002fea0003800000 */
[----:B------:R-:W-:-:S05]  /*4fd0*/  LOP3.LUT R0, R6, 0xffffff, RZ, 0xc0, !PT ;  /* 0x00ffffff06007812 */ /* 0x000fca00078ec0ff */
.L_x_883:
[----:B------:R-:W1:Y:S02]  /*4fe0*/  LDS R12, [R0] ;  /* 0x00000000000c7984 */ /* 0x000e640000000800 */
[----:B-1----:R-:W-:-:S06]  /*4ff0*/  HADD2 R13, R12, R11 ;  /* 0x0000000b0c0d7230 */ /* 0x002fcc0000000000 */
[----:B------:R-:W1:Y:S02]  /*5000*/  ATOMS.CAST.SPIN R13, [R0], R12, R13 ;  /* 0x0000000c000d738d */ /* 0x000e64000180000d */
[----:B-1----:R-:W-:-:S13]  /*5010*/  ISETP.EQ.U32.AND P0, PT, R13, 0x1, PT ;  /* 0x000000010d00780c */ /* 0x002fda0003f02070 */
[----:B------:R-:W-:Y:S05]  /*5020*/  @!P0 BRA `(.L_x_883) ;  /* 0xffffffb000008947 */ /* 0x000fea000383ffff */
[----:B------:R-:W-:Y:S05]  /*5030*/  BRA `(.L_x_881) ;  /* 0x0000003000007947 */ /* 0x000fea0003800000 */
.L_x_882:
[----:B------:R-:W2:Y:S02]  /*5040*/  LD.E R0, [R6.64] ;  /* 0x0000000606007980 */ /* 0x000ea4000c101900 */
[----:B--2---:R-:W-:-:S05]  /*5050*/  IMAD.IADD R11, R11, 0x1, R0 ;  /* 0x000000010b0b7824 */ /* 0x004fca00078e0200 */
[----:B------:R1:W-:Y:S02]  /*5060*/  ST.E [R6.64], R11 ;  /* 0x0000000b06007985 */ /* 0x0003e4000c101906 */
.L_x_881:
[----:B------:R-:W-:Y:S05]  /*5070*/  BSYNC B0 ;  /* 0x0000000000007941 */ /* 0x000fea0003800000 */
.L_x_880:
[----:B------:R-:W-:-:S05]  /*5080*/  IADD3 R4, P0, R2, R4, RZ ;  /* 0x0000000402047210 */ /* 0x000fca0007f1e0ff */
[----:B------:R-:W-:-:S07]  /*5090*/  IMAD.X R5, R3, 0x1, R5, P0 ;  /* 0x0000000103057824 */ /* 0x000fce00000e0605 */
[----:B------:R-:W2:Y:S01]  /*50a0*/  ATOM.E.ADD.F16x2.RN.STRONG.GPU P0, RZ, [R4.64], R10 ;  /* 0x0000000a04ff798a */ /* 0x000ea2000810e9c6 */
[----:B------:R-:W-:Y:S01]  /*50b0*/  BSSY B0, `(.L_x_884) ;  /* 0x000000f000007945 */ /* 0x000fe20003800000 */
[----:B--2---:R-:W-:Y:S05]  /*50c0*/  @P0 BRA `(.L_x_885) ;  /* 0x000000d000000947 */ /* 0x004fea0003800000 */
[----:B------:R-:W2:Y:S02]  /*50d0*/  QSPC.E.S P0, RZ, [R4] ;  /* 0x0000000004ff73aa */ /* 0x000ea40000000500 */
[----:B--2---:R-:W-:Y:S05]  /*50e0*/  @!P0 BRA `(.L_x_886) ;  /* 0x0000008000008947 */ /* 0x004fea0003800000 */
[----:B------:R-:W-:Y:S01]  /*50f0*/  LOP3.LUT R4, R4, 0xffffff, RZ, 0xc0, !PT ;  /* 0x00ffffff04047812 */ /* 0x000fe200078ec0ff */
[----:B------:R-:W-:-:S04]  /*5100*/  IMAD.MOV.U32 R5, RZ, RZ, R10 ;  /* 0x000000ffff057224 */ /* 0x000fc800078e000a */
.L_x_887:
[----:B------:R-:W2:Y:S02]  /*5110*/  LDS R10, [R4] ;  /* 0x00000000040a7984 */ /* 0x000ea40000000800 */
[----:B-12---:R-:W-:-:S10]  /*5120*/  HFMA2.MMA R11, R10, 1, 1, R5 ;  /* 0x3c003c000a0b7835 */ /* 0x006fd40000000005 */
[----:B------:R-:W1:Y:S02]  /*5130*/  ATOMS.CAST.SPIN R11, [R4], R10, R11 ;  /* 0x0000000a040b738d */ /* 0x000e64000180000b */
[----:B-1----:R-:W-:-:S13]  /*5140*/  ISETP.EQ.U32.AND P0, PT, R11, 0x1, PT ;  /* 0x000000010b00780c */ /* 0x002fda0003f02070 */
[----:B------:R-:W-:Y:S05]  /*5150*/  @!P0 BRA `(.L_x_887) ;  /* 0xffffffb000008947 */ /* 0x000fea000383ffff */
[----:B------:R-:W-:Y:S05]  /*5160*/  BRA `(.L_x_885) ;  /* 0x0000003000007947 */ /* 0x000fea0003800000 */
.L_x_886:
[----:B------:R-:W2:Y:S02]  /*5170*/  LD.E R0, [R4.64] ;  /* 0x0000000604007980 */ /* 0x000ea4000c101900 */
[----:B-12---:R-:W-:-:S05]  /*5180*/  IMAD.IADD R11, R10, 0x1, R0 ;  /* 0x000000010a0b7824 */ /* 0x006fca00078e0200 */
[----:B------:R1:W-:Y:S02]  /*5190*/  ST.E [R4.64], R11 ;  /* 0x0000000b04007985 */ /* 0x0003e4000c101906 */
.L_x_885:
[----:B------:R-:W-:Y:S05]  /*51a0*/  BSYNC B0 ;  /* 0x0000000000007941 */ /* 0x000fea0003800000 */
.L_x_884:
[----:B-1----:R-:W-:-:S05]  /*51b0*/  IMAD.WIDE R4, R21, 0x2, R6 ;  /* 0x0000000215047825 */ /* 0x002fca00078e0206 */
[----:B------:R-:W2:Y:S01]  /*51c0*/  ATOM.E.ADD.F16x2.RN.STRONG.GPU P0, RZ, [R4.64], R9 ;  /* 0x0000000904ff798a */ /* 0x000ea2000810e9c6 */
[----:B------:R-:W-:Y:S01]  /*51d0*/  BSSY B0, `(.L_x_888) ;  /* 0x000000e000007945 */ /* 0x000fe20003800000 */
[----:B--2---:R-:W-:Y:S05]  /*51e0*/  @P0 BRA `(.L_x_889) ;  /* 0x000000c000000947 */ /* 0x004fea0003800000 */
[----:B------:R-:W1:Y:S02]  /*51f0*/  QSPC.E.S P0, RZ, [R4] ;  /* 0x0000000004ff73aa */ /* 0x000e640000000500 */
[----:B-1----:R-:W-:Y:S05]  /*5200*/  @!P0 BRA `(.L_x_890) ;  /* 0x0000007000008947 */ /* 0x002fea0003800000 */
[----:B------:R-:W-:-:S05]  /*5210*/  LOP3.LUT R4, R4, 0xffffff, RZ, 0xc0, !PT ;  /* 0x00ffffff04047812 */ /* 0x000fca00078ec0ff */
.L_x_891:
[----:B------:R-:W1:Y:S02]  /*5220*/  LDS R10, [R4] ;  /* 0x00000000040a7984 */ /* 0x000e640000000800 */
[----:B-1----:R-:W-:-:S06]  /*5230*/  HADD2 R11, R10, R9 ;  /* 0x000000090a0b7230 */ /* 0x002fcc0000000000 */
[----:B------:R-:W1:Y:S02]  /*5240*/  ATOMS.CAST.SPIN R11, [R4], R10, R11 ;  /* 0x0000000a040b738d */ /* 0x000e64000180000b */
[----:B-1----:R-:W-:-:S13]  /*5250*/  ISETP.EQ.U32.AND P0, PT, R11, 0x1, PT ;  /* 0x000000010b00780c */ /* 0x002fda0003f02070 */
[----:B------:R-:W-:Y:S05]  /*5260*/  @!P0 BRA `(.L_x_891) ;  /* 0xffffffb000008947 */ /* 0x000fea000383ffff */
[----:B------:R-:W-:Y:S05]  /*5270*/  BRA `(.L_x_889) ;  /* 0x0000003000007947 */ /* 0x000fea0003800000 */
.L_x_890:
[----:B------:R-:W2:Y:S02]  /*5280*/  LD.E R0, [R4.64] ;  /* 0x0000000604007980 */ /* 0x000ea4000c101900 */
[----:B--2---:R-:W-:-:S05]  /*5290*/  IMAD.IADD R9, R9, 0x1, R0 ;  /* 0x0000000109097824 */ /* 0x004fca00078e0200 */
[----:B------:R1:W-:Y:S02]  /*52a0*/  ST.E [R4.64], R9 ;  /* 0x0000000904007985 */ /* 0x0003e4000c101906 */
.L_x_889:
[----:B------:R-:W-:Y:S05]  /*52b0*/  BSYNC B0 ;  /* 0x0000000000007941 */ /* 0x000fea0003800000 */
.L_x_888:
[----:B------:R-:W-:-:S05]  /*52c0*/  IADD3 R2, P0, R2, R6, RZ ;  /* 0x0000000602027210 */ /* 0x000fca0007f1e0ff */
[----:B------:R-:W-:-:S07]  /*52d0*/  IMAD.X R3, R3, 0x1, R7, P0 ;  /* 0x0000000103037824 */ /* 0x000fce00000e0607 */
[----:B------:R-:W2:Y:S02]  /*52e0*/  ATOM.E.ADD.F16x2.RN.STRONG.GPU P0, RZ, [R2.64], R8 ;  /* 0x0000000802ff798a */ /* 0x000ea4000810e9c6 */
[----:B--2---:R-:W-:Y:S05]  /*52f0*/  @P0 EXIT ;  /* 0x000000000000094d */ /* 0x004fea0003800000 */
[----:B------:R-:W2:Y:S02]  /*5300*/  QSPC.E.S P0, RZ, [R2] ;  /* 0x0000000002ff73aa */ /* 0x000ea40000000500 */
[----:B--2---:R-:W-:Y:S05]  /*5310*/  @!P0 BRA `(.L_x_892) ;  /* 0x0000007000008947 */ /* 0x004fea0003800000 */
[----:B------:R-:W-:-:S05]  /*5320*/  LOP3.LUT R2, R2, 0xffffff, RZ, 0xc0, !PT ;  /* 0x00ffffff02027812 */ /* 0x000fca00078ec0ff */
.L_x_893:
[----:B-1----:R-:W1:Y:S02]  /*5330*/  LDS R4, [R2] ;  /* 0x0000000002047984 */ /* 0x002e640000000800 */
[----:B-1----:R-:W-:-:S10]  /*5340*/  HFMA2.MMA R5, R4, 1, 1, R8 ;  /* 0x3c003c0004057835 */ /* 0x002fd40000000008 */
[----:B------:R-:W1:Y:S02]  /*5350*/  ATOMS.CAST.SPIN R5, [R2], R4, R5 ;  /* 0x000000040205738d */ /* 0x000e640001800005 */
[----:B-1----:R-:W-:-:S13]  /*5360*/  ISETP.EQ.U32.AND P0, PT, R5, 0x1, PT ;  /* 0x000000010500780c */ /* 0x002fda0003f02070 */
[----:B------:R-:W-:Y:S05]  /*5370*/  @!P0 BRA `(.L_x_893) ;  /* 0xffffffb000008947 */ /* 0x000fea000383ffff */
[----:B------:R-:W-:Y:S05]  /*5380*/  EXIT ;  /* 0x000000000000794d */ /* 0x000fea0003800000 */
.L_x_892:
[----:B------:R-:W2:Y:S02]  /*5390*/  LD.E R0, [R2.64] ;  /* 0x0000000602007980 */ /* 0x000ea4000c101900 */
[----:B-12---:R-:W-:-:S05]  /*53a0*/  IMAD.IADD R5, R8, 0x1, R0 ;  /* 0x0000000108057824 */ /* 0x006fca00078e0200 */
[----:B------:R-:W-:Y:S01]  /*53b0*/  ST.E [R2.64], R5 ;  /* 0x0000000502007985 */ /* 0x000fe2000c101906 */
[----:B------:R-:W-:Y:S05]  /*53c0*/  EXIT ;  /* 0x000000000000794d */ /* 0x000fea0003800000 */
.L_x_894:
        /* <DEDUP_REMOVED lines=11> */
.L_x_1818:


//--------------------- .text._ZN4vllm4gptq33gemm_half_q_half_gptq_2bit_kernelILb1ELi7EEEvPK6__halfPKjS6_S4_PS2_iiiibPKi --------------------------
	.section	.text._ZN4vllm4gptq33gemm_half_q_half_gptq_2bit_kernelILb1ELi7EEEvPK6__halfPKjS6_S4_PS2_iiiibPKi,"ax",@progbits
	.sectioninfo	@"SHI_REGISTERS=89"
	.align	128
        .global         _ZN4vllm4gptq33gemm_half_q_half_gptq_2bit_kernelILb1ELi7EEEvPK6__halfPKjS6_S4_PS2_iiiibPKi
        .type           _ZN4vllm4gptq33gemm_half_q_half_gptq_2bit_kernelILb1ELi7EEEvPK6__halfPKjS6_S4_PS2_iiiibPKi,@function
        .size           _ZN4vllm4gptq33gemm_half_q_half_gptq_2bit_kernelILb1ELi7EEEvPK6__halfPKjS6_S4_PS2_iiiibPKi,(.L_x_1819 - _ZN4vllm4gptq33gemm_half_q_half_gptq_2bit_kernelILb1ELi7EEEvPK6__halfPKjS6_S4_PS2_iiiibPKi)
        .other          _ZN4vllm4gptq33gemm_half_q_half_gptq_2bit_kernelILb1ELi7EEEvPK6__halfPKjS6_S4_PS2_iiiibPKi,@"STO_CUDA_ENTRY STV_DEFAULT"
_ZN4vllm4gptq33gemm_half_q_half_gptq_2bit_kernelILb1ELi7EEEvPK6__halfPKjS6_S4_PS2_iiiibPKi:
.text._ZN4vllm4gptq33gemm_half_q_half_gptq_2bit_kernelILb1ELi7EEEvPK6__halfPKjS6_S4_PS2_iiiibPKi:
        /* <DEDUP_REMOVED lines=55> */
.L_x_897:
        /* <DEDUP_REMOVED lines=25> */
.L_x_896:
[----:B------:R-:W-:Y:S05]  /*0500*/  BSYNC B0 ;  /* 0x0000000000007941 */ /* 0x000fea0003800000 */
.L_x_895:
        /* <DEDUP_REMOVED lines=68> */
[----:B------:R-:W-:Y:S02]  /*0950*/  LEA.HI R15, R11, R10, RZ, 0x4 ;  /* 0x0000000a0b0f7211 */ /* 0x000fe400078f20ff */
[----:B------:R-:W-:Y:S02]  /*0960*/  PRMT R11, RZ, 0x5410, RZ ;  /* 0x00005410ff0b7816 */ /* 0x000fe400000000ff */
        /* <DEDUP_REMOVED lines=33> */
.L_x_900:
[----:B------:R-:W-:-:S05]  /*0b80*/  IMAD.MOV.U32 R74, RZ, RZ, R76 ;  /* 0x000000ffff4a7224 */ /* 0x000fca00078e004c */
        /* <DEDUP_REMOVED lines=28> */
.L_x_899:
[----:B01----:R-:W-:Y:S01]  /*0d50*/  IADD3 R38, R65, UR6, RZ ;  /* 0x0000000641267c10 */ /* 0x003fe2000fffe0ff */
[----:B------:R-:W-:Y:S01]  /*0d60*/  IMAD.MOV.U32 R15, RZ, RZ, 0x4 ;  /* 0x00000004ff0f7424 */ /* 0x000fe200078e00ff */
[----:B--2---:R-:W-:Y:S02]  /*0d70*/  PRMT R53, R24, 0x5410, R25 ;  /* 0x0000541018357816 */ /* 0x004fe40000000019 */
[----:B------:R-:W0:Y:S01]  /*0d80*/  I2F.F16 R44, R38 ;  /* 0x00000026002c7306 */ /* 0x000e220000200c00 */
[----:B------:R-:W-:Y:S01]  /*0d90*/  IADD3 R23, R64, UR6, RZ ;  /* 0x0000000640177c10 */ /* 0x000fe2000fffe0ff */
[----:B------:R-:W-:Y:S01]  /*0da0*/  IMAD.WIDE R74, R15, c[0x0][0x18c], R74 ;  /* 0x000063000f4a7a25 */ /* 0x000fe200078e024a */
[----:B------:R-:W-:Y:S02]  /*0db0*/  IADD3 R41, R66, UR6, RZ ;  /* 0x0000000642297c10 */ /* 0x000fe4000fffe0ff */
[----:B-----5:R-:W-:Y:S01]  /*0dc0*/  SHF.R.U32.HI R25, RZ, 0x8, R16 ;  /* 0x00000008ff197819 */ /* 0x020fe20000011610 */
[----:B------:R-:W-:Y:S01]  /*0dd0*/  IMAD.MOV.U32 R76, RZ, RZ, R74 ;  /* 0x000000ffff4c7224 */ /* 0x000fe200078e004a */
[----:B------:R-:W-:Y:S01]  /*0de0*/  IADD3 R48, R67, UR6, RZ ;  /* 0x0000000643307c10 */ /* 0x000fe2000fffe0ff */
[----:B------:R-:W-:Y:S01]  /*0df0*/  I2F.F16 R32, R23 ;  /* 0x0000001700207306 */ /* 0x000fe20000200c00 */
[----:B------:R-:W-:Y:S01]  /*0e00*/  LOP3.LUT R36, R16, 0x30003, RZ, 0xc0, !PT ;  /* 0x0003000310247812 */ /* 0x000fe200078ec0ff */
[----:B------:R-:W-:Y:S01]  /*0e10*/  IMAD.MOV.U32 R74, RZ, RZ, R78 ;  /* 0x000000ffff4a7224 */ /* 0x000fe200078e004e */
[----:B------:R-:W-:-:S02]  /*0e20*/  LOP3.LUT R47, R18, 0x30003, RZ, 0xc0, !PT ;  /* 0x00030003122f7812 */ /* 0x000fc400078ec0ff */
[C---:B------:R-:W-:Y:S02]  /*0e30*/  LOP3.LUT R34, R18.reuse, 0xc000c, RZ, 0xc0, !PT ;  /* 0x000c000c12227812 */ /* 0x040fe400078ec0ff */
[C---:B------:R-:W-:Y:S01]  /*0e40*/  LOP3.LUT R33, R18.reuse, 0x300030, RZ, 0xc0, !PT ;  /* 0x0030003012217812 */ /* 0x040fe200078ec0ff */
[----:B------:R-:W1:Y:S01]  /*0e50*/  I2F.F16 R46, R41 ;  /* 0x00000029002e7306 */ /* 0x000e620000200c00 */
[----:B------:R-:W-:Y:S01]  /*0e60*/  LOP3.LUT R35, R18, 0xc000c0, RZ, 0xc0, !PT ;  /* 0x00c000c012237812 */ /* 0x000fe200078ec0ff */
[----:B0--3--:R-:W-:Y:S01]  /*0e70*/  HADD2 R15, R49.H0_H0, -R44.H0_H0 ;  /* 0xa000002c310f7230 */ /* 0x009fe20000000800 */
[----:B------:R-:W-:Y:S02]  /*0e80*/  SHF.R.U32.HI R42, RZ, 0x8, R18 ;  /* 0x00000008ff2a7819 */ /* 0x000fe40000011612 */
[----:B------:R-:W-:Y:S02]  /*0e90*/  LOP3.LUT R18, R25, 0x30003, RZ, 0xc0, !PT ;  /* 0x0003000319127812 */ /* 0x000fe400078ec0ff */
[C---:B------:R-:W-:Y:S01]  /*0ea0*/  LOP3.LUT R51, R19.reuse, 0x30003, RZ, 0xc0, !PT ;  /* 0x0003000313337812 */ /* 0x040fe200078ec0ff */
[----:B------:R-:W0:Y:S01]  /*0eb0*/  I2F.F16 R50, R48 ;  /* 0x0000003000327306 */ /* 0x000e220000200c00 */
[----:B------:R-:W-:-:S02]  /*0ec0*/  LOP3.LUT R28, R19, 0xc000c, RZ, 0xc0, !PT ;  /* 0x000c000c131c7812 */ /* 0x000fc400078ec0ff */
[C---:B------:R-:W-:Y:S02]  /*0ed0*/  LOP3.LUT R29, R19.reuse, 0x300030, RZ, 0xc0, !PT ;  /* 0x00300030131d7812 */ /* 0x040fe400078ec0ff */
[----:B------:R-:W-:Y:S02]  /*0ee0*/  LOP3.LUT R30, R19, 0xc000c0, RZ, 0xc0, !PT ;  /* 0x00c000c0131e7812 */ /* 0x000fe400078ec0ff */
[----:B------:R-:W-:Y:S01]  /*0ef0*/  SHF.R.U32.HI R31, RZ, 0x8, R19 ;  /* 0x00000008ff1f7819 */ /* 0x000fe20000011613 */
[--C-:B-1----:R-:W-:Y:S01]  /*0f00*/  HADD2 R45, R49.H0_H0, -R46.reuse.H0_H0 ;  /* 0xa000002e312d7230 */ /* 0x102fe20000000800 */
[----:B------:R-:W-:Y:S01]  /*0f10*/  LOP3.LUT R19, R36, 0x64006400, RZ, 0xfc, !PT ;  /* 0x6400640024137812 */ /* 0x000fe200078efcff */
[C---:B------:R-:W-:Y:S01]  /*0f20*/  HADD2 R43, R53.reuse, -R46.H0_H0 ;  /* 0xa000002e352b7230 */ /* 0x040fe20000000000 */
[----:B------:R-:W-:Y:S01]  /*0f30*/  LOP3.LUT R40, R23, 0xe400, RZ, 0xfc, !PT ;  /* 0x0000e40017287812 */ /* 0x000fe200078efcff */
[----:B------:R-:W-:Y:S01]  /*0f40*/  HADD2 R23, R53, -R44.H0_H0 ;  /* 0xa000002c35177230 */ /* 0x000fe20000000000 */
[----:B------:R-:W-:-:S02]  /*0f50*/  LOP3.LUT R39, R17, 0x30003, RZ, 0xc0, !PT ;  /* 0x0003000311277812 */ /* 0x000fc400078ec0ff */
[C---:B------:R-:W-:Y:S01]  /*0f60*/  LOP3.LUT R20, R17.reuse, 0xc000c, RZ, 0xc0, !PT ;  /* 0x000c000c11147812 */ /* 0x040fe200078ec0ff */
[----:B------:R-:W-:Y:S01]  /*0f70*/  HADD2 R62, R19, R40.H0_H0 ;  /* 0x20000028133e7230 */ /* 0x000fe20000000000 */
[C---:B------:R-:W-:Y:S02]  /*0f80*/  LOP3.LUT R21, R17.reuse, 0x300030, RZ, 0xc0, !PT ;  /* 0x0030003011157812 */ /* 0x040fe400078ec0ff */
[----:B------:R-:W-:Y:S02]  /*0f90*/  LOP3.LUT R22, R17, 0xc000c0, RZ, 0xc0, !PT ;  /* 0x00c000c011167812 */ /* 0x000fe400078ec0ff */
[----:B------:R-:W-:Y:S01]  /*0fa0*/  LOP3.LUT R37, R18, 0x64006400, RZ, 0xfc, !PT ;  /* 0x6400640012257812 */ /* 0x000fe200078efcff */
[----:B------:R-:W-:Y:S01]  /*0fb0*/  HADD2 R18, R53, -R32.H0_H0 ;  /* 0xa000002035127230 */ /* 0x000fe20000000000 */
[----:B------:R-:W-:Y:S02]  /*0fc0*/  SHF.R.U32.HI R17, RZ, 0x8, R17 ;  /* 0x00000008ff117819 */ /* 0x000fe40000011611 */
[----:B------:R-:W-:Y:S01]  /*0fd0*/  LOP3.LUT R58, R39, 0x64006400, RZ, 0xfc, !PT ;  /* 0x64006400273a7812 */ /* 0x000fe200078efcff */
[----:B------:R-:W-:Y:S01]  /*0fe0*/  HADD2 R40, R37, R40.H0_H0 ;  /* 0x2000002825287230 */ /* 0x000fe20000000000 */
[----:B------:R-:W-:-:S02]  /*0ff0*/  LOP3.LUT R19, R17, 0x30003, RZ, 0xc0, !PT ;  /* 0x0003000311137812 */ /* 0x000fc400078ec0ff */
[----:B------:R-:W-:Y:S02]  /*1000*/  LOP3.LUT R37, R42, 0x30003, RZ, 0xc0, !PT ;  /* 0x000300032a257812 */ /* 0x000fe400078ec0ff */
[----:B------:R-:W-:Y:S02]  /*1010*/  LOP3.LUT R44, R31, 0x30003, RZ, 0xc0, !PT ;  /* 0x000300031f2c7812 */ /* 0x000fe400078ec0ff */
[----:B------:R-:W-:Y:S02]  /*1020*/  LOP3.LUT R39, R38, 0xe400, RZ, 0xfc, !PT ;  /* 0x0000e40026277812 */ /* 0x000fe400078efcff */
[----:B------:R-:W-:Y:S02]  /*1030*/  LOP3.LUT R47, R47, 0x64006400, RZ, 0xfc, !PT ;  /* 0x640064002f2f7812 */ /* 0x000fe400078efcff */
[----:B------:R-:W-:Y:S01]  /*1040*/  LOP3.LUT R36, R19, 0x64006400, RZ, 0xfc, !PT ;  /* 0x6400640013247812 */ /* 0x000fe200078efcff */
[----:B------:R-:W-:Y:S01]  /*1050*/  HADD2 R58, R58, R39.H0_H0 ;  /* 0x200000273a3a7230 */ /* 0x000fe20000000000 */
[----:B------:R-:W-:-:S02]  /*1060*/  LOP3.LUT R38, R41, 0xe400, RZ, 0xfc, !PT ;  /* 0x0000e40029267812 */ /* 0x000fc400078efcff */
[----:B------:R-:W-:Y:S01]  /*1070*/  LOP3.LUT R37, R37, 0x64006400, RZ, 0xfc, !PT ;  /* 0x6400640025257812 */ /* 0x000fe200078efcff */
[----:B------:R-:W-:Y:S01]  /*1080*/  HADD2 R39, R36, R39.H0_H0 ;  /* 0x2000002724277230 */ /* 0x000fe20000000000 */
[C---:B------:R-:W-:Y:S02]  /*1090*/  LOP3.LUT R27, R16.reuse, 0xc000c, RZ, 0xc0, !PT ;  /* 0x000c000c101b7812 */ /* 0x040fe400078ec0ff */
[C---:B------:R-:W-:Y:S02]  /*10a0*/  LOP3.LUT R26, R16.reuse, 0x300030, RZ, 0xc0, !PT ;  /* 0x00300030101a7812 */ /* 0x040fe400078ec0ff */
[----:B------:R-:W-:Y:S01]  /*10b0*/  LOP3.LUT R24, R16, 0xc000c0, RZ, 0xc0, !PT ;  /* 0x00c000c010187812 */ /* 0x000fe200078ec0ff */
[C---:B------:R-:W-:Y:S01]  /*10c0*/  HADD2 R16, R49.reuse.H0_H0, -R32.H0_H0 ;  /* 0xa000002031107230 */ /* 0x040fe20000000800 */
[----:B------:R-:W-:Y:S01]  /*10d0*/  LOP3.LUT R19, R44, 0x64006400, RZ, 0xfc, !PT ;  /* 0x640064002c137812 */ /* 0x000fe200078efcff */
[--C-:B0-----:R-:W-:Y:S01]  /*10e0*/  HADD2 R49, R49.H0_H0, -R50.reuse.H0_H0 ;  /* 0xa000003231317230 */ /* 0x101fe20000000800 */
[----:B------:R-:W-:Y:S01]  /*10f0*/  LOP3.LUT R48, R48, 0xe400, RZ, 0xfc, !PT ;  /* 0x0000e40030307812 */ /* 0x000fe200078efcff */
[----:B------:R-:W-:Y:S01]  /*1100*/  HADD2 R32, R53, -R50.H0_H0 ;  /* 0xa000003235207230 */ /* 0x000fe20000000000 */
[C---:B------:R-:W-:Y:S01]  /*1110*/  LOP3.LUT R36, R25.reuse, 0xc000c, RZ, 0xc0, !PT ;  /* 0x000c000c19247812 */ /* 0x040fe200078ec0ff */
[--C-:B------:R-:W-:Y:S01]  /*1120*/  HADD2 R50, R47, R38.reuse.H0_H0 ;  /* 0x200000262f327230 */ /* 0x100fe20000000000 */
[----:B------:R-:W-:Y:S01]  /*1130*/  LOP3.LUT R44, R25, 0xc000c0, RZ, 0xc0, !PT ;  /* 0x00c000c0192c7812 */ /* 0x000fe200078ec0ff */
[----:B------:R-:W-:Y:S01]  /*1140*/  HADD2 R38, R37, R38.H0_H0 ;  /* 0x2000002625267230 */ /* 0x000fe20000000000 */
[----:B------:R-:W-:Y:S01]  /*1150*/  LOP3.LUT R27, R27, 0x64006400, RZ, 0xfc, !PT ;  /* 0x640064001b1b7812 */ /* 0x000fe200078efcff */
[----:B------:R-:W-:Y:S01]  /*1160*/  HADD2 R37, R19, R48.H0_H0 ;  /* 0x2000003013257230 */ /* 0x000fe20000000000 */
[----:B------:R-:W-:-:S02]  /*1170*/  LOP3.LUT R19, R26, 0x64006400, RZ, 0xfc, !PT ;  /* 0x640064001a137812 */ /* 0x000fc400078efcff */
[----:B------:R-:W-:Y:S01]  /*1180*/  LOP3.LUT R26, R25, 0x300030, RZ, 0xc0, !PT ;  /* 0x00300030191a7812 */ /* 0x000fe200078ec0ff */
[--C-:B------:R-:W-:Y:S01]  /*1190*/  HFMA2 R61, R27, 0.25, 0.25, R18.reuse.H0_H0 ;  /* 0x340034001b3d7831 */ /* 0x100fe20000040012 */
[----:B------:R-:W-:Y:S01]  /*11a0*/  LOP3.LUT R25, R36, 0x64006400, RZ, 0xfc, !PT ;  /* 0x6400640024197812 */ /* 0x000fe200078efcff */
[--C-:B------:R-:W-:Y:S01]  /*11b0*/  HFMA2 R60, R19, 0.0625, 0.0625, R18.reuse.H1_H1 ;  /* 0x2c002c00133c7831 */ /* 0x100fe20000060012 */
[----:B------:R-:W-:Y:S02]  /*11c0*/  LOP3.LUT R59, R24, 0x64006400, RZ, 0xfc, !PT ;  /* 0x64006400183b7812 */ /* 0x000fe400078efcff */
[----:B------:R-:W-:Y:S01]  /*11d0*/  LOP3.LUT R41, R26, 0x64006400, RZ, 0xfc, !PT ;  /* 0x640064001a297812 */ /* 0x000fe200078efcff */
[--C-:B------:R-:W-:Y:S01]  /*11e0*/  HFMA2 R36, R25, 0.25, 0.25, R18.reuse.H0_H0 ;  /* 0x3400340019247831 */ /* 0x100fe20000040012 */
[----:B------:R-:W-:Y:S01]  /*11f0*/  LOP3.LUT R51, R51, 0x64006400, RZ, 0xfc, !PT ;  /* 0x6400640033337812 */ /* 0x000fe200078efcff */
[----:B------:R-:W0:Y:S01]  /*1200*/  LDS.128 R24, [UR4] ;  /* 0x00000004ff187984 */ /* 0x000e220008000c00 */
[----:B------:R-:W-:Y:S01]  /*1210*/  LOP3.LUT R47, R44, 0x64006400, RZ, 0xfc, !PT ;  /* 0x640064002c2f7812 */ /* 0x000fe200078efcff */
[----:B------:R-:W-:Y:S01]  /*1220*/  HFMA2 R18, R41, 0.0625, 0.0625, R18.H1_H1 ;  /* 0x2c002c0029127831 */ /* 0x000fe20000060012 */
[----:B------:R-:W-:Y:S01]  /*1230*/  LOP3.LUT R44, R21, 0x64006400, RZ, 0xfc, !PT ;  /* 0x64006400152c7812 */ /* 0x000fe200078efcff */
[----:B------:R-:W-:Y:S01]  /*1240*/  HADD2 R51, R51, R48.H0_H0 ;  /* 0x2000003033337230 */ /* 0x000fe20000000000 */
[C---:B------:R-:W-:Y:S01]  /*1250*/  LOP3.LUT R19, R17.reuse, 0xc000c, RZ, 0xc0, !PT ;  /* 0x000c000c11137812 */ /* 0x040fe200078ec0ff */
[--C-:B------:R-:W-:Y:S01]  /*1260*/  HFMA2 R59, R59, 0.015625, 0.015625, R16.reuse.H0_H0 ;  /* 0x240024003b3b7831 */ /* 0x100fe20000040010 */
[C---:B------:R-:W-:Y:S01]  /*1270*/  LOP3.LUT R21, R17.reuse, 0x300030, RZ, 0xc0, !PT ;  /* 0x0030003011157812 */ /* 0x040fe200078ec0ff */
[----:B------:R-:W-:Y:S01]  /*1280*/  HFMA2 R53, R44, 0.0625, 0.0625, R23.H1_H1 ;  /* 0x2c002c002c357831 */ /* 0x000fe20000060017 */
[----:B------:R-:W-:Y:S01]  /*1290*/  LOP3.LUT R20, R20, 0x64006400, RZ, 0xfc, !PT ;  /* 0x6400640014147812 */ /* 0x000fe200078efcff */
[----:B------:R-:W-:Y:S01]  /*12a0*/  HFMA2 R16, R47, 0.015625, 0.015625, R16.H0_H0 ;  /* 0x240024002f107831 */ /* 0x000fe20000040010 */
[----:B------:R-:W-:-:S02]  /*12b0*/  LOP3.LUT R17, R17, 0xc000c0, RZ, 0xc0, !PT ;  /* 0x00c000c011117812 */ /* 0x000fc400078ec0ff */
[----:B------:R-:W-:Y:S01]  /*12c0*/  LOP3.LUT R46, R19, 0x64006400, RZ, 0xfc, !PT ;  /* 0x64006400132e7812 */ /* 0x000fe200078efcff */
[--C-:B------:R-:W-:Y:S01]  /*12d0*/  HFMA2 R52, R20, 0.25, 0.25, R23.reuse.H0_H0 ;  /* 0x3400340014347831 */ /* 0x100fe20000040017 */
[----:B------:R-:W-:Y:S02]  /*12e0*/  LOP3.LUT R22, R22, 0x64006400, RZ, 0xfc, !PT ;  /* 0x6400640016167812 */ /* 0x000fe400078efcff */
[----:B------:R-:W-:Y:S01]  /*12f0*/  LOP3.LUT R48, R21, 0x64006400, RZ, 0xfc, !PT ;  /* 0x6400640015307812 */ /* 0x000fe200078efcff */
[----:B------:R-:W-:Y:S01]  /*1300*/  HFMA2 R19, R46, 0.25, 0.25, R23.H0_H0 ;  /* 0x340034002e137831 */ /* 0x000fe20000040017 */
[----:B------:R-:W-:Y:S01]  /*1310*/  LOP3.LUT R54, R17, 0x64006400, RZ, 0xfc, !PT ;  /* 0x6400640011367812 */ /* 0x000fe200078efcff */
[----:B------:R-:W-:Y:S01]  /*1320*/  HFMA2 R41, R22, 0.015625, 0.015625, R15.H0_H0 ;  /* 0x2400240016297831 */ /* 0x000fe2000004000f */
[----:B------:R-:W-:Y:S01]  /*1330*/  LOP3.LUT R44, R33, 0x64006400, RZ, 0xfc, !PT ;  /* 0x64006400212c7812 */ /* 0x000fe200078efcff */
[----:B------:R-:W-:Y:S01]  /*1340*/  HFMA2 R17, R48, 0.0625, 0.0625, R23.H1_H1 ;  /* 0x2c002c0030117831 */ /* 0x000fe20000060017 */
[----:B------:R-:W-:Y:S01]  /*1350*/  LOP3.LUT R34, R34, 0x64006400, RZ, 0xfc, !PT ;  /* 0x6400640022227812 */ /* 0x000fe200078efcff */
[----:B------:R-:W1:Y:S01]  /*1360*/  LDS.128 R20, [UR4+0x10] ;  /* 0x00001004ff147984 */ /* 0x000e620008000c00 */
[C---:B------:R-:W-:Y:S01]  /*1370*/  LOP3.LUT R33, R42.reuse, 0x300030, RZ, 0xc0, !PT ;  /* 0x003000302a217812 */ /* 0x040fe200078ec0ff */
[----:B------:R-:W-:Y:S01]  /*1380*/  HFMA2 R15, R54, 0.015625, 0.015625, R15.H0_H0 ;  /* 0x24002400360f7831 */ /* 0x000fe2000004000f */
[C---:B------:R-:W-:Y:S01]  /*1390*/  LOP3.LUT R46, R42.reuse, 0xc000c, RZ, 0xc0, !PT ;  /* 0x000c000c2a2e7812 */ /* 0x040fe200078ec0ff */
[--C-:B------:R-:W-:Y:S01]  /*13a0*/  HFMA2 R54, R34, 0.25, 0.25, R43.reuse.H0_H0 ;  /* 0x3400340022367831 */ /* 0x100fe2000004002b */
[----:B------:R-:W-:Y:S01]  /*13b0*/  LOP3.LUT R48, R33, 0x64006400, RZ, 0xfc, !PT ;  /* 0x6400640021307812 */ /* 0x000fe200078efcff */
[----:B------:R-:W-:Y:S01]  /*13c0*/  HFMA2 R55, R44, 0.0625, 0.0625, R43.H1_H1 ;  /* 0x2c002c002c377831 */ /* 0x000fe2000006002b */
[----:B------:R-:W-:-:S02]  /*13d0*/  LOP3.LUT R47, R42, 0xc000c0, RZ, 0xc0, !PT ;  /* 0x00c000c02a2f7812 */ /* 0x000fc400078ec0ff */
[----:B------:R-:W-:Y:S02]  /*13e0*/  LOP3.LUT R33, R28, 0x64006400, RZ, 0xfc, !PT ;  /* 0x640064001c217812 */ /* 0x000fe400078efcff */
[C---:B------:R-:W-:Y:S02]  /*13f0*/  LOP3.LUT R28, R31.reuse, 0xc000c, RZ, 0xc0, !PT ;  /* 0x000c000c1f1c7812 */ /* 0x040fe400078ec0ff */
[----:B------:R-:W-:Y:S02]  /*1400*/  LOP3.LUT R34, R31, 0x300030, RZ, 0xc0, !PT ;  /* 0x003000301f227812 */ /* 0x000fe400078ec0ff */
[----:B------:R-:W-:Y:S02]  /*1410*/  LOP3.LUT R42, R46, 0x64006400, RZ, 0xfc, !PT ;  /* 0x640064002e2a7812 */ /* 0x000fe400078efcff */
[----:B------:R-:W-:Y:S02]  /*1420*/  LOP3.LUT R46, R35, 0x64006400, RZ, 0xfc, !PT ;  /* 0x64006400232e7812 */ /* 0x000fe400078efcff */
        /* <DEDUP_REMOVED lines=10> */
[-C--:B0-----:R-:W-:Y:S01]  /*14d0*/  HFMA2.MMA R34, R50, R24.reuse, RZ ;  /* 0x0000001832227235 */ /* 0x081fe200000000ff */
[--C-:B------:R-:W-:Y:S01]  /*14e0*/  HFMA2 R46, R31, 0.25, 0.25, R32.reuse.H0_H0 ;  /* 0x340034001f2e7831 */ /* 0x100fe20000040020 */
[----:B------:R-:W-:Y:S01]  /*14f0*/  LOP3.LUT R30, R30, 0x64006400, RZ, 0xfc, !PT ;  /* 0x640064001e1e7812 */ /* 0x000fe200078efcff */
[----:B------:R-:W-:Y:S01]  /*1500*/  HFMA2 R47, R47, 0.0625, 0.0625, R32.H1_H1 ;  /* 0x2c002c002f2f7831 */ /* 0x000fe20000060020 */
[----:B------:R-:W-:Y:S01]  /*1510*/  HFMA2.MMA R32, R62, R24, RZ ;  /* 0x000000183e207235 */ /* 0x000fe200000000ff */
[----:B------:R-:W-:Y:S01]  /*1520*/  LOP3.LUT R28, R35, 0x64006400, RZ, 0xfc, !PT ;  /* 0x64006400231c7812 */ /* 0x000fe200078efcff */
[-C--:B------:R-:W-:Y:S01]  /*1530*/  HFMA2.MMA R34, R54, R25.reuse, R34 ;  /* 0x0000001936227235 */ /* 0x080fe20000000022 */
[----:B------:R-:W-:Y:S01]  /*1540*/  HFMA2 R43, R48, 0.0625, 0.0625, R43.H1_H1 ;  /* 0x2c002c00302b7831 */ /* 0x000fe2000006002b */
[----:B------:R-:W-:Y:S01]  /*1550*/  IADD3 R72, R72, 0x10, RZ ;  /* 0x0000001048487810 */ /* 0x000fe20007ffe0ff */
[--C-:B------:R-:W-:Y:S01]  /*1560*/  HFMA2 R48, R30, 0.015625, 0.015625, R49.reuse.H0_H0 ;  /* 0x240024001e307831 */ /* 0x100fe20000040031 */
[----:B------:R-:W-:Y:S01]  /*1570*/  HFMA2.MMA R32, R61, R25, R32 ;  /* 0x000000193d207235 */ /* 0x000fe20000000020 */
[----:B------:R-:W-:Y:S01]  /*1580*/  HFMA2 R49, R28, 0.015625, 0.015625, R49.H0_H0 ;  /* 0x240024001c317831 */ /* 0x000fe20000040031 */
[-C--:B------:R-:W-:Y:S01]  /*1590*/  HFMA2.MMA R34, R55, R26.reuse, R34 ;  /* 0x0000001a37227235 */ /* 0x080fe20000000022 */
[----:B------:R-:W0:Y:S01]  /*15a0*/  LDS.128 R28, [UR4+0x100] ;  /* 0x00010004ff1c7984 */ /* 0x000e220008000c00 */
[-C--:B------:R-:W-:Y:S01]  /*15b0*/  HFMA2 R33, R58, R24.reuse, RZ.H0_H0 ;  /* 0x000000183a217231 */ /* 0x080fe200000400ff */
[----:B------:R-:W-:Y:S01]  /*15c0*/  ISETP.GE.AND P0, PT, R72, UR5, PT ;  /* 0x0000000548007c0c */ /* 0x000fe2000bf06270 */
[----:B------:R-:W-:Y:S01]  /*15d0*/  HFMA2.MMA R32, R60, R26, R32 ;  /* 0x0000001a3c207235 */ /* 0x000fe20000000020 */
[----:B------:R-:W-:Y:S01]  /*15e0*/  HFMA2 R24, R51, R24, RZ.H0_H0 ;  /* 0x0000001833187231 */ /* 0x000fe200000400ff */
[-C--:B------:R-:W-:Y:S01]  /*15f0*/  HFMA2.MMA R34, R44, R27.reuse, R34 ;  /* 0x0000001b2c227235 */ /* 0x080fe20000000022 */
[-C--:B------:R-:W-:Y:S01]  /*1600*/  HFMA2 R33, R52, R25.reuse, R33 ;  /* 0x0000001934217231 */ /* 0x080fe20000000021 */
[----:B------:R-:W-:Y:S01]  /*1610*/  IADD3 R68, R68, 0x10, RZ ;  /* 0x0000001044447810 */ /* 0x000fe20007ffe0ff */
[----:B------:R-:W-:Y:S01]  /*1620*/  HFMA2 R24, R56, R25, R24 ;  /* 0x0000001938187231 */ /* 0x000fe20000000018 */
[----:B------:R-:W-:Y:S01]  /*1630*/  HFMA2.MMA R32, R59, R27, R32 ;  /* 0x0000001b3b207235 */ /* 0x000fe20000000020 */
[-C--:B------:R-:W-:Y:S01]  /*1640*/  HFMA2 R33, R53, R26.reuse, R33 ;  /* 0x0000001a35217231 */ /* 0x080fe20000000021 */
[----:B-1----:R-:W-:Y:S01]  /*1650*/  HFMA2.MMA R34, R38, R20, R34 ;  /* 0x0000001426227235 */ /* 0x002fe20000000022 */
[----:B------:R-:W-:-:S02]  /*1660*/  HFMA2 R24, R57, R26, R24 ;  /* 0x0000001a39187231 */ /* 0x000fc40000000018 */
[-C--:B------:R-:W-:Y:S01]  /*1670*/  HFMA2 R33, R41, R27.reuse, R33 ;  /* 0x0000001b29217231 */ /* 0x080fe20000000021 */
[----:B------:R-:W-:Y:S01]  /*1680*/  HFMA2.MMA R32, R40, R20, R32 ;  /* 0x0000001428207235 */ /* 0x000fe20000000020 */
[----:B------:R-:W-:Y:S01]  /*1690*/  HFMA2 R24, R48, R27, R24 ;  /* 0x0000001b30187231 */ /* 0x000fe20000000018 */
[-C--:B------:R-:W-:Y:S01]  /*16a0*/  HFMA2.MMA R34, R42, R21.reuse, R34 ;  /* 0x000000152a227235 */ /* 0x080fe20000000022 */
[-C--:B------:R-:W-:Y:S02]  /*16b0*/  HFMA2 R33, R39, R20.reuse, R33 ;  /* 0x0000001427217231 */ /* 0x080fe40000000021 */
[----:B------:R-:W-:Y:S01]  /*16c0*/  HFMA2 R20, R37, R20, R24 ;  /* 0x0000001425147231 */ /* 0x000fe20000000018 */
[----:B------:R-:W-:Y:S01]  /*16d0*/  HFMA2.MMA R32, R36, R21, R32 ;  /* 0x0000001524207235 */ /* 0x000fe20000000020 */
[-C--:B------:R-:W-:Y:S01]  /*16e0*/  HFMA2 R33, R19, R21.reuse, R33 ;  /* 0x0000001513217231 */ /* 0x080fe20000000021 */
[-C--:B------:R-:W-:Y:S01]  /*16f0*/  HFMA2.MMA R34, R43, R22.reuse, R34 ;  /* 0x000000162b227235 */ /* 0x080fe20000000022 */
[----:B------:R-:W1:Y:S01]  /*1700*/  LDS.128 R24, [UR4+0x110] ;  /* 0x00011004ff187984 */ /* 0x000e620008000c00 */
[----:B------:R-:W-:Y:S01]  /*1710*/  HFMA2 R20, R46, R21, R20 ;  /* 0x000000152e147231 */ /* 0x000fe20000000014 */
[----:B------:R-:W-:Y:S01]  /*1720*/  IMAD.MOV.U32 R21, RZ, RZ, R8 ;  /* 0x000000ffff157224 */ /* 0x000fe200078e0008 */
[----:B------:R-:W-:Y:S01]  /*1730*/  HFMA2.MMA R32, R18, R22, R32 ;  /* 0x0000001612207235 */ /* 0x000fe20000000020 */
[-C--:B------:R-:W-:Y:S01]  /*1740*/  HFMA2 R33, R17, R22.reuse, R33 ;  /* 0x0000001611217231 */ /* 0x080fe20000000021 */
[----:B------:R-:W-:Y:S01]  /*1750*/  HFMA2.MMA R34, R45, R23, R34 ;  /* 0x000000172d227235 */ /* 0x000fe20000000022 */
[----:B------:R-:W-:-:S02]  /*1760*/  HFMA2 R20, R47, R22, R20 ;  /* 0x000000162f147231 */ /* 0x000fc40000000014 */
[-C--:B------:R-:W-:Y:S01]  /*1770*/  HFMA2 R33, R15, R23.reuse, R33 ;  /* 0x000000170f217231 */ /* 0x080fe20000000021 */
[----:B------:R-:W-:Y:S01]  /*1780*/  HFMA2.MMA R32, R16, R23, R32 ;  /* 0x0000001710207235 */ /* 0x000fe20000000020 */
[----:B------:R-:W-:Y:S02]  /*1790*/  HFMA2 R20, R49, R23, R20 ;  /* 0x0000001731147231 */ /* 0x000fe40000000014 */
[----:B0-----:R-:W-:-:S07]  /*17a0*/  HFMA2 R35, R50, R28, RZ.H0_H0 ;  /* 0x0000001c32237231 */ /* 0x001fce00000400ff */
[C-C-:B------:R-:W-:Y:S01]  /*17b0*/  PRMT R8, R32.reuse, 0x5410, R33.reuse ;  /* 0x0000541020087816 */ /* 0x140fe20000000021 */
[----:B------:R-:W-:Y:S01]  /*17c0*/  HFMA2 R35, R54, R29, R35 ;  /* 0x0000001d36237231 */ /* 0x000fe20000000023 */
[----:B------:R-:W-:Y:S02]  /*17d0*/  PRMT R33, R32, 0x7632, R33 ;  /* 0x0000763220217816 */ /* 0x000fe40000000021 */
[C-C-:B------:R-:W-:Y:S01]  /*17e0*/  PRMT R32, R34.reuse, 0x5410, R20.reuse ;  /* 0x0000541022207816 */ /* 0x140fe20000000014 */
[----:B------:R-:W-:Y:S01]  /*17f0*/  HFMA2 R35, R55, R30, R35 ;  /* 0x0000001e37237231 */ /* 0x000fe20000000023 */
[----:B------:R-:W-:Y:S01]  /*1800*/  PRMT R20, R34, 0x7632, R20 ;  /* 0x0000763222147816 */ /* 0x000fe20000000014 */
[----:B------:R-:W-:Y:S01]  /*1810*/  HADD2 R8, R8, R33 ;  /* 0x0000002108087230 */ /* 0x000fe20000000000 */
[-C--:B------:R-:W-:Y:S01]  /*1820*/  HFMA2.MMA R34, R58, R28.reuse, RZ ;  /* 0x0000001c3a227235 */ /* 0x080fe200000000ff */
[----:B------:R-:W-:Y:S01]  /*1830*/  HFMA2 R33, R62, R28, RZ.H0_H0 ;  /* 0x0000001c3e217231 */ /* 0x000fe200000400ff */
[----:B------:R-:W-:Y:S01]  /*1840*/  HFMA2.MMA R28, R51, R28, RZ ;  /* 0x0000001c331c7235 */ /* 0x000fe200000000ff */
[----:B------:R-:W-:Y:S01]  /*1850*/  HFMA2 R35, R44, R31, R35 ;  /* 0x0000001f2c237231 */ /* 0x000fe20000000023 */
[----:B------:R-:W-:Y:S01]  /*1860*/  HFMA2.MMA R32, R32, 1, 1, R20 ;  /* 0x3c003c0020207835 */ /* 0x000fe20000000014 */
[----:B------:R-:W-:Y:S01]  /*1870*/  HFMA2 R33, R61, R29, R33 ;  /* 0x0000001d3d217231 */ /* 0x000fe20000000021 */
[----:B------:R-:W-:-:S02]  /*1880*/  HFMA2.MMA R34, R52, R29, R34 ;  /* 0x0000001d34227235 */ /* 0x000fc40000000022 */
[----:B------:R-:W-:Y:S01]  /*1890*/  HFMA2.MMA R28, R56, R29, R28 ;  /* 0x0000001d381c7235 */ /* 0x000fe2000000001c */
[----:B------:R-:W-:Y:S01]  /*18a0*/  HFMA2 R33, R60, R30, R33 ;  /* 0x0000001e3c217231 */ /* 0x000fe20000000021 */
[----:B------:R-:W-:Y:S02]  /*18b0*/  HFMA2.MMA R8, R8, R74, R21 ;  /* 0x0000004a08087235 */ /* 0x000fe40000000015 */
[-C--:B------:R-:W-:Y:S01]  /*18c0*/  HFMA2.MMA R34, R53, R30.reuse, R34 ;  /* 0x0000001e35227235 */ /* 0x080fe20000000022 */
[----:B------:R-:W0:Y:S01]  /*18d0*/  LDS.128 R20, [UR4+0x200] ;  /* 0x00020004ff147984 */ /* 0x000e220008000c00 */
[----:B------:R-:W-:Y:S01]  /*18e0*/  HFMA2.MMA R28, R57, R30, R28 ;  /* 0x0000001e391c7235 */ /* 0x000fe2000000001c */
[-C--:B-1----:R-:W-:Y:S02]  /*18f0*/  HFMA2 R35, R38, R24.reuse, R35 ;  /* 0x0000001826237231 */ /* 0x082fe40000000023 */
[----:B------:R-:W-:Y:S01]  /*1900*/  HFMA2 R33, R59, R31, R33 ;  /* 0x0000001f3b217231 */ /* 0x000fe20000000021 */
[-C--:B------:R-:W-:Y:S01]  /*1910*/  HFMA2.MMA R34, R41, R31.reuse, R34 ;  /* 0x0000001f29227235 */ /* 0x080fe20000000022 */
[----:B------:R-:W-:Y:S01]  /*1920*/  HFMA2 R35, R42, R25, R35 ;  /* 0x000000192a237231 */ /* 0x000fe20000000023 */
[----:B------:R-:W-:Y:S01]  /*1930*/  HFMA2.MMA R79, R48, R31, R28 ;  /* 0x0000001f304f7235 */ /* 0x000fe2000000001c */
[----:B------:R-:W-:-:S02]  /*1940*/  HFMA2 R33, R40, R24, R33 ;  /* 0x0000001828217231 */ /* 0x000fc40000000021 */
[-C--:B------:R-:W-:Y:S01]  /*1950*/  HFMA2 R35, R43, R26.reuse, R35 ;  /* 0x0000001a2b237231 */ /* 0x080fe20000000023 */
[-C--:B------:R-:W-:Y:S01]  /*1960*/  HFMA2.MMA R34, R39, R24.reuse, R34 ;  /* 0x0000001827227235 */ /* 0x080fe20000000022 */
[----:B------:R-:W1:Y:S01]  /*1970*/  LDS.128 R28, [UR4+0x210] ;  /* 0x00021004ff1c7984 */ /* 0x000e620008000c00 */
[----:B------:R-:W-:Y:S01]  /*1980*/  HFMA2.MMA R79, R37, R24, R79 ;  /* 0x00000018254f7235 */ /* 0x000fe2000000004f */
[----:B------:R-:W-:Y:S02]  /*1990*/  HFMA2 R33, R36, R25, R33 ;  /* 0x0000001924217231 */ /* 0x000fe40000000021 */
[----:B------:R-:W-:Y:S01]  /*19a0*/  HFMA2 R35, R45, R27, R35 ;  /* 0x0000001b2d237231 */ /* 0x000fe20000000023 */
[-C--:B------:R-:W-:Y:S01]  /*19b0*/  HFMA2.MMA R34, R19, R25.reuse, R34 ;  /* 0x0000001913227235 */ /* 0x080fe20000000022 */
[----:B------:R-:W-:Y:S01]  /*19c0*/  HFMA2 R33, R18, R26, R33 ;  /* 0x0000001a12217231 */ /* 0x000fe20000000021 */
[----:B------:R-:W-:Y:S01]  /*19d0*/  HFMA2.MMA R79, R46, R25, R79 ;  /* 0x000000192e4f7235 */ /* 0x000fe2000000004f */
[----:B------:R-:W-:-:S02]  /*19e0*/  HFMA2 R7, R32, R77, R7 ;  /* 0x0000004d20077231 */ /* 0x000fc40000000007 */
[----:B------:R-:W-:Y:S01]  /*19f0*/  HFMA2 R33, R16, R27, R33 ;  /* 0x0000001b10217231 */ /* 0x000fe20000000021 */
[-C--:B------:R-:W-:Y:S02]  /*1a00*/  HFMA2.MMA R34, R17, R26.reuse, R34 ;  /* 0x0000001a11227235 */ /* 0x080fe40000000022 */
[----:B------:R-:W-:-:S04]  /*1a10*/  HFMA2.MMA R79, R47, R26, R79 ;  /* 0x0000001a2f4f7235 */ /* 0x000fc8000000004f */
[-C--:B------:R-:W-:Y:S02]  /*1a20*/  HFMA2.MMA R34, R15, R27.reuse, R34 ;  /* 0x0000001b0f227235 */ /* 0x080fe40000000022 */
[----:B------:R-:W-:-:S08]  /*1a30*/  HFMA2.MMA R79, R49, R27, R79 ;  /* 0x0000001b314f7235 */ /* 0x000fd0000000004f */
[--C-:B------:R-:W-:Y:S02]  /*1a40*/  PRMT R24, R33, 0x5410, R34.reuse ;  /* 0x0000541021187816 */ /* 0x100fe40000000022 */
[C-C-:B------:R-:W-:Y:S02]  /*1a50*/  PRMT R32, R35.reuse, 0x5410, R79.reuse ;  /* 0x0000541023207816 */ /* 0x140fe4000000004f */
[----:B------:R-:W-:Y:S01]  /*1a60*/  PRMT R79, R35, 0x7632, R79 ;  /* 0x00007632234f7816 */ /* 0x000fe2000000004f */
[----:B0-----:R-:W-:Y:S01]  /*1a70*/  HFMA2 R35, R58, R20, RZ.H0_H0 ;  /* 0x000000143a237231 */ /* 0x001fe200000400ff */
[----:B------:R-:W-:-:S03]  /*1a80*/  PRMT R34, R33, 0x7632, R34 ;  /* 0x0000763221227816 */ /* 0x000fc60000000022 */
[-C--:B------:R-:W-:Y:S01]  /*1a90*/  HFMA2 R35, R52, R21.reuse, R35 ;  /* 0x0000001534237231 */ /* 0x080fe20000000023 */
[----:B------:R-:W-:Y:S01]  /*1aa0*/  HFMA2.MMA R32, R32, 1, 1, R79 ;  /* 0x3c003c0020207835 */ /* 0x000fe2000000004f */
[----:B------:R-:W-:Y:S01]  /*1ab0*/  HADD2 R33, R24, R34 ;  /* 0x0000002218217230 */ /* 0x000fe20000000000 */
[-C--:B------:R-:W-:Y:S01]  /*1ac0*/  HFMA2.MMA R79, R50, R20.reuse, RZ ;  /* 0x00000014324f7235 */ /* 0x080fe200000000ff */
[----:B------:R-:W0:Y:S01]  /*1ad0*/  LDS.128 R24, [UR4+0x300] ;  /* 0x00030004ff187984 */ /* 0x000e220008000c00 */
[----:B------:R-:W-:Y:S01]  /*1ae0*/  HFMA2.MMA R34, R62, R20, RZ ;  /* 0x000000143e227235 */ /* 0x000fe200000000ff */
[----:B------:R-:W-:Y:S02]  /*1af0*/  HFMA2 R20, R51, R20, RZ.H0_H0 ;  /* 0x0000001433147231 */ /* 0x000fe400000400ff */
[----:B------:R-:W-:Y:S01]  /*1b00*/  HFMA2 R35, R53, R22, R35 ;  /* 0x0000001635237231 */ /* 0x000fe20000000023 */
[-C--:B------:R-:W-:Y:S01]  /*1b10*/  HFMA2.MMA R79, R54, R21.reuse, R79 ;  /* 0x00000015364f7235 */ /* 0x080fe2000000004f */
[----:B------:R-:W-:Y:S01]  /*1b20*/  HFMA2 R20, R56, R21, R20 ;  /* 0x0000001538147231 */ /* 0x000fe20000000014 */
[----:B------:R-:W-:Y:S01]  /*1b30*/  HFMA2.MMA R34, R61, R21, R34 ;  /* 0x000000153d227235 */ /* 0x000fe20000000022 */
[----:B------:R-:W-:Y:S01]  /*1b40*/  HFMA2 R35, R41, R23, R35 ;  /* 0x0000001729237231 */ /* 0x000fe20000000023 */
[----:B------:R-:W-:Y:S01]  /*1b50*/  HFMA2.MMA R6, R33, R74, R6 ;  /* 0x0000004a21067235 */ /* 0x000fe20000000006 */
[----:B------:R-:W-:Y:S01]  /*1b60*/  HFMA2 R5, R32, R77, R5 ;  /* 0x0000004d20057231 */ /* 0x000fe20000000005 */
[-C--:B------:R-:W-:Y:S01]  /*1b70*/  HFMA2.MMA R79, R55, R22.reuse, R79 ;  /* 0x00000016374f7235 */ /* 0x080fe2000000004f */
[----:B-1----:R-:W-:Y:S01]  /*1b80*/  HFMA2 R35, R39, R28, R35 ;  /* 0x0000001c27237231 */ /* 0x002fe20000000023 */
[----:B------:R-:W-:Y:S01]  /*1b90*/  HFMA2.MMA R34, R60, R22, R34 ;  /* 0x000000163c227235 */ /* 0x000fe20000000022 */
[----:B------:R-:W-:-:S02]  /*1ba0*/  HFMA2 R22, R57, R22, R20 ;  /* 0x0000001639167231 */ /* 0x000fc40000000014 */
[----:B------:R-:W-:Y:S01]  /*1bb0*/  HFMA2 R35, R19, R29, R35 ;  /* 0x0000001d13237231 */ /* 0x000fe20000000023 */
[-C--:B------:R-:W-:Y:S01]  /*1bc0*/  HFMA2.MMA R79, R44, R23.reuse, R79 ;  /* 0x000000172c4f7235 */ /* 0x080fe2000000004f */
[----:B------:R-:W-:Y:S01]  /*1bd0*/  HFMA2 R22, R48, R23, R22 ;  /* 0x0000001730167231 */ /* 0x000fe20000000016 */
[----:B------:R-:W-:Y:S01]  /*1be0*/  HFMA2.MMA R20, R59, R23, R34 ;  /* 0x000000173b147235 */ /* 0x000fe20000000022 */
[----:B------:R-:W-:-:S03]  /*1bf0*/  HFMA2 R35, R17, R30, R35 ;  /* 0x0000001e11237231 */ /* 0x000fc60000000023 */
[-C--:B------:R-:W-:Y:S01]  /*1c00*/  HFMA2.MMA R79, R38, R28.reuse, R79 ;  /* 0x0000001c264f7235 */ /* 0x080fe2000000004f */
[----:B------:R-:W-:Y:S01]  /*1c10*/  HFMA2 R35, R15, R31, R35 ;  /* 0x0000001f0f237231 */ /* 0x000fe20000000023 */
[----:B------:R-:W-:Y:S01]  /*1c20*/  HFMA2.MMA R34, R40, R28, R20 ;  /* 0x0000001c28227235 */ /* 0x000fe20000000014 */
[----:B------:R-:W-:-:S03]  /*1c30*/  HFMA2 R28, R37, R28, R22 ;  /* 0x0000001c251c7231 */ /* 0x000fc60000000016 */
[-C--:B------:R-:W-:Y:S01]  /*1c40*/  HFMA2.MMA R79, R42, R29.reuse, R79 ;  /* 0x0000001d2a4f7235 */ /* 0x080fe2000000004f */
[----:B------:R-:W1:Y:S01]  /*1c50*/  LDS.128 R20, [UR4+0x310] ;  /* 0x00031004ff147984 */ /* 0x000e620008000c00 */
[----:B------:R-:W-:Y:S01]  /*1c60*/  HFMA2.MMA R34, R36, R29, R34 ;  /* 0x0000001d24227235 */ /* 0x000fe20000000022 */
[----:B------:R-:W-:-:S03]  /*1c70*/  HFMA2 R28, R46, R29, R28 ;  /* 0x0000001d2e1c7231 */ /* 0x000fc6000000001c */
[-C--:B------:R-:W-:Y:S01]  /*1c80*/  HFMA2.MMA R79, R43, R30.reuse, R79 ;  /* 0x0000001e2b4f7235 */ /* 0x080fe2000000004f */
[----:B------:R-:W-:Y:S01]  /*1c90*/  HFMA2 R28, R47, R30, R28 ;  /* 0x0000001e2f1c7231 */ /* 0x000fe2000000001c */
[----:B------:R-:W-:-:S03]  /*1ca0*/  HFMA2.MMA R34, R18, R30, R34 ;  /* 0x0000001e12227235 */ /* 0x000fc60000000022 */
[----:B------:R-:W-:Y:S01]  /*1cb0*/  HFMA2 R28, R49, R31, R28 ;  /* 0x0000001f311c7231 */ /* 0x000fe2000000001c */
[-C--:B------:R-:W-:Y:S02]  /*1cc0*/  HFMA2.MMA R79, R45, R31.reuse, R79 ;  /* 0x0000001f2d4f7235 */ /* 0x080fe4000000004f */
[----:B------:R-:W-:Y:S01]  /*1cd0*/  HFMA2.MMA R34, R16, R31, R34 ;  /* 0x0000001f10227235 */ /* 0x000fe20000000022 */
[----:B0-----:R-:W-:Y:S01]  /*1ce0*/  HFMA2 R31, R51, R24, RZ.H0_H0 ;  /* 0x00000018331f7231 */ /* 0x001fe200000400ff */
[----:B------:R-:W-:-:S06]  /*1cf0*/  HFMA2.MMA R30, R50, R24, RZ ;  /* 0x00000018321e7235 */ /* 0x000fcc00000000ff */
[C-C-:B------:R-:W-:Y:S01]  /*1d00*/  PRMT R80, R79.reuse, 0x5410, R28.reuse ;  /* 0x000054104f507816 */ /* 0x140fe2000000001c */
[----:B------:R-:W-:Y:S01]  /*1d10*/  HFMA2.MMA R33, R54, R25, R30 ;  /* 0x0000001936217235 */ /* 0x000fe2000000001e */
[----:B------:R-:W-:Y:S02]  /*1d20*/  PRMT R28, R79, 0x7632, R28 ;  /* 0x000076324f1c7816 */ /* 0x000fe4000000001c */
[C-C-:B------:R-:W-:Y:S02]  /*1d30*/  PRMT R29, R34.reuse, 0x5410, R35.reuse ;  /* 0x00005410221d7816 */ /* 0x140fe40000000023 */
[----:B------:R-:W-:Y:S01]  /*1d40*/  PRMT R35, R34, 0x7632, R35 ;  /* 0x0000763222237816 */ /* 0x000fe20000000023 */
[----:B------:R-:W-:Y:S02]  /*1d50*/  HFMA2.MMA R33, R55, R26, R33 ;  /* 0x0000001a37217235 */ /* 0x000fe40000000021 */
[----:B------:R-:W-:Y:S02]  /*1d60*/  HFMA2.MMA R80, R80, 1, 1, R28 ;  /* 0x3c003c0050507835 */ /* 0x000fe4000000001c */
[----:B------:R-:W-:Y:S01]  /*1d70*/  HFMA2.MMA R28, R62, R24, RZ ;  /* 0x000000183e1c7235 */ /* 0x000fe200000000ff */
[----:B------:R-:W-:Y:S01]  /*1d80*/  HADD2 R79, R29, R35 ;  /* 0x000000231d4f7230 */ /* 0x000fe20000000000 */
[----:B------:R-:W-:Y:S01]  /*1d90*/  HFMA2.MMA R33, R44, R27, R33 ;  /* 0x0000001b2c217235 */ /* 0x000fe20000000021 */
[----:B------:R-:W-:-:S03]  /*1da0*/  HFMA2 R29, R58, R24, RZ.H0_H0 ;  /* 0x000000183a1d7231 */ /* 0x000fc600000400ff */
[----:B------:R-:W-:Y:S01]  /*1db0*/  HFMA2.MMA R24, R61, R25, R28 ;  /* 0x000000193d187235 */ /* 0x000fe2000000001c */
[-C--:B------:R-:W-:Y:S01]  /*1dc0*/  HFMA2 R32, R52, R25.reuse, R29 ;  /* 0x0000001934207231 */ /* 0x080fe2000000001d */
[----:B-1----:R-:W-:Y:S01]  /*1dd0*/  HFMA2.MMA R33, R38, R20, R33 ;  /* 0x0000001426217235 */ /* 0x002fe20000000021 */
[----:B------:R-:W-:Y:S01]  /*1de0*/  HFMA2 R25, R56, R25, R31 ;  /* 0x0000001938197231 */ /* 0x000fe2000000001f */
[----:B------:R-:W-:Y:S01]  /*1df0*/  HFMA2.MMA R4, R79, R74, R4 ;  /* 0x0000004a4f047235 */ /* 0x000fe20000000004 */
[----:B------:R-:W0:Y:S01]  /*1e00*/  LDS.128 R28, [UR4+0x400] ;  /* 0x00040004ff1c7984 */ /* 0x000e220008000c00 */
[----:B------:R-:W-:Y:S01]  /*1e10*/  HFMA2.MMA R24, R60, R26, R24 ;  /* 0x0000001a3c187235 */ /* 0x000fe20000000018 */
[-C--:B------:R-:W-:Y:S02]  /*1e20*/  HFMA2 R32, R53, R26.reuse, R32 ;  /* 0x0000001a35207231 */ /* 0x080fe40000000020 */
[----:B------:R-:W-:Y:S02]  /*1e30*/  HFMA2 R25, R57, R26, R25 ;  /* 0x0000001a39197231 */ /* 0x000fe40000000019 */
[-C--:B------:R-:W-:Y:S01]  /*1e40*/  HFMA2 R32, R41, R27.reuse, R32 ;  /* 0x0000001b29207231 */ /* 0x080fe20000000020 */
[----:B------:R-:W-:Y:S01]  /*1e50*/  HFMA2.MMA R24, R59, R27, R24 ;  /* 0x0000001b3b187235 */ /* 0x000fe20000000018 */
[----:B------:R-:W-:-:S02]  /*1e60*/  HFMA2 R25, R48, R27, R25 ;  /* 0x0000001b30197231 */ /* 0x000fc40000000019 */
[-C--:B------:R-:W-:Y:S02]  /*1e70*/  HFMA2 R32, R39, R20.reuse, R32 ;  /* 0x0000001427207231 */ /* 0x080fe40000000020 */
[----:B------:R-:W-:Y:S01]  /*1e80*/  HFMA2 R26, R37, R20, R25 ;  /* 0x00000014251a7231 */ /* 0x000fe20000000019 */
[----:B------:R-:W-:Y:S01]  /*1e90*/  HFMA2.MMA R24, R40, R20, R24 ;  /* 0x0000001428187235 */ /* 0x000fe20000000018 */
[-C--:B------:R-:W-:Y:S01]  /*1ea0*/  HFMA2 R20, R19, R21.reuse, R32 ;  /* 0x0000001513147231 */ /* 0x080fe20000000020 */
[-C--:B------:R-:W-:Y:S01]  /*1eb0*/  HFMA2.MMA R25, R42, R21.reuse, R33 ;  /* 0x000000152a197235 */ /* 0x080fe20000000021 */
[----:B------:R-:W-:Y:S01]  /*1ec0*/  HFMA2 R26, R46, R21, R26 ;  /* 0x000000152e1a7231 */ /* 0x000fe2000000001a */
[----:B------:R-:W1:Y:S01]  /*1ed0*/  LDS.128 R32, [UR4+0x500] ;  /* 0x00050004ff207984 */ /* 0x000e620008000c00 */
[-C--:B------:R-:W-:Y:S01]  /*1ee0*/  HFMA2 R20, R17, R22.reuse, R20 ;  /* 0x0000001611147231 */ /* 0x080fe20000000014 */
[----:B------:R-:W-:Y:S01]  /*1ef0*/  HFMA2.MMA R24, R36, R21, R24 ;  /* 0x0000001524187235 */ /* 0x000fe20000000018 */
[----:B------:R-:W-:Y:S01]  /*1f00*/  HFMA2 R26, R47, R22, R26 ;  /* 0x000000162f1a7231 */ /* 0x000fe2000000001a */
[----:B------:R-:W-:Y:S01]  /*1f10*/  HFMA2.MMA R25, R43, R22, R25 ;  /* 0x000000162b197235 */ /* 0x000fe20000000019 */
[----:B------:R-:W-:-:S02]  /*1f20*/  HFMA2 R3, R80, R77, R3 ;  /* 0x0000004d50037231 */ /* 0x000fc40000000003 */
[-C--:B------:R-:W-:Y:S01]  /*1f30*/  HFMA2 R26, R49, R23.reuse, R26 ;  /* 0x00000017311a7231 */ /* 0x080fe2000000001a */
[----:B------:R-:W-:Y:S01]  /*1f40*/  HFMA2.MMA R24, R18, R22, R24 ;  /* 0x0000001612187235 */ /* 0x000fe20000000018 */
[----:B------:R-:W-:Y:S01]  /*1f50*/  HFMA2 R20, R15, R23, R20 ;  /* 0x000000170f147231 */ /* 0x000fe20000000014 */
[----:B------:R-:W-:-:S04]  /*1f60*/  HFMA2.MMA R25, R45, R23, R25 ;  /* 0x000000172d197235 */ /* 0x000fc80000000019 */
[----:B------:R-:W-:-:S06]  /*1f70*/  HFMA2.MMA R24, R16, R23, R24 ;  /* 0x0000001710187235 */ /* 0x000fcc0000000018 */
[C-C-:B------:R-:W-:Y:S02]  /*1f80*/  PRMT R27, R25.reuse, 0x5410, R26.reuse ;  /* 0x00005410191b7816 */ /* 0x140fe4000000001a */
[----:B------:R-:W-:Y:S01]  /*1f90*/  PRMT R26, R25, 0x7632, R26 ;  /* 0x00007632191a7816 */ /* 0x000fe2000000001a */
[-C--:B0-----:R-:W-:Y:S01]  /*1fa0*/  HFMA2.MMA R79, R62, R28.reuse, RZ ;  /* 0x0000001c3e4f7235 */ /* 0x081fe200000000ff */
[-C--:B------:R-:W-:Y:S01]  /*1fb0*/  HFMA2 R80, R58, R28.reuse, RZ.H0_H0 ;  /* 0x0000001c3a507231 */ /* 0x080fe200000400ff */
[----:B------:R-:W-:Y:S01]  /*1fc0*/  HFMA2.MMA R81, R50, R28, RZ ;  /* 0x0000001c32517235 */ /* 0x000fe200000000ff */
[----:B------:R-:W-:Y:S01]  /*1fd0*/  HFMA2 R28, R51, R28, RZ.H0_H0 ;  /* 0x0000001c331c7231 */ /* 0x000fe200000400ff */
[C-C-:B------:R-:W-:Y:S01]  /*1fe0*/  PRMT R21, R24.reuse, 0x5410, R20.reuse ;  /* 0x0000541018157816 */ /* 0x140fe20000000014 */
[-C--:B------:R-:W-:Y:S01]  /*1ff0*/  HFMA2 R80, R52, R29.reuse, R80 ;  /* 0x0000001d34507231 */ /* 0x080fe20000000050 */
[-C--:B------:R-:W-:Y:S01]  /*2000*/  HFMA2.MMA R79, R61, R29.reuse, R79 ;  /* 0x0000001d3d4f7235 */ /* 0x080fe2000000004f */
[----:B------:R-:W-:Y:S01]  /*2010*/  HFMA2 R28, R56, R29, R28 ;  /* 0x0000001d381c7231 */ /* 0x000fe2000000001c */
[----:B------:R-:W-:Y:S01]  /*2020*/  HFMA2.MMA R81, R54, R29, R81 ;  /* 0x0000001d36517235 */ /* 0x000fe20000000051 */
[----:B------:R-:W-:Y:S01]  /*2030*/  PRMT R20, R24, 0x7632, R20 ;  /* 0x0000763218147816 */ /* 0x000fe20000000014 */
[----:B------:R-:W-:Y:S01]  /*2040*/  HFMA2.MMA R25, R27, 1, 1, R26 ;  /* 0x3c003c001b197835 */ /* 0x000fe2000000001a */
[-C--:B------:R-:W-:Y:S01]  /*2050*/  HFMA2 R80, R53, R30.reuse, R80 ;  /* 0x0000001e35507231 */ /* 0x080fe20000000050 */
[-C--:B------:R-:W-:Y:S01]  /*2060*/  HFMA2.MMA R79, R60, R30.reuse, R79 ;  /* 0x0000001e3c4f7235 */ /* 0x080fe2000000004f */
[----:B------:R-:W-:Y:S01]  /*2070*/  HFMA2 R28, R57, R30, R28 ;  /* 0x0000001e391c7231 */ /* 0x000fe2000000001c */
[----:B------:R-:W-:Y:S01]  /*2080*/  HFMA2.MMA R81, R55, R30, R81 ;  /* 0x0000001e37517235 */ /* 0x000fe20000000051 */
[----:B------:R-:W-:-:S02]  /*2090*/  HADD2 R24, R21, R20 ;  /* 0x0000001415187230 */ /* 0x000fc40000000000 */
[----:B------:R-:W0:Y:S01]  /*20a0*/  LDS.128 R20, [UR4+0x600] ;  /* 0x00060004ff147984 */ /* 0x000e220008000c00 */
[-C--:B------:R-:W-:Y:S01]  /*20b0*/  HFMA2.MMA R79, R59, R31.reuse, R79 ;  /* 0x0000001f3b4f7235 */ /* 0x080fe2000000004f */
[-C--:B------:R-:W-:Y:S01]  /*20c0*/  HFMA2 R84, R41, R31.reuse, R80 ;  /* 0x0000001f29547231 */ /* 0x080fe20000000050 */
[----:B------:R-:W-:Y:S01]  /*20d0*/  HFMA2.MMA R83, R44, R31, R81 ;  /* 0x0000001f2c537235 */ /* 0x000fe20000000051 */
[----:B------:R-:W-:Y:S01]  /*20e0*/  HFMA2 R86, R48, R31, R28 ;  /* 0x0000001f30567231 */ /* 0x000fe2000000001c */
[-C--:B-1----:R-:W-:Y:S01]  /*20f0*/  HFMA2.MMA R28, R62, R32.reuse, RZ ;  /* 0x000000203e1c7235 */ /* 0x082fe200000000ff */
[----:B------:R-:W-:Y:S01]  /*2100*/  HFMA2 R0, R25, R77, R0 ;  /* 0x0000004d19007231 */ /* 0x000fe20000000000 */
[----:B------:R-:W-:Y:S01]  /*2110*/  HFMA2.MMA R31, R50, R32, RZ ;  /* 0x00000020321f7235 */ /* 0x000fe200000000ff */
[-C--:B------:R-:W-:Y:S01]  /*2120*/  HFMA2 R29, R58, R32.reuse, RZ.H0_H0 ;  /* 0x000000203a1d7231 */ /* 0x080fe200000400ff */
[----:B------:R-:W-:Y:S01]  /*2130*/  HFMA2.MMA R2, R24, R74, R2 ;  /* 0x0000004a18027235 */ /* 0x000fe20000000002 */
[----:B------:R-:W-:Y:S01]  /*2140*/  HFMA2 R32, R51, R32, RZ.H0_H0 ;  /* 0x0000002033207231 */ /* 0x000fe200000400ff */
        /* <DEDUP_REMOVED lines=12> */
[----:B------:R-:W-:Y:S02]  /*2210*/  HFMA2.MMA R80, R44, R35, R31 ;  /* 0x000000232c507235 */ /* 0x000fe4000000001f */
[----:B------:R-:W2:Y:S04]  /*2220*/  LDS.128 R32, [UR4+0x610] ;  /* 0x00061004ff207984 */ /* 0x000ea80008000c00 */
[----:B------:R-:W3:Y:S01]  /*2230*/  LDS.128 R28, [UR4+0x510] ;  /* 0x00051004ff1c7984 */ /* 0x000ee20008000c00 */
[----:B------:R-:W-:Y:S01]  /*2240*/  UIADD3 UR4, UR4, 0x20, URZ ;  /* 0x0000002004047890 */ /* 0x000fe2000fffe03f */
[-C--:B0-----:R-:W-:Y:S01]  /*2250*/  HFMA2.MMA R50, R50, R20.reuse, RZ ;  /* 0x0000001432327235 */ /* 0x081fe200000000ff */
[-C--:B------:R-:W-:Y:S01]  /*2260*/  HFMA2 R58, R58, R20.reuse, RZ.H0_H0 ;  /* 0x000000143a3a7231 */ /* 0x080fe200000400ff */
[----:B------:R-:W-:Y:S01]  /*2270*/  HFMA2.MMA R62, R62, R20, RZ ;  /* 0x000000143e3e7235 */ /* 0x000fe200000000ff */
[----:B------:R-:W-:-:S02]  /*2280*/  HFMA2 R20, R51, R20, RZ.H0_H0 ;  /* 0x0000001433147231 */ /* 0x000fc400000400ff */
[-C--:B------:R-:W-:Y:S01]  /*2290*/  HFMA2 R58, R52, R21.reuse, R58 ;  /* 0x00000015343a7231 */ /* 0x080fe2000000003a */
[-C--:B------:R-:W-:Y:S02]  /*22a0*/  HFMA2.MMA R50, R54, R21.reuse, R50 ;  /* 0x0000001536327235 */ /* 0x080fe40000000032 */
[----:B------:R-:W-:Y:S01]  /*22b0*/  HFMA2.MMA R62, R61, R21, R62 ;  /* 0x000000153d3e7235 */ /* 0x000fe2000000003e */
[----:B------:R-:W-:Y:S01]  /*22c0*/  HFMA2 R21, R56, R21, R20 ;  /* 0x0000001538157231 */ /* 0x000fe20000000014 */
[-C--:B-1----:R-:W-:Y:S01]  /*22d0*/  HFMA2.MMA R84, R39, R24.reuse, R84 ;  /* 0x0000001827547235 */ /* 0x082fe20000000054 */
[----:B------:R-:W-:Y:S01]  /*22e0*/  HFMA2 R53, R53, R22, R58 ;  /* 0x0000001635357231 */ /* 0x000fe2000000003a */
[----:B------:R-:W-:Y:S01]  /*22f0*/  HFMA2.MMA R86, R37, R24, R86 ;  /* 0x0000001825567235 */ /* 0x000fe20000000056 */
[----:B------:R-:W-:Y:S01]  /*2300*/  HFMA2 R79, R40, R24, R79 ;  /* 0x00000018284f7231 */ /* 0x000fe2000000004f */
[----:B------:R-:W-:Y:S01]  /*2310*/  HFMA2.MMA R55, R55, R22, R50 ;  /* 0x0000001637377235 */ /* 0x000fe20000000032 */
[----:B------:R-:W-:Y:S01]  /*2320*/  HFMA2 R53, R41, R23, R53 ;  /* 0x0000001729357231 */ /* 0x000fe20000000035 */
[-C--:B------:R-:W-:Y:S01]  /*2330*/  HFMA2.MMA R84, R19, R25.reuse, R84 ;  /* 0x0000001913547235 */ /* 0x080fe20000000054 */
[----:B------:R-:W-:Y:S01]  /*2340*/  HFMA2 R79, R36, R25, R79 ;  /* 0x00000019244f7231 */ /* 0x000fe2000000004f */
[----:B------:R-:W-:-:S02]  /*2350*/  HFMA2.MMA R86, R46, R25, R86 ;  /* 0x000000192e567235 */ /* 0x000fc40000000056 */
[----:B------:R-:W-:Y:S01]  /*2360*/  HFMA2.MMA R20, R60, R22, R62 ;  /* 0x000000163c147235 */ /* 0x000fe2000000003e */
[----:B------:R-:W-:Y:S01]  /*2370*/  HFMA2 R22, R57, R22, R21 ;  /* 0x0000001639167231 */ /* 0x000fe20000000015 */
[-C--:B------:R-:W-:Y:S01]  /*2380*/  HFMA2.MMA R84, R17, R26.reuse, R84 ;  /* 0x0000001a11547235 */ /* 0x080fe20000000054 */
[----:B------:R-:W-:Y:S01]  /*2390*/  HFMA2 R21, R38, R24, R83 ;  /* 0x0000001826157231 */ /* 0x000fe20000000053 */
[----:B------:R-:W-:Y:S01]  /*23a0*/  HFMA2.MMA R86, R47, R26, R86 ;  /* 0x0000001a2f567235 */ /* 0x000fe20000000056 */
[----:B------:R-:W-:Y:S01]  /*23b0*/  HFMA2 R22, R48, R23, R22 ;  /* 0x0000001730167231 */ /* 0x000fe20000000016 */
[-C--:B------:R-:W-:Y:S01]  /*23c0*/  HFMA2.MMA R55, R44, R23.reuse, R55 ;  /* 0x000000172c377235 */ /* 0x080fe20000000037 */
[----:B------:R-:W-:Y:S01]  /*23d0*/  HFMA2 R21, R42, R25, R21 ;  /* 0x000000192a157231 */ /* 0x000fe20000000015 */
[----:B------:R-:W-:Y:S01]  /*23e0*/  HFMA2.MMA R20, R59, R23, R20 ;  /* 0x000000173b147235 */ /* 0x000fe20000000014 */
[-C--:B------:R-:W-:Y:S01]  /*23f0*/  HFMA2 R79, R18, R26.reuse, R79 ;  /* 0x0000001a124f7231 */ /* 0x080fe2000000004f */
[-C--:B------:R-:W-:Y:S01]  /*2400*/  HFMA2.MMA R84, R15, R27.reuse, R84 ;  /* 0x0000001b0f547235 */ /* 0x080fe20000000054 */
[----:B------:R-:W-:Y:S01]  /*2410*/  HFMA2 R21, R43, R26, R21 ;  /* 0x0000001a2b157231 */ /* 0x000fe20000000015 */
[----:B------:R-:W-:Y:S01]  /*2420*/  HFMA2.MMA R86, R49, R27, R86 ;  /* 0x0000001b31567235 */ /* 0x000fe20000000056 */
[----:B--2---:R-:W-:Y:S01]  /*2430*/  HFMA2 R22, R37, R32, R22 ;  /* 0x0000002025167231 */ /* 0x004fe20000000016 */
[C---:B---3--:R-:W-:Y:S01]  /*2440*/  HFMA2.MMA R80, R38.reuse, R28, R80 ;  /* 0x0000001c26507235 */ /* 0x048fe20000000050 */
[-C--:B------:R-:W-:Y:S01]  /*2450*/  HFMA2 R79, R16, R27.reuse, R79 ;  /* 0x0000001b104f7231 */ /* 0x080fe2000000004f */
[----:B------:R-:W-:Y:S01]  /*2460*/  HFMA2.MMA R55, R38, R32, R55 ;  /* 0x0000002026377235 */ /* 0x000fe20000000037 */
[----:B------:R-:W-:Y:S01]  /*2470*/  HFMA2 R21, R45, R27, R21 ;  /* 0x0000001b2d157231 */ /* 0x000fe20000000015 */
[C---:B------:R-:W-:Y:S01]  /*2480*/  HFMA2.MMA R82, R40.reuse, R28, R82 ;  /* 0x0000001c28527235 */ /* 0x040fe20000000052 */
[C---:B------:R-:W-:Y:S01]  /*2490*/  HFMA2 R22, R46.reuse, R33, R22 ;  /* 0x000000212e167231 */ /* 0x040fe20000000016 */
[----:B------:R-:W-:Y:S01]  /*24a0*/  HFMA2.MMA R20, R40, R32, R20 ;  /* 0x0000002028147235 */ /* 0x000fe20000000014 */
[----:B------:R-:W-:Y:S01]  /*24b0*/  PRMT R23, R79, 0x5410, R84 ;  /* 0x000054104f177816 */ /* 0x000fe20000000054 */
[C---:B------:R-:W-:Y:S01]  /*24c0*/  HFMA2.MMA R80, R42.reuse, R29, R80 ;  /* 0x0000001d2a507235 */ /* 0x040fe20000000050 */
[----:B------:R-:W-:Y:S01]  /*24d0*/  PRMT R24, R21, 0x5410, R86 ;  /* 0x0000541015187816 */ /* 0x000fe20000000056 */
[----:B------:R-:W-:Y:S01]  /*24e0*/  HFMA2.MMA R55, R42, R33, R55 ;  /* 0x000000212a377235 */ /* 0x000fe20000000037 */
[----:B------:R-:W-:Y:S01]  /*24f0*/  PRMT R84, R79, 0x7632, R84 ;  /* 0x000076324f547816 */ /* 0x000fe20000000054 */
[C---:B------:R-:W-:Y:S01]  /*2500*/  HFMA2.MMA R82, R36.reuse, R29, R82 ;  /* 0x0000001d24527235 */ /* 0x040fe20000000052 */
[----:B------:R-:W-:Y:S01]  /*2510*/  PRMT R86, R21, 0x7632, R86 ;  /* 0x0000763215567816 */ /* 0x000fe20000000056 */
[----:B------:R-:W-:Y:S01]  /*2520*/  HFMA2.MMA R20, R36, R33, R20 ;  /* 0x0000002124147235 */ /* 0x000fe20000000014 */
[----:B------:R-:W-:Y:S01]  /*2530*/  HFMA2 R85, R37, R28, R85 ;  /* 0x0000001c25557231 */ /* 0x000fe20000000055 */
[C---:B------:R-:W-:Y:S01]  /*2540*/  HFMA2.MMA R80, R43.reuse, R30, R80 ;  /* 0x0000001e2b507235 */ /* 0x040fe20000000050 */
[----:B------:R-:W-:Y:S01]  /*2550*/  HFMA2 R22, R47, R34, R22 ;  /* 0x000000222f167231 */ /* 0x000fe20000000016 */
[----:B------:R-:W-:Y:S01]  /*2560*/  HFMA2.MMA R55, R43, R34, R55 ;  /* 0x000000222b377235 */ /* 0x000fe20000000037 */
[C---:B------:R-:W-:Y:S01]  /*2570*/  HFMA2 R81, R39.reuse, R28, R81 ;  /* 0x0000001c27517231 */ /* 0x040fe20000000051 */
[C---:B------:R-:W-:Y:S01]  /*2580*/  HFMA2.MMA R82, R18.reuse, R30, R82 ;  /* 0x0000001e12527235 */ /* 0x040fe20000000052 */
[----:B------:R-:W-:Y:S01]  /*2590*/  HFMA2 R53, R39, R32, R53 ;  /* 0x0000002027357231 */ /* 0x000fe20000000035 */
[----:B------:R-:W-:Y:S01]  /*25a0*/  HFMA2.MMA R20, R18, R34, R20 ;  /* 0x0000002212147235 */ /* 0x000fe20000000014 */
[-C--:B------:R-:W-:Y:S01]  /*25b0*/  HFMA2 R85, R46, R29.reuse, R85 ;  /* 0x0000001d2e557231 */ /* 0x080fe20000000055 */
[----:B------:R-:W-:Y:S01]  /*25c0*/  HFMA2.MMA R80, R45, R31, R80 ;  /* 0x0000001f2d507235 */ /* 0x000fe20000000050 */
[----:B------:R-:W-:Y:S01]  /*25d0*/  HADD2 R21, R23, R84 ;  /* 0x0000005417157230 */ /* 0x000fe20000000000 */
[----:B------:R-:W-:Y:S01]  /*25e0*/  HFMA2.MMA R23, R24, 1, 1, R86 ;  /* 0x3c003c0018177835 */ /* 0x000fe20000000056 */
[C---:B------:R-:W-:Y:S01]  /*25f0*/  HFMA2 R81, R19.reuse, R29, R81 ;  /* 0x0000001d13517231 */ /* 0x040fe20000000051 */
[----:B------:R-:W-:Y:S01]  /*2600*/  HFMA2.MMA R22, R49, R35, R22 ;  /* 0x0000002331167235 */ /* 0x000fe20000000016 */
[----:B------:R-:W-:Y:S01]  /*2610*/  HFMA2 R53, R19, R33, R53 ;  /* 0x0000002113357231 */ /* 0x000fe20000000035 */
[C---:B------:R-:W-:Y:S01]  /*2620*/  HFMA2.MMA R82, R16.reuse, R31, R82 ;  /* 0x0000001f10527235 */ /* 0x040fe20000000052 */
[-C--:B------:R-:W-:Y:S01]  /*2630*/  HFMA2 R85, R47, R30.reuse, R85 ;  /* 0x0000001e2f557231 */ /* 0x080fe20000000055 */
[----:B------:R-:W-:Y:S01]  /*2640*/  HFMA2.MMA R20, R16, R35, R20 ;  /* 0x0000002310147235 */ /* 0x000fe20000000014 */
[C---:B------:R-:W-:Y:S01]  /*2650*/  HFMA2 R81, R17.reuse, R30, R81 ;  /* 0x0000001e11517231 */ /* 0x040fe20000000051 */
[----:B------:R-:W-:Y:S01]  /*2660*/  HFMA2.MMA R14, R21, R74, R14 ;  /* 0x0000004a150e7235 */ /* 0x000fe2000000000e */
[----:B------:R-:W-:-:S02]  /*2670*/  HFMA2 R53, R17, R34, R53 ;  /* 0x0000002211357231 */ /* 0x000fc40000000035 */
[----:B------:R-:W-:Y:S02]  /*2680*/  HFMA2 R85, R49, R31, R85 ;  /* 0x0000001f31557231 */ /* 0x000fe40000000055 */
[----:B------:R-:W-:Y:S02]  /*2690*/  HFMA2 R55, R45, R35, R55 ;  /* 0x000000232d377231 */ /* 0x000fe40000000037 */
[C---:B------:R-:W-:Y:S02]  /*26a0*/  HFMA2 R41, R15.reuse, R31, R81 ;  /* 0x0000001f0f297231 */ /* 0x040fe40000000051 */
[----:B------:R-:W-:Y:S01]  /*26b0*/  HFMA2 R53, R15, R35, R53 ;  /* 0x000000230f357231 */ /* 0x000fe20000000035 */
[----:B------:R-:W-:Y:S01]  /*26c0*/  PRMT R15, R55, 0x5410, R22 ;  /* 0x00005410370f7816 */ /* 0x000fe20000000016 */
[----:B------:R-:W-:Y:S01]  /*26d0*/  HFMA2 R9, R23, R77, R9 ;  /* 0x0000004d17097231 */ /* 0x000fe20000000009 */
[C-C-:B------:R-:W-:Y:S02]  /*26e0*/  PRMT R23, R80.reuse, 0x5410, R85.reuse ;  /* 0x0000541050177816 */ /* 0x140fe40000000055 */
[----:B------:R-:W-:-:S02]  /*26f0*/  PRMT R85, R80, 0x7632, R85 ;  /* 0x0000763250557816 */ /* 0x000fc40000000055 */
[----:B------:R-:W-:Y:S02]  /*2700*/  PRMT R22, R55, 0x7632, R22 ;  /* 0x0000763237167816 */ /* 0x000fe40000000016 */
[----:B------:R-:W-:Y:S02]  /*2710*/  PRMT R21, R82, 0x5410, R41 ;  /* 0x0000541052157816 */ /* 0x000fe40000000029 */
[----:B------:R-:W-:Y:S01]  /*2720*/  PRMT R37, R20, 0x5410, R53 ;  /* 0x0000541014257816 */ /* 0x000fe20000000035 */
[----:B------:R-:W-:Y:S01]  /*2730*/  HFMA2.MMA R23, R23, 1, 1, R85 ;  /* 0x3c003c0017177835 */ /* 0x000fe20000000055 */
[----:B------:R-:W-:Y:S01]  /*2740*/  PRMT R41, R82, 0x7632, R41 ;  /* 0x0000763252297816 */ /* 0x000fe20000000029 */
[----:B------:R-:W-:Y:S01]  /*2750*/  HFMA2.MMA R15, R15, 1, 1, R22 ;  /* 0x3c003c000f0f7835 */ /* 0x000fe20000000016 */
[----:B------:R-:W-:-:S03]  /*2760*/  PRMT R53, R20, 0x7632, R53 ;  /* 0x0000763214357816 */ /* 0x000fc60000000035 */
[----:B------:R-:W-:Y:S02]  /*2770*/  HADD2 R21, R21, R41 ;  /* 0x0000002915157230 */ /* 0x000fe40000000000 */
[----:B------:R-:W-:Y:S02]  /*2780*/  HADD2 R37, R37, R53 ;  /* 0x0000003525257230 */ /* 0x000fe40000000000 */
[-C--:B------:R-:W-:Y:S02]  /*2790*/  HFMA2 R12, R23, R77.reuse, R12 ;  /* 0x0000004d170c7231 */ /* 0x080fe4000000000c */
[-C--:B------:R-:W-:Y:S01]  /*27a0*/  HFMA2.MMA R13, R21, R74.reuse, R13 ;  /* 0x0000004a150d7235 */ /* 0x080fe2000000000d */
[----:B------:R-:W-:Y:S01]  /*27b0*/  HFMA2 R10, R15, R77, R10 ;  /* 0x0000004d0f0a7231 */ /* 0x000fe2000000000a */
[----:B------:R-:W-:Y:S01]  /*27c0*/  HFMA2.MMA R11, R37, R74, R11 ;  /* 0x0000004a250b7235 */ /* 0x000fe2000000000b */
[----:B------:R-:W-:Y:S01]  /*27d0*/  @P0 CALL.REL.NOINC `(.L_x_898) ;  /* 0x0000001000000944 */ /* 0x000fe20003c00000 */
[----:B------:R-:W-:Y:S05]  /*27e0*/  BRA `(.L_x_900) ;  /* 0xffffe39000007947 */ /* 0x000fea000383ffff */
.L_x_898:
[----:B------:R-:W0:Y:S01]  /*27f0*/  S2R R15, SR_CTAID.Y ;  /* 0x00000000000f7919 */ /* 0x000e220000002600 */
[----:B------:R-:W-:-:S02]  /*2800*/  IMAD.MOV.U32 R23, RZ, RZ, 0x2 ;  /* 0x00000002ff177424 */ /* 0x000fc400078e00ff */
[----:B0-----:R-:W-:Y:S02]  /*2810*/  IMAD R16, R15, 0x7, RZ ;  /* 0x000000070f107824 */ /* 0x001fe400078e02ff */
[----:B------:R-:W-:Y:S02]  /*2820*/  IMAD.MOV.U32 R15, RZ, RZ, R8 ;  /* 0x000000ffff0f7224 */ /* 0x000fe400078e0008 */
[----:B------:R-:W-:-:S04]  /*2830*/  IMAD R16, R16, c[0x0][0x18c], R73 ;  /* 0x0000630010107a24 */ /* 0x000fc800078e0249 */
        /* <DEDUP_REMOVED lines=8> */
.L_x_904:
[----:B------:R-:W0:Y:S02]  /*28c0*/  LDS R18, [R15] ;  /* 0x000000000f127984 */ /* 0x000e240000000800 */
[----:B0-----:R-:W-:-:S06]  /*28d0*/  HADD2 R19, R18, R8 ;  /* 0x0000000812137230 */ /* 0x001fcc0000000000 */
[----:B------:R-:W0:Y:S02]  /*28e0*/  ATOMS.CAST.SPIN R19, [R15], R18, R19 ;  /* 0x000000120f13738d */ /* 0x000e240001800013 */
[----:B0-----:R-:W-:-:S13]  /*28f0*/  ISETP.EQ.U32.AND P0, PT, R19, 0x1, PT ;  /* 0x000000011300780c */ /* 0x001fda0003f02070 */
[----:B------:R-:W-:Y:S05]  /*2900*/  @!P0 BRA `(.L_x_904) ;  /* 0xffffffb000008947 */ /* 0x000fea000383ffff */
[----:B------:R-:W-:Y:S05]  /*2910*/  BRA `(.L_x_902) ;  /* 0x0000003000007947 */ /* 0x000fea0003800000 */
.L_x_903:
[----:B------:R-:W2:Y:S02]  /*2920*/  LD.E R8, [R16.64] ;  /* 0x0000000a10087980 */ /* 0x000ea4000c101900 */
[----:B--2---:R-:W-:-:S05]  /*2930*/  IMAD.IADD R15, R15, 0x1, R8 ;  /* 0x000000010f0f7824 */ /* 0x004fca00078e0208 */
[----:B------:R0:W-:Y:S02]  /*2940*/  ST.E [R16.64], R15 ;  /* 0x0000000f10007985 */ /* 0x0001e4000c10190a */
.L_x_902:
[----:B------:R-:W-:Y:S05]  /*2950*/  BSYNC B0 ;  /* 0x0000000000007941 */ /* 0x000fea0003800000 */
.L_x_901:
        /* <DEDUP_REMOVED lines=9> */
.L_x_908:
[----:B------:R-:W1:Y:S02]  /*29f0*/  LDS R20, [R8] ;  /* 0x0000000008147984 */ /* 0x000e640000000800 */
[----:B-1----:R-:W-:-:S10]  /*2a00*/  HFMA2.MMA R21, R20, 1, 1, R7 ;  /* 0x3c003c0014157835 */ /* 0x002fd40000000007 */
[----:B------:R-:W1:Y:S02]  /*2a10*/  ATOMS.CAST.SPIN R21, [R8], R20, R21 ;  /* 0x000000140815738d */ /* 0x000e640001800015 */
[----:B-1----:R-:W-:-:S13]  /*2a20*/  ISETP.EQ.U32.AND P0, PT, R21, 0x1, PT ;  /* 0x000000011500780c */ /* 0x002fda0003f02070 */
[----:B------:R-:W-:Y:S05]  /*2a30*/  @!P0 BRA `(.L_x_908) ;  /* 0xffffffb000008947 */ /* 0x000fea000383ffff */
[----:B------:R-:W-:Y:S05]  /*2a40*/  BRA `(.L_x_906) ;  /* 0x0000003000007947 */ /* 0x000fea0003800000 */
.L_x_907:
[----:B------:R-:W2:Y:S02]  /*2a50*/  LD.E R7, [R16.64+0x4] ;  /* 0x0000040a10077980 */ /* 0x000ea4000c101900 */
[----:B--2---:R-:W-:-:S05]  /*2a60*/  IMAD.IADD R7, R20, 0x1, R7 ;  /* 0x0000000114077824 */ /* 0x004fca00078e0207 */
[----:B------:R1:W-:Y:S02]  /*2a70*/  ST.E [R16.64+0x4], R7 ;  /* 0x0000040710007985 */ /* 0x0003e4000c10190a */
.L_x_906:
[----:B------:R-:W-:Y:S05]  /*2a80*/  BSYNC B0 ;  /* 0x0000000000007941 */ /* 0x000fea0003800000 */
.L_x_905:
[----:B01----:R-:W-:-:S04]  /*2a90*/  IMAD.WIDE R16, R23, c[0x0][0x18c], R16 ;  /* 0x0000630017107a25 */ /* 0x003fc800078e0210 */
[----:B------:R-:W-:-:S05]  /*2aa0*/  IMAD.MOV.U32 R7, RZ, RZ, R6 ;  /* 0x000000ffff077224 */ /* 0x000fca00078e0006 */
[----:B------:R-:W2:Y:S01]  /*2ab0*/  ATOM.E.ADD.F16x2.RN.STRONG.GPU P0, RZ, [R16.64], R7 ;  /* 0x0000000710ff798a */ /* 0x000ea2000810e9ca */
[----:B------:R-:W-:Y:S01]  /*2ac0*/  BSSY B0, `(.L_x_909) ;  /* 0x000000f000007945 */ /* 0x000fe20003800000 */
[----:B------:R-:W-:Y:S01]  /*2ad0*/  IMAD.MOV.U32 R8, RZ, RZ, R5 ;  /* 0x000000ffff087224 */ /* 0x000fe200078e0005 */
[----:B--2---:R-:W-:Y:S05]  /*2ae0*/  @P0 BRA `(.L_x_910) ;  /* 0x000000c000000947 */ /* 0x004fea0003800000 */
[----:B------:R-:W0:Y:S02]  /*2af0*/  QSPC.E.S P0, RZ, [R16] ;  /* 0x0000000010ff73aa */ /* 0x000e240000000500 */
[----:B0-----:R-:W-:Y:S05]  /*2b00*/  @!P0 BRA `(.L_x_911) ;  /* 0x0000007000008947 */ /* 0x001fea0003800000 */
[----:B------:R-:W-:-:S05]  /*2b10*/  LOP3.LUT R7, R16, 0xffffff, RZ, 0xc0, !PT ;  /* 0x00ffffff10077812 */ /* 0x000fca00078ec0ff */
.L_x_912:
[----:B------:R-:W0:Y:S02]  /*2b20*/  LDS R20, [R7] ;  /* 0x0000000007147984 */ /* 0x000e240000000800 */
[----:B0-----:R-:W-:-:S06]  /*2b30*/  HADD2 R21, R20, R6 ;  /* 0x0000000614157230 */ /* 0x001fcc0000000000 */
[----:B------:R-:W0:Y:S02]  /*2b40*/  ATOMS.CAST.SPIN R21, [R7], R20, R21 ;  /* 0x000000140715738d */ /* 0x000e240001800015 */
[----:B0-----:R-:W-:-:S13]  /*2b50*/  ISETP.EQ.U32.AND P0, PT, R21, 0x1, PT ;  /* 0x000000011500780c */ /* 0x001fda0003f02070 */
[----:B------:R-:W-:Y:S05]  /*2b60*/  @!P0 BRA `(.L_x_912) ;  /* 0xffffffb000008947 */ /* 0x000fea000383ffff */
[----:B------:R-:W-:Y:S05]  /*2b70*/  BRA `(.L_x_910) ;  /* 0x0000003000007947 */ /* 0x000fea0003800000 */
.L_x_911:
[----:B------:R-:W2:Y:S02]  /*2b80*/  LD.E R6, [R16.64] ;  /* 0x0000000a10067980 */ /* 0x000ea4000c101900 */
[----:B--2---:R-:W-:-:S05]  /*2b90*/  IMAD.IADD R7, R7, 0x1, R6 ;  /* 0x0000000107077824 */ /* 0x004fca00078e0206 */
[----:B------:R0:W-:Y:S02]  /*2ba0*/  ST.E [R16.64], R7 ;  /* 0x0000000710007985 */ /* 0x0001e4000c10190a */
.L_x_910:
[----:B------:R-:W-:Y:S05]  /*2bb0*/  BSYNC B0 ;  /* 0x0000000000007941 */ /* 0x000fea0003800000 */
.L_x_909:
[----:B0-----:R-:W-:-:S05]  /*2bc0*/  IMAD.WIDE R6, R23, c[0x0][0x18c], R18 ;  /* 0x0000630017067a25 */ /* 0x001fca00078e0212 */
[----:B------:R-:W2:Y:S01]  /*2bd0*/  ATOM.E.ADD.F16x2.RN.STRONG.GPU P0, RZ, [R6.64], R8 ;  /* 0x0000000806ff798a */ /* 0x000ea2000810e9ca */
[----:B------:R-:W-:Y:S01]  /*2be0*/  BSSY B0, `(.L_x_913) ;  /* 0x000000e000007945 */ /* 0x000fe20003800000 */
[----:B--2---:R-:W-:Y:S05]  /*2bf0*/  @P0 BRA `(.L_x_914) ;  /* 0x000000c000000947 */ /* 0x004fea0003800000 */
[----:B------:R-:W0:Y:S02]  /*2c00*/  QSPC.E.S P0, RZ, [R6] ;  /* 0x0000000006ff73aa */ /* 0x000e240000000500 */
[----:B0-----:R-:W-:Y:S05]  /*2c10*/  @!P0 BRA `(.L_x_915) ;  /* 0x0000007000008947 */ /* 0x001fea0003800000 */
[----:B------:R-:W-:-:S05]  /*2c20*/  LOP3.LUT R6, R6, 0xffffff, RZ, 0xc0, !PT ;  /* 0x00ffffff06067812 */ /* 0x000fca00078ec0ff */
.L_x_916:
[----:B------:R-:W0:Y:S02]  /*2c30*/  LDS R18, [R6] ;  /* 0x0000000006127984 */ /* 0x000e240000000800 */
[----:B0-----:R-:W-:-:S10]  /*2c40*/  HFMA2.MMA R19, R18, 1, 1, R5 ;  /* 0x3c003c0012137835 */ /* 0x001fd40000000005 */
[----:B------:R-:W0:Y:S02]  /*2c50*/  ATOMS.CAST.SPIN R19, [R6], R18, R19 ;  /* 0x000000120613738d */ /* 0x000e240001800013 */
[----:B0-----:R-:W-:-:S13]  /*2c60*/  ISETP.EQ.U32.AND P0, PT, R19, 0x1, PT ;  /* 0x000000011300780c */ /* 0x001fda0003f02070 */
[----:B------:R-:W-:Y:S05]  /*2c70*/  @!P0 BRA `(.L_x_916) ;  /* 0xffffffb000008947 */ /* 0x000fea000383ffff */
[----:B------:R-:W-:Y:S05]  /*2c80*/  BRA `(.L_x_914) ;  /* 0x0000003000007947 */ /* 0x000fea0003800000 */
.L_x_915:
[----:B------:R-:W2:Y:S02]  /*2c90*/  LD.E R5, [R6.64] ;  /* 0x0000000a06057980 */ /* 0x000ea4000c101900 */
[----:B--2---:R-:W-:-:S05]  /*2ca0*/  IMAD.IADD R5, R8, 0x1, R5 ;  /* 0x0000000108057824 */ /* 0x004fca00078e0205 */
[----:B------:R0:W-:Y:S02]  /*2cb0*/  ST.E [R6.64], R5 ;  /* 0x0000000506007985 */ /* 0x0001e4000c10190a */
.L_x_914:
[----:B------:R-:W-:Y:S05]  /*2cc0*/  BSYNC B0 ;  /* 0x0000000000007941 */ /* 0x000fea0003800000 */
.L_x_913:
[----:B0-----:R-:W-:-:S04]  /*2cd0*/  IMAD.WIDE R6, R23, c[0x0][0x18c], R16 ;  /* 0x0000630017067a25 */ /* 0x001fc800078e0210 */
        /* <DEDUP_REMOVED lines=8> */
.L_x_920:
[----:B------:R-:W0:Y:S02]  /*2d60*/  LDS R18, [R5] ;  /* 0x0000000005127984 */ /* 0x000e240000000800 */
[----:B0-----:R-:W-:-:S06]  /*2d70*/  HADD2 R19, R18, R4 ;  /* 0x0000000412137230 */ /* 0x001fcc0000000000 */
[----:B------:R-:W0:Y:S02]  /*2d80*/  ATOMS.CAST.SPIN R19, [R5], R18, R19 ;  /* 0x000000120513738d */ /* 0x000e240001800013 */
[----:B0-----:R-:W-:-:S13]  /*2d90*/  ISETP.EQ.U32.AND P0, PT, R19, 0x1, PT ;  /* 0x000000011300780c */ /* 0x001fda0003f02070 */
[----:B------:R-:W-:Y:S05]  /*2da0*/  @!P0 BRA `(.L_x_920) ;  /* 0xffffffb000008947 */ /* 0x000fea000383ffff */
[----:B------:R-:W-:Y:S05]  /*2db0*/  BRA `(.L_x_918) ;  /* 0x0000003000007947 */ /* 0x000fea0003800000 */
.L_x_919:
[----:B------:R-:W2:Y:S02]  /*2dc0*/  LD.E R4, [R6.64] ;  /* 0x0000000a06047980 */ /* 0x000ea4000c101900 */
[----:B--2---:R-:W-:-:S05]  /*2dd0*/  IMAD.IADD R5, R5, 0x1, R4 ;  /* 0x0000000105057824 */ /* 0x004fca00078e0204 */
[----:B------:R0:W-:Y:S02]  /*2de0*/  ST.E [R6.64], R5 ;  /* 0x0000000506007985 */ /* 0x0001e4000c10190a */
.L_x_918:
[----:B------:R-:W-:Y:S05]  /*2df0*/  BSYNC B0 ;  /* 0x0000000000007941 */ /* 0x000fea0003800000 */
.L_x_917:
        /* <DEDUP_REMOVED lines=10> */
.L_x_924:
[----:B------:R-:W0:Y:S02]  /*2ea0*/  LDS R18, [R16] ;  /* 0x0000000010127984 */ /* 0x000e240000000800 */
[----:B0-----:R-:W-:-:S10]  /*2eb0*/  HFMA2.MMA R19, R18, 1, 1, R3 ;  /* 0x3c003c0012137835 */ /* 0x001fd40000000003 */
[----:B------:R-:W0:Y:S02]  /*2ec0*/  ATOMS.CAST.SPIN R19, [R16], R18, R19 ;  /* 0x000000121013738d */ /* 0x000e240001800013 */
[----:B0-----:R-:W-:-:S13]  /*2ed0*/  ISETP.EQ.U32.AND P0, PT, R19, 0x1, PT ;  /* 0x000000011300780c */ /* 0x001fda0003f02070 */
[----:B------:R-:W-:Y:S05]  /*2ee0*/  @!P0 BRA `(.L_x_924) ;  /* 0xffffffb000008947 */ /* 0x000fea000383ffff */
[----:B------:R-:W-:Y:S05]  /*2ef0*/  BRA `(.L_x_922) ;  /* 0x0000003000007947 */ /* 0x000fea0003800000 */
.L_x_923:
[----:B------:R-:W2:Y:S02]  /*2f00*/  LD.E R3, [R16.64] ;  /* 0x0000000a10037980 */ /* 0x000ea4000c101900 */
[----:B--2---:R-:W-:-:S05]  /*2f10*/  IMAD.IADD R3, R8, 0x1, R3 ;  /* 0x0000000108037824 */ /* 0x004fca00078e0203 */
[----:B------:R0:W-:Y:S02]  /*2f20*/  ST.E [R16.64], R3 ;  /* 0x0000000310007985 */ /* 0x0001e4000c10190a */
.L_x_922:
[----:B------:R-:W-:Y:S05]  /*2f30*/  BSYNC B0 ;  /* 0x0000000000007941 */ /* 0x000fea0003800000 */
.L_x_921:
[----:B0-----:R-:W-:-:S04]  /*2f40*/  IMAD.WIDE R16, R15, 0x2, R6 ;  /* 0x000000020f107825 */ /* 0x001fc800078e0206 */
        /* <DEDUP_REMOVED lines=8> */
.L_x_928:
[----:B------:R-:W0:Y:S02]  /*2fd0*/  LDS R18, [R3] ;  /* 0x0000000003127984 */ /* 0x000e240000000800 */
[----:B0-----:R-:W-:-:S06]  /*2fe0*/  HADD2 R19, R18, R2 ;  /* 0x0000000212137230 */ /* 0x001fcc0000000000 */
[----:B------:R-:W0:Y:S02]  /*2ff0*/  ATOMS.CAST.SPIN R19, [R3], R18, R19 ;  /* 0x000000120313738d */ /* 0x000e240001800013 */
[----:B0-----:R-:W-:-:S13]  /*3000*/  ISETP.EQ.U32.AND P0, PT, R19, 0x1, PT ;  /* 0x000000011300780c */ /* 0x001fda0003f02070 */
[----:B------:R-:W-:Y:S05]  /*3010*/  @!P0 BRA `(.L_x_928) ;  /* 0xffffffb000008947 */ /* 0x000fea000383ffff */
[----:B------:R-:W-:Y:S05]  /*3020*/  BRA `(.L_x_926) ;  /* 0x0000003000007947 */ /* 0x000fea0003800000 */
.L_x_927:
[----:B------:R-:W2:Y:S02]  /*3030*/  LD.E R2, [R16.64] ;  /* 0x0000000a10027980 */ /* 0x000ea4000c101900 */
[----:B--2---:R-:W-:-:S05]  /*3040*/  IMAD.IADD R3, R3, 0x1, R2 ;  /* 0x0000000103037824 */ /* 0x004fca00078e0202 */
[----:B------:R0:W-:Y:S02]  /*3050*/  ST.E [R16.64], R3 ;  /* 0x0000000310007985 */ /* 0x0001e4000c10190a */
.L_x_926:
[----:B------:R-:W-:Y:S05]  /*3060*/  BSYNC B0 ;  /* 0x0000000000007941 */ /* 0x000fea0003800000 */
.L_x_925:
        /* <DEDUP_REMOVED lines=8> */
.L_x_932:
[----:B------:R-:W0:Y:S02]  /*30f0*/  LDS R6, [R2] ;  /* 0x0000000002067984 */ /* 0x000e240000000800 */
[----:B0-----:R-:W-:-:S10]  /*3100*/  HFMA2.MMA R7, R6, 1, 1, R0 ;  /* 0x3c003c0006077835 */ /* 0x001fd40000000000 */
[----:B------:R-:W0:Y:S02]  /*3110*/  ATOMS.CAST.SPIN R7, [R2], R6, R7 ;  /* 0x000000060207738d */ /* 0x000e240001800007 */
[----:B0-----:R-:W-:-:S13]  /*3120*/  ISETP.EQ.U32.AND P0, PT, R7, 0x1, PT ;  /* 0x000000010700780c */ /* 0x001fda0003f02070 */
[----:B------:R-:W-:Y:S05]  /*3130*/  @!P0 BRA `(.L_x_932) ;  /* 0xffffffb000008947 */ /* 0x000fea000383ffff */
[----:B------:R-:W-:Y:S05]  /*3140*/  BRA `(.L_x_930) ;  /* 0x0000003000007947 */ /* 0x000fea0003800000 */
.L_x_931:
[----:B------:R-:W2:Y:S02]  /*3150*/  LD.E R0, [R2.64] ;  /* 0x0000000a02007980 */ /* 0x000ea4000c101900 */
[----:B--2---:R-:W-:-:S05]  /*3160*/  IMAD.IADD R7, R21, 0x1, R0 ;  /* 0x0000000115077824 */ /* 0x004fca00078e0200 */
[----:B------:R0:W-:Y:S02]  /*3170*/  ST.E [R2.64], R7 ;  /* 0x0000000702007985 */ /* 0x0001e4000c10190a */
.L_x_930:
[----:B------:R-:W-:Y:S05]  /*3180*/  BSYNC B0 ;  /* 0x0000000000007941 */ /* 0x000fea0003800000 */
.L_x_929:
[----:B0-----:R-:W-:-:S05]  /*3190*/  IMAD.WIDE R2, R15, 0x2, R16 ;  /* 0x000000020f027825 */ /* 0x001fca00078e0210 */
[----:B------:R-:W2:Y:S01]  /*31a0*/  ATOM.E.ADD.F16x2.RN.STRONG.GPU P0, RZ, [R2.64], R14 ;  /* 0x0000000e02ff798a */ /* 0x000ea2000810e9ca */
[----:B------:R-:W-:Y:S01]  /*31b0*/  BSSY B0, `(.L_x_933) ;  /* 0x000000e000007945 */ /* 0x000fe20003800000 */
[----:B--2---:R-:W-:Y:S05]  /*31c0*/  @P0 BRA `(.L_x_934) ;  /* 0x000000c000000947 */ /* 0x004fea0003800000 */
[----:B------:R-:W0:Y:S02]  /*31d0*/  QSPC.E.S P0, RZ, [R2] ;  /* 0x0000000002ff73aa */ /* 0x000e240000000500 */
[----:B0-----:R-:W-:Y:S05]  /*31e0*/  @!P0 BRA `(.L_x_935) ;  /* 0x0000007000008947 */ /* 0x001fea0003800000 */
[----:B------:R-:W-:-:S05]  /*31f0*/  LOP3.LUT R0, R2, 0xffffff, RZ, 0xc0, !PT ;  /* 0x00ffffff02007812 */ /* 0x000fca00078ec0ff */
.L_x_936:
[----:B------:R-:W0:Y:S02]  /*3200*/  LDS R6, [R0] ;  /* 0x0000000000067984 */ /* 0x000e240000000800 */
[----:B0-----:R-:W-:-:S06]  /*3210*/  HADD2 R7, R6, R14 ;  /* 0x0000000e06077230 */ /* 0x001fcc0000000000 */
[----:B------:R-:W0:Y:S02]  /*3220*/  ATOMS.CAST.SPIN R7, [R0], R6, R7 ;  /* 0x000000060007738d */ /* 0x000e240001800007 */
[----:B0-----:R-:W-:-:S13]  /*3230*/  ISETP.EQ.U32.AND P0, PT, R7, 0x1, PT ;  /* 0x000000010700780c */ /* 0x001fda0003f02070 */
[----:B------:R-:W-:Y:S05]  /*3240*/  @!P0 BRA `(.L_x_936) ;  /* 0xffffffb000008947 */ /* 0x000fea000383ffff */
[----:B------:R-:W-:Y:S05]  /*3250*/  BRA `(.L_x_934) ;  /* 0x0000003000007947 */ /* 0x000fea0003800000 */
.L_x_935:
[----:B------:R-:W2:Y:S02]  /*3260*/  LD.E R0, [R2.64] ;  /* 0x0000000a02007980 */ /* 0x000ea4000c101900 */
[----:B--2---:R-:W-:-:S05]  /*3270*/  IMAD.IADD R7, R14, 0x1, R0 ;  /* 0x000000010e077824 */ /* 0x004fca00078e0200 */
[----:B------:R0:W-:Y:S02]  /*3280*/  ST.E [R2.64], R7 ;  /* 0x0000000702007985 */ /* 0x0001e4000c10190a */
.L_x_934:
[----:B------:R-:W-:Y:S05]  /*3290*/  BSYNC B0 ;  /* 0x0000000000007941 */ /* 0x000fea0003800000 */
.L_x_933:
        /* <DEDUP_REMOVED lines=9> */
.L_x_940:
[----:B------:R-:W0:Y:S02]  /*3330*/  LDS R8, [R6] ;  /* 0x0000000006087984 */ /* 0x000e240000000800 */
[----:B0-----:R-:W-:-:S10]  /*3340*/  HFMA2.MMA R9, R8, 1, 1, R7 ;  /* 0x3c003c0008097835 */ /* 0x001fd40000000007 */
[----:B------:R-:W0:Y:S02]  /*3350*/  ATOMS.CAST.SPIN R9, [R6], R8, R9 ;  /* 0x000000080609738d */ /* 0x000e240001800009 */
[----:B0-----:R-:W-:-:S13]  /*3360*/  ISETP.EQ.U32.AND P0, PT, R9, 0x1, PT ;  /* 0x000000010900780c */ /* 0x001fda0003f02070 */
[----:B------:R-:W-:Y:S05]  /*3370*/  @!P0 BRA `(.L_x_940) ;  /* 0xffffffb000008947 */ /* 0x000fea000383ffff */
[----:B------:R-:W-:Y:S05]  /*3380*/  BRA `(.L_x_938) ;  /* 0x0000003000007947 */ /* 0x000fea0003800000 */
.L_x_939:
[----:B------:R-:W2:Y:S02]  /*3390*/  LD.E R0, [R6.64] ;  /* 0x0000000a06007980 */ /* 0x000ea4000c101900 */
[----:B--2---:R-:W-:-:S05]  /*33a0*/  IMAD.IADD R9, R9, 0x1, R0 ;  /* 0x0000000109097824 */ /* 0x004fca00078e0200 */
[----:B------:R0:W-:Y:S02]  /*33b0*/  ST.E [R6.64], R9 ;  /* 0x0000000906007985 */ /* 0x0001e4000c10190a */
.L_x_938:
[----:B------:R-:W-:Y:S05]  /*33c0*/  BSYNC B0 ;  /* 0x0000000000007941 */ /* 0x000fea0003800000 */
.L_x_937:
[----:B0-----:R-:W-:-:S05]  /*33d0*/  IMAD.WIDE R6, R15, 0x2, R2 ;  /* 0x000000020f067825 */ /* 0x001fca00078e0202 */
[----:B------:R-:W2:Y:S01]  /*33e0*/  ATOM.E.ADD.F16x2.RN.STRONG.GPU P0, RZ, [R6.64], R13 ;  /* 0x0000000d06ff798a */ /* 0x000ea2000810e9ca */
[----:B------:R-:W-:Y:S01]  /*33f0*/  BSSY B0, `(.L_x_941) ;  /* 0x000000e000007945 */ /* 0x000fe20003800000 */
[----:B--2---:R-:W-:Y:S05]  /*3400*/  @P0 BRA `(.L_x_942) ;  /* 0x000000c000000947 */ /* 0x004fea0003800000 */
[----:B------:R-:W0:Y:S02]  /*3410*/  QSPC.E.S P0, RZ, [R6] ;  /* 0x0000000006ff73aa */ /* 0x000e240000000500 */
[----:B0-----:R-:W-:Y:S05]  /*3420*/  @!P0 BRA `(.L_x_943) ;  /* 0x0000007000008947 */ /* 0x001fea0003800000 */
[----:B------:R-:W-:-:S05]  /*3430*/  LOP3.LUT R0, R6, 0xffffff, RZ, 0xc0, !PT ;  /* 0x00ffffff06007812 */ /* 0x000fca00078ec0ff */
.L_x_944:
[----:B------:R-:W0:Y:S02]  /*3440*/  LDS R8, [R0] ;  /* 0x0000000000087984 */ /* 0x000e240000000800 */
[----:B0-----:R-:W-:-:S06]  /*3450*/  HADD2 R9, R8, R13 ;  /* 0x0000000d08097230 */ /* 0x001fcc0000000000 */
[----:B------:R-:W0:Y:S02]  /*3460*/  ATOMS.CAST.SPIN R9, [R0], R8, R9 ;  /* 0x000000080009738d */ /* 0x000e240001800009 */
[----:B0-----:R-:W-:-:S13]  /*3470*/  ISETP.EQ.U32.AND P0, PT, R9, 0x1, PT ;  /* 0x000000010900780c */ /* 0x001fda0003f02070 */
[----:B------:R-:W-:Y:S05]  /*3480*/  @!P0 BRA `(.L_x_944) ;  /* 0xffffffb000008947 */ /* 0x000fea000383ffff */
[----:B------:R-:W-:Y:S05]  /*3490*/  BRA `(.L_x_942) ;  /* 0x0000003000007947 */ /* 0x000fea0003800000 */
.L_x_943:
[----:B------:R-:W2:Y:S02]  /*34a0*/  LD.E R0, [R6.64] ;  /* 0x0000000a06007980 */ /* 0x000ea4000c101900 */
[----:B--2---:R-:W-:-:S05]  /*34b0*/  IMAD.IADD R9, R13, 0x1, R0 ;  /* 0x000000010d097824 */ /* 0x004fca00078e0200 */
[----:B------:R0:W-:Y:S02]  /*34c0*/  ST.E [R6.64], R9 ;  /* 0x0000000906007985 */ /* 0x0001e4000c10190a */
.L_x_942:
[----:B------:R-:W-:Y:S05]  /*34d0*/  BSYNC B0 ;  /* 0x0000000000007941 */ /* 0x000fea0003800000 */
.L_x_941:
        /* <DEDUP_REMOVED lines=8> */
.L_x_948:
[----:B------:R-:W1:Y:S02]  /*3560*/  LDS R8, [R2] ;  /* 0x0000000002087984 */ /* 0x000e640000000800 */
[----:B01----:R-:W-:-:S10]  /*3570*/  HFMA2.MMA R9, R8, 1, 1, R12 ;  /* 0x3c003c0008097835 */ /* 0x003fd4000000000c */
[----:B------:R-:W0:Y:S02]  /*3580*/  ATOMS.CAST.SPIN R9, [R2], R8, R9 ;  /* 0x000000080209738d */ /* 0x000e240001800009 */
[----:B0-----:R-:W-:-:S13]  /*3590*/  ISETP.EQ.U32.AND P0, PT, R9, 0x1, PT ;  /* 0x000000010900780c */ /* 0x001fda0003f02070 */
[----:B------:R-:W-:Y:S05]  /*35a0*/  @!P0 BRA `(.L_x_948) ;  /* 0xffffffb000008947 */ /* 0x000fea000383ffff */
[----:B------:R-:W-:Y:S05]  /*35b0*/  BRA `(.L_x_946) ;  /* 0x0000003000007947 */ /* 0x000fea0003800000 */
.L_x_947:
[----:B------:R-:W2:Y:S02]  /*35c0*/  LD.E R0, [R2.64] ;  /* 0x0000000a02007980 */ /* 0x000ea4000c101900 */
[----:B0-2---:R-:W-:-:S05]  /*35d0*/  IMAD.IADD R9, R12, 0x1, R0 ;  /* 0x000000010c097824 */ /* 0x005fca00078e0200 */
[----:B------:R0:W-:Y:S02]  /*35e0*/  ST.E [R2.64], R9 ;  /* 0x0000000902007985 */ /* 0x0001e4000c10190a */
.L_x_946:
[----:B------:R-:W-:Y:S05]  /*35f0*/  BSYNC B0 ;  /* 0x0000000000007941 */ /* 0x000fea0003800000 */
.L_x_945:
[----:B0-----:R-:W-:-:S05]  /*3600*/  IMAD.WIDE R2, R15, 0x2, R6 ;  /* 0x000000020f027825 */ /* 0x001fca00078e0206 */
[----:B------:R-:W2:Y:S01]  /*3610*/  ATOM.E.ADD.F16x2.RN.STRONG.GPU P0, RZ, [R2.64], R11 ;  /* 0x0000000b02ff798a */ /* 0x000ea2000810e9ca */
[----:B------:R-:W-:Y:S01]  /*3620*/  BSSY B0, `(.L_x_949) ;  /* 0x000000e000007945 */ /* 0x000fe20003800000 */
[----:B--2---:R-:W-:Y:S05]  /*3630*/  @P0 BRA `(.L_x_950) ;  /* 0x000000c000000947 */ /* 0x004fea0003800000 */
[----:B------:R-:W0:Y:S02]  /*3640*/  QSPC.E.S P0, RZ, [R2] ;  /* 0x0000000002ff73aa */ /* 0x000e240000000500 */
[----:B0-----:R-:W-:Y:S05]  /*3650*/  @!P0 BRA `(.L_x_951) ;  /* 0x0000007000008947 */ /* 0x001fea0003800000 */
[----:B------:R-:W-:-:S05]  /*3660*/  LOP3.LUT R2, R2, 0xffffff, RZ, 0xc0, !PT ;  /* 0x00ffffff02027812 */ /* 0x000fca00078ec0ff */
.L_x_952:
[----:B------:R-:W0:Y:S02]  /*3670*/  LDS R8, [R2] ;  /* 0x0000000002087984 */ /* 0x000e240000000800 */
[----:B0-----:R-:W-:-:S06]  /*3680*/  HADD2 R9, R8, R11 ;  /* 0x0000000b08097230 */ /* 0x001fcc0000000000 */
[----:B------:R-:W0:Y:S02]  /*3690*/  ATOMS.CAST.SPIN R9, [R2], R8, R9 ;  /* 0x000000080209738d */ /* 0x000e240001800009 */
[----:B0-----:R-:W-:-:S13]  /*36a0*/  ISETP.EQ.U32.AND P0, PT, R9, 0x1, PT ;  /* 0x000000010900780c */ /* 0x001fda0003f02070 */
[----:B------:R-:W-:Y:S05]  /*36b0*/  @!P0 BRA `(.L_x_952) ;  /* 0xffffffb000008947 */ /* 0x000fea000383ffff */
[----:B------:R-:W-:Y:S05]  /*36c0*/  BRA `(.L_x_950) ;  /* 0x0000003000007947 */ /* 0x000fea0003800000 */
.L_x_951:
[----:B------:R-:W2:Y:S02]  /*36d0*/  LD.E R0, [R2.64] ;  /* 0x0000000a02007980 */ /* 0x000ea4000c101900 */
[----:B--2---:R-:W-:-:S05]  /*36e0*/  IMAD.IADD R9, R11, 0x1, R0 ;  /* 0x000000010b097824 */ /* 0x004fca00078e0200 */
[----:B------:R0:W-:Y:S02]  /*36f0*/  ST.E [R2.64], R9 ;  /* 0x0000000902007985 */ /* 0x0001e4000c10190a */
.L_x_950:
[----:B------:R-:W-:Y:S05]  /*3700*/  BSYNC B0 ;  /* 0x0000000000007941 */ /* 0x000fea0003800000 */
.L_x_949:
[----:B0-----:R-:W-:-:S05]  /*3710*/  IADD3 R2, P0, R4, R6, RZ ;  /* 0x0000000604027210 */ /* 0x001fca0007f1e0ff */
[----:B------:R-:W-:-:S07]  /*3720*/  IMAD.X R3, R5, 0x1, R7, P0 ;  /* 0x0000000105037824 */ /* 0x000fce00000e0607 */
[----:B------:R-:W2:Y:S02]  /*3730*/  ATOM.E.ADD.F16x2.RN.STRONG.GPU P0, RZ, [R2.64], R10 ;  /* 0x0000000a02ff798a */ /* 0x000ea4000810e9ca */
[----:B--2---:R-:W-:Y:S05]  /*3740*/  @P0 EXIT ;  /* 0x000000000000094d */ /* 0x004fea0003800000 */
[----:B------:R-:W0:Y:S02]  /*3750*/  QSPC.E.S P0, RZ, [R2] ;  /* 0x0000000002ff73aa */ /* 0x000e240000000500 */
[----:B0-----:R-:W-:Y:S05]  /*3760*/  @!P0 BRA `(.L_x_953) ;  /* 0x0000007000008947 */ /* 0x001fea0003800000 */
[----:B------:R-:W-:-:S05]  /*3770*/  LOP3.LUT R2, R2, 0xffffff, RZ, 0xc0, !PT ;  /* 0x00ffffff02027812 */ /* 0x000fca00078ec0ff */
.L_x_954:
[----:B------:R-:W0:Y:S02]  /*3780*/  LDS R4, [R2] ;  /* 0x0000000002047984 */ /* 0x000e240000000800 */
[----:B0-----:R-:W-:-:S10]  /*3790*/  HFMA2.MMA R5, R4, 1, 1, R10 ;  /* 0x3c003c0004057835 */ /* 0x001fd4000000000a */
[----:B------:R-:W0:Y:S02]  /*37a0*/  ATOMS.CAST.SPIN R5, [R2], R4, R5 ;  /* 0x000000040205738d */ /* 0x000e240001800005 */
[----:B0-----:R-:W-:-:S13]  /*37b0*/  ISETP.EQ.U32.AND P0, PT, R5, 0x1, PT ;  /* 0x000000010500780c */ /* 0x001fda0003f02070 */
[----:B------:R-:W-:Y:S05]  /*37c0*/  @!P0 BRA `(.L_x_954) ;  /* 0xffffffb000008947 */ /* 0x000fea000383ffff */
[----:B------:R-:W-:Y:S05]  /*37d0*/  EXIT ;  /* 0x000000000000794d */ /* 0x000fea0003800000 */
.L_x_953:
[----:B------:R-:W2:Y:S02]  /*37e0*/  LD.E R0, [R2.64] ;  /* 0x0000000a02007980 */ /* 0x000ea4000c101900 */
[----:B--2---:R-:W-:-:S05]  /*37f0*/  IMAD.IADD R5, R10, 0x1, R0 ;  /* 0x000000010a057824 */ /* 0x004fca00078e0200 */
[----:B------:R-:W-:Y:S01]  /*3800*/  ST.E [R2.64], R5 ;  /* 0x0000000502007985 */ /* 0x000fe2000c10190a */
[----:B------:R-:W-:Y:S05]  /*3810*/  EXIT ;  /* 0x000000000000794d */ /* 0x000fea0003800000 */
.L_x_955:
        /* <DEDUP_REMOVED lines=14> */
.L_x_1819:


//--------------------- .text._ZN4vllm4gptq33gemm_half_q_half_gptq_8bit_kernelILb1ELi6EEEvPK6__halfPKjS6_S4_PS2_iiiibPKi --------------------------
	.section	.text._ZN4vllm4gptq33gemm_half_q_half_gptq_8bit_kernelILb1ELi6EEEvPK6__halfPKjS6_S4_PS2_iiiibPKi,"ax",@progbits
	.sectioninfo	@"SHI_REGISTERS=108"
	.align	128
        .global         _ZN4vllm4gptq33gemm_half_q_half_gptq_8bit_kernelILb1ELi6EEEvPK6__halfPKjS6_S4_PS2_iiiibPKi
        .type           _ZN4vllm4gptq33gemm_half_q_half_gptq_8bit_kernelILb1ELi6EEEvPK6__halfPKjS6_S4_PS2_iiiibPKi,@function
        .size           _ZN4vllm4gptq33gemm_half_q_half_gptq_8bit_kernelILb1ELi6EEEvPK6__halfPKjS6_S4_PS2_iiiibPKi,(.L_x_1820 - _ZN4vllm4gptq33gemm_half_q_half_gptq_8bit_kernelILb1ELi6EEEvPK6__halfPKjS6_S4_PS2_iiiibPKi)
        .other          _ZN4vllm4gptq33gemm_half_q_half_gptq_8bit_kernelILb1ELi6EEEvPK6__halfPKjS6_S4_PS2_iiiibPKi,@"STO_CUDA_ENTRY STV_DEFAULT"
_ZN4vllm4gptq33gemm_half_q_half_gptq_8bit_kernelILb1ELi6EEEvPK6__halfPKjS6_S4_PS2_iiiibPKi:
.text._ZN4vllm4gptq33gemm_half_q_half_gptq_8bit_kernelILb1ELi6EEEvPK6__halfPKjS6_S4_PS2_iiiibPKi:
        /* <DEDUP_REMOVED lines=49> */
[----:B------:R0:W-:Y:S01]  /*0310*/  STS.U16 [R2+0x500], R15 ;  /* 0x0005000f02007388 */ /* 0x0001e20000000400 */
[----:B------:R-:W-:Y:S05]  /*0320*/  BRA `(.L_x_957) ;  /* 0x0000016000007947 */ /* 0x000fea0003800000 */
.L_x_958:
        /* <DEDUP_REMOVED lines=21> */
[----:B------:R0:W-:Y:S02]  /*0480*/  STS.U16 [R2+0x500], R15 ;  /* 0x0005000f02007388 */ /* 0x0001e40000000400 */
.L_x_957:
[----:B------:R-:W-:Y:S05]  /*0490*/  BSYNC B0 ;  /* 0x0000000000007941 */ /* 0x000fea0003800000 */
.L_x_956:
        /* <DEDUP_REMOVED lines=34> */
[----:B------:R-:W-:Y:S01]  /*06c0*/  SHF.R.S32.HI R2, RZ, 0x1f, R3 ;  /* 0x0000001fff027819 */ /* 0x000fe20000011403 */
[----:B------:R-:W-:Y:S03]  /*06d0*/  BAR.SYNC.DEFER_BLOCKING 0x0 ;  /* 0x0000000000007b1d */ /* 0x000fe60000010000 */
[----:B------:R-:W-:Y:S02]  /*06e0*/  ISETP.GT.U32.AND P2, PT, R7, R0, PT ;  /* 0x000000000700720c */ /* 0x000fe40003f44070 */
[----:B------:R-:W-:-:S04]  /*06f0*/  LEA.HI R2, R2, R3, RZ, 0x2 ;  /* 0x0000000302027211 */ /* 0x000fc800078f10ff */
[----:B------:R-:W-:-:S07]  /*0700*/  SHF.R.S32.HI R27, RZ, 0x2, R2 ;  /* 0x00000002ff1b7819 */ /* 0x000fce0000011402 */
        /* <DEDUP_REMOVED lines=15> */
[----:B------:R-:W-:-:S06]  /*0800*/  IMAD.HI.U32 R5, R5, R7, R4 ;  /* 0x0000000705057227 */ /* 0x000fcc00078e0004 */
[----:B------:R-:W-:-:S05]  /*0810*/  IMAD.HI.U32 R32, R5, UR10, RZ ;  /* 0x0000000a05207c27 */ /* 0x000fca000f8e00ff */
        /* <DEDUP_REMOVED lines=19> */
[----:B------:R-:W3:Y:S04]  /*0950*/  LDG.E.CONSTANT R8, [R6.64+0x4] ;  /* 0x0000040c06087981 */ /* 0x000ee8000c1e9900 */
[----:B------:R0:W5:Y:S01]  /*0960*/  LDG.E.CONSTANT R0, [R6.64] ;  /* 0x0000000c06007981 */ /* 0x000162000c1e9900 */
        /* <DEDUP_REMOVED lines=16> */
[----:B------:R-:W-:Y:S02]  /*0a70*/  SHF.R.U32.HI R28, RZ, 0x8, R4 ;  /* 0x00000008ff1c7819 */ /* 0x000fe40000011604 */
[----:B---3--:R-:W-:Y:S02]  /*0a80*/  PRMT R2, R8, 0x7610, R8 ;  /* 0x0000761008027816 */ /* 0x008fe40000000008 */
[----:B------:R-:W-:Y:S02]  /*0a90*/  SHF.R.U32.HI R33, RZ, 0x18, R4 ;  /* 0x00000018ff217819 */ /* 0x000fe40000011604 */
[----:B------:R-:W-:Y:S02]  /*0aa0*/  LOP3.LUT R34, R4, 0xff, RZ, 0xc0, !PT ;  /* 0x000000ff04227812 */ /* 0x000fe400078ec0ff */
[----:B------:R-:W-:Y:S02]  /*0ab0*/  LOP3.LUT R29, R29, 0xff, RZ, 0xc0, !PT ;  /* 0x000000ff1d1d7812 */ /* 0x000fe400078ec0ff */
[----:B0-----:R-:W-:-:S02]  /*0ac0*/  LOP3.LUT R28, R28, 0xff, RZ, 0xc0, !PT ;  /* 0x000000ff1c1c7812 */ /* 0x001fc400078ec0ff */
.L_x_960:
[----:B------:R-:W-:-:S13]  /*0ad0*/  ISETP.NE.AND P0, PT, R72, UR10, PT ;  /* 0x0000000a48007c0c */ /* 0x000fda000bf05270 */
[----:B------:R-:W-:Y:S02]  /*0ae0*/  @!P0 IADD3 R32, R32, 0x1, RZ ;  /* 0x0000000120208810 */ /* 0x000fe40007ffe0ff */
[----:B------:R-:W-:-:S03]  /*0af0*/  @!P0 MOV R15, 0x4 ;  /* 0x00000004000f8802 */ /* 0x000fc60000000f00 */
[----:B------:R-:W-:-:S05]  /*0b00*/  @!P0 IMAD R16, R32, c[0x0][0x18c], RZ ;  /* 0x0000630020108a24 */ /* 0x000fca00078e02ff */
[----:B------:R-:W-:-:S04]  /*0b10*/  @!P0 SHF.R.S32.HI R5, RZ, 0x1f, R16 ;  /* 0x0000001fff058819 */ /* 0x000fc80000011410 */
[----:B------:R-:W-:-:S04]  /*0b20*/  @!P0 LEA.HI R4, R5, R16, RZ, 0x2 ;  /* 0x0000001005048211 */ /* 0x000fc800078f10ff */
[----:B------:R-:W-:-:S05]  /*0b30*/  @!P0 LEA.HI.SX32 R4, R4, R27, 0x1e ;  /* 0x0000001b04048211 */ /* 0x000fca00078ff2ff */
[----:B------:R-:W-:Y:S01]  /*0b40*/  @!P0 IMAD.WIDE R14, R4, R15, c[0x0][0x170] ;  /* 0x00005c00040e8625 */ /* 0x000fe200078e020f */
[----:B------:R-:W-:-:S05]  /*0b50*/  MOV R39, R43 ;  /* 0x0000002b00277202 */ /* 0x000fca0000000f00 */
[----:B------:R-:W2:Y:S04]  /*0b60*/  @!P0 LDG.E.CONSTANT R14, [R14.64] ;  /* 0x0000000c0e0e8981 */ /* 0x000ea8000c1e9900 */
[----:B------:R-:W3:Y:S01]  /*0b70*/  LDG.E.128.CONSTANT R8, [R38.64] ;  /* 0x0000000c26087981 */ /* 0x000ee2000c1e9d00 */
[----:B------:R-:W-:-:S05]  /*0b80*/  IMAD.WIDE R12, R31, c[0x0][0x18c], R38 ;  /* 0x000063001f0c7a25 */ /* 0x000fca00078e0226 */
[----:B------:R0:W4:Y:S01]  /*0b90*/  LDG.E.128.CONSTANT R4, [R12.64] ;  /* 0x0000000c0c047981 */ /* 0x000122000c1e9d00 */
[----:B------:R-:W-:Y:S02]  /*0ba0*/  @!P0 MOV R17, 0x2 ;  /* 0x0000000200118802 */ /* 0x000fe40000000f00 */
[----:B------:R-:W-:-:S05]  /*0bb0*/  @!P0 IADD3 R16, R3, R16, RZ ;  /* 0x0000001003108210 */ /* 0x000fca0007ffe0ff */
[----:B------:R-:W-:-:S05]  /*0bc0*/  @!P0 IMAD.WIDE R16, R16, R17, c[0x0][0x178] ;  /* 0x00005e0010108625 */ /* 0x000fca00078e0211 */
[----:B------:R1:W4:Y:S04]  /*0bd0*/  @!P0 LDG.E.CONSTANT R18, [R16.64] ;  /* 0x0000000c10128981 */ /* 0x000328000c1e9900 */
[----:B------:R1:W4:Y:S01]  /*0be0*/  @!P0 LDG.E.CONSTANT R19, [R16.64+0x4] ;  /* 0x0000040c10138981 */ /* 0x000322000c1e9900 */
[----:B0-----:R-:W-:Y:S01]  /*0bf0*/  IMAD.WIDE R12, R31, c[0x0][0x18c], R12 ;  /* 0x000063001f0c7a25 */ /* 0x001fe200078e020c */
[----:B--2---:R-:W-:Y:S02]  /*0c00*/  @!P0 SHF.R.U32.HI R33, RZ, 0x18, R14 ;  /* 0x00000018ff218819 */ /* 0x004fe4000001160e */
[----:B------:R-:W-:Y:S02]  /*0c10*/  @!P0 LOP3.LUT R34, R14, 0xff, RZ, 0xc0, !PT ;  /* 0x000000ff0e228812 */ /* 0x000fe400078ec0ff */
[----:B---3--:R-:W-:-:S02]  /*0c20*/  LOP3.LUT R15, R11, 0xff, RZ, 0xc0, !PT ;  /* 0x000000ff0b0f7812 */ /* 0x008fc400078ec0ff */
[----:B------:R-:W-:Y:S02]  /*0c30*/  IADD3 R26, R33, UR6, RZ ;  /* 0x00000006211a7c10 */ /* 0x000fe4000fffe0ff */
[----:B------:R-:W-:Y:S02]  /*0c40*/  IADD3 R35, R34, UR6, RZ ;  /* 0x0000000622237c10 */ /* 0x000fe4000fffe0ff */
[-C--:B------:R-:W-:Y:S02]  /*0c50*/  IADD3 R58, R15, -R26.reuse, RZ ;  /* 0x8000001a0f3a7210 */ /* 0x080fe40007ffe0ff */
[----:B------:R-:W-:Y:S02]  /*0c60*/  SHF.R.U32.HI R15, RZ, 0x8, R8 ;  /* 0x00000008ff0f7819 */ /* 0x000fe40000011608 */
[----:B------:R-:W-:Y:S02]  /*0c70*/  LEA.HI R74, R11, -R26, RZ, 0x8 ;  /* 0x8000001a0b4a7211 */ /* 0x000fe400078f40ff */
[----:B-1----:R-:W-:Y:S01]  /*0c80*/  LOP3.LUT R16, R15, 0xff, RZ, 0xc0, !PT ;  /* 0x000000ff0f107812 */ /* 0x002fe200078ec0ff */
[----:B------:R-:W-:Y:S01]  /*0c90*/  I2F.F16 R58, R58 ;  /* 0x0000003a003a7306 */ /* 0x000fe20000200c00 */
[----:B------:R-:W-:-:S02]  /*0ca0*/  SHF.R.U32.HI R15, RZ, 0x8, R11 ;  /* 0x00000008ff0f7819 */ /* 0x000fc4000001160b */
[----:B------:R-:W-:Y:S02]  /*0cb0*/  IADD3 R16, -R35, R16, RZ ;  /* 0x0000001023107210 */ /* 0x000fe40007ffe1ff */
[----:B------:R-:W-:Y:S02]  /*0cc0*/  LOP3.LUT R17, R15, 0xff, RZ, 0xc0, !PT ;  /* 0x000000ff0f117812 */ /* 0x000fe400078ec0ff */
[----:B------:R-:W-:Y:S01]  /*0cd0*/  SHF.R.U32.HI R15, RZ, 0x10, R8 ;  /* 0x00000010ff0f7819 */ /* 0x000fe20000011608 */
[----:B------:R0:W-:Y:S01]  /*0ce0*/  I2F.F16 R100, R16 ;  /* 0x0000001000647306 */ /* 0x0001e20000200c00 */
[----:B------:R-:W-:Y:S02]  /*0cf0*/  LOP3.LUT R20, R8, 0xff, RZ, 0xc0, !PT ;  /* 0x000000ff08147812 */ /* 0x000fe400078ec0ff */
[----:B------:R-:W-:Y:S02]  /*0d00*/  LOP3.LUT R22, R15, 0xff, RZ, 0xc0, !PT ;  /* 0x000000ff0f167812 */ /* 0x000fe400078ec0ff */
[----:B------:R-:W-:-:S02]  /*0d10*/  SHF.R.U32.HI R15, RZ, 0x10, R11 ;  /* 0x00000010ff0f7819 */ /* 0x000fc4000001160b */
[----:B----4-:R-:W-:Y:S01]  /*0d20*/  SHF.R.U32.HI R11, RZ, 0x8, R4 ;  /* 0x00000008ff0b7819 */ /* 0x010fe20000011604 */
[----:B------:R-:W-:Y:S01]  /*0d30*/  I2F.F16 R74, R74 ;  /* 0x0000004a004a7306 */ /* 0x000fe20000200c00 */
[----:B------:R-:W-:Y:S02]  /*0d40*/  LOP3.LUT R15, R15, 0xff, RZ, 0xc0, !PT ;  /* 0x000000ff0f0f7812 */ /* 0x000fe400078ec0ff */
[----:B0-----:R-:W-:Y:S02]  /*0d50*/  LOP3.LUT R16, R11, 0xff, RZ, 0xc0, !PT ;  /* 0x000000ff0b107812 */ /* 0x001fe400078ec0ff */
[----:B------:R-:W-:Y:S02]  /*0d60*/  IADD3 R15, -R26, R15, RZ ;  /* 0x0000000f1a0f7210 */ /* 0x000fe40007ffe1ff */
[----:B------:R-:W-:Y:S02]  /*0d70*/  SHF.R.U32.HI R11, RZ, 0x8, R7 ;  /* 0x00000008ff0b7819 */ /* 0x000fe40000011607 */
[----:B------:R-:W-:Y:S01]  /*0d80*/  LEA.HI R73, R8, -R35, RZ, 0x8 ;  /* 0x8000002308497211 */ /* 0x000fe200078f40ff */
[----:B------:R0:W-:Y:S01]  /*0d90*/  I2F.F16 R77, R15 ;  /* 0x0000000f004d7306 */ /* 0x0001e20000200c00 */
[----:B------:R-:W-:-:S02]  /*0da0*/  LOP3.LUT R8, R4, 0xff, RZ, 0xc0, !PT ;  /* 0x000000ff04087812 */ /* 0x000fc400078ec0ff */
[----:B------:R-:W-:Y:S02]  /*0db0*/  LEA.HI R67, R4, -R35, RZ, 0x8 ;  /* 0x8000002304437211 */ /* 0x000fe400078f40ff */
[----:B------:R-:W-:Y:S02]  /*0dc0*/  IADD3 R8, -R35, R8, RZ ;  /* 0x0000000823087210 */ /* 0x000fe40007ffe1ff */
[C---:B------:R-:W-:Y:S01]  /*0dd0*/  IADD3 R17, -R26.reuse, R17, RZ ;  /* 0x000000111a117210 */ /* 0x040fe20007ffe1ff */
[----:B------:R-:W-:Y:S01]  /*0de0*/  I2F.F16 R73, R73 ;  /* 0x0000004900497306 */ /* 0x000fe20000200c00 */
[----:B0-----:R-:W-:Y:S02]  /*0df0*/  LOP3.LUT R15, R11, 0xff, RZ, 0xc0, !PT ;  /* 0x000000ff0b0f7812 */ /* 0x001fe400078ec0ff */
[----:B------:R-:W-:Y:S02]  /*0e00*/  SHF.R.U32.HI R11, RZ, 0x10, R4 ;  /* 0x00000010ff0b7819 */ /* 0x000fe40000011604 */
[----:B------:R-:W-:-:S02]  /*0e10*/  IADD3 R15, -R26, R15, RZ ;  /* 0x0000000f1a0f7210 */ /* 0x000fc40007ffe1ff */
[--C-:B------:R-:W-:Y:S01]  /*0e20*/  @!P0 SHF.R.U32.HI R4, RZ, 0x8, R14.reuse ;  /* 0x00000008ff048819 */ /* 0x100fe2000001160e */
[----:B------:R0:W-:Y:S01]  /*0e30*/  I2F.F16 R80, R8 ;  /* 0x0000000800507306 */ /* 0x0001e20000200c00 */
[----:B------:R-:W-:Y:S02]  /*0e40*/  IADD3 R20, R20, -R35, RZ ;  /* 0x8000002314147210 */ /* 0x000fe40007ffe0ff */
[----:B------:R-:W-:Y:S02]  /*0e50*/  @!P0 LOP3.LUT R28, R4, 0xff, RZ, 0xc0, !PT ;  /* 0x000000ff041c8812 */ /* 0x000fe400078ec0ff */
[----:B------:R-:W-:Y:S02]  /*0e60*/  @!P0 SHF.R.U32.HI R4, RZ, 0x10, R14 ;  /* 0x00000010ff048819 */ /* 0x000fe4000001160e */
[----:B------:R-:W-:Y:S01]  /*0e70*/  IADD3 R36, R28, UR6, RZ ;  /* 0x000000061c247c10 */ /* 0x000fe2000fffe0ff */
[----:B------:R1:W-:Y:S01]  /*0e80*/  I2F.F16 R85, R15 ;  /* 0x0000000f00557306 */ /* 0x0003e20000200c00 */
[----:B0-----:R-:W-:-:S02]  /*0e90*/  LOP3.LUT R8, R11, 0xff, RZ, 0xc0, !PT ;  /* 0x000000ff0b087812 */ /* 0x001fc400078ec0ff */
[----:B------:R-:W-:Y:S02]  /*0ea0*/  SHF.R.U32.HI R11, RZ, 0x10, R7 ;  /* 0x00000010ff0b7819 */ /* 0x000fe40000011607 */
[----:B------:R-:W-:Y:S02]  /*0eb0*/  IADD3 R8, -R35, R8, RZ ;  /* 0x0000000823087210 */ /* 0x000fe40007ffe1ff */
[----:B------:R-:W-:Y:S01]  /*0ec0*/  LOP3.LUT R11, R11, 0xff, RZ, 0xc0, !PT ;  /* 0x000000ff0b0b7812 */ /* 0x000fe200078ec0ff */
[----:B------:R0:W-:Y:S01]  /*0ed0*/  I2F.F16 R95, R17 ;  /* 0x00000011005f7306 */ /* 0x0001e20000200c00 */
[----:B-1----:R-:W1:Y:S01]  /*0ee0*/  LDS.64 R14, [UR4+0x100] ;  /* 0x00010004ff0e7984 */ /* 0x002e620008000a00 */
[----:B------:R-:W-:Y:S02]  /*0ef0*/  @!P0 LOP3.LUT R29, R4, 0xff, RZ, 0xc0, !PT ;  /* 0x000000ff041d8812 */ /* 0x000fe400078ec0ff */
[----:B------:R-:W-:Y:S02]  /*0f00*/  IADD3 R64, -R26, R11, RZ ;  /* 0x0000000b1a407210 */ /* 0x000fe40007ffe1ff */
[----:B------:R-:W-:-:S02]  /*0f10*/  LOP3.LUT R4, R10, 0xff, RZ, 0xc0, !PT ;  /* 0x000000ff0a047812 */ /* 0x000fc400078ec0ff */
[----:B------:R2:W-:Y:S01]  /*0f20*/  I2F.F16 R63, R8 ;  /* 0x00000008003f7306 */ /* 0x0005e20000200c00 */
[----:B0-----:R-:W-:Y:S02]  /*0f30*/  LOP3.LUT R17, R7, 0xff, RZ, 0xc0, !PT ;  /* 0x000000ff07117812 */ /* 0x001fe400078ec0ff */
[----:B------:R-:W-:Y:S02]  /*0f40*/  IADD3 R37, R29, UR6, RZ ;  /* 0x000000061d257c10 */ /* 0x000fe4000fffe0ff */
[----:B------:R-:W-:Y:S02]  /*0f50*/  IADD3 R17, -R26, R17, RZ ;  /* 0x000000111a117210 */ /* 0x000fe40007ffe1ff */
[----:B------:R-:W-:Y:S01]  /*0f60*/  IADD3 R16, -R35, R16, RZ ;  /* 0x0000001023107210 */ /* 0x000fe20007ffe1ff */
[----:B------:R-:W0:Y:S01]  /*0f70*/  I2F.F16 R99, R20 ;  /* 0x0000001400637306 */ /* 0x000e220000200c00 */
[----:B--2---:R-:W-:Y:S02]  /*0f80*/  SHF.R.U32.HI R8, RZ, 0x8, R9 ;  /* 0x00000008ff087819 */ /* 0x004fe40000011609 */
[----:B-----5:R-:W-:-:S02]  /*0f90*/  @!P0 PRMT R0, R18, 0x7610, R0 ;  /* 0x0000761012008816 */ /* 0x020fc40000000000 */
[----:B------:R-:W-:Y:S02]  /*0fa0*/  LOP3.LUT R11, R8, 0xff, RZ, 0xc0, !PT ;  /* 0x000000ff080b7812 */ /* 0x000fe400078ec0ff */
[----:B------:R-:W-:Y:S01]  /*0fb0*/  IADD3 R8, R4, -R37, RZ ;  /* 0x8000002504087210 */ /* 0x000fe20007ffe0ff */
[----:B------:R2:W-:Y:S01]  /*0fc0*/  I2F.F16 R81, R17 ;  /* 0x0000001100517306 */ /* 0x0005e20000200c00 */
[----:B------:R-:W-:Y:S02]  /*0fd0*/  IADD3 R11, -R36, R11, RZ ;  /* 0x0000000b240b7210 */ /* 0x000fe40007ffe1ff */
[----:B------:R-:W-:Y:S02]  /*0fe0*/  SHF.R.U32.HI R4, RZ, 0x10, R9 ;  /* 0x00000010ff047819 */ /* 0x000fe40000011609 */
[----:B------:R-:W-:Y:S02]  /*0ff0*/  LEA.HI R68, R7, -R26, RZ, 0x8 ;  /* 0x8000001a07447211 */ /* 0x000fe400078f40ff */
[----:B------:R-:W-:Y:S01]  /*1000*/  @!P0 PRMT R0, R0, 0x7610, R18 ;  /* 0x0000761000008816 */ /* 0x000fe20000000012 */
[----:B------:R3:W-:Y:S01]  /*1010*/  I2F.F16 R97, R11 ;  /* 0x0000000b00617306 */ /* 0x0007e20000200c00 */
[----:B--2---:R-:W-:-:S02]  /*1020*/  LOP3.LUT R17, R4, 0xff, RZ, 0xc0, !PT ;  /* 0x000000ff04117812 */ /* 0x004fc400078ec0ff */
[C---:B------:R-:W-:Y:S02]  /*1030*/  LOP3.LUT R7, R9.reuse, 0xff, RZ, 0xc0, !PT ;  /* 0x000000ff09077812 */ /* 0x040fe400078ec0ff */
[----:B------:R-:W-:Y:S02]  /*1040*/  LEA.HI R4, R9, -R36, RZ, 0x8 ;  /* 0x8000002409047211 */ /* 0x000fe400078f40ff */
[----:B------:R-:W-:Y:S01]  /*1050*/  LEA.HI R20, R10, -R37, RZ, 0x8 ;  /* 0x800000250a147211 */ /* 0x000fe200078f40ff */
[----:B------:R2:W-:Y:S01]  /*1060*/  I2F.F16 R84, R16 ;  /* 0x0000001000547306 */ /* 0x0005e20000200c00 */
[--C-:B---3--:R-:W-:Y:S02]  /*1070*/  SHF.R.U32.HI R11, RZ, 0x10, R10.reuse ;  /* 0x00000010ff0b7819 */ /* 0x108fe4000001160a */
[----:B------:R-:W-:Y:S02]  /*1080*/  IADD3 R22, -R35, R22, RZ ;  /* 0x0000001623167210 */ /* 0x000fe40007ffe1ff */
[----:B------:R-:W-:Y:S01]  /*1090*/  LOP3.LUT R18, R11, 0xff, RZ, 0xc0, !PT ;  /* 0x000000ff0b127812 */ /* 0x000fe200078ec0ff */
[----:B-1----:R-:W-:Y:S01]  /*10a0*/  HADD2.F32 R21, -RZ, R14.H0_H0 ;  /* 0x2000000eff157230 */ /* 0x002fe20000004100 */
[----:B------:R-:W-:Y:S01]  /*10b0*/  IADD3 R7, R7, -R36, RZ ;  /* 0x8000002407077210 */ /* 0x000fe20007ffe0ff */
[----:B------:R1:W3:Y:S01]  /*10c0*/  I2F.F16 R98, R8 ;  /* 0x0000000800627306 */ /* 0x0002e20000200c00 */
[----:B--2---:R-:W-:Y:S01]  /*10d0*/  SHF.R.U32.HI R16, RZ, 0x8, R10 ;  /* 0x00000008ff107819 */ /* 0x004fe2000001160a */
[--C-:B------:R-:W-:Y:S01]  /*10e0*/  HADD2.F32 R38, -RZ, R15.reuse.H0_H0 ;  /* 0x2000000fff267230 */ /* 0x100fe20000004100 */
[----:B------:R-:W-:Y:S01]  /*10f0*/  IADD3 R17, -R36, R17, RZ ;  /* 0x0000001124117210 */ /* 0x000fe20007ffe1ff */
[----:B------:R-:W-:Y:S01]  /*1100*/  HADD2.F32 R23, -RZ, R15.H1_H1 ;  /* 0x3000000fff177230 */ /* 0x000fe20000004100 */
[----:B------:R-:W-:-:S02]  /*1110*/  LOP3.LUT R16, R16, 0xff, RZ, 0xc0, !PT ;  /* 0x000000ff10107812 */ /* 0x000fc400078ec0ff */
[----:B------:R-:W-:Y:S01]  /*1120*/  @!P0 PRMT R2, R19, 0x7610, R2 ;  /* 0x0000761013028816 */ /* 0x000fe20000000002 */
[----:B------:R2:W-:Y:S01]  /*1130*/  I2F.F16 R92, R22 ;  /* 0x00000016005c7306 */ /* 0x0005e20000200c00 */
[----:B-1----:R1:W4:Y:S01]  /*1140*/  LDG.E.128.CONSTANT R8, [R12.64] ;  /* 0x0000000c0c087981 */ /* 0x002322000c1e9d00 */
[C---:B------:R-:W-:Y:S02]  /*1150*/  IADD3 R16, -R37.reuse, R16, RZ ;  /* 0x0000001025107210 */ /* 0x040fe40007ffe1ff */
[----:B------:R-:W-:Y:S01]  /*1160*/  IADD3 R18, -R37, R18, RZ ;  /* 0x0000001225127210 */ /* 0x000fe20007ffe1ff */
[----:B0-----:R-:W-:Y:S01]  /*1170*/  HADD2.F32 R99, -RZ, R99.H0_H0 ;  /* 0x20000063ff637230 */ /* 0x001fe20000004100 */
[----:B------:R-:W-:Y:S02]  /*1180*/  @!P0 PRMT R2, R2, 0x7610, R19 ;  /* 0x0000761002028816 */ /* 0x000fe40000000013 */
[----:B------:R-:W0:Y:S01]  /*1190*/  I2F.F16 R7, R7 ;  /* 0x0000000700077306 */ /* 0x000e220000200c00 */
[----:B--2---:R-:W-:-:S02]  /*11a0*/  HADD2.F32 R22, -RZ, R14.H1_H1 ;  /* 0x3000000eff167230 */ /* 0x004fc40000004100 */
[----:B------:R-:W2:Y:S05]  /*11b0*/  LDS.64 R14, [UR4+0x108] ;  /* 0x00010804ff0e7984 */ /* 0x000eaa0008000a00 */
[----:B------:R-:W1:Y:S01]  /*11c0*/  I2F.F16 R16, R16 ;  /* 0x0000001000107306 */ /* 0x000e620000200c00 */
[----:B------:R-:W-:Y:S02]  /*11d0*/  HADD2.F32 R58, -RZ, R58.H0_H0 ;  /* 0x2000003aff3a7230 */ /* 0x000fe40000004100 */
[----:B---3--:R-:W-:-:S05]  /*11e0*/  HADD2.F32 R98, -RZ, R98.H0_H0 ;  /* 0x20000062ff627230 */ /* 0x008fca0000004100 */
[----:B------:R-:W3:Y:S01]  /*11f0*/  I2F.F16 R18, R18 ;  /* 0x0000001200127306 */ /* 0x000ee20000200c00 */
[----:B0-----:R-:W-:Y:S01]  /*1200*/  HADD2.F32 R96, -RZ, R7.H0_H0 ;  /* 0x20000007ff607230 */ /* 0x001fe20000004100 */
[----:B------:R-:W-:Y:S01]  /*1210*/  FFMA.FTZ R7, R99, R21, RZ ;  /* 0x0000001563077223 */ /* 0x000fe200000100ff */
[----:B------:R-:W-:-:S05]  /*1220*/  HADD2.F32 R100, -RZ, R100.H0_H0 ;  /* 0x20000064ff647230 */ /* 0x000fca0000004100 */
[----:B------:R-:W0:Y:S01]  /*1230*/  I2F.F16 R17, R17 ;  /* 0x0000001100117306 */ /* 0x000e220000200c00 */
[----:B------:R-:W-:Y:S01]  /*1240*/  HADD2.F32 R95, -RZ, R95.H0_H0 ;  /* 0x2000005fff5f7230 */ /* 0x000fe20000004100 */
[----:B------:R-:W-:-:S06]  /*1250*/  FFMA.FTZ R39, R58, R21, RZ ;  /* 0x000000153a277223 */ /* 0x000fcc00000100ff */
[----:B------:R-:W0:Y:S01]  /*1260*/  I2F.F16 R4, R4 ;  /* 0x0000000400047306 */ /* 0x000e220000200c00 */
[----:B------:R-:W-:Y:S01]  /*1270*/  HADD2.F32 R97, -RZ, R97.H0_H0 ;  /* 0x20000061ff617230 */ /* 0x000fe20000004100 */
[-C--:B------:R-:W-:Y:S01]  /*1280*/  FFMA.FTZ R40, R98, R21.reuse, RZ ;  /* 0x0000001562287223 */ /* 0x080fe200000100ff */
[----:B-1----:R-:W-:Y:S01]  /*1290*/  HADD2.F32 R91, -RZ, R16.H0_H0 ;  /* 0x20000010ff5b7230 */ /* 0x002fe20000004100 */
[----:B------:R-:W-:-:S04]  /*12a0*/  FFMA.FTZ R16, R96, R21, RZ ;  /* 0x0000001560107223 */ /* 0x000fc800000100ff */
[----:B------:R-:W1:Y:S01]  /*12b0*/  I2F.F16 R20, R20 ;  /* 0x0000001400147306 */ /* 0x000e620000200c00 */
[-C--:B------:R-:W-:Y:S01]  /*12c0*/  FFMA.FTZ R21, R100, R22.reuse, R7 ;  /* 0x0000001664157223 */ /* 0x080fe20000010007 */
[----:B------:R-:W-:Y:S01]  /*12d0*/  SHF.R.U32.HI R7, RZ, 0x8, R5 ;  /* 0x00000008ff077819 */ /* 0x000fe20000011605 */
[-C--:B------:R-:W-:Y:S01]  /*12e0*/  FFMA.FTZ R42, R95, R22.reuse, R39 ;  /* 0x000000165f2a7223 */ /* 0x080fe20000010027 */
[----:B------:R-:W-:Y:S01]  /*12f0*/  HADD2.F32 R92, -RZ, R92.H0_H0 ;  /* 0x2000005cff5c7230 */ /* 0x000fe20000004100 */
[-C--:B------:R-:W-:Y:S01]  /*1300*/  FFMA.FTZ R39, R97, R22.reuse, R16 ;  /* 0x0000001661277223 */ /* 0x080fe20000010010 */
[----:B------:R-:W-:Y:S01]  /*1310*/  LOP3.LUT R16, R6, 0xff, RZ, 0xc0, !PT ;  /* 0x000000ff06107812 */ /* 0x000fe200078ec0ff */
[----:B---3--:R-:W-:Y:S01]  /*1320*/  HADD2.F32 R79, -RZ, R18.H0_H0 ;  /* 0x20000012ff4f7230 */ /* 0x008fe20000004100 */
[----:B------:R-:W-:Y:S01]  /*1330*/  LOP3.LUT R7, R7, 0xff, RZ, 0xc0, !PT ;  /* 0x000000ff07077812 */ /* 0x000fe200078ec0ff */
[----:B------:R-:W-:Y:S01]  /*1340*/  FFMA.FTZ R41, R91, R22, R40 ;  /* 0x000000165b297223 */ /* 0x000fe20000010028 */
[----:B------:R-:W-:Y:S01]  /*1350*/  LOP3.LUT R19, R5, 0xff, RZ, 0xc0, !PT ;  /* 0x000000ff05137812 */ /* 0x000fe200078ec0ff */
[----:B0-----:R-:W-:Y:S01]  /*1360*/  HADD2.F32 R78, -RZ, R17.H0_H0 ;  /* 0x20000011ff4e7230 */ /* 0x001fe20000004100 */
[----:B------:R-:W-:Y:S01]  /*1370*/  SHF.R.U32.HI R18, RZ, 0x8, R6 ;  /* 0x00000008ff127819 */ /* 0x000fe20000011606 */
[----:B------:R-:W-:Y:S01]  /*1380*/  HADD2.F32 R73, -RZ, R73.H0_H0 ;  /* 0x20000049ff497230 */ /* 0x000fe20000004100 */
[----:B------:R-:W-:Y:S01]  /*1390*/  IADD3 R17, -R37, R16, RZ ;  /* 0x0000001025117210 */ /* 0x000fe20007ffe1ff */
[-C--:B------:R-:W-:Y:S01]  /*13a0*/  FFMA.FTZ R22, R92, R38.reuse, R21 ;  /* 0x000000265c167223 */ /* 0x080fe20000010015 */
[----:B------:R-:W-:Y:S01]  /*13b0*/  HADD2.F32 R75, -RZ, R4.H0_H0 ;  /* 0x20000004ff4b7230 */ /* 0x000fe20000004100 */
[----:B------:R-:W-:Y:S01]  /*13c0*/  SHF.R.U32.HI R16, RZ, 0x10, R5 ;  /* 0x00000010ff107819 */ /* 0x000fe20000011605 */
[----:B------:R-:W-:Y:S01]  /*13d0*/  IMAD.WIDE R12, R31, c[0x0][0x18c], R12 ;  /* 0x000063001f0c7a25 */ /* 0x000fe200078e020c */
[C---:B------:R-:W-:Y:S01]  /*13e0*/  IADD3 R7, -R36.reuse, R7, RZ ;  /* 0x0000000724077210 */ /* 0x040fe20007ffe1ff */
[----:B------:R-:W-:Y:S01]  /*13f0*/  HADD2.F32 R77, -RZ, R77.H0_H0 ;  /* 0x2000004dff4d7230 */ /* 0x000fe20000004100 */
[----:B------:R-:W-:Y:S01]  /*1400*/  SHF.R.U32.HI R4, RZ, 0x10, R6 ;  /* 0x00000010ff047819 */ /* 0x000fe20000011606 */
[----:B------:R0:W3:Y:S01]  /*1410*/  I2F.F16 R83, R17 ;  /* 0x0000001100537306 */ /* 0x0000e20000200c00 */
[----:B------:R-:W-:Y:S01]  /*1420*/  IADD3 R19, -R36, R19, RZ ;  /* 0x0000001324137210 */ /* 0x000fe20007ffe1ff */
[----:B-1----:R-:W-:Y:S01]  /*1430*/  HADD2.F32 R76, -RZ, R20.H0_H0 ;  /* 0x20000014ff4c7230 */ /* 0x002fe20000004100 */
[----:B------:R-:W-:Y:S01]  /*1440*/  LOP3.LUT R18, R18, 0xff, RZ, 0xc0, !PT ;  /* 0x000000ff12127812 */ /* 0x000fe200078ec0ff */
[----:B------:R-:W-:Y:S01]  /*1450*/  FFMA.FTZ R21, R73, R23, R22 ;  /* 0x0000001749157223 */ /* 0x000fe20000010016 */
[--C-:B--2---:R-:W-:Y:S01]  /*1460*/  HADD2.F32 R20, -RZ, R14.reuse.H0_H0 ;  /* 0x2000000eff147230 */ /* 0x104fe20000004100 */
[----:B------:R-:W-:Y:S01]  /*1470*/  FFMA.FTZ R40, R78, R38, R39 ;  /* 0x000000264e287223 */ /* 0x000fe20000010027 */
[----:B------:R-:W-:Y:S01]  /*1480*/  HADD2.F32 R22, -RZ, R14.H1_H1 ;  /* 0x3000000eff167230 */ /* 0x000fe20000004100 */
[----:B------:R1:W-:Y:S01]  /*1490*/  I2F.F16 R86, R7 ;  /* 0x0000000700567306 */ /* 0x0003e20000200c00 */
[----:B0-----:R-:W-:-:S02]  /*14a0*/  LOP3.LUT R17, R16, 0xff, RZ, 0xc0, !PT ;  /* 0x000000ff10117812 */ /* 0x001fc400078ec0ff */
[----:B------:R-:W-:Y:S02]  /*14b0*/  LEA.HI R16, R5, -R36, RZ, 0x8 ;  /* 0x8000002405107211 */ /* 0x000fe400078f40ff */
[----:B------:R-:W-:Y:S02]  /*14c0*/  LEA.HI R39, R6, -R37, RZ, 0x8 ;  /* 0x8000002506277211 */ /* 0x000fe400078f40ff */
[----:B------:R-:W-:Y:S01]  /*14d0*/  LOP3.LUT R14, R4, 0xff, RZ, 0xc0, !PT ;  /* 0x000000ff040e7812 */ /* 0x000fe200078ec0ff */
[----:B------:R-:W-:Y:S01]  /*14e0*/  HADD2.F32 R74, -RZ, R74.H0_H0 ;  /* 0x2000004aff4a7230 */ /* 0x000fe20000004100 */
[----:B------:R-:W-:Y:S01]  /*14f0*/  IADD3 R18, -R37, R18, RZ ;  /* 0x0000001225127210 */ /* 0x000fe20007ffe1ff */
[----:B-1----:R0:W2:Y:S01]  /*1500*/  LDG.E.128.CONSTANT R4, [R12.64] ;  /* 0x0000000c0c047981 */ /* 0x0020a2000c1e9d00 */
[----:B------:R-:W1:Y:S01]  /*1510*/  I2F.F16 R19, R19 ;  /* 0x0000001300137306 */ /* 0x000e620000200c00 */
[----:B------:R-:W-:-:S07]  /*1520*/  FFMA.FTZ R42, R77, R38, R42 ;  /* 0x000000264d2a7223 */ /* 0x000fce000001002a */
[----:B------:R-:W0:Y:S01]  /*1530*/  I2F.F16 R18, R18 ;  /* 0x0000001200127306 */ /* 0x000e220000200c00 */
[----:B------:R-:W-:Y:S01]  /*1540*/  FFMA.FTZ R41, R79, R38, R41 ;  /* 0x000000264f297223 */ /* 0x000fe20000010029 */
[----:B------:R-:W-:Y:S01]  /*1550*/  IADD3 R17, -R36, R17, RZ ;  /* 0x0000001124117210 */ /* 0x000fe20007ffe1ff */
[-C--:B------:R-:W-:Y:S01]  /*1560*/  FFMA.FTZ R42, R74, R23.reuse, R42 ;  /* 0x000000174a2a7223 */ /* 0x080fe2000001002a */
[----:B------:R-:W-:Y:S01]  /*1570*/  HADD2.F32 R81, -RZ, R81.H0_H0 ;  /* 0x20000051ff517230 */ /* 0x000fe20000004100 */
[-C--:B------:R-:W-:Y:S01]  /*1580*/  FFMA.FTZ R43, R75, R23.reuse, R40 ;  /* 0x000000174b2b7223 */ /* 0x080fe20000010028 */
[----:B---3--:R-:W-:Y:S01]  /*1590*/  HADD2.F32 R83, -RZ, R83.H0_H0 ;  /* 0x20000053ff537230 */ /* 0x008fe20000004100 */
[----:B------:R-:W-:Y:S01]  /*15a0*/  FFMA.FTZ R23, R76, R23, R41 ;  /* 0x000000174c177223 */ /* 0x000fe20000010029 */
[----:B------:R-:W-:Y:S01]  /*15b0*/  HADD2.F32 R80, -RZ, R80.H0_H0 ;  /* 0x20000050ff507230 */ /* 0x000fe20000004100 */
[----:B------:R-:W-:Y:S01]  /*15c0*/  IADD3 R14, -R37, R14, RZ ;  /* 0x0000000e250e7210 */ /* 0x000fe20007ffe1ff */
[----:B-1----:R-:W-:Y:S01]  /*15d0*/  HADD2.F32 R82, -RZ, R19.H0_H0 ;  /* 0x20000013ff527230 */ /* 0x002fe20000004100 */
[----:B------:R-:W1:Y:S01]  /*15e0*/  I2F.F16 R17, R17 ;  /* 0x0000001100117306 */ /* 0x000e620000200c00 */
[----:B------:R-:W-:Y:S01]  /*15f0*/  HADD2.F32 R85, -RZ, R85.H0_H0 ;  /* 0x20000055ff557230 */ /* 0x000fe20000004100 */
[-C--:B------:R-:W-:Y:S01]  /*1600*/  FFMA.FTZ R42, R81, R20.reuse, R42 ;  /* 0x00000014512a7223 */ /* 0x080fe2000001002a */
[----:B------:R-:W-:Y:S01]  /*1610*/  HADD2.F32 R84, -RZ, R84.H0_H0 ;  /* 0x20000054ff547230 */ /* 0x000fe20000004100 */
[-C--:B------:R-:W-:Y:S01]  /*1620*/  FFMA.FTZ R23, R83, R20.reuse, R23 ;  /* 0x0000001453177223 */ /* 0x080fe20000010017 */
[----:B------:R-:W-:Y:S01]  /*1630*/  HADD2.F32 R86, -RZ, R86.H0_H0 ;  /* 0x20000056ff567230 */ /* 0x000fe20000004100 */
[-C--:B------:R-:W-:Y:S01]  /*1640*/  FFMA.FTZ R21, R80, R20.reuse, R21 ;  /* 0x0000001450157223 */ /* 0x080fe20000010015 */
[----:B0-----:R-:W-:Y:S01]  /*1650*/  HADD2.F32 R87, -RZ, R18.H0_H0 ;  /* 0x20000012ff577230 */ /* 0x001fe20000004100 */
[----:B------:R-:W-:Y:S01]  /*1660*/  FFMA.FTZ R43, R82, R20, R43 ;  /* 0x00000014522b7223 */ /* 0x000fe2000001002b */
[----:B------:R-:W0:Y:S01]  /*1670*/  I2F.F16 R64, R64 ;  /* 0x0000004000407306 */ /* 0x000e220000200c00 */
[--C-:B------:R-:W-:Y:S01]  /*1680*/  HADD2.F32 R41, -RZ, R15.reuse.H0_H0 ;  /* 0x2000000fff297230 */ /* 0x100fe20000004100 */
[-C--:B------:R-:W-:Y:S01]  /*1690*/  FFMA.FTZ R44, R85, R22.reuse, R42 ;  /* 0x00000016552c7223 */ /* 0x080fe2000001002a */
[----:B------:R-:W-:Y:S01]  /*16a0*/  HADD2.F32 R38, -RZ, R15.H1_H1 ;  /* 0x3000000fff267230 */ /* 0x000fe20000004100 */
[----:B------:R-:W-:-:S02]  /*16b0*/  FFMA.FTZ R40, R84, R22, R21 ;  /* 0x0000001654287223 */ /* 0x000fc40000010015 */
[-C--:B------:R-:W-:Y:S02]  /*16c0*/  FFMA.FTZ R42, R86, R22.reuse, R43 ;  /* 0x00000016562a7223 */ /* 0x080fe4000001002b */
[----:B------:R-:W3:Y:S01]  /*16d0*/  I2F.F16 R14, R14 ;  /* 0x0000000e000e7306 */ /* 0x000ee20000200c00 */
[----:B------:R-:W-:Y:S02]  /*16e0*/  FFMA.FTZ R15, R87, R22, R23 ;  /* 0x00000016570f7223 */ /* 0x000fe40000010017 */
[----:B------:R-:W3:Y:S01]  /*16f0*/  LDS.64 R22, [UR4+0x200] ;  /* 0x00020004ff167984 */ /* 0x000ee20008000a00 */
[----:B------:R-:W-:-:S04]  /*1700*/  IMAD.WIDE R12, R31, c[0x0][0x18c], R12 ;  /* 0x000063001f0c7a25 */ /* 0x000fc800078e020c */
[----:B------:R-:W0:Y:S08]  /*1710*/  I2F.F16 R67, R67 ;  /* 0x0000004300437306 */ /* 0x000e300000200c00 */
[----:B------:R-:W0:Y:S01]  /*1720*/  I2F.F16 R69, R16 ;  /* 0x0000001000457306 */ /* 0x000e220000200c00 */
[----:B------:R-:W-:-:S07]  /*1730*/  IMAD.WIDE R20, R31, c[0x0][0x18c], R12 ;  /* 0x000063001f147a25 */ /* 0x000fce00078e020c */
[----:B------:R-:W3:Y:S08]  /*1740*/  I2F.F16 R68, R68 ;  /* 0x0000004400447306 */ /* 0x000ef00000200c00 */
[----:B------:R3:W3:Y:S01]  /*1750*/  I2F.F16 R70, R39 ;  /* 0x0000002700467306 */ /* 0x0006e20000200c00 */
[----:B------:R-:W-:Y:S02]  /*1760*/  HADD2.F32 R63, -RZ, R63.H0_H0 ;  /* 0x2000003fff3f7230 */ /* 0x000fe40000004100 */
[----:B-1----:R-:W-:Y:S01]  /*1770*/  HADD2.F32 R65, -RZ, R17.H0_H0 ;  /* 0x20000011ff417230 */ /* 0x002fe20000004100 */
[----:B------:R-:W-:Y:S01]  /*1780*/  IMAD.WIDE R18, R31, c[0x0][0x18c], R20 ;  /* 0x000063001f127a25 */ /* 0x000fe200078e0214 */
[----:B0-----:R-:W-:-:S02]  /*1790*/  HADD2.F32 R64, -RZ, R64.H0_H0 ;  /* 0x20000040ff407230 */ /* 0x001fc40000004100 */
[----:B---3--:R-:W-:Y:S01]  /*17a0*/  HADD2.F32 R66, -RZ, R14.H0_H0 ;  /* 0x2000000eff427230 */ /* 0x008fe20000004100 */
[-C--:B------:R-:W-:Y:S01]  /*17b0*/  FFMA.FTZ R43, R63, R41.reuse, R40 ;  /* 0x000000293f2b7223 */ /* 0x080fe20000010028 */
[----:B------:R-:W-:Y:S01]  /*17c0*/  HADD2.F32 R67, -RZ, R67.H0_H0 ;  /* 0x20000043ff437230 */ /* 0x000fe20000004100 */
[-C--:B------:R-:W-:Y:S01]  /*17d0*/  FFMA.FTZ R45, R65, R41.reuse, R42 ;  /* 0x00000029412d7223 */ /* 0x080fe2000001002a */
[----:B------:R-:W-:Y:S01]  /*17e0*/  HADD2.F32 R69, -RZ, R69.H0_H0 ;  /* 0x20000045ff457230 */ /* 0x000fe20000004100 */
[-C--:B------:R-:W-:Y:S01]  /*17f0*/  FFMA.FTZ R57, R64, R41.reuse, R44 ;  /* 0x0000002940397223 */ /* 0x080fe2000001002c */
[----:B------:R-:W-:Y:S01]  /*1800*/  HADD2.F32 R68, -RZ, R68.H0_H0 ;  /* 0x20000044ff447230 */ /* 0x000fe20000004100 */
[----:B------:R-:W-:Y:S01]  /*1810*/  FFMA.FTZ R55, R66, R41, R15 ;  /* 0x0000002942377223 */ /* 0x000fe2000001000f */
[----:B------:R-:W-:Y:S02]  /*1820*/  HADD2.F32 R39, -RZ, R0.H0_H0 ;  /* 0x20000000ff277230 */ /* 0x000fe40000004100 */
[----:B------:R-:W-:Y:S01]  /*1830*/  HADD2.F32 R70, -RZ, R70.H0_H0 ;  /* 0x20000046ff467230 */ /* 0x000fe20000004100 */
[-C--:B------:R-:W-:Y:S01]  /*1840*/  FFMA.FTZ R44, R67, R38.reuse, R43 ;  /* 0x00000026432c7223 */ /* 0x080fe2000001002b */
[----:B------:R-:W-:Y:S01]  /*1850*/  HADD2.F32 R40, -RZ, R0.H1_H1 ;  /* 0x30000000ff287230 */ /* 0x000fe20000004100 */
[----:B------:R-:W-:-:S02]  /*1860*/  FFMA.FTZ R45, R69, R38, R45 ;  /* 0x00000026452d7223 */ /* 0x000fc4000001002d */
[----:B------:R-:W-:Y:S01]  /*1870*/  IMAD.WIDE R16, R31, c[0x0][0x18c], R18 ;  /* 0x000063001f107a25 */ /* 0x000fe200078e0212 */
[--C-:B------:R-:W-:Y:S01]  /*1880*/  HADD2.F32 R41, -RZ, R2.reuse.H0_H0 ;  /* 0x20000002ff297230 */ /* 0x100fe20000004100 */
[----:B------:R-:W0:Y:S01]  /*1890*/  LDS.64 R14, [UR4+0x208] ;  /* 0x00020804ff0e7984 */ /* 0x000e220008000a00 */
[----:B------:R-:W-:Y:S01]  /*18a0*/  HADD2.F32 R42, -RZ, R2.H1_H1 ;  /* 0x30000002ff2a7230 */ /* 0x000fe20000004100 */
[-C--:B------:R-:W-:Y:S02]  /*18b0*/  FFMA.FTZ R57, R68, R38.reuse, R57 ;  /* 0x0000002644397223 */ /* 0x080fe40000010039 */
[----:B------:R-:W-:Y:S02]  /*18c0*/  FFMA.FTZ R62, R70, R38, R55 ;  /* 0x00000026463e7223 */ /* 0x000fe40000010037 */
[----:B------:R-:W-:Y:S02]  /*18d0*/  FMUL.FTZ R38, R39, R44 ;  /* 0x0000002c27267220 */ /* 0x000fe40000410000 */
[----:B------:R-:W-:-:S02]  /*18e0*/  FMUL.FTZ R55, R40, R45 ;  /* 0x0000002d28377220 */ /* 0x000fc40000410000 */
[----:B------:R-:W-:Y:S01]  /*18f0*/  IMAD.WIDE R44, R31, c[0x0][0x18c], R16 ;  /* 0x000063001f2c7a25 */ /* 0x000fe200078e0210 */
[----:B------:R-:W-:Y:S02]  /*1900*/  F2FP.PACK_AB R43, RZ, R38 ;  /* 0x00000026ff2b723e */ /* 0x000fe400000000ff */
[----:B------:R-:W-:Y:S01]  /*1910*/  F2FP.PACK_AB R55, RZ, R55 ;  /* 0x00000037ff37723e */ /* 0x000fe200000000ff */
[----:B------:R-:W-:Y:S02]  /*1920*/  FMUL.FTZ R57, R42, R57 ;  /* 0x000000392a397220 */ /* 0x000fe40000410000 */
[----:B------:R-:W-:Y:S01]  /*1930*/  FMUL.FTZ R62, R41, R62 ;  /* 0x0000003e293e7220 */ /* 0x000fe20000410000 */
[----:B------:R-:W-:Y:S02]  /*1940*/  MOV R38, R44 ;  /* 0x0000002c00267202 */ /* 0x000fe40000000f00 */
[----:B------:R-:W-:Y:S02]  /*1950*/  PRMT R44, R43, 0x5410, R55 ;  /* 0x000054102b2c7816 */ /* 0x000fe40000000037 */
[----:B------:R-:W-:-:S02]  /*1960*/  F2FP.PACK_AB R57, RZ, R57 ;  /* 0x00000039ff39723e */ /* 0x000fc400000000ff */
[----:B------:R-:W-:Y:S02]  /*1970*/  F2FP.PACK_AB R62, RZ, R62 ;  /* 0x0000003eff3e723e */ /* 0x000fe400000000ff */
[----:B------:R-:W-:Y:S01]  /*1980*/  MOV R43, R45 ;  /* 0x0000002d002b7202 */ /* 0x000fe20000000f00 */
[----:B------:R-:W-:Y:S01]  /*1990*/  HFMA2.MMA R46, R44, 1, 1, R46 ;  /* 0x3c003c002c2e7835 */ /* 0x000fe2000000002e */
[----:B------:R-:W-:Y:S01]  /*19a0*/  PRMT R62, R62, 0x5410, R57 ;  /* 0x000054103e3e7816 */ /* 0x000fe20000000039 */
[----:B------:R-:W1:Y:S01]  /*19b0*/  LDS.64 R44, [UR4+0x300] ;  /* 0x00030004ff2c7984 */ /* 0x000e620008000a00 */
[--C-:B------:R-:W-:Y:S02]  /*19c0*/  HADD2.F32 R55, -RZ, R22.reuse.H0_H0 ;  /* 0x20000016ff377230 */ /* 0x100fe40000004100 */
[----:B------:R-:W-:Y:S02]  /*19d0*/  HADD2.F32 R22, -RZ, R22.H1_H1 ;  /* 0x30000016ff167230 */ /* 0x000fe40000004100 */
[----:B------:R-:W-:Y:S01]  /*19e0*/  HFMA2.MMA R47, R62, 1, 1, R47 ;  /* 0x3c003c003e2f7835 */ /* 0x000fe2000000002f */
[----:B------:R-:W-:-:S02]  /*19f0*/  HADD2.F32 R62, -RZ, R23.H0_H0 ;  /* 0x20000017ff3e7230 */ /* 0x000fc40000004100 */
[----:B------:R-:W-:Y:S01]  /*1a00*/  HADD2.F32 R57, -RZ, R23.H1_H1 ;  /* 0x30000017ff397230 */ /* 0x000fe20000004100 */
[-C--:B------:R-:W-:Y:S02]  /*1a10*/  FFMA.FTZ R23, R99, R55.reuse, RZ ;  /* 0x0000003763177223 */ /* 0x080fe400000100ff */
[-C--:B------:R-:W-:Y:S02]  /*1a20*/  FFMA.FTZ R71, R58, R55.reuse, RZ ;  /* 0x000000373a477223 */ /* 0x080fe400000100ff */
[-C--:B------:R-:W-:Y:S02]  /*1a30*/  FFMA.FTZ R61, R96, R55.reuse, RZ ;  /* 0x00000037603d7223 */ /* 0x080fe400000100ff */
[-C--:B------:R-:W-:Y:S02]  /*1a40*/  FFMA.FTZ R23, R100, R22.reuse, R23 ;  /* 0x0000001664177223 */ /* 0x080fe40000010017 */
[----:B------:R-:W-:Y:S02]  /*1a50*/  FFMA.FTZ R55, R98, R55, RZ ;  /* 0x0000003762377223 */ /* 0x000fe400000100ff */
[----:B------:R-:W-:-:S02]  /*1a60*/  FFMA.FTZ R71, R95, R22, R71 ;  /* 0x000000165f477223 */ /* 0x000fc40000010047 */
[-C--:B------:R-:W-:Y:S02]  /*1a70*/  FFMA.FTZ R61, R97, R22.reuse, R61 ;  /* 0x00000016613d7223 */ /* 0x080fe4000001003d */
[----:B------:R-:W-:Y:S02]  /*1a80*/  FFMA.FTZ R55, R91, R22, R55 ;  /* 0x000000165b377223 */ /* 0x000fe40000010037 */
[-C--:B------:R-:W-:Y:S02]  /*1a90*/  FFMA.FTZ R88, R92, R62.reuse, R23 ;  /* 0x0000003e5c587223 */ /* 0x080fe40000010017 */
[----:B------:R-:W3:Y:S01]  /*1aa0*/  LDS.64 R22, [UR4+0x308] ;  /* 0x00030804ff167984 */ /* 0x000ee20008000a00 */
[-C--:B------:R-:W-:Y:S02]  /*1ab0*/  FFMA.FTZ R89, R77, R62.reuse, R71 ;  /* 0x0000003e4d597223 */ /* 0x080fe40000010047 */
[-C--:B------:R-:W-:Y:S02]  /*1ac0*/  FFMA.FTZ R90, R78, R62.reuse, R61 ;  /* 0x0000003e4e5a7223 */ /* 0x080fe4000001003d */
[----:B------:R-:W-:Y:S01]  /*1ad0*/  FFMA.FTZ R71, R79, R62, R55 ;  /* 0x0000003e4f477223 */ /* 0x000fe20000010037 */
[----:B0-----:R-:W-:Y:S01]  /*1ae0*/  HADD2.F32 R62, -RZ, R14.H0_H0 ;  /* 0x2000000eff3e7230 */ /* 0x001fe20000004100 */
        /* <DEDUP_REMOVED lines=15> */
[-C--:B------:R-:W-:Y:S01]  /*1be0*/  FFMA.FTZ R62, R63, R57.reuse, R62 ;  /* 0x000000393f3e7223 */ /* 0x080fe2000001003e */
[----:B-1----:R-:W-:Y:S01]  /*1bf0*/  HADD2.F32 R61, -RZ, R44.H0_H0 ;  /* 0x2000002cff3d7230 */ /* 0x002fe20000004100 */
        /* <DEDUP_REMOVED lines=8> */
[-C--:B------:R-:W-:Y:S02]  /*1c80*/  FFMA.FTZ R15, R99, R61.reuse, RZ ;  /* 0x0000003d630f7223 */ /* 0x080fe400000100ff */
[-C--:B------:R-:W-:Y:S02]  /*1c90*/  FFMA.FTZ R89, R58, R61.reuse, RZ ;  /* 0x0000003d3a597223 */ /* 0x080fe400000100ff */
[-C--:B------:R-:W-:Y:S01]  /*1ca0*/  FFMA.FTZ R71, R96, R61.reuse, RZ ;  /* 0x0000003d60477223 */ /* 0x080fe200000100ff */
[--C-:B------:R-:W-:Y:S01]  /*1cb0*/  HADD2.F32 R14, -RZ, R45.reuse.H0_H0 ;  /* 0x2000002dff0e7230 */ /* 0x100fe20000004100 */
[----:B------:R-:W-:Y:S02]  /*1cc0*/  FFMA.FTZ R61, R98, R61, RZ ;  /* 0x0000003d623d7223 */ /* 0x000fe400000100ff */
[-C--:B------:R-:W-:Y:S02]  /*1cd0*/  FFMA.FTZ R15, R100, R44.reuse, R15 ;  /* 0x0000002c640f7223 */ /* 0x080fe4000001000f */
[-C--:B------:R-:W-:Y:S01]  /*1ce0*/  FFMA.FTZ R71, R97, R44.reuse, R71 ;  /* 0x0000002c61477223 */ /* 0x080fe20000010047 */
[----:B------:R-:W-:Y:S01]  /*1cf0*/  HADD2.F32 R45, -RZ, R45.H1_H1 ;  /* 0x3000002dff2d7230 */ /* 0x000fe20000004100 */
[----:B------:R-:W-:-:S02]  /*1d00*/  FFMA.FTZ R89, R95, R44, R89 ;  /* 0x0000002c5f597223 */ /* 0x000fc40000010059 */
[----:B------:R-:W-:Y:S02]  /*1d10*/  FFMA.FTZ R61, R91, R44, R61 ;  /* 0x0000002c5b3d7223 */ /* 0x000fe4000001003d */
[-C--:B------:R-:W-:Y:S02]  /*1d20*/  FFMA.FTZ R44, R92, R14.reuse, R15 ;  /* 0x0000000e5c2c7223 */ /* 0x080fe4000001000f */
[-C--:B------:R-:W-:Y:S02]  /*1d30*/  FFMA.FTZ R90, R78, R14.reuse, R71 ;  /* 0x0000000e4e5a7223 */ /* 0x080fe40000010047 */
[-C--:B------:R-:W-:Y:S02]  /*1d40*/  FFMA.FTZ R89, R77, R14.reuse, R89 ;  /* 0x0000000e4d597223 */ /* 0x080fe40000010059 */
[----:B------:R-:W-:Y:S01]  /*1d50*/  FFMA.FTZ R71, R79, R14, R61 ;  /* 0x0000000e4f477223 */ /* 0x000fe2000001003d */
[--C-:B---3--:R-:W-:Y:S01]  /*1d60*/  HADD2.F32 R14, -RZ, R22.reuse.H0_H0 ;  /* 0x20000016ff0e7230 */ /* 0x108fe20000004100 */
[-C--:B------:R-:W-:Y:S01]  /*1d70*/  FFMA.FTZ R15, R73, R45.reuse, R44 ;  /* 0x0000002d490f7223 */ /* 0x080fe2000001002c */
[----:B------:R-:W-:Y:S01]  /*1d80*/  HADD2.F32 R22, -RZ, R22.H1_H1 ;  /* 0x30000016ff167230 */ /* 0x000fe20000004100 */
[----:B------:R-:W-:-:S02]  /*1d90*/  FFMA.FTZ R89, R74, R45, R89 ;  /* 0x0000002d4a597223 */ /* 0x000fc40000010059 */
[-C--:B------:R-:W-:Y:S02]  /*1da0*/  FFMA.FTZ R15, R80, R14.reuse, R15 ;  /* 0x0000000e500f7223 */ /* 0x080fe4000001000f */
[-C--:B------:R-:W-:Y:S02]  /*1db0*/  FFMA.FTZ R61, R75, R45.reuse, R90 ;  /* 0x0000002d4b3d7223 */ /* 0x080fe4000001005a */
[----:B------:R-:W-:Y:S02]  /*1dc0*/  FFMA.FTZ R71, R76, R45, R71 ;  /* 0x0000002d4c477223 */ /* 0x000fe40000010047 */
[-C--:B------:R-:W-:Y:S02]  /*1dd0*/  FFMA.FTZ R89, R81, R14.reuse, R89 ;  /* 0x0000000e51597223 */ /* 0x080fe40000010059 */
[-C--:B------:R-:W-:Y:S02]  /*1de0*/  FFMA.FTZ R61, R82, R14.reuse, R61 ;  /* 0x0000000e523d7223 */ /* 0x080fe4000001003d */
[----:B------:R-:W-:-:S02]  /*1df0*/  FFMA.FTZ R71, R83, R14, R71 ;  /* 0x0000000e53477223 */ /* 0x000fc40000010047 */
[-C--:B------:R-:W-:Y:S02]  /*1e00*/  FFMA.FTZ R44, R84, R22.reuse, R15 ;  /* 0x00000016542c7223 */ /* 0x080fe4000001000f */
[----:B------:R-:W0:Y:S01]  /*1e10*/  LDS.64 R14, [UR4] ;  /* 0x00000004ff0e7984 */ /* 0x000e220008000a00 */
[--C-:B------:R-:W-:Y:S01]  /*1e20*/  HADD2.F32 R45, -RZ, R23.reuse.H0_H0 ;  /* 0x20000017ff2d7230 */ /* 0x100fe20000004100 */
        /* <DEDUP_REMOVED lines=12> */
[----:B------:R-:W1:Y:S01]  /*1ef0*/  LDS.64 R22, [UR4+0x8] ;  /* 0x00000804ff167984 */ /* 0x000e620008000a00 */
[----:B------:R-:W-:Y:S02]  /*1f00*/  FMUL.FTZ R44, R39, R44 ;  /* 0x0000002c272c7220 */ /* 0x000fe40000410000 */
[----:B------:R-:W-:Y:S02]  /*1f10*/  FMUL.FTZ R45, R40, R45 ;  /* 0x0000002d282d7220 */ /* 0x000fe40000410000 */
[----:B------:R-:W-:Y:S02]  /*1f20*/  FMUL.FTZ R89, R42, R89 ;  /* 0x000000592a597220 */ /* 0x000fe40000410000 */
[----:B------:R-:W-:Y:S01]  /*1f30*/  FMUL.FTZ R90, R41, R90 ;  /* 0x0000005a295a7220 */ /* 0x000fe20000410000 */
[----:B------:R-:W-:-:S02]  /*1f40*/  F2FP.PACK_AB R44, RZ, R44 ;  /* 0x0000002cff2c723e */ /* 0x000fc400000000ff */
[----:B------:R-:W-:Y:S01]  /*1f50*/  F2FP.PACK_AB R45, RZ, R45 ;  /* 0x0000002dff2d723e */ /* 0x000fe200000000ff */
[----:B------:R-:W-:Y:S01]  /*1f60*/  FMUL.FTZ R55, R42, R55 ;  /* 0x000000372a377220 */ /* 0x000fe20000410000 */
[----:B------:R-:W-:Y:S01]  /*1f70*/  F2FP.PACK_AB R89, RZ, R89 ;  /* 0x00000059ff59723e */ /* 0x000fe200000000ff */
[----:B------:R-:W-:Y:S01]  /*1f80*/  FMUL.FTZ R62, R41, R62 ;  /* 0x0000003e293e7220 */ /* 0x000fe20000410000 */
[----:B------:R-:W-:Y:S01]  /*1f90*/  F2FP.PACK_AB R90, RZ, R90 ;  /* 0x0000005aff5a723e */ /* 0x000fe200000000ff */
[----:B------:R-:W-:Y:S01]  /*1fa0*/  FMUL.FTZ R88, R39, R88 ;  /* 0x0000005827587220 */ /* 0x000fe20000410000 */
[----:B------:R-:W-:Y:S01]  /*1fb0*/  PRMT R44, R44, 0x5410, R45 ;  /* 0x000054102c2c7816 */ /* 0x000fe2000000002d */
[----:B------:R-:W-:Y:S01]  /*1fc0*/  FMUL.FTZ R57, R40, R57 ;  /* 0x0000003928397220 */ /* 0x000fe20000410000 */
[----:B------:R-:W-:Y:S01]  /*1fd0*/  PRMT R90, R90, 0x5410, R89 ;  /* 0x000054105a5a7816 */ /* 0x000fe20000000059 */
[----:B0-----:R-:W-:Y:S01]  /*1fe0*/  HADD2.F32 R45, -RZ, R14.H0_H0 ;  /* 0x2000000eff2d7230 */ /* 0x001fe20000004100 */
[----:B------:R-:W-:-:S02]  /*1ff0*/  F2FP.PACK_AB R55, RZ, R55 ;  /* 0x00000037ff37723e */ /* 0x000fc400000000ff */
[----:B------:R-:W-:Y:S01]  /*2000*/  F2FP.PACK_AB R62, RZ, R62 ;  /* 0x0000003eff3e723e */ /* 0x000fe200000000ff */
[----:B------:R-:W-:Y:S01]  /*2010*/  HFMA2.MMA R48, R44, 1, 1, R48 ;  /* 0x3c003c002c307835 */ /* 0x000fe20000000030 */
[----:B------:R-:W-:Y:S01]  /*2020*/  F2FP.PACK_AB R88, RZ, R88 ;  /* 0x00000058ff58723e */ /* 0x000fe200000000ff */
[----:B------:R-:W-:Y:S01]  /*2030*/  HFMA2.MMA R44, R90, 1, 1, R54 ;  /* 0x3c003c005a2c7835 */ /* 0x000fe20000000036 */
[----:B------:R-:W-:Y:S01]  /*2040*/  F2FP.PACK_AB R57, RZ, R57 ;  /* 0x00000039ff39723e */ /* 0x000fe200000000ff */
[----:B------:R-:W-:Y:S01]  /*2050*/  HADD2.F32 R14, -RZ, R14.H1_H1 ;  /* 0x3000000eff0e7230 */ /* 0x000fe20000004100 */
[----:B------:R-:W-:Y:S01]  /*2060*/  PRMT R62, R62, 0x5410, R55 ;  /* 0x000054103e3e7816 */ /* 0x000fe20000000037 */
[--C-:B------:R-:W-:Y:S02]  /*2070*/  HADD2.F32 R54, -RZ, R15.reuse.H0_H0 ;  /* 0x2000000fff367230 */ /* 0x100fe40000004100 */
[----:B------:R-:W-:Y:S01]  /*2080*/  HADD2.F32 R55, -RZ, R15.H1_H1 ;  /* 0x3000000fff377230 */ /* 0x000fe20000004100 */
[----:B------:R-:W-:Y:S01]  /*2090*/  FFMA.FTZ R15, R99, R45, RZ ;  /* 0x0000002d630f7223 */ /* 0x000fe200000100ff */
[----:B------:R-:W-:Y:S01]  /*20a0*/  PRMT R88, R88, 0x5410, R57 ;  /* 0x0000541058587816 */ /* 0x000fe20000000039 */
[----:B------:R-:W-:-:S02]  /*20b0*/  FFMA.FTZ R61, R45, R58, RZ ;  /* 0x0000003a2d3d7223 */ /* 0x000fc400000100ff */
[C---:B------:R-:W-:Y:S02]  /*20c0*/  FFMA.FTZ R57, R45.reuse, R96, RZ ;  /* 0x000000602d397223 */ /* 0x040fe400000100ff */
[----:B------:R-:W-:Y:S02]  /*20d0*/  FFMA.FTZ R45, R45, R98, RZ ;  /* 0x000000622d2d7223 */ /* 0x000fe400000100ff */
[----:B------:R-:W-:Y:S02]  /*20e0*/  FFMA.FTZ R15, R100, R14, R15 ;  /* 0x0000000e640f7223 */ /* 0x000fe4000001000f */
[C---:B------:R-:W-:Y:S02]  /*20f0*/  FFMA.FTZ R61, R14.reuse, R95, R61 ;  /* 0x0000005f0e3d7223 */ /* 0x040fe4000001003d */
[C---:B------:R-:W-:Y:S02]  /*2100*/  FFMA.FTZ R57, R14.reuse, R97, R57 ;  /* 0x000000610e397223 */ /* 0x040fe40000010039 */
[----:B------:R-:W-:-:S02]  /*2110*/  FFMA.FTZ R45, R14, R91, R45 ;  /* 0x0000005b0e2d7223 */ /* 0x000fc4000001002d */
[----:B------:R-:W-:Y:S01]  /*2120*/  FFMA.FTZ R14, R92, R54, R15 ;  /* 0x000000365c0e7223 */ /* 0x000fe2000001000f */
[----:B------:R-:W-:Y:S01]  /*2130*/  HADD2 R52, R62, R52 ;  /* 0x000000343e347230 */ /* 0x000fe20000000000 */
[C---:B------:R-:W-:Y:S02]  /*2140*/  FFMA.FTZ R61, R54.reuse, R77, R61 ;  /* 0x0000004d363d7223 */ /* 0x040fe4000001003d */
[C---:B------:R-:W-:Y:S02]  /*2150*/  FFMA.FTZ R62, R54.reuse, R78, R57 ;  /* 0x0000004e363e7223 */ /* 0x040fe40000010039 */
[----:B------:R-:W-:Y:S02]  /*2160*/  FFMA.FTZ R45, R54, R79, R45 ;  /* 0x0000004f362d7223 */ /* 0x000fe4000001002d */
[----:B------:R-:W-:Y:S01]  /*2170*/  FFMA.FTZ R15, R73, R55, R14 ;  /* 0x00000037490f7223 */ /* 0x000fe2000001000e */
[----:B-1----:R-:W-:Y:S01]  /*2180*/  HADD2.F32 R14, -RZ, R22.H0_H0 ;  /* 0x20000016ff0e7230 */ /* 0x002fe20000004100 */
[----:B------:R-:W-:-:S02]  /*2190*/  FFMA.FTZ R71, R55, R74, R61 ;  /* 0x0000004a37477223 */ /* 0x000fc4000001003d */
[C---:B------:R-:W-:Y:S02]  /*21a0*/  FFMA.FTZ R57, R55.reuse, R75, R62 ;  /* 0x0000004b37397223 */ /* 0x040fe4000001003e */
[----:B------:R-:W-:Y:S01]  /*21b0*/  FFMA.FTZ R61, R55, R76, R45 ;  /* 0x0000004c373d7223 */ /* 0x000fe2000001002d */
[----:B------:R-:W-:Y:S01]  /*21c0*/  HADD2.F32 R45, -RZ, R22.H1_H1 ;  /* 0x30000016ff2d7230 */ /* 0x000fe20000004100 */
[----:B------:R-:W-:Y:S01]  /*21d0*/  FFMA.FTZ R15, R80, R14, R15 ;  /* 0x0000000e500f7223 */ /* 0x000fe2000001000f */
[----:B------:R-:W-:Y:S01]  /*21e0*/  HFMA2.MMA R53, R88, 1, 1, R53 ;  /* 0x3c003c0058357835 */ /* 0x000fe20000000035 */
[C---:B------:R-:W-:Y:S02]  /*21f0*/  FFMA.FTZ R62, R14.reuse, R81, R71 ;  /* 0x000000510e3e7223 */ /* 0x040fe40000010047 */
[C---:B------:R-:W-:Y:S01]  /*2200*/  FFMA.FTZ R57, R14.reuse, R82, R57 ;  /* 0x000000520e397223 */ /* 0x040fe20000010039 */
[----:B------:R-:W-:Y:S01]  /*2210*/  HADD2.F32 R55, -RZ, R23.H0_H0 ;  /* 0x20000017ff377230 */ /* 0x000fe20000004100 */
[----:B------:R-:W-:-:S02]  /*2220*/  FFMA.FTZ R88, R14, R83, R61 ;  /* 0x000000530e587223 */ /* 0x000fc4000001003d */
[----:B------:R-:W-:Y:S02]  /*2230*/  FFMA.FTZ R14, R84, R45, R15 ;  /* 0x0000002d540e7223 */ /* 0x000fe4000001000f */
[C---:B------:R-:W-:Y:S02]  /*2240*/  FFMA.FTZ R15, R45.reuse, R85, R62 ;  /* 0x000000552d0f7223 */ /* 0x040fe4000001003e */
[----:B------:R-:W-:Y:S01]  /*2250*/  FFMA.FTZ R62, R45, R86, R57 ;  /* 0x000000562d3e7223 */ /* 0x000fe20000010039 */
[----:B------:R-:W-:Y:S01]  /*2260*/  HADD2.F32 R54, -RZ, R23.H1_H1 ;  /* 0x30000017ff367230 */ /* 0x000fe20000004100 */
[----:B------:R-:W-:Y:S01]  /*2270*/  FFMA.FTZ R15, R55, R64, R15 ;  /* 0x00000040370f7223 */ /* 0x000fe2000001000f */
[----:B------:R-:W0:Y:S01]  /*2280*/  LDS.64 R22, [UR4+0x400] ;  /* 0x00040004ff167984 */ /* 0x000e220008000a00 */
[----:B------:R-:W-:Y:S02]  /*2290*/  FFMA.FTZ R14, R63, R55, R14 ;  /* 0x000000373f0e7223 */ /* 0x000fe4000001000e */
[----:B------:R-:W-:-:S02]  /*22a0*/  FFMA.FTZ R62, R55, R65, R62 ;  /* 0x00000041373e7223 */ /* 0x000fc4000001003e */
[----:B------:R-:W-:Y:S02]  /*22b0*/  FFMA.FTZ R88, R45, R87, R88 ;  /* 0x000000572d587223 */ /* 0x000fe40000010058 */
[C---:B------:R-:W-:Y:S02]  /*22c0*/  FFMA.FTZ R45, R54.reuse, R68, R15 ;  /* 0x00000044362d7223 */ /* 0x040fe4000001000f */
[----:B------:R-:W-:Y:S02]  /*22d0*/  FFMA.FTZ R14, R67, R54, R14 ;  /* 0x00000036430e7223 */ /* 0x000fe4000001000e */
[----:B------:R-:W-:Y:S02]  /*22e0*/  FFMA.FTZ R15, R54, R69, R62 ;  /* 0x00000045360f7223 */ /* 0x000fe4000001003e */
[----:B------:R-:W-:Y:S02]  /*22f0*/  FMUL.FTZ R14, R14, R39 ;  /* 0x000000270e0e7220 */ /* 0x000fe40000410000 */
[----:B------:R-:W-:-:S03]  /*2300*/  FMUL.FTZ R15, R15, R40 ;  /* 0x000000280f0f7220 */ /* 0x000fc60000410000 */
[----:B------:R-:W-:Y:S02]  /*2310*/  F2FP.PACK_AB R14, RZ, R14 ;  /* 0x0000000eff0e723e */ /* 0x000fe400000000ff */
[----:B------:R-:W-:Y:S01]  /*2320*/  F2FP.PACK_AB R15, RZ, R15 ;  /* 0x0000000fff0f723e */ /* 0x000fe200000000ff */
[----:B------:R-:W-:-:S03]  /*2330*/  FFMA.FTZ R55, R55, R66, R88 ;  /* 0x0000004237377223 */ /* 0x000fc60000010058 */
[----:B------:R-:W-:Y:S02]  /*2340*/  PRMT R57, R14, 0x5410, R15 ;  /* 0x000054100e397816 */ /* 0x000fe4000000000f */
[----:B------:R-:W1:Y:S01]  /*2350*/  LDS.64 R14, [UR4+0x408] ;  /* 0x00040804ff0e7984 */ /* 0x000e620008000a00 */
[----:B------:R-:W-:Y:S02]  /*2360*/  FFMA.FTZ R54, R54, R70, R55 ;  /* 0x0000004636367223 */ /* 0x000fe40000010037 */
[----:B------:R-:W-:Y:S02]  /*2370*/  FMUL.FTZ R45, R45, R42 ;  /* 0x0000002a2d2d7220 */ /* 0x000fe40000410000 */
[----:B------:R-:W-:-:S03]  /*2380*/  FMUL.FTZ R54, R54, R41 ;  /* 0x0000002936367220 */ /* 0x000fc60000410000 */
[----:B------:R-:W-:Y:S02]  /*2390*/  F2FP.PACK_AB R45, RZ, R45 ;  /* 0x0000002dff2d723e */ /* 0x000fe400000000ff */
[----:B------:R-:W-:Y:S02]  /*23a0*/  F2FP.PACK_AB R54, RZ, R54 ;  /* 0x00000036ff36723e */ /* 0x000fe400000000ff */
[----:B----4-:R-:W-:Y:S02]  /*23b0*/  LOP3.LUT R55, R11, 0xff, RZ, 0xc0, !PT ;  /* 0x000000ff0b377812 */ /* 0x010fe400078ec0ff */
[----:B------:R-:W-:Y:S01]  /*23c0*/  PRMT R45, R54, 0x5410, R45 ;  /* 0x00005410362d7816 */ /* 0x000fe2000000002d */
[----:B------:R-:W-:Y:S01]  /*23d0*/  HFMA2.MMA R50, R57, 1, 1, R50 ;  /* 0x3c003c0039327835 */ /* 0x000fe20000000032 */
[----:B------:R-:W-:Y:S02]  /*23e0*/  SHF.R.U32.HI R57, RZ, 0x8, R11 ;  /* 0x00000008ff397819 */ /* 0x000fe4000001160b */
[----:B------:R-:W-:Y:S01]  /*23f0*/  IADD3 R93, -R26, R55, RZ ;  /* 0x000000371a5d7210 */ /* 0x000fe20007ffe1ff */
[----:B------:R-:W-:Y:S01]  /*2400*/  HADD2 R51, R45, R51 ;  /* 0x000000332d337230 */ /* 0x000fe20000000000 */
[----:B------:R-:W-:Y:S01]  /*2410*/  LOP3.LUT R54, R8, 0xff, RZ, 0xc0, !PT ;  /* 0x000000ff08367812 */ /* 0x000fe200078ec0ff */
[----:B0-----:R-:W-:Y:S01]  /*2420*/  HADD2.F32 R45, -RZ, R22.H0_H0 ;  /* 0x20000016ff2d7230 */ /* 0x001fe20000004100 */
[----:B------:R-:W-:-:S02]  /*2430*/  SHF.R.U32.HI R55, RZ, 0x8, R8 ;  /* 0x00000008ff377819 */ /* 0x000fc40000011608 */
[----:B------:R-:W-:Y:S01]  /*2440*/  LOP3.LUT R57, R57, 0xff, RZ, 0xc0, !PT ;  /* 0x000000ff39397812 */ /* 0x000fe200078ec0ff */
[----:B------:R-:W-:Y:S01]  /*2450*/  HADD2.F32 R22, -RZ, R22.H1_H1 ;  /* 0x30000016ff167230 */ /* 0x000fe20000004100 */
[----:B------:R-:W-:Y:S01]  /*2460*/  IADD3 R89, -R35, R54, RZ ;  /* 0x0000003623597210 */ /* 0x000fe20007ffe1ff */
[--C-:B------:R-:W-:Y:S01]  /*2470*/  HADD2.F32 R54, -RZ, R23.reuse.H0_H0 ;  /* 0x20000017ff367230 */ /* 0x100fe20000004100 */
[----:B------:R-:W-:Y:S01]  /*2480*/  LOP3.LUT R62, R55, 0xff, RZ, 0xc0, !PT ;  /* 0x000000ff373e7812 */ /* 0x000fe200078ec0ff */
[----:B------:R-:W-:Y:S01]  /*2490*/  HADD2.F32 R55, -RZ, R23.H1_H1 ;  /* 0x30000017ff377230 */ /* 0x000fe20000004100 */
[----:B------:R-:W-:Y:S01]  /*24a0*/  IADD3 R90, -R26, R57, RZ ;  /* 0x000000391a5a7210 */ /* 0x000fe20007ffe1ff */
[-C--:B------:R-:W-:Y:S02]  /*24b0*/  FFMA.FTZ R23, R99, R45.reuse, RZ ;  /* 0x0000002d63177223 */ /* 0x080fe400000100ff */
[-C--:B------:R-:W-:Y:S02]  /*24c0*/  FFMA.FTZ R57, R96, R45.reuse, RZ ;  /* 0x0000002d60397223 */ /* 0x080fe400000100ff */
[-C--:B------:R-:W-:Y:S01]  /*24d0*/  FFMA.FTZ R61, R58, R45.reuse, RZ ;  /* 0x0000002d3a3d7223 */ /* 0x080fe200000100ff */
[----:B------:R-:W-:Y:S01]  /*24e0*/  IADD3 R62, -R35, R62, RZ ;  /* 0x0000003e233e7210 */ /* 0x000fe20007ffe1ff */
[----:B------:R-:W-:Y:S01]  /*24f0*/  FFMA.FTZ R45, R98, R45, RZ ;  /* 0x0000002d622d7223 */ /* 0x000fe200000100ff */
[----:B------:R-:W-:Y:S01]  /*2500*/  SHF.R.U32.HI R71, RZ, 0x10, R8 ;  /* 0x00000010ff477819 */ /* 0x000fe20000011608 */
[----:B------:R-:W-:-:S02]  /*2510*/  FFMA.FTZ R23, R100, R22, R23 ;  /* 0x0000001664177223 */ /* 0x000fc40000010017 */
[-C--:B------:R-:W-:Y:S02]  /*2520*/  FFMA.FTZ R57, R97, R22.reuse, R57 ;  /* 0x0000001661397223 */ /* 0x080fe40000010039 */
[-C--:B------:R-:W-:Y:S01]  /*2530*/  FFMA.FTZ R61, R95, R22.reuse, R61 ;  /* 0x000000165f3d7223 */ /* 0x080fe2000001003d */
[----:B------:R0:W-:Y:S01]  /*2540*/  I2F.F16 R94, R62 ;  /* 0x0000003e005e7306 */ /* 0x0001e20000200c00 */
[----:B------:R-:W-:Y:S01]  /*2550*/  FFMA.FTZ R45, R91, R22, R45 ;  /* 0x000000165b2d7223 */ /* 0x000fe2000001002d */
[----:B------:R-:W-:Y:S01]  /*2560*/  LOP3.LUT R88, R71, 0xff, RZ, 0xc0, !PT ;  /* 0x000000ff47587812 */ /* 0x000fe200078ec0ff */
[-C--:B------:R-:W-:Y:S02]  /*2570*/  FFMA.FTZ R22, R92, R54.reuse, R23 ;  /* 0x000000365c167223 */ /* 0x080fe40000010017 */
[-C--:B------:R-:W-:Y:S02]  /*2580*/  FFMA.FTZ R61, R77, R54.reuse, R61 ;  /* 0x000000364d3d7223 */ /* 0x080fe4000001003d */
[----:B------:R-:W-:-:S02]  /*2590*/  FFMA.FTZ R45, R79, R54, R45 ;  /* 0x000000364f2d7223 */ /* 0x000fc4000001002d */
[----:B0-----:R-:W-:Y:S01]  /*25a0*/  FFMA.FTZ R62, R78, R54, R57 ;  /* 0x000000364e3e7223 */ /* 0x001fe20000010039 */
[----:B------:R-:W-:Y:S01]  /*25b0*/  IADD3 R71, -R35, R88, RZ ;  /* 0x0000005823477210 */ /* 0x000fe20007ffe1ff */
[-C--:B------:R-:W-:Y:S01]  /*25c0*/  FFMA.FTZ R23, R73, R55.reuse, R22 ;  /* 0x0000003749177223 */ /* 0x080fe20000010016 */
[--C-:B-1----:R-:W-:Y:S01]  /*25d0*/  HADD2.F32 R22, -RZ, R14.reuse.H0_H0 ;  /* 0x2000000eff167230 */ /* 0x102fe20000004100 */
[-C--:B------:R-:W-:Y:S01]  /*25e0*/  FFMA.FTZ R57, R75, R55.reuse, R62 ;  /* 0x000000374b397223 */ /* 0x080fe2000001003e */
[----:B------:R-:W-:Y:S01]  /*25f0*/  SHF.R.U32.HI R62, RZ, 0x10, R11 ;  /* 0x00000010ff3e7819 */ /* 0x000fe2000001160b */
[-C--:B------:R-:W-:Y:S02]  /*2600*/  FFMA.FTZ R88, R74, R55.reuse, R61 ;  /* 0x000000374a587223 */ /* 0x080fe4000001003d */
[----:B------:R-:W-:Y:S01]  /*2610*/  FFMA.FTZ R55, R76, R55, R45 ;  /* 0x000000374c377223 */ /* 0x000fe2000001002d */
[----:B------:R-:W-:Y:S01]  /*2620*/  HADD2.F32 R14, -RZ, R14.H1_H1 ;  /* 0x3000000eff0e7230 */ /* 0x000fe20000004100 */
[----:B------:R-:W-:Y:S01]  /*2630*/  FFMA.FTZ R23, R80, R22, R23 ;  /* 0x0000001650177223 */ /* 0x000fe20000010017 */
[----:B------:R-:W-:-:S02]  /*2640*/  HADD2.F32 R45, -RZ, R15.H0_H0 ;  /* 0x2000000fff2d7230 */ /* 0x000fc40000004100 */
[----:B------:R-:W-:Y:S01]  /*2650*/  HADD2.F32 R54, -RZ, R15.H1_H1 ;  /* 0x3000000fff367230 */ /* 0x000fe20000004100 */
[----:B------:R-:W-:Y:S01]  /*2660*/  LOP3.LUT R15, R62, 0xff, RZ, 0xc0, !PT ;  /* 0x000000ff3e0f7812 */ /* 0x000fe200078ec0ff */
[-C--:B------:R-:W-:Y:S02]  /*2670*/  FFMA.FTZ R88, R81, R22.reuse, R88 ;  /* 0x0000001651587223 */ /* 0x080fe40000010058 */
[-C--:B------:R-:W-:Y:S02]  /*2680*/  FFMA.FTZ R57, R82, R22.reuse, R57 ;  /* 0x0000001652397223 */ /* 0x080fe40000010039 */
[----:B------:R-:W-:Y:S01]  /*2690*/  FFMA.FTZ R55, R83, R22, R55 ;  /* 0x0000001653377223 */ /* 0x000fe20000010037 */
[----:B------:R-:W-:Y:S01]  /*26a0*/  LEA.HI R61, R8, -R35, RZ, 0x8 ;  /* 0x80000023083d7211 */ /* 0x000fe200078f40ff */
[-C--:B------:R-:W-:Y:S01]  /*26b0*/  FFMA.FTZ R8, R84, R14.reuse, R23 ;  /* 0x0000000e54087223 */ /* 0x080fe20000010017 */
[----:B------:R-:W-:Y:S01]  /*26c0*/  IADD3 R101, -R26, R15, RZ ;  /* 0x0000000f1a657210 */ /* 0x000fe20007ffe1ff */
[----:B------:R-:W-:-:S02]  /*26d0*/  FFMA.FTZ R23, R85, R14, R88 ;  /* 0x0000000e55177223 */ /* 0x000fc40000010058 */
[-C--:B------:R-:W-:Y:S02]  /*26e0*/  FFMA.FTZ R22, R86, R14.reuse, R57 ;  /* 0x0000000e56167223 */ /* 0x080fe40000010039 */
[----:B------:R-:W-:Y:S02]  /*26f0*/  FFMA.FTZ R55, R87, R14, R55 ;  /* 0x0000000e57377223 */ /* 0x000fe40000010037 */
[----:B------:R-:W0:Y:S01]  /*2700*/  LDS.64 R14, [UR4+0x500] ;  /* 0x00050004ff0e7984 */ /* 0x000e220008000a00 */
[-C--:B------:R-:W-:Y:S02]  /*2710*/  FFMA.FTZ R22, R65, R45.reuse, R22 ;  /* 0x0000002d41167223 */ /* 0x080fe40000010016 */
[-C--:B------:R-:W-:Y:S02]  /*2720*/  FFMA.FTZ R8, R63, R45.reuse, R8 ;  /* 0x0000002d3f087223 */ /* 0x080fe40000010008 */
[-C--:B------:R-:W-:Y:S01]  /*2730*/  FFMA.FTZ R23, R64, R45.reuse, R23 ;  /* 0x0000002d40177223 */ /* 0x080fe20000010017 */
[----:B------:R-:W-:Y:S01]  /*2740*/  LEA.HI R62, R11, -R26, RZ, 0x8 ;  /* 0x8000001a0b3e7211 */ /* 0x000fe200078f40ff */
[----:B------:R-:W-:-:S02]  /*2750*/  FFMA.FTZ R55, R66, R45, R55 ;  /* 0x0000002d42377223 */ /* 0x000fc40000010037 */
[-C--:B------:R-:W-:Y:S01]  /*2760*/  FFMA.FTZ R11, R69, R54.reuse, R22 ;  /* 0x00000036450b7223 */ /* 0x080fe20000010016 */
[----:B--2---:R-:W-:Y:S01]  /*2770*/  SHF.R.U32.HI R22, RZ, 0x8, R4 ;  /* 0x00000008ff167819 */ /* 0x004fe20000011604 */
[-C--:B------:R-:W-:Y:S02]  /*2780*/  FFMA.FTZ R8, R67, R54.reuse, R8 ;  /* 0x0000003643087223 */ /* 0x080fe40000010008 */
[-C--:B------:R-:W-:Y:S02]  /*2790*/  FFMA.FTZ R23, R68, R54.reuse, R23 ;  /* 0x0000003644177223 */ /* 0x080fe40000010017 */
[----:B------:R-:W-:Y:S01]  /*27a0*/  FFMA.FTZ R54, R70, R54, R55 ;  /* 0x0000003646367223 */ /* 0x000fe20000010037 */
[----:B------:R-:W-:Y:S01]  /*27b0*/  LOP3.LUT R22, R22, 0xff, RZ, 0xc0, !PT ;  /* 0x000000ff16167812 */ /* 0x000fe200078ec0ff */
[----:B------:R-:W-:Y:S01]  /*27c0*/  FMUL.FTZ R23, R42, R23 ;  /* 0x000000172a177220 */ /* 0x000fe20000410000 */
[----:B------:R-:W-:Y:S01]  /*27d0*/  SHF.R.U32.HI R45, RZ, 0x10, R4 ;  /* 0x00000010ff2d7819 */ /* 0x000fe20000011604 */
[----:B------:R-:W-:-:S02]  /*27e0*/  FMUL.FTZ R8, R39, R8 ;  /* 0x0000000827087220 */ /* 0x000fc40000410000 */
[----:B------:R-:W-:Y:S02]  /*27f0*/  FMUL.FTZ R11, R40, R11 ;  /* 0x0000000b280b7220 */ /* 0x000fe40000410000 */
[----:B------:R-:W-:Y:S01]  /*2800*/  FMUL.FTZ R54, R41, R54 ;  /* 0x0000003629367220 */ /* 0x000fe20000410000 */
[----:B------:R-:W-:Y:S02]  /*2810*/  LOP3.LUT R102, R4, 0xff, RZ, 0xc0, !PT ;  /* 0x000000ff04667812 */ /* 0x000fe400078ec0ff */
[----:B------:R-:W-:Y:S02]  /*2820*/  IADD3 R55, -R35, R22, RZ ;  /* 0x0000001623377210 */ /* 0x000fe40007ffe1ff */
[----:B------:R-:W-:Y:S02]  /*2830*/  F2FP.PACK_AB R23, RZ, R23 ;  /* 0x00000017ff17723e */ /* 0x000fe400000000ff */
[----:B------:R-:W-:Y:S02]  /*2840*/  LOP3.LUT R22, R45, 0xff, RZ, 0xc0, !PT ;  /* 0x000000ff2d167812 */ /* 0x000fe400078ec0ff */
[----:B------:R-:W-:-:S02]  /*2850*/  F2FP.PACK_AB R8, RZ, R8 ;  /* 0x00000008ff08723e */ /* 0x000fc400000000ff */
[----:B------:R-:W-:Y:S02]  /*2860*/  F2FP.PACK_AB R11, RZ, R11 ;  /* 0x0000000bff0b723e */ /* 0x000fe400000000ff */
[----:B------:R-:W-:Y:S02]  /*2870*/  F2FP.PACK_AB R54, RZ, R54 ;  /* 0x00000036ff36723e */ /* 0x000fe400000000ff */
[C---:B------:R-:W-:Y:S02]  /*2880*/  IADD3 R57, -R35.reuse, R102, RZ ;  /* 0x0000006623397210 */ /* 0x040fe40007ffe1ff */
[----:B------:R-:W-:Y:S02]  /*2890*/  IADD3 R102, -R35, R22, RZ ;  /* 0x0000001623667210 */ /* 0x000fe40007ffe1ff */
[----:B------:R-:W-:Y:S02]  /*28a0*/  PRMT R8, R8, 0x5410, R11 ;  /* 0x0000541008087816 */ /* 0x000fe4000000000b */
[----:B------:R-:W-:Y:S01]  /*28b0*/  PRMT R45, R54, 0x5410, R23 ;  /* 0x00005410362d7816 */ /* 0x000fe20000000017 */
[----:B------:R1:W-:Y:S01]  /*28c0*/  I2F.F16 R88, R101 ;  /* 0x0000006500587306 */ /* 0x0003e20000200c00 */
[----:B------:R-:W2:Y:S01]  /*28d0*/  LDS.64 R22, [UR4+0x508] ;  /* 0x00050804ff167984 */ /* 0x000ea20008000a00 */
[--C-:B0-----:R-:W-:Y:S01]  /*28e0*/  HADD2.F32 R11, -RZ, R15.reuse.H0_H0 ;  /* 0x2000000fff0b7230 */ /* 0x101fe20000004100 */
[----:B------:R-:W-:Y:S01]  /*28f0*/  HFMA2.MMA R49, R8, 1, 1, R49 ;  /* 0x3c003c0008317835 */ /* 0x000fe20000000031 */
[----:B------:R-:W-:-:S04]  /*2900*/  HADD2.F32 R8, -RZ, R15.H1_H1 ;  /* 0x3000000fff087230 */ /* 0x000fc80000004100 */
[----:B------:R0:W-:Y:S01]  /*2910*/  I2F.F16 R54, R102 ;  /* 0x0000006600367306 */ /* 0x0001e20000200c00 */
[--C-:B-1----:R-:W-:Y:S02]  /*2920*/  HADD2.F32 R101, -RZ, R14.reuse.H0_H0 ;  /* 0x2000000eff657230 */ /* 0x102fe40000004100 */
[----:B------:R-:W-:Y:S01]  /*2930*/  HADD2.F32 R14, -RZ, R14.H1_H1 ;  /* 0x3000000eff0e7230 */ /* 0x000fe20000004100 */
[----:B0-----:R-:W-:Y:S02]  /*2940*/  SHF.R.U32.HI R102, RZ, 0x8, R7 ;  /* 0x00000008ff667819 */ /* 0x001fe40000011607 */
[-C--:B------:R-:W-:Y:S02]  /*2950*/  FFMA.FTZ R99, R99, R101.reuse, RZ ;  /* 0x0000006563637223 */ /* 0x080fe400000100ff */
[-C--:B------:R-:W-:Y:S01]  /*2960*/  FFMA.FTZ R58, R58, R101.reuse, RZ ;  /* 0x000000653a3a7223 */ /* 0x080fe200000100ff */
[----:B------:R-:W-:Y:S01]  /*2970*/  LOP3.LUT R15, R102, 0xff, RZ, 0xc0, !PT ;  /* 0x000000ff660f7812 */ /* 0x000fe200078ec0ff */
[----:B------:R-:W-:-:S02]  /*2980*/  FFMA.FTZ R96, R96, R101, RZ ;  /* 0x0000006560607223 */ /* 0x000fc400000100ff */
[----:B------:R-:W-:Y:S01]  /*2990*/  FFMA.FTZ R98, R98, R101, RZ ;  /* 0x0000006562627223 */ /* 0x000fe200000100ff */
[----:B------:R-:W-:Y:S01]  /*29a0*/  IADD3 R101, -R26, R15, RZ ;  /* 0x0000000f1a657210 */ /* 0x000fe20007ffe1ff */
[-C--:B------:R-:W-:Y:S02]  /*29b0*/  FFMA.FTZ R99, R100, R14.reuse, R99 ;  /* 0x0000000e64637223 */ /* 0x080fe40000010063 */
[-C--:B------:R-:W-:Y:S02]  /*29c0*/  FFMA.FTZ R100, R95, R14.reuse, R58 ;  /* 0x0000000e5f647223 */ /* 0x080fe4000001003a */
[-C--:B------:R-:W-:Y:S02]  /*29d0*/  FFMA.FTZ R96, R97, R14.reuse, R96 ;  /* 0x0000000e61607223 */ /* 0x080fe40000010060 */
[----:B------:R-:W-:Y:S02]  /*29e0*/  FFMA.FTZ R98, R91, R14, R98 ;  /* 0x0000000e5b627223 */ /* 0x000fe40000010062 */
[----:B------:R-:W3:Y:S01]  /*29f0*/  LDG.E.128.CONSTANT R12, [R12.64] ;  /* 0x0000000c0c0c7981 */ /* 0x000ee2000c1e9d00 */
[----:B------:R-:W-:-:S02]  /*2a00*/  FFMA.FTZ R91, R77, R11, R100 ;  /* 0x0000000b4d5b7223 */ /* 0x000fc40000010064 */
[-C--:B------:R-:W-:Y:S02]  /*2a10*/  FFMA.FTZ R99, R92, R11.reuse, R99 ;  /* 0x0000000b5c637223 */ /* 0x080fe40000010063 */
[-C--:B------:R-:W-:Y:S02]  /*2a20*/  FFMA.FTZ R96, R78, R11.reuse, R96 ;  /* 0x0000000b4e607223 */ /* 0x080fe40000010060 */
[----:B------:R-:W-:Y:S02]  /*2a30*/  FFMA.FTZ R11, R79, R11, R98 ;  /* 0x0000000b4f0b7223 */ /* 0x000fe40000010062 */
[-C--:B------:R-:W-:Y:S01]  /*2a40*/  FFMA.FTZ R91, R74, R8.reuse, R91 ;  /* 0x000000084a5b7223 */ /* 0x080fe2000001005b */
[----:B--2---:R-:W-:Y:S01]  /*2a50*/  HADD2.F32 R74, -RZ, R22.H0_H0 ;  /* 0x20000016ff4a7230 */ /* 0x004fe20000004100 */
        /* <DEDUP_REMOVED lines=18> */
[----:B------:R-:W-:Y:S01]  /*2b80*/  SHF.R.U32.HI R78, RZ, 0x8, R9 ;  /* 0x00000008ff4e7819 */ /* 0x000fe20000011609 */
[-C--:B------:R-:W-:Y:S02]  /*2b90*/  FFMA.FTZ R84, R67, R8.reuse, R84 ;  /* 0x0000000843547223 */ /* 0x080fe40000010054 */
[-C--:B------:R-:W-:Y:S02]  /*2ba0*/  FFMA.FTZ R91, R68, R8.reuse, R91 ;  /* 0x00000008445b7223 */ /* 0x080fe4000001005b */
[-C--:B------:R-:W-:Y:S02]  /*2bb0*/  FFMA.FTZ R69, R69, R8.reuse, R86 ;  /* 0x0000000845457223 */ /* 0x080fe40000010056 */
[----:B------:R-:W-:Y:S01]  /*2bc0*/  FFMA.FTZ R8, R70, R8, R11 ;  /* 0x0000000846087223 */ /* 0x000fe2000001000b */
[----:B------:R-:W-:Y:S01]  /*2bd0*/  LOP3.LUT R23, R78, 0xff, RZ, 0xc0, !PT ;  /* 0x000000ff4e177812 */ /* 0x000fe200078ec0ff */
[----:B------:R-:W-:Y:S01]  /*2be0*/  FMUL.FTZ R91, R42, R91 ;  /* 0x0000005b2a5b7220 */ /* 0x000fe20000410000 */
[----:B------:R-:W-:Y:S01]  /*2bf0*/  LOP3.LUT R78, R10, 0xff, RZ, 0xc0, !PT ;  /* 0x000000ff0a4e7812 */ /* 0x000fe200078ec0ff */
[----:B------:R-:W-:Y:S01]  /*2c00*/  FMUL.FTZ R8, R41, R8 ;  /* 0x0000000829087220 */ /* 0x000fe20000410000 */
[----:B------:R-:W-:-:S02]  /*2c10*/  SHF.R.U32.HI R79, RZ, 0x8, R10 ;  /* 0x00000008ff4f7819 */ /* 0x000fc4000001160a */
[----:B------:R-:W-:Y:S02]  /*2c20*/  IADD3 R75, -R37, R78, RZ ;  /* 0x0000004e254b7210 */ /* 0x000fe40007ffe1ff */
[----:B------:R-:W-:Y:S02]  /*2c30*/  LOP3.LUT R78, R79, 0xff, RZ, 0xc0, !PT ;  /* 0x000000ff4f4e7812 */ /* 0x000fe400078ec0ff */
[----:B------:R-:W-:Y:S02]  /*2c40*/  F2FP.PACK_AB R91, RZ, R91 ;  /* 0x0000005bff5b723e */ /* 0x000fe400000000ff */
[----:B------:R-:W-:Y:S02]  /*2c50*/  F2FP.PACK_AB R8, RZ, R8 ;  /* 0x00000008ff08723e */ /* 0x000fe400000000ff */
[----:B------:R-:W-:Y:S02]  /*2c60*/  IADD3 R78, -R37, R78, RZ ;  /* 0x0000004e254e7210 */ /* 0x000fe40007ffe1ff */
[----:B------:R-:W-:-:S02]  /*2c70*/  SHF.R.U32.HI R11, RZ, 0x10, R10 ;  /* 0x00000010ff0b7819 */ /* 0x000fc4000001160a */
[----:B------:R-:W-:Y:S01]  /*2c80*/  PRMT R8, R8, 0x5410, R91 ;  /* 0x0000541008087816 */ /* 0x000fe2000000005b */
[----:B------:R0:W-:Y:S01]  /*2c90*/  I2F.F16 R67, R78 ;  /* 0x0000004e00437306 */ /* 0x0001e20000200c00 */
[----:B------:R-:W-:Y:S02]  /*2ca0*/  LOP3.LUT R73, R9, 0xff, RZ, 0xc0, !PT ;  /* 0x000000ff09497812 */ /* 0x000fe400078ec0ff */
[----:B------:R-:W-:Y:S01]  /*2cb0*/  SHF.R.U32.HI R63, RZ, 0x10, R9 ;  /* 0x00000010ff3f7819 */ /* 0x000fe20000011609 */
[----:B------:R-:W-:Y:S01]  /*2cc0*/  HADD2 R59, R8, R59 ;  /* 0x0000003b083b7230 */ /* 0x000fe20000000000 */
[----:B------:R-:W-:Y:S02]  /*2cd0*/  LOP3.LUT R64, R11, 0xff, RZ, 0xc0, !PT ;  /* 0x000000ff0b407812 */ /* 0x000fe400078ec0ff */
[----:B------:R-:W-:Y:S02]  /*2ce0*/  LEA.HI R66, R10, -R37, RZ, 0x8 ;  /* 0x800000250a427211 */ /* 0x000fe400078f40ff */
[----:B0-----:R-:W-:-:S02]  /*2cf0*/  LEA.HI R78, R9, -R36, RZ, 0x8 ;  /* 0x80000024094e7211 */ /* 0x001fc400078f40ff */
[----:B------:R0:W2:Y:S01]  /*2d00*/  LDG.E.128.CONSTANT R8, [R20.64] ;  /* 0x0000000c14087981 */ /* 0x0000a2000c1e9d00 */
[----:B------:R-:W-:-:S03]  /*2d10*/  IADD3 R74, -R36, R23, RZ ;  /* 0x00000017244a7210 */ /* 0x000fc60007ffe1ff */
[----:B------:R-:W1:Y:S01]  /*2d20*/  LDS.64 R22, [UR4+0x110] ;  /* 0x00011004ff167984 */ /* 0x000e620008000a00 */
[----:B------:R-:W-:Y:S01]  /*2d30*/  IADD3 R73, -R36, R73, RZ ;  /* 0x0000004924497210 */ /* 0x000fe20007ffe1ff */
[----:B------:R-:W-:Y:S01]  /*2d40*/  I2F.F16 R89, R89 ;  /* 0x0000005900597306 */ /* 0x000fe20000200c00 */
[----:B------:R-:W-:Y:S01]  /*2d50*/  LOP3.LUT R63, R63, 0xff, RZ, 0xc0, !PT ;  /* 0x000000ff3f3f7812 */ /* 0x000fe200078ec0ff */
[----:B------:R-:W-:Y:S02]  /*2d60*/  FMUL.FTZ R84, R39, R84 ;  /* 0x0000005427547220 */ /* 0x000fe40000410000 */
[----:B------:R-:W-:-:S04]  /*2d70*/  FMUL.FTZ R69, R40, R69 ;  /* 0x0000004528457220 */ /* 0x000fc80000410000 */
[----:B------:R-:W-:Y:S01]  /*2d80*/  I2F.F16 R93, R93 ;  /* 0x0000005d005d7306 */ /* 0x000fe20000200c00 */
[----:B------:R-:W-:Y:S01]  /*2d90*/  IADD3 R63, -R36, R63, RZ ;  /* 0x0000003f243f7210 */ /* 0x000fe20007ffe1ff */
[----:B0-----:R-:W0:Y:S06]  /*2da0*/  LDS.64 R20, [UR4+0x118] ;  /* 0x00011804ff147984 */ /* 0x001e2c0008000a00 */
[----:B------:R-:W4:Y:S01]  /*2db0*/  I2F.F16 R73, R73 ;  /* 0x0000004900497306 */ /* 0x000f220000200c00 */
[----:B------:R-:W-:Y:S02]  /*2dc0*/  F2FP.PACK_AB R84, RZ, R84 ;  /* 0x00000054ff54723e */ /* 0x000fe400000000ff */
[----:B------:R-:W-:-:S05]  /*2dd0*/  F2FP.PACK_AB R69, RZ, R69 ;  /* 0x00000045ff45723e */ /* 0x000fca00000000ff */
[----:B------:R-:W-:Y:S01]  /*2de0*/  I2F.F16 R75, R75 ;  /* 0x0000004b004b7306 */ /* 0x000fe20000200c00 */
[----:B------:R-:W-:-:S07]  /*2df0*/  IADD3 R80, -R37, R64, RZ ;  /* 0x0000004025507210 */ /* 0x000fce0007ffe1ff */
[----:B------:R-:W0:Y:S01]  /*2e00*/  I2F.F16 R74, R74 ;  /* 0x0000004a004a7306 */ /* 0x000e220000200c00 */
[----:B------:R-:W-:Y:S02]  /*2e10*/  SHF.R.U32.HI R64, RZ, 0x8, R5 ;  /* 0x00000008ff407819 */ /* 0x000fe40000011605 */
[----:B------:R-:W-:-:S05]  /*2e20*/  PRMT R84, R84, 0x5410, R69 ;  /* 0x0000541054547816 */ /* 0x000fca0000000045 */
[----:B------:R-:W0:Y:S01]  /*2e30*/  I2F.F16 R90, R90 ;  /* 0x0000005a005a7306 */ /* 0x000e220000200c00 */
[----:B------:R-:W-:-:S07]  /*2e40*/  SHF.R.U32.HI R65, RZ, 0x10, R5 ;  /* 0x00000010ff417819 */ /* 0x000fce0000011605 */
[----:B------:R0:W4:Y:S01]  /*2e50*/  I2F.F16 R76, R63 ;  /* 0x0000003f004c7306 */ /* 0x0001220000200c00 */
[----:B-1----:R-:W-:Y:S01]  /*2e60*/  HADD2.F32 R83, -RZ, R22.H0_H0 ;  /* 0x20000016ff537230 */ /* 0x002fe20000004100 */
[----:B------:R-:W-:Y:S02]  /*2e70*/  LOP3.LUT R65, R65, 0xff, RZ, 0xc0, !PT ;  /* 0x000000ff41417812 */ /* 0x000fe400078ec0ff */
[----:B0-----:R-:W-:-:S04]  /*2e80*/  LOP3.LUT R63, R5, 0xff, RZ, 0xc0, !PT ;  /* 0x000000ff053f7812 */ /* 0x001fc800078ec0ff */
[----:B------:R-:W0:Y:S01]  /*2e90*/  I2F.F16 R71, R71 ;  /* 0x0000004700477306 */ /* 0x000e220000200c00 */
[----:B------:R-:W-:Y:S02]  /*2ea0*/  IADD3 R79, -R36, R63, RZ ;  /* 0x0000003f244f7210 */ /* 0x000fe40007ffe1ff */
[----:B------:R-:W-:Y:S01]  /*2eb0*/  LOP3.LUT R63, R64, 0xff, RZ, 0xc0, !PT ;  /* 0x000000ff403f7812 */ /* 0x000fe200078ec0ff */
[----:B----4-:R-:W-:Y:S01]  /*2ec0*/  HADD2.F32 R68, -RZ, R73.H0_H0 ;  /* 0x20000049ff447230 */ /* 0x010fe20000004100 */
[----:B------:R-:W-:-:S03]  /*2ed0*/  HFMA2.MMA R60, R84, 1, 1, R60 ;  /* 0x3c003c00543c7835 */ /* 0x000fc6000000003c */
[----:B------:R-:W1:Y:S01]  /*2ee0*/  I2F.F16 R80, R80 ;  /* 0x0000005000507306 */ /* 0x000e620000200c00 */
[----:B------:R-:W-:Y:S01]  /*2ef0*/  HADD2.F32 R82, -RZ, R22.H1_H1 ;  /* 0x30000016ff527230 */ /* 0x000fe20000004100 */
[C---:B------:R-:W-:Y:S01]  /*2f00*/  IADD3 R84, -R36.reuse, R63, RZ ;  /* 0x0000003f24547210 */ /* 0x040fe20007ffe1ff */
[----:B------:R-:W-:Y:S01]  /*2f10*/  HADD2.F32 R64, -RZ, R89.H0_H0 ;  /* 0x20000059ff407230 */ /* 0x000fe20000004100 */
[----:B------:R-:W-:Y:S01]  /*2f20*/  IADD3 R81, -R36, R65, RZ ;  /* 0x0000004124517210 */ /* 0x000fe20007ffe1ff */
[----:B------:R-:W-:-:S03]  /*2f30*/  HADD2.F32 R63, -RZ, R93.H0_H0 ;  /* 0x2000005dff3f7230 */ /* 0x000fc60000004100 */
[----:B------:R4:W-:Y:S01]  /*2f40*/  I2F.F16 R22, R66 ;  /* 0x0000004200167306 */ /* 0x0009e20000200c00 */
[----:B------:R-:W-:Y:S01]  /*2f50*/  HADD2.F32 R69, -RZ, R74.H0_H0 ;  /* 0x2000004aff457230 */ /* 0x000fe20000004100 */
[-C--:B------:R-:W-:Y:S01]  /*2f60*/  FFMA.FTZ R74, R68, R83.reuse, RZ ;  /* 0x00000053444a7223 */ /* 0x080fe200000100ff */
[----:B------:R-:W-:Y:S01]  /*2f70*/  HADD2.F32 R65, -RZ, R94.H0_H0 ;  /* 0x2000005eff417230 */ /* 0x000fe20000004100 */
[----:B------:R-:W-:-:S04]  /*2f80*/  FFMA.FTZ R73, R64, R83, RZ ;  /* 0x0000005340497223 */ /* 0x000fc800000100ff */
[----:B------:R-:W0:Y:S01]  /*2f90*/  I2F.F16 R61, R61 ;  /* 0x0000003d003d7306 */ /* 0x000e220000200c00 */
[----:B----4-:R-:W-:Y:S01]  /*2fa0*/  HADD2.F32 R66, -RZ, R75.H0_H0 ;  /* 0x2000004bff427230 */ /* 0x010fe20000004100 */
[----:B------:R-:W-:Y:S01]  /*2fb0*/  FFMA.FTZ R87, R63, R83, RZ ;  /* 0x000000533f577223 */ /* 0x000fe200000100ff */
[----:B------:R-:W-:-:S05]  /*2fc0*/  HADD2.F32 R70, -RZ, R90.H0_H0 ;  /* 0x2000005aff467230 */ /* 0x000fca0000004100 */
[----:B------:R-:W4:Y:S01]  /*2fd0*/  I2F.F16 R62, R62 ;  /* 0x0000003e003e7306 */ /* 0x000f220000200c00 */
[----:B------:R-:W-:Y:S01]  /*2fe0*/  HADD2.F32 R67, -RZ, R67.H0_H0 ;  /* 0x20000043ff437230 */ /* 0x000fe20000004100 */
[----:B------:R-:W-:-:S06]  /*2ff0*/  FFMA.FTZ R75, R66, R83, RZ ;  /* 0x00000053424b7223 */ /* 0x000fcc00000100ff */
[----:B------:R-:W1:Y:S01]  /*3000*/  I2F.F16 R78, R78 ;  /* 0x0000004e004e7306 */ /* 0x000e620000200c00 */
[-C--:B------:R-:W-:Y:S01]  /*3010*/  FFMA.FTZ R83, R69, R82.reuse, R74 ;  /* 0x0000005245537223 */ /* 0x080fe2000001004a */
[----:B------:R-:W-:Y:S01]  /*3020*/  LOP3.LUT R103, R7, 0xff, RZ, 0xc0, !PT ;  /* 0x000000ff07677812 */ /* 0x000fe200078ec0ff */
[-C--:B------:R-:W-:Y:S01]  /*3030*/  FFMA.FTZ R90, R65, R82.reuse, R73 ;  /* 0x00000052415a7223 */ /* 0x080fe20000010049 */
[----:B------:R-:W-:Y:S01]  /*3040*/  LOP3.LUT R74, R6, 0xff, RZ, 0xc0, !PT ;  /* 0x000000ff064a7812 */ /* 0x000fe200078ec0ff */
[----:B------:R-:W-:Y:S01]  /*3050*/  HADD2 R45, R45, R56 ;  /* 0x000000382d2d7230 */ /* 0x000fe20000000000 */
[--C-:B------:R-:W-:Y:S01]  /*3060*/  SHF.R.U32.HI R73, RZ, 0x8, R6.reuse ;  /* 0x00000008ff497819 */ /* 0x100fe20000011606 */
[-C--:B------:R-:W-:Y:S01]  /*3070*/  FFMA.FTZ R87, R70, R82.reuse, R87 ;  /* 0x0000005246577223 */ /* 0x080fe20000010057 */
[----:B------:R-:W-:Y:S01]  /*3080*/  LEA.HI R56, R4, -R35, RZ, 0x8 ;  /* 0x8000002304387211 */ /* 0x000fe200078f40ff */
[----:B------:R-:W-:Y:S01]  /*3090*/  FFMA.FTZ R94, R67, R82, R75 ;  /* 0x00000052435e7223 */ /* 0x000fe2000001004b */
[----:B------:R-:W-:Y:S01]  /*30a0*/  IADD3 R4, -R26, R103, RZ ;  /* 0x000000671a047210 */ /* 0x000fe20007ffe1ff */
[----:B------:R-:W-:Y:S01]  /*30b0*/  HADD2.F32 R85, -RZ, R23.H0_H0 ;  /* 0x20000017ff557230 */ /* 0x000fe20000004100 */
[----:B------:R-:W-:Y:S01]  /*30c0*/  IADD3 R82, -R37, R74, RZ ;  /* 0x0000004a25527210 */ /* 0x000fe20007ffe1ff */
[----:B------:R-:W-:Y:S01]  /*30d0*/  HADD2.F32 R74, -RZ, R76.H0_H0 ;  /* 0x2000004cff4a7230 */ /* 0x000fe20000004100 */
[----:B------:R-:W-:Y:S01]  /*30e0*/  SHF.R.U32.HI R75, RZ, 0x10, R6 ;  /* 0x00000010ff4b7819 */ /* 0x000fe20000011606 */
[----:B0-----:R-:W-:Y:S01]  /*30f0*/  HADD2.F32 R71, -RZ, R71.H0_H0 ;  /* 0x20000047ff477230 */ /* 0x001fe20000004100 */
[----:B------:R-:W-:Y:S01]  /*3100*/  LOP3.LUT R86, R73, 0xff, RZ, 0xc0, !PT ;  /* 0x000000ff49567812 */ /* 0x000fe200078ec0ff */
[----:B------:R-:W-:-:S02]  /*3110*/  HADD2.F32 R88, -RZ, R88.H0_H0 ;  /* 0x20000058ff587230 */ /* 0x000fc40000004100 */
[----:B-1----:R-:W-:Y:S01]  /*3120*/  HADD2.F32 R73, -RZ, R80.H0_H0 ;  /* 0x20000050ff497230 */ /* 0x002fe20000004100 */
[----:B------:R-:W-:Y:S01]  /*3130*/  LOP3.LUT R80, R75, 0xff, RZ, 0xc0, !PT ;  /* 0x000000ff4b507812 */ /* 0x000fe200078ec0ff */
[----:B------:R-:W0:Y:S01]  /*3140*/  I2F.F16 R4, R4 ;  /* 0x0000000400047306 */ /* 0x000e220000200c00 */
[----:B------:R-:W-:Y:S01]  /*3150*/  HADD2.F32 R23, -RZ, R23.H1_H1 ;  /* 0x30000017ff177230 */ /* 0x000fe20000004100 */
[-C--:B------:R-:W-:Y:S01]  /*3160*/  FFMA.FTZ R92, R74, R85.reuse, R83 ;  /* 0x000000554a5c7223 */ /* 0x080fe20000010053 */
[----:B------:R-:W-:Y:S01]  /*3170*/  HADD2.F32 R61, -RZ, R61.H0_H0 ;  /* 0x2000003dff3d7230 */ /* 0x000fe20000004100 */
[-C--:B------:R-:W-:Y:S01]  /*3180*/  FFMA.FTZ R90, R71, R85.reuse, R90 ;  /* 0x00000055475a7223 */ /* 0x080fe2000001005a */
[----:B----4-:R-:W-:Y:S01]  /*3190*/  HADD2.F32 R62, -RZ, R62.H0_H0 ;  /* 0x2000003eff3e7230 */ /* 0x010fe20000004100 */
[-C--:B------:R-:W-:Y:S01]  /*31a0*/  FFMA.FTZ R87, R88, R85.reuse, R87 ;  /* 0x0000005558577223 */ /* 0x080fe20000010057 */
[----:B------:R-:W-:Y:S01]  /*31b0*/  HADD2.F32 R75, -RZ, R78.H0_H0 ;  /* 0x2000004eff4b7230 */ /* 0x000fe20000004100 */
[----:B------:R-:W1:Y:S01]  /*31c0*/  I2F.F16 R57, R57 ;  /* 0x0000003900397306 */ /* 0x000e620000200c00 */
[----:B------:R-:W-:Y:S01]  /*31d0*/  HADD2.F32 R76, -RZ, R22.H0_H0 ;  /* 0x20000016ff4c7230 */ /* 0x000fe20000004100 */
[----:B------:R-:W-:-:S02]  /*31e0*/  FFMA.FTZ R83, R73, R85, R94 ;  /* 0x0000005549537223 */ /* 0x000fc4000001005e */
[----:B------:R-:W-:-:S04]  /*31f0*/  FFMA.FTZ R90, R61, R23, R90 ;  /* 0x000000173d5a7223 */ /* 0x000fc8000001005a */
[----:B------:R-:W4:Y:S01]  /*3200*/  I2F.F16 R79, R79 ;  /* 0x0000004f004f7306 */ /* 0x000f220000200c00 */
[-C--:B------:R-:W-:Y:S02]  /*3210*/  FFMA.FTZ R89, R62, R23.reuse, R87 ;  /* 0x000000173e597223 */ /* 0x080fe40000010057 */
[----:B------:R-:W-:-:S05]  /*3220*/  FFMA.FTZ R94, R75, R23, R92 ;  /* 0x000000174b5e7223 */ /* 0x000fca000001005c */
[----:B------:R-:W4:Y:S01]  /*3230*/  I2F.F16 R82, R82 ;  /* 0x0000005200527306 */ /* 0x000f220000200c00 */
[----:B------:R-:W-:Y:S02]  /*3240*/  FFMA.FTZ R91, R76, R23, R83 ;  /* 0x000000174c5b7223 */ /* 0x000fe40000010053 */
[----:B------:R-:W3:Y:S01]  /*3250*/  LDS.64 R22, [UR4+0x210] ;  /* 0x00021004ff167984 */ /* 0x000ee20008000a00 */
[----:B------:R-:W-:Y:S02]  /*3260*/  SHF.R.U32.HI R102, RZ, 0x10, R7 ;  /* 0x00000010ff667819 */ /* 0x000fe40000011607 */
[----:B------:R-:W-:Y:S01]  /*3270*/  IADD3 R87, -R37, R80, RZ ;  /* 0x0000005025577210 */ /* 0x000fe20007ffe1ff */
[----:B0-----:R-:W-:Y:S01]  /*3280*/  HADD2.F32 R80, -RZ, R4.H0_H0 ;  /* 0x20000004ff507230 */ /* 0x001fe20000004100 */
[----:B------:R-:W-:Y:S01]  /*3290*/  LEA.HI R83, R5, -R36, RZ, 0x8 ;  /* 0x8000002405537211 */ /* 0x000fe200078f40ff */
[----:B------:R-:W-:Y:S02]  /*32a0*/  HADD2.F32 R5, -RZ, R20.H0_H0 ;  /* 0x20000014ff057230 */ /* 0x000fe40000004100 */
[----:B-1----:R-:W-:-:S02]  /*32b0*/  HADD2.F32 R57, -RZ, R57.H0_H0 ;  /* 0x20000039ff397230 */ /* 0x002fc40000004100 */
[----:B----4-:R-:W-:Y:S01]  /*32c0*/  HADD2.F32 R79, -RZ, R79.H0_H0 ;  /* 0x2000004fff4f7230 */ /* 0x010fe20000004100 */
[----:B------:R-:W-:Y:S01]  /*32d0*/  LOP3.LUT R95, R102, 0xff, RZ, 0xc0, !PT ;  /* 0x000000ff665f7812 */ /* 0x000fe200078ec0ff */
[----:B------:R-:W-:Y:S01]  /*32e0*/  HADD2.F32 R78, -RZ, R82.H0_H0 ;  /* 0x20000052ff4e7230 */ /* 0x000fe20000004100 */
[----:B------:R-:W-:Y:S01]  /*32f0*/  IADD3 R86, -R37, R86, RZ ;  /* 0x0000005625567210 */ /* 0x000fe20007ffe1ff */
[-C--:B------:R-:W-:Y:S01]  /*3300*/  FFMA.FTZ R93, R80, R5.reuse, R89 ;  /* 0x00000005505d7223 */ /* 0x080fe20000010059 */
[----:B------:R-:W0:Y:S01]  /*3310*/  I2F.F16 R55, R55 ;  /* 0x0000003700377306 */ /* 0x000e220000200c00 */
[----:B------:R-:W-:Y:S01]  /*3320*/  FFMA.FTZ R90, R57, R5, R90 ;  /* 0x00000005395a7223 */ /* 0x000fe2000001005a */
[----:B------:R-:W-:Y:S01]  /*3330*/  IADD3 R95, -R26, R95, RZ ;  /* 0x0000005f1a5f7210 */ /* 0x000fe20007ffe1ff */
[-C--:B------:R-:W-:Y:S01]  /*3340*/  FFMA.FTZ R89, R79, R5.reuse, R94 ;  /* 0x000000054f597223 */ /* 0x080fe2000001005e */
[----:B------:R-:W-:Y:S01]  /*3350*/  LEA.HI R7, R7, -R26, RZ, 0x8 ;  /* 0x8000001a07077211 */ /* 0x000fe200078f40ff */
[----:B------:R-:W-:-:S02]  /*3360*/  FFMA.FTZ R91, R78, R5, R91 ;  /* 0x000000054e5b7223 */ /* 0x000fc4000001005b */
[----:B------:R-:W1:Y:S01]  /*3370*/  LDS.64 R4, [UR4+0x218] ;  /* 0x00021804ff047984 */ /* 0x000e620008000a00 */
[----:B------:R-:W4:Y:S01]  /*3380*/  I2F.F16 R58, R101 ;  /* 0x00000065003a7306 */ /* 0x000f220000200c00 */
[----:B------:R-:W-:-:S07]  /*3390*/  LEA.HI R6, R6, -R37, RZ, 0x8 ;  /* 0x8000002506067211 */ /* 0x000fce00078f40ff */
[----:B------:R-:W0:Y:S08]  /*33a0*/  I2F.F16 R84, R84 ;  /* 0x0000005400547306 */ /* 0x000e300000200c00 */
[----:B------:R-:W0:Y:S08]  /*33b0*/  I2F.F16 R85, R86 ;  /* 0x0000005600557306 */ /* 0x000e300000200c00 */
[----:B------:R-:W0:Y:S08]  /*33c0*/  I2F.F16 R77, R95 ;  /* 0x0000005f004d7306 */ /* 0x000e300000200c00 */
[----:B------:R-:W0:Y:S08]  /*33d0*/  I2F.F16 R81, R81 ;  /* 0x0000005100517306 */ /* 0x000e300000200c00 */
[----:B------:R-:W0:Y:S08]  /*33e0*/  I2F.F16 R87, R87 ;  /* 0x0000005700577306 */ /* 0x000e300000200c00 */
[----:B------:R-:W1:Y:S01]  /*33f0*/  I2F.F16 R7, R7 ;  /* 0x0000000700077306 */ /* 0x000e620000200c00 */
[----:B------:R-:W-:-:S07]  /*3400*/  HADD2.F32 R20, -RZ, R20.H1_H1 ;  /* 0x30000014ff147230 */ /* 0x000fce0000004100 */
[----:B------:R-:W1:Y:S01]  /*3410*/  I2F.F16 R56, R56 ;  /* 0x0000003800387306 */ /* 0x000e620000200c00 */
[----:B0-----:R-:W-:-:S07]  /*3420*/  HADD2.F32 R55, -RZ, R55.H0_H0 ;  /* 0x20000037ff377230 */ /* 0x001fce0000004100 */
[----:B------:R0:W1:Y:S08]  /*3430*/  I2F.F16 R86, R83 ;  /* 0x0000005300567306 */ /* 0x0000700000200c00 */
[----:B------:R-:W1:Y:S01]  /*3440*/  I2F.F16 R6, R6 ;  /* 0x0000000600067306 */ /* 0x000e620000200c00 */
[----:B----4-:R-:W-:Y:S02]  /*3450*/  HADD2.F32 R58, -RZ, R58.H0_H0 ;  /* 0x2000003aff3a7230 */ /* 0x010fe40000004100 */
[----:B------:R-:W-:-:S02]  /*3460*/  HADD2.F32 R84, -RZ, R84.H0_H0 ;  /* 0x20000054ff547230 */ /* 0x000fc40000004100 */
[----:B0-----:R-:W-:Y:S01]  /*3470*/  HADD2.F32 R83, -RZ, R85.H0_H0 ;  /* 0x20000055ff537230 */ /* 0x001fe20000004100 */
[-C--:B------:R-:W-:Y:S01]  /*3480*/  FFMA.FTZ R85, R55, R20.reuse, R90 ;  /* 0x0000001437557223 */ /* 0x080fe2000001005a */
[----:B------:R-:W-:Y:S02]  /*3490*/  HADD2.F32 R92, -RZ, R21.H0_H0 ;  /* 0x20000015ff5c7230 */ /* 0x000fe40000004100 */
[----:B------:R-:W-:Y:S02]  /*34a0*/  HADD2.F32 R54, -RZ, R54.H0_H0 ;  /* 0x20000036ff367230 */ /* 0x000fe40000004100 */
[----:B------:R-:W-:Y:S01]  /*34b0*/  HADD2.F32 R82, -RZ, R77.H0_H0 ;  /* 0x2000004dff527230 */ /* 0x000fe20000004100 */
[-C--:B------:R-:W-:Y:S01]  /*34c0*/  FFMA.FTZ R93, R58, R20.reuse, R93 ;  /* 0x000000143a5d7223 */ /* 0x080fe2000001005d */
[----:B------:R-:W-:Y:S01]  /*34d0*/  HADD2.F32 R81, -RZ, R81.H0_H0 ;  /* 0x20000051ff517230 */ /* 0x000fe20000004100 */
[-C--:B------:R-:W-:Y:S01]  /*34e0*/  FFMA.FTZ R89, R84, R20.reuse, R89 ;  /* 0x0000001454597223 */ /* 0x080fe20000010059 */
[----:B------:R-:W-:Y:S01]  /*34f0*/  HADD2.F32 R77, -RZ, R87.H0_H0 ;  /* 0x20000057ff4d7230 */ /* 0x000fe20000004100 */
[----:B------:R-:W-:Y:S01]  /*3500*/  FFMA.FTZ R91, R83, R20, R91 ;  /* 0x00000014535b7223 */ /* 0x000fe2000001005b */
[----:B-1----:R-:W-:Y:S01]  /*3510*/  HADD2.F32 R87, -RZ, R7.H0_H0 ;  /* 0x20000007ff577230 */ /* 0x002fe20000004100 */
[-C--:B------:R-:W-:Y:S01]  /*3520*/  FFMA.FTZ R20, R54, R92.reuse, R85 ;  /* 0x0000005c36147223 */ /* 0x080fe20000010055 */
[----:B---3--:R-:W-:Y:S01]  /*3530*/  HADD2.F32 R7, -RZ, R22.H0_H0 ;  /* 0x20000016ff077230 */ /* 0x008fe20000004100 */
[-C--:B------:R-:W-:Y:S01]  /*3540*/  FFMA.FTZ R94, R82, R92.reuse, R93 ;  /* 0x0000005c525e7223 */ /* 0x080fe2000001005d */
[----:B------:R-:W-:Y:S01]  /*3550*/  HADD2.F32 R21, -RZ, R21.H1_H1 ;  /* 0x30000015ff157230 */ /* 0x000fe20000004100 */
[-C--:B------:R-:W-:Y:S01]  /*3560*/  FFMA.FTZ R89, R81, R92.reuse, R89 ;  /* 0x0000005c51597223 */ /* 0x080fe20000010059 */
[----:B------:R-:W-:Y:S01]  /*3570*/  HADD2.F32 R56, -RZ, R56.H0_H0 ;  /* 0x20000038ff387230 */ /* 0x000fe20000004100 */
[----:B------:R-:W-:Y:S01]  /*3580*/  FFMA.FTZ R90, R77, R92, R91 ;  /* 0x0000005c4d5a7223 */ /* 0x000fe2000001005b */
[----:B------:R-:W-:-:S02]  /*3590*/  HADD2.F32 R86, -RZ, R86.H0_H0 ;  /* 0x20000056ff567230 */ /* 0x000fc40000004100 */
[----:B------:R-:W-:Y:S01]  /*35a0*/  HADD2.F32 R85, -RZ, R6.H0_H0 ;  /* 0x20000006ff557230 */ /* 0x000fe20000004100 */
[-C--:B------:R-:W-:Y:S01]  /*35b0*/  FFMA.FTZ R6, R64, R7.reuse, RZ ;  /* 0x0000000740067223 */ /* 0x080fe200000100ff */
[----:B------:R-:W-:Y:S01]  /*35c0*/  HADD2.F32 R22, -RZ, R22.H1_H1 ;  /* 0x30000016ff167230 */ /* 0x000fe20000004100 */
[-C--:B------:R-:W-:Y:S02]  /*35d0*/  FFMA.FTZ R93, R63, R7.reuse, RZ ;  /* 0x000000073f5d7223 */ /* 0x080fe400000100ff */
[-C--:B------:R-:W-:Y:S02]  /*35e0*/  FFMA.FTZ R92, R68, R7.reuse, RZ ;  /* 0x00000007445c7223 */ /* 0x080fe400000100ff */
[----:B------:R-:W-:Y:S02]  /*35f0*/  FFMA.FTZ R7, R66, R7, RZ ;  /* 0x0000000742077223 */ /* 0x000fe400000100ff */
[-C--:B------:R-:W-:Y:S02]  /*3600*/  FFMA.FTZ R20, R56, R21.reuse, R20 ;  /* 0x0000001538147223 */ /* 0x080fe40000010014 */
[----:B------:R-:W-:-:S02]  /*3610*/  FFMA.FTZ R91, R87, R21, R94 ;  /* 0x00000015575b7223 */ /* 0x000fc4000001005e */
[-C--:B------:R-:W-:Y:S02]  /*3620*/  FFMA.FTZ R89, R86, R21.reuse, R89 ;  /* 0x0000001556597223 */ /* 0x080fe40000010059 */
        /* <DEDUP_REMOVED lines=10> */
[----:B------:R-:W-:Y:S01]  /*36d0*/  FFMA.FTZ R22, R73, R21, R22 ;  /* 0x0000001549167223 */ /* 0x000fe20000010016 */
[----:B------:R-:W-:Y:S01]  /*36e0*/  HADD2.F32 R7, -RZ, R4.H0_H0 ;  /* 0x20000004ff077230 */ /* 0x000fe20000004100 */
[-C--:B------:R-:W-:Y:S02]  /*36f0*/  FFMA.FTZ R6, R61, R23.reuse, R6 ;  /* 0x000000173d067223 */ /* 0x080fe40000010006 */
[-C--:B------:R-:W-:Y:S02]  /*3700*/  FFMA.FTZ R94, R62, R23.reuse, R93 ;  /* 0x000000173e5e7223 */ /* 0x080fe4000001005d */
[----:B------:R-:W-:-:S02]  /*3710*/  FFMA.FTZ R92, R75, R23, R92 ;  /* 0x000000174b5c7223 */ /* 0x000fc4000001005c */
[----:B------:R-:W-:Y:S01]  /*3720*/  FFMA.FTZ R93, R76, R23, R22 ;  /* 0x000000174c5d7223 */ /* 0x000fe20000010016 */
[--C-:B------:R-:W-:Y:S01]  /*3730*/  HADD2.F32 R22, -RZ, R5.reuse.H0_H0 ;  /* 0x20000005ff167230 */ /* 0x100fe20000004100 */
[-C--:B------:R-:W-:Y:S01]  /*3740*/  FFMA.FTZ R95, R80, R7.reuse, R94 ;  /* 0x00000007505f7223 */ /* 0x080fe2000001005e */
[----:B------:R-:W-:Y:S01]  /*3750*/  HADD2.F32 R21, -RZ, R5.H1_H1 ;  /* 0x30000005ff157230 */ /* 0x000fe20000004100 */
[-C--:B------:R-:W-:Y:S02]  /*3760*/  FFMA.FTZ R5, R57, R7.reuse, R6 ;  /* 0x0000000739057223 */ /* 0x080fe40000010006 */
        /* <DEDUP_REMOVED lines=12> */
[-C--:B------:R-:W-:Y:S02]  /*3830*/  FFMA.FTZ R93, R87, R21.reuse, R92 ;  /* 0x00000015575d7223 */ /* 0x080fe4000001005c */
[----:B------:R-:W-:Y:S02]  /*3840*/  FFMA.FTZ R22, R56, R21, R5 ;  /* 0x0000001538167223 */ /* 0x000fe40000010005 */
[----:B------:R-:W-:Y:S02]  /*3850*/  FMUL.FTZ R20, R39, R20 ;  /* 0x0000001427147220 */ /* 0x000fe40000410000 */
[----:B------:R-:W-:-:S02]  /*3860*/  FMUL.FTZ R89, R40, R89 ;  /* 0x0000005928597220 */ /* 0x000fc40000410000 */
[-C--:B------:R-:W-:Y:S02]  /*3870*/  FFMA.FTZ R92, R85, R21.reuse, R4 ;  /* 0x00000015555c7223 */ /* 0x080fe40000010004 */
[----:B------:R-:W1:Y:S01]  /*3880*/  LDS.64 R4, [UR4+0x318] ;  /* 0x00031804ff047984 */ /* 0x000e620008000a00 */
[----:B------:R-:W-:Y:S01]  /*3890*/  FFMA.FTZ R23, R86, R21, R23 ;  /* 0x0000001556177223 */ /* 0x000fe20000010017 */
[----:B------:R-:W-:Y:S02]  /*38a0*/  F2FP.PACK_AB R20, RZ, R20 ;  /* 0x00000014ff14723e */ /* 0x000fe400000000ff */
[----:B------:R-:W-:Y:S01]  /*38b0*/  F2FP.PACK_AB R89, RZ, R89 ;  /* 0x00000059ff59723e */ /* 0x000fe200000000ff */
[----:B------:R-:W-:Y:S02]  /*38c0*/  FMUL.FTZ R91, R42, R91 ;  /* 0x0000005b2a5b7220 */ /* 0x000fe40000410000 */
[----:B------:R-:W-:Y:S01]  /*38d0*/  FMUL.FTZ R90, R41, R90 ;  /* 0x0000005a295a7220 */ /* 0x000fe20000410000 */
[----:B------:R-:W-:Y:S01]  /*38e0*/  PRMT R20, R20, 0x5410, R89 ;  /* 0x0000541014147816 */ /* 0x000fe20000000059 */
[----:B------:R-:W-:-:S02]  /*38f0*/  FMUL.FTZ R22, R39, R22 ;  /* 0x0000001627167220 */ /* 0x000fc40000410000 */
[----:B------:R-:W-:Y:S01]  /*3900*/  FMUL.FTZ R23, R40, R23 ;  /* 0x0000001728177220 */ /* 0x000fe20000410000 */
[----:B------:R-:W-:Y:S01]  /*3910*/  F2FP.PACK_AB R91, RZ, R91 ;  /* 0x0000005bff5b723e */ /* 0x000fe200000000ff */
[----:B------:R-:W-:Y:S01]  /*3920*/  FMUL.FTZ R93, R42, R93 ;  /* 0x0000005d2a5d7220 */ /* 0x000fe20000410000 */
[----:B------:R-:W-:Y:S01]  /*3930*/  F2FP.PACK_AB R90, RZ, R90 ;  /* 0x0000005aff5a723e */ /* 0x000fe200000000ff */
[----:B------:R-:W-:Y:S01]  /*3940*/  FMUL.FTZ R92, R41, R92 ;  /* 0x0000005c295c7220 */ /* 0x000fe20000410000 */
[----:B------:R-:W-:Y:S01]  /*3950*/  F2FP.PACK_AB R22, RZ, R22 ;  /* 0x00000016ff16723e */ /* 0x000fe200000000ff */
[----:B------:R-:W-:Y:S01]  /*3960*/  HFMA2.MMA R46, R20, 1, 1, R46 ;  /* 0x3c003c00142e7835 */ /* 0x000fe2000000002e */
[----:B------:R-:W-:Y:S01]  /*3970*/  F2FP.PACK_AB R23, RZ, R23 ;  /* 0x00000017ff17723e */ /* 0x000fe200000000ff */
[----:B------:R-:W3:Y:S01]  /*3980*/  LDS.64 R20, [UR4+0x10] ;  /* 0x00001004ff147984 */ /* 0x000ee20008000a00 */
[----:B------:R-:W-:Y:S02]  /*3990*/  PRMT R90, R90, 0x5410, R91 ;  /* 0x000054105a5a7816 */ /* 0x000fe4000000005b */
[----:B------:R-:W-:Y:S01]  /*39a0*/  PRMT R22, R22, 0x5410, R23 ;  /* 0x0000541016167816 */ /* 0x000fe20000000017 */
[----:B0-----:R-:W-:Y:S01]  /*39b0*/  HADD2.F32 R23, -RZ, R6.H0_H0 ;  /* 0x20000006ff177230 */ /* 0x001fe20000004100 */
[----:B------:R-:W-:-:S02]  /*39c0*/  F2FP.PACK_AB R93, RZ, R93 ;  /* 0x0000005dff5d723e */ /* 0x000fc400000000ff */
[----:B------:R-:W-:Y:S01]  /*39d0*/  F2FP.PACK_AB R92, RZ, R92 ;  /* 0x0000005cff5c723e */ /* 0x000fe200000000ff */
[----:B------:R-:W-:Y:S01]  /*39e0*/  HADD2 R47, R90, R47 ;  /* 0x0000002f5a2f7230 */ /* 0x000fe20000000000 */
[-C--:B------:R-:W-:Y:S01]  /*39f0*/  FFMA.FTZ R91, R68, R23.reuse, RZ ;  /* 0x00000017445b7223 */ /* 0x080fe200000100ff */
[----:B------:R-:W-:Y:S01]  /*3a00*/  HADD2.F32 R6, -RZ, R6.H1_H1 ;  /* 0x30000006ff067230 */ /* 0x000fe20000004100 */
[----:B------:R-:W-:Y:S01]  /*3a10*/  PRMT R92, R92, 0x5410, R93 ;  /* 0x000054105c5c7816 */ /* 0x000fe2000000005d */
[--C-:B------:R-:W-:Y:S01]  /*3a20*/  HADD2.F32 R89, -RZ, R7.reuse.H0_H0 ;  /* 0x20000007ff597230 */ /* 0x100fe20000004100 */
[-C--:B------:R-:W-:Y:S01]  /*3a30*/  FFMA.FTZ R93, R63, R23.reuse, RZ ;  /* 0x000000173f5d7223 */ /* 0x080fe200000100ff */
[----:B------:R-:W-:Y:S01]  /*3a40*/  HADD2.F32 R90, -RZ, R7.H1_H1 ;  /* 0x30000007ff5a7230 */ /* 0x000fe20000004100 */
[-C--:B------:R-:W-:Y:S02]  /*3a50*/  FFMA.FTZ R7, R64, R23.reuse, RZ ;  /* 0x0000001740077223 */ /* 0x080fe400000100ff */
[----:B------:R-:W-:Y:S01]  /*3a60*/  FFMA.FTZ R23, R66, R23, RZ ;  /* 0x0000001742177223 */ /* 0x000fe200000100ff */
[----:B------:R-:W-:Y:S01]  /*3a70*/  HFMA2.MMA R53, R22, 1, 1, R53 ;  /* 0x3c003c0016357835 */ /* 0x000fe20000000035 */
        /* <DEDUP_REMOVED lines=8> */
[----:B------:R-:W0:Y:S01]  /*3b00*/  LDS.64 R6, [UR4+0x18] ;  /* 0x00001804ff067984 */ /* 0x000e220008000a00 */
[--C-:B-1----:R-:W-:Y:S01]  /*3b10*/  HADD2.F32 R23, -RZ, R4.reuse.H0_H0 ;  /* 0x20000004ff177230 */ /* 0x102fe20000004100 */
[----:B------:R-:W-:Y:S01]  /*3b20*/  HFMA2.MMA R52, R92, 1, 1, R52 ;  /* 0x3c003c005c347835 */ /* 0x000fe20000000034 */
        /* <DEDUP_REMOVED lines=9> */
[--C-:B------:R-:W-:Y:S02]  /*3bc0*/  HADD2.F32 R90, -RZ, R5.reuse.H0_H0 ;  /* 0x20000005ff5a7230 */ /* 0x100fe40000004100 */
[----:B------:R-:W-:Y:S01]  /*3bd0*/  HADD2.F32 R91, -RZ, R5.H1_H1 ;  /* 0x30000005ff5b7230 */ /* 0x000fe20000004100 */
[-C--:B------:R-:W-:Y:S02]  /*3be0*/  FFMA.FTZ R5, R55, R4.reuse, R22 ;  /* 0x0000000437057223 */ /* 0x080fe40000010016 */
[----:B------:R-:W-:-:S02]  /*3bf0*/  FFMA.FTZ R95, R58, R4, R95 ;  /* 0x000000043a5f7223 */ /* 0x000fc4000001005f */
[-C--:B------:R-:W-:Y:S02]  /*3c00*/  FFMA.FTZ R89, R84, R4.reuse, R89 ;  /* 0x0000000454597223 */ /* 0x080fe40000010059 */
[----:B------:R-:W-:Y:S02]  /*3c10*/  FFMA.FTZ R93, R83, R4, R93 ;  /* 0x00000004535d7223 */ /* 0x000fe4000001005d */
[-C--:B------:R-:W-:Y:S02]  /*3c20*/  FFMA.FTZ R4, R54, R90.reuse, R5 ;  /* 0x0000005a36047223 */ /* 0x080fe40000010005 */
[-C--:B------:R-:W-:Y:S02]  /*3c30*/  FFMA.FTZ R92, R82, R90.reuse, R95 ;  /* 0x0000005a525c7223 */ /* 0x080fe4000001005f */
[-C--:B------:R-:W-:Y:S01]  /*3c40*/  FFMA.FTZ R5, R81, R90.reuse, R89 ;  /* 0x0000005a51057223 */ /* 0x080fe20000010059 */
[--C-:B---3--:R-:W-:Y:S01]  /*3c50*/  HADD2.F32 R89, -RZ, R20.reuse.H0_H0 ;  /* 0x20000014ff597230 */ /* 0x108fe20000004100 */
[----:B------:R-:W-:Y:S01]  /*3c60*/  FFMA.FTZ R22, R77, R90, R93 ;  /* 0x0000005a4d167223 */ /* 0x000fe2000001005d */
[----:B------:R-:W-:Y:S01]  /*3c70*/  HADD2.F32 R20, -RZ, R20.H1_H1 ;  /* 0x30000014ff147230 */ /* 0x000fe20000004100 */
[----:B------:R-:W-:-:S02]  /*3c80*/  FFMA.FTZ R4, R56, R91, R4 ;  /* 0x0000005b38047223 */ /* 0x000fc40000010004 */
[-C--:B------:R-:W-:Y:S01]  /*3c90*/  FFMA.FTZ R23, R87, R91.reuse, R92 ;  /* 0x0000005b57177223 */ /* 0x080fe2000001005c */
[--C-:B------:R-:W-:Y:S01]  /*3ca0*/  HADD2.F32 R92, -RZ, R21.reuse.H1_H1 ;  /* 0x30000015ff5c7230 */ /* 0x100fe20000004100 */
[-C--:B------:R-:W-:Y:S02]  /*3cb0*/  FFMA.FTZ R5, R86, R91.reuse, R5 ;  /* 0x0000005b56057223 */ /* 0x080fe40000010005 */
[----:B------:R-:W-:Y:S01]  /*3cc0*/  FFMA.FTZ R22, R85, R91, R22 ;  /* 0x0000005b55167223 */ /* 0x000fe20000010016 */
[----:B------:R-:W-:Y:S01]  /*3cd0*/  HADD2.F32 R91, -RZ, R21.H0_H0 ;  /* 0x20000015ff5b7230 */ /* 0x000fe20000004100 */
[----:B------:R-:W-:Y:S02]  /*3ce0*/  FFMA.FTZ R21, R64, R89, RZ ;  /* 0x0000005940157223 */ /* 0x000fe400000100ff */
[C---:B------:R-:W-:Y:S02]  /*3cf0*/  FFMA.FTZ R95, R89.reuse, R63, RZ ;  /* 0x0000003f595f7223 */ /* 0x040fe400000100ff */
[----:B------:R-:W-:-:S02]  /*3d00*/  FFMA.FTZ R93, R89, R68, RZ ;  /* 0x00000044595d7223 */ /* 0x000fc400000100ff */
[----:B------:R-:W-:Y:S02]  /*3d10*/  FFMA.FTZ R89, R89, R66, RZ ;  /* 0x0000004259597223 */ /* 0x000fe400000100ff */
[----:B------:R-:W-:Y:S02]  /*3d20*/  FFMA.FTZ R90, R65, R20, R21 ;  /* 0x00000014415a7223 */ /* 0x000fe40000010015 */
[C---:B------:R-:W-:Y:S02]  /*3d30*/  FFMA.FTZ R95, R20.reuse, R70, R95 ;  /* 0x00000046145f7223 */ /* 0x040fe4000001005f */
[C---:B------:R-:W-:Y:S02]  /*3d40*/  FFMA.FTZ R93, R20.reuse, R69, R93 ;  /* 0x00000045145d7223 */ /* 0x040fe4000001005d */
[----:B------:R-:W-:Y:S01]  /*3d50*/  FFMA.FTZ R20, R20, R67, R89 ;  /* 0x0000004314147223 */ /* 0x000fe20000010059 */
[----:B------:R-:W-:Y:S01]  /*3d60*/  LOP3.LUT R21, R15, 0xff, RZ, 0xc0, !PT ;  /* 0x000000ff0f157812 */ /* 0x000fe200078ec0ff */
[----:B------:R-:W-:-:S02]  /*3d70*/  FFMA.FTZ R90, R71, R91, R90 ;  /* 0x0000005b475a7223 */ /* 0x000fc4000001005a */
[C---:B------:R-:W-:Y:S02]  /*3d80*/  FFMA.FTZ R95, R91.reuse, R88, R95 ;  /* 0x000000585b5f7223 */ /* 0x040fe4000001005f */
[C---:B------:R-:W-:Y:S02]  /*3d90*/  FFMA.FTZ R93, R91.reuse, R74, R93 ;  /* 0x0000004a5b5d7223 */ /* 0x040fe4000001005d */
[----:B------:R-:W-:Y:S01]  /*3da0*/  FFMA.FTZ R91, R91, R73, R20 ;  /* 0x000000495b5b7223 */ /* 0x000fe20000010014 */
[----:B------:R-:W-:Y:S01]  /*3db0*/  IADD3 R99, -R26, R21, RZ ;  /* 0x000000151a637210 */ /* 0x000fe20007ffe1ff */
[----:B------:R-:W-:Y:S02]  /*3dc0*/  FFMA.FTZ R90, R61, R92, R90 ;  /* 0x0000005c3d5a7223 */ /* 0x000fe4000001005a */
[C---:B------:R-:W-:Y:S02]  /*3dd0*/  FFMA.FTZ R95, R92.reuse, R62, R95 ;  /* 0x0000003e5c5f7223 */ /* 0x040fe4000001005f */
[C---:B------:R-:W-:Y:S01]  /*3de0*/  FFMA.FTZ R94, R92.reuse, R75, R93 ;  /* 0x0000004b5c5e7223 */ /* 0x040fe2000001005d */
[----:B0-----:R-:W-:Y:S01]  /*3df0*/  HADD2.F32 R21, -RZ, R6.H0_H0 ;  /* 0x20000006ff157230 */ /* 0x001fe20000004100 */
[----:B------:R-:W-:Y:S01]  /*3e00*/  FFMA.FTZ R92, R92, R76, R91 ;  /* 0x0000004c5c5c7223 */ /* 0x000fe2000001005b */
[----:B------:R-:W-:Y:S01]  /*3e10*/  SHF.R.U32.HI R91, RZ, 0x8, R12 ;  /* 0x00000008ff5b7819 */ /* 0x000fe2000001160c */
[----:B------:R-:W-:-:S02]  /*3e20*/  HADD2.F32 R20, -RZ, R7.H0_H0 ;  /* 0x20000007ff147230 */ /* 0x000fc40000004100 */
[----:B------:R-:W-:Y:S01]  /*3e30*/  HADD2.F32 R89, -RZ, R7.H1_H1 ;  /* 0x30000007ff597230 */ /* 0x000fe20000004100 */
[----:B------:R-:W-:Y:S01]  /*3e40*/  SHF.R.U32.HI R7, RZ, 0x8, R15 ;  /* 0x00000008ff077819 */ /* 0x000fe2000001160f */
[----:B------:R-:W-:Y:S01]  /*3e50*/  HADD2.F32 R6, -RZ, R6.H1_H1 ;  /* 0x30000006ff067230 */ /* 0x000fe20000004100 */
[----:B------:R-:W-:Y:S01]  /*3e60*/  LOP3.LUT R98, R91, 0xff, RZ, 0xc0, !PT ;  /* 0x000000ff5b627812 */ /* 0x000fe200078ec0ff */
[----:B------:R-:W-:Y:S02]  /*3e70*/  FFMA.FTZ R90, R57, R21, R90 ;  /* 0x00000015395a7223 */ /* 0x000fe4000001005a */
[C---:B------:R-:W-:Y:S02]  /*3e80*/  FFMA.FTZ R95, R21.reuse, R80, R95 ;  /* 0x00000050155f7223 */ /* 0x040fe4000001005f */
[C---:B------:R-:W-:Y:S02]  /*3e90*/  FFMA.FTZ R91, R21.reuse, R79, R94 ;  /* 0x0000004f155b7223 */ /* 0x040fe4000001005e */
[----:B------:R-:W-:Y:S01]  /*3ea0*/  FFMA.FTZ R92, R21, R78, R92 ;  /* 0x0000004e155c7223 */ /* 0x000fe2000001005c */
[----:B------:R-:W-:Y:S01]  /*3eb0*/  LOP3.LUT R21, R7, 0xff, RZ, 0xc0, !PT ;  /* 0x000000ff07157812 */ /* 0x000fe200078ec0ff */
[----:B------:R-:W-:Y:S01]  /*3ec0*/  FFMA.FTZ R7, R55, R6, R90 ;  /* 0x0000000637077223 */ /* 0x000fe2000001005a */
[----:B------:R-:W-:Y:S01]  /*3ed0*/  LOP3.LUT R96, R12, 0xff, RZ, 0xc0, !PT ;  /* 0x000000ff0c607812 */ /* 0x000fe200078ec0ff */
[----:B------:R-:W-:-:S02]  /*3ee0*/  FFMA.FTZ R95, R6, R58, R95 ;  /* 0x0000003a065f7223 */ /* 0x000fc4000001005f */
[C---:B------:R-:W-:Y:S02]  /*3ef0*/  FFMA.FTZ R91, R6.reuse, R84, R91 ;  /* 0x00000054065b7223 */ /* 0x040fe4000001005b */
[----:B------:R-:W-:Y:S01]  /*3f00*/  FFMA.FTZ R92, R6, R83, R92 ;  /* 0x00000053065c7223 */ /* 0x000fe2000001005c */
[----:B------:R-:W-:Y:S01]  /*3f10*/  SHF.R.U32.HI R6, RZ, 0x10, R12 ;  /* 0x00000010ff067819 */ /* 0x000fe2000001160c */
[----:B------:R-:W-:Y:S01]  /*3f20*/  FFMA.FTZ R7, R54, R20, R7 ;  /* 0x0000001436077223 */ /* 0x000fe20000010007 */
[----:B------:R-:W-:Y:S01]  /*3f30*/  IADD3 R96, -R35, R96, RZ ;  /* 0x0000006023607210 */ /* 0x000fe20007ffe1ff */
[C---:B------:R-:W-:Y:S02]  /*3f40*/  FFMA.FTZ R90, R20.reuse, R82, R95 ;  /* 0x00000052145a7223 */ /* 0x040fe4000001005f */
[C---:B------:R-:W-:Y:S02]  /*3f50*/  FFMA.FTZ R91, R20.reuse, R81, R91 ;  /* 0x00000051145b7223 */ /* 0x040fe4000001005b */
[----:B------:R-:W-:Y:S01]  /*3f60*/  FFMA.FTZ R92, R20, R77, R92 ;  /* 0x0000004d145c7223 */ /* 0x000fe2000001005c */
[----:B------:R-:W-:Y:S01]  /*3f70*/  LOP3.LUT R20, R6, 0xff, RZ, 0xc0, !PT ;  /* 0x000000ff06147812 */ /* 0x000fe200078ec0ff */
[----:B------:R-:W-:-:S02]  /*3f80*/  FMUL.FTZ R4, R39, R4 ;  /* 0x0000000427047220 */ /* 0x000fc40000410000 */
[----:B------:R-:W-:Y:S01]  /*3f90*/  FMUL.FTZ R5, R40, R5 ;  /* 0x0000000528057220 */ /* 0x000fe20000410000 */
[----:B------:R0:W-:Y:S01]  /*3fa0*/  I2F.F16 R101, R96 ;  /* 0x0000006000657306 */ /* 0x0001e20000200c00 */
[C---:B------:R-:W-:Y:S02]  /*3fb0*/  IADD3 R100, -R35.reuse, R98, RZ ;  /* 0x0000006223647210 */ /* 0x040fe40007ffe1ff */
[----:B------:R-:W-:Y:S02]  /*3fc0*/  IADD3 R98, -R26, R21, RZ ;  /* 0x000000151a627210 */ /* 0x000fe40007ffe1ff */
[----:B------:R-:W-:Y:S02]  /*3fd0*/  F2FP.PACK_AB R21, RZ, R5 ;  /* 0x00000005ff15723e */ /* 0x000fe400000000ff */
[----:B0-----:R-:W-:Y:S02]  /*3fe0*/  IADD3 R96, -R35, R20, RZ ;  /* 0x0000001423607210 */ /* 0x001fe40007ffe1ff */
[----:B------:R-:W-:-:S02]  /*3ff0*/  F2FP.PACK_AB R20, RZ, R4 ;  /* 0x00000004ff14723e */ /* 0x000fc400000000ff */
[----:B------:R-:W0:Y:S01]  /*4000*/  LDS.64 R4, [UR4+0x410] ;  /* 0x00041004ff047984 */ /* 0x000e220008000a00 */
[----:B------:R-:W-:Y:S02]  /*4010*/  FFMA.FTZ R6, R56, R89, R7 ;  /* 0x0000005938067223 */ /* 0x000fe40000010007 */
[C---:B------:R-:W-:Y:S01]  /*4020*/  FFMA.FTZ R7, R89.reuse, R87, R90 ;  /* 0x0000005759077223 */ /* 0x040fe2000001005a */
[----:B------:R-:W-:Y:S01]  /*4030*/  SHF.R.U32.HI R90, RZ, 0x10, R15 ;  /* 0x00000010ff5a7819 */ /* 0x000fe2000001160f */
[C---:B------:R-:W-:Y:S02]  /*4040*/  FFMA.FTZ R91, R89.reuse, R86, R91 ;  /* 0x00000056595b7223 */ /* 0x040fe4000001005b */
[----:B------:R-:W-:Y:S01]  /*4050*/  FFMA.FTZ R92, R89, R85, R92 ;  /* 0x00000055595c7223 */ /* 0x000fe2000001005c */
[----:B------:R-:W-:Y:S02]  /*4060*/  LEA.HI R89, R12, -R35, RZ, 0x8 ;  /* 0x800000230c597211 */ /* 0x000fe400078f40ff */
[----:B------:R-:W-:Y:S01]  /*4070*/  PRMT R12, R20, 0x5410, R21 ;  /* 0x00005410140c7816 */ /* 0x000fe20000000015 */
[----:B------:R-:W-:Y:S01]  /*4080*/  FMUL.FTZ R6, R39, R6 ;  /* 0x0000000627067220 */ /* 0x000fe20000410000 */
[----:B------:R-:W-:Y:S01]  /*4090*/  LOP3.LUT R21, R90, 0xff, RZ, 0xc0, !PT ;  /* 0x000000ff5a157812 */ /* 0x000fe200078ec0ff */
[----:B------:R-:W-:-:S02]  /*40a0*/  FMUL.FTZ R7, R42, R7 ;  /* 0x000000072a077220 */ /* 0x000fc40000410000 */
[----:B------:R-:W-:Y:S01]  /*40b0*/  FMUL.FTZ R23, R42, R23 ;  /* 0x000000172a177220 */ /* 0x000fe20000410000 */
[----:B------:R-:W-:Y:S01]  /*40c0*/  HFMA2.MMA R48, R12, 1, 1, R48 ;  /* 0x3c003c000c307835 */ /* 0x000fe20000000030 */
[----:B------:R-:W-:Y:S01]  /*40d0*/  FMUL.FTZ R22, R41, R22 ;  /* 0x0000001629167220 */ /* 0x000fe20000410000 */
[----:B------:R-:W-:Y:S01]  /*40e0*/  IADD3 R97, -R26, R21, RZ ;  /* 0x000000151a617210 */ /* 0x000fe20007ffe1ff */
[----:B------:R-:W-:Y:S01]  /*40f0*/  FMUL.FTZ R91, R40, R91 ;  /* 0x0000005b285b7220 */ /* 0x000fe20000410000 */
[----:B------:R-:W-:Y:S02]  /*4100*/  F2FP.PACK_AB R12, RZ, R6 ;  /* 0x00000006ff0c723e */ /* 0x000fe400000000ff */
[----:B------:R-:W-:Y:S02]  /*4110*/  F2FP.PACK_AB R21, RZ, R7 ;  /* 0x00000007ff15723e */ /* 0x000fe400000000ff */
[----:B------:R-:W1:Y:S01]  /*4120*/  LDS.64 R6, [UR4+0x418] ;  /* 0x00041804ff067984 */ /* 0x000e620008000a00 */
[----:B------:R-:W-:-:S02]  /*4130*/  F2FP.PACK_AB R23, RZ, R23 ;  /* 0x00000017ff17723e */ /* 0x000fc400000000ff */
[----:B------:R-:W-:Y:S02]  /*4140*/  F2FP.PACK_AB R22, RZ, R22 ;  /* 0x00000016ff16723e */ /* 0x000fe400000000ff */
[----:B------:R-:W-:Y:S01]  /*4150*/  F2FP.PACK_AB R91, RZ, R91 ;  /* 0x0000005bff5b723e */ /* 0x000fe200000000ff */
[----:B------:R-:W-:Y:S01]  /*4160*/  FMUL.FTZ R92, R41, R92 ;  /* 0x0000005c295c7220 */ /* 0x000fe20000410000 */
[----:B------:R-:W-:Y:S02]  /*4170*/  PRMT R23, R22, 0x5410, R23 ;  /* 0x0000541016177816 */ /* 0x000fe40000000017 */
[----:B------:R-:W-:Y:S01]  /*4180*/  PRMT R22, R12, 0x5410, R91 ;  /* 0x000054100c167816 */ /* 0x000fe2000000005b */
[----:B------:R0:W-:Y:S01]  /*4190*/  I2F.F16 R20, R89 ;  /* 0x0000005900147306 */ /* 0x0001e20000200c00 */
[----:B------:R-:W-:Y:S02]  /*41a0*/  F2FP.PACK_AB R92, RZ, R92 ;  /* 0x0000005cff5c723e */ /* 0x000fe400000000ff */
[----:B--2---:R-:W-:-:S02]  /*41b0*/  LOP3.LUT R90, R8, 0xff, RZ, 0xc0, !PT ;  /* 0x000000ff085a7812 */ /* 0x004fc400078ec0ff */
[----:B------:R-:W-:Y:S01]  /*41c0*/  HFMA2.MMA R50, R22, 1, 1, R50 ;  /* 0x3c003c0016327835 */ /* 0x000fe20000000032 */
[--C-:B------:R-:W-:Y:S02]  /*41d0*/  SHF.R.U32.HI R22, RZ, 0x10, R8.reuse ;  /* 0x00000010ff167819 */ /* 0x100fe40000011608 */
[----:B------:R-:W-:Y:S01]  /*41e0*/  SHF.R.U32.HI R12, RZ, 0x8, R8 ;  /* 0x00000008ff0c7819 */ /* 0x000fe20000011608 */
[--C-:B0-----:R-:W-:Y:S01]  /*41f0*/  HADD2.F32 R89, -RZ, R4.reuse.H0_H0 ;  /* 0x20000004ff597230 */ /* 0x101fe20000004100 */
[----:B------:R-:W-:Y:S01]  /*4200*/  PRMT R92, R92, 0x5410, R21 ;  /* 0x000054105c5c7816 */ /* 0x000fe20000000015 */
[--C-:B------:R-:W-:Y:S01]  /*4210*/  HADD2.F32 R91, -RZ, R5.reuse.H0_H0 ;  /* 0x20000005ff5b7230 */ /* 0x100fe20000004100 */
[----:B------:R-:W-:Y:S01]  /*4220*/  IADD3 R21, -R35, R90, RZ ;  /* 0x0000005a23157210 */ /* 0x000fe20007ffe1ff */
[----:B------:R-:W-:Y:S01]  /*4230*/  HADD2.F32 R90, -RZ, R5.H1_H1 ;  /* 0x30000005ff5a7230 */ /* 0x000fe20000004100 */
[----:B------:R-:W-:Y:S01]  /*4240*/  LOP3.LUT R94, R22, 0xff, RZ, 0xc0, !PT ;  /* 0x000000ff165e7812 */ /* 0x000fe200078ec0ff */
[----:B------:R-:W-:Y:S01]  /*4250*/  HADD2.F32 R4, -RZ, R4.H1_H1 ;  /* 0x30000004ff047230 */ /* 0x000fe20000004100 */
[----:B------:R-:W-:Y:S01]  /*4260*/  LOP3.LUT R12, R12, 0xff, RZ, 0xc0, !PT ;  /* 0x000000ff0c0c7812 */ /* 0x000fe200078ec0ff */
[----:B------:R-:W-:-:S02]  /*4270*/  FFMA.FTZ R5, R64, R89, RZ ;  /* 0x0000005940057223 */ /* 0x000fc400000100ff */
[-C--:B------:R-:W-:Y:S02]  /*4280*/  FFMA.FTZ R93, R63, R89.reuse, RZ ;  /* 0x000000593f5d7223 */ /* 0x080fe400000100ff */
[-C--:B------:R-:W-:Y:S02]  /*4290*/  FFMA.FTZ R22, R68, R89.reuse, RZ ;  /* 0x0000005944167223 */ /* 0x080fe400000100ff */
[----:B------:R-:W-:Y:S01]  /*42a0*/  FFMA.FTZ R89, R66, R89, RZ ;  /* 0x0000005942597223 */ /* 0x000fe200000100ff */
[----:B------:R-:W-:Y:S01]  /*42b0*/  HADD2 R44, R23, R44 ;  /* 0x0000002c172c7230 */ /* 0x000fe20000000000 */
[----:B------:R-:W-:Y:S01]  /*42c0*/  IADD3 R23, -R35, R12, RZ ;  /* 0x0000000c23177210 */ /* 0x000fe20007ffe1ff */
[----:B------:R-:W-:Y:S01]  /*42d0*/  HADD2 R51, R92, R51 ;  /* 0x000000335c337230 */ /* 0x000fe20000000000 */
[-C--:B------:R-:W-:Y:S02]  /*42e0*/  FFMA.FTZ R12, R65, R4.reuse, R5 ;  /* 0x00000004410c7223 */ /* 0x080fe40000010005 */
[----:B------:R-:W-:-:S02]  /*42f0*/  FFMA.FTZ R93, R70, R4, R93 ;  /* 0x00000004465d7223 */ /* 0x000fc4000001005d */
[-C--:B------:R-:W-:Y:S02]  /*4300*/  FFMA.FTZ R22, R69, R4.reuse, R22 ;  /* 0x0000000445167223 */ /* 0x080fe40000010016 */
[----:B------:R-:W-:Y:S02]  /*4310*/  FFMA.FTZ R92, R67, R4, R89 ;  /* 0x00000004435c7223 */ /* 0x000fe40000010059 */
[----:B------:R-:W0:Y:S01]  /*4320*/  LDS.64 R4, [UR4+0x510] ;  /* 0x00051004ff047984 */ /* 0x000e220008000a00 */
[-C--:B------:R-:W-:Y:S01]  /*4330*/  FFMA.FTZ R12, R71, R91.reuse, R12 ;  /* 0x0000005b470c7223 */ /* 0x080fe2000001000c */
[----:B------:R-:W-:Y:S01]  /*4340*/  IADD3 R102, -R35, R94, RZ ;  /* 0x0000005e23667210 */ /* 0x000fe20007ffe1ff */
[-C--:B------:R-:W-:Y:S02]  /*4350*/  FFMA.FTZ R93, R88, R91.reuse, R93 ;  /* 0x0000005b585d7223 */ /* 0x080fe4000001005d */
[-C--:B------:R-:W-:Y:S02]  /*4360*/  FFMA.FTZ R89, R74, R91.reuse, R22 ;  /* 0x0000005b4a597223 */ /* 0x080fe40000010016 */
[----:B------:R-:W-:Y:S01]  /*4370*/  FFMA.FTZ R91, R73, R91, R92 ;  /* 0x0000005b495b7223 */ /* 0x000fe2000001005c */
[----:B------:R2:W-:Y:S01]  /*4380*/  I2F.F16 R22, R102 ;  /* 0x0000006600167306 */ /* 0x0005e20000200c00 */
[----:B------:R-:W-:-:S02]  /*4390*/  FFMA.FTZ R12, R61, R90, R12 ;  /* 0x0000005a3d0c7223 */ /* 0x000fc4000001000c */
[-C--:B------:R-:W-:Y:S01]  /*43a0*/  FFMA.FTZ R95, R76, R90.reuse, R91 ;  /* 0x0000005a4c5f7223 */ /* 0x080fe2000001005b */
[--C-:B-1----:R-:W-:Y:S01]  /*43b0*/  HADD2.F32 R91, -RZ, R6.reuse.H0_H0 ;  /* 0x20000006ff5b7230 */ /* 0x102fe20000004100 */
[-C--:B------:R-:W-:Y:S01]  /*43c0*/  FFMA.FTZ R93, R62, R90.reuse, R93 ;  /* 0x0000005a3e5d7223 */ /* 0x080fe2000001005d */
[--C-:B------:R-:W-:Y:S01]  /*43d0*/  HADD2.F32 R92, -RZ, R7.reuse.H0_H0 ;  /* 0x20000007ff5c7230 */ /* 0x100fe20000004100 */
[----:B------:R-:W-:Y:S01]  /*43e0*/  FFMA.FTZ R94, R75, R90, R89 ;  /* 0x0000005a4b5e7223 */ /* 0x000fe20000010059 */
[----:B--2---:R-:W-:Y:S01]  /*43f0*/  SHF.R.U32.HI R102, RZ, 0x8, R11 ;  /* 0x00000008ff667819 */ /* 0x004fe2000001160b */
[----:B------:R-:W-:Y:S01]  /*4400*/  HADD2.F32 R90, -RZ, R7.H1_H1 ;  /* 0x30000007ff5a7230 */ /* 0x000fe20000004100 */
[-C--:B------:R-:W-:Y:S01]  /*4410*/  FFMA.FTZ R12, R57, R91.reuse, R12 ;  /* 0x0000005b390c7223 */ /* 0x080fe2000001000c */
[----:B------:R-:W-:Y:S01]  /*4420*/  HADD2.F32 R6, -RZ, R6.H1_H1 ;  /* 0x30000006ff067230 */ /* 0x000fe20000004100 */
[----:B------:R-:W-:Y:S01]  /*4430*/  LOP3.LUT R7, R102, 0xff, RZ, 0xc0, !PT ;  /* 0x000000ff66077812 */ /* 0x000fe200078ec0ff */
[----:B------:R-:W-:-:S02]  /*4440*/  FFMA.FTZ R103, R80, R91, R93 ;  /* 0x0000005b50677223 */ /* 0x000fc4000001005d */
[-C--:B------:R-:W-:Y:S02]  /*4450*/  FFMA.FTZ R93, R79, R91.reuse, R94 ;  /* 0x0000005b4f5d7223 */ /* 0x080fe4000001005e */
[----:B------:R-:W-:Y:S01]  /*4460*/  FFMA.FTZ R95, R78, R91, R95 ;  /* 0x0000005b4e5f7223 */ /* 0x000fe2000001005f */
[----:B------:R-:W-:Y:S01]  /*4470*/  IADD3 R91, -R26, R7, RZ ;  /* 0x000000071a5b7210 */ /* 0x000fe20007ffe1ff */
[-C--:B------:R-:W-:Y:S02]  /*4480*/  FFMA.FTZ R7, R55, R6.reuse, R12 ;  /* 0x0000000637077223 */ /* 0x080fe4000001000c */
[-C--:B------:R-:W-:Y:S02]  /*4490*/  FFMA.FTZ R103, R58, R6.reuse, R103 ;  /* 0x000000063a677223 */ /* 0x080fe40000010067 */
[-C--:B------:R-:W-:Y:S02]  /*44a0*/  FFMA.FTZ R12, R84, R6.reuse, R93 ;  /* 0x00000006540c7223 */ /* 0x080fe4000001005d */
[----:B------:R-:W-:-:S02]  /*44b0*/  FFMA.FTZ R6, R83, R6, R95 ;  /* 0x0000000653067223 */ /* 0x000fc4000001005f */
[-C--:B------:R-:W-:Y:S01]  /*44c0*/  FFMA.FTZ R95, R81, R92.reuse, R12 ;  /* 0x0000005c515f7223 */ /* 0x080fe2000001000c */
[----:B------:R-:W-:Y:S01]  /*44d0*/  SHF.R.U32.HI R104, RZ, 0x10, R11 ;  /* 0x00000010ff687819 */ /* 0x000fe2000001160b */
[-C--:B------:R-:W-:Y:S02]  /*44e0*/  FFMA.FTZ R93, R54, R92.reuse, R7 ;  /* 0x0000005c365d7223 */ /* 0x080fe40000010007 */
[-C--:B------:R-:W-:Y:S02]  /*44f0*/  FFMA.FTZ R12, R77, R92.reuse, R6 ;  /* 0x0000005c4d0c7223 */ /* 0x080fe40000010006 */
[----:B------:R-:W1:Y:S01]  /*4500*/  LDS.64 R6, [UR4+0x518] ;  /* 0x00051804ff067984 */ /* 0x000e620008000a00 */
[----:B------:R-:W-:Y:S01]  /*4510*/  LOP3.LUT R105, R104, 0xff, RZ, 0xc0, !PT ;  /* 0x000000ff68697812 */ /* 0x000fe200078ec0ff */
[----:B------:R-:W-:-:S03]  /*4520*/  FFMA.FTZ R103, R82, R92, R103 ;  /* 0x0000005c52677223 */ /* 0x000fc60000010067 */
[----:B------:R-:W-:Y:S01]  /*4530*/  IADD3 R104, -R26, R105, RZ ;  /* 0x000000691a687210 */ /* 0x000fe20007ffe1ff */
[--C-:B0-----:R-:W-:Y:S01]  /*4540*/  HADD2.F32 R105, -RZ, R4.reuse.H0_H0 ;  /* 0x20000004ff697230 */ /* 0x101fe20000004100 */
[-C--:B------:R-:W-:Y:S01]  /*4550*/  FFMA.FTZ R94, R56, R90.reuse, R93 ;  /* 0x0000005a385e7223 */ /* 0x080fe2000001005d */
[----:B------:R-:W-:Y:S01]  /*4560*/  HADD2.F32 R102, -RZ, R4.H1_H1 ;  /* 0x30000004ff667230 */ /* 0x000fe20000004100 */
[-C--:B------:R-:W-:Y:S02]  /*4570*/  FFMA.FTZ R93, R87, R90.reuse, R103 ;  /* 0x0000005a575d7223 */ /* 0x080fe40000010067 */
[-C--:B------:R-:W-:Y:S01]  /*4580*/  FFMA.FTZ R95, R86, R90.reuse, R95 ;  /* 0x0000005a565f7223 */ /* 0x080fe2000001005f */
[--C-:B------:R-:W-:Y:S01]  /*4590*/  HADD2.F32 R4, -RZ, R5.reuse.H0_H0 ;  /* 0x20000005ff047230 */ /* 0x100fe20000004100 */
[----:B------:R-:W-:Y:S01]  /*45a0*/  FFMA.FTZ R90, R85, R90, R12 ;  /* 0x0000005a555a7223 */ /* 0x000fe2000001000c */
[----:B------:R-:W-:Y:S01]  /*45b0*/  HADD2.F32 R12, -RZ, R5.H1_H1 ;  /* 0x30000005ff0c7230 */ /* 0x000fe20000004100 */
[-C--:B------:R-:W-:Y:S01]  /*45c0*/  FFMA.FTZ R64, R64, R105.reuse, RZ ;  /* 0x0000006940407223 */ /* 0x080fe200000100ff */
[----:B------:R-:W-:Y:S01]  /*45d0*/  LOP3.LUT R5, R13, 0xff, RZ, 0xc0, !PT ;  /* 0x000000ff0d057812 */ /* 0x000fe200078ec0ff */
[----:B------:R-:W-:-:S02]  /*45e0*/  FFMA.FTZ R63, R63, R105, RZ ;  /* 0x000000693f3f7223 */ /* 0x000fc400000100ff */
[-C--:B------:R-:W-:Y:S02]  /*45f0*/  FFMA.FTZ R68, R68, R105.reuse, RZ ;  /* 0x0000006944447223 */ /* 0x080fe400000100ff */
[----:B------:R-:W-:Y:S02]  /*4600*/  FFMA.FTZ R66, R66, R105, RZ ;  /* 0x0000006942427223 */ /* 0x000fe400000100ff */
[-C--:B------:R-:W-:Y:S01]  /*4610*/  FFMA.FTZ R65, R65, R102.reuse, R64 ;  /* 0x0000006641417223 */ /* 0x080fe20000010040 */
[----:B------:R-:W-:Y:S01]  /*4620*/  SHF.R.U32.HI R64, RZ, 0x8, R13 ;  /* 0x00000008ff407819 */ /* 0x000fe2000001160d */
[-C--:B------:R-:W-:Y:S01]  /*4630*/  FFMA.FTZ R63, R70, R102.reuse, R63 ;  /* 0x00000066463f7223 */ /* 0x080fe2000001003f */
[----:B------:R-:W-:Y:S01]  /*4640*/  IADD3 R5, -R36, R5, RZ ;  /* 0x0000000524057210 */ /* 0x000fe20007ffe1ff */
[-C--:B------:R-:W-:Y:S02]  /*4650*/  FFMA.FTZ R69, R69, R102.reuse, R68 ;  /* 0x0000006645457223 */ /* 0x080fe40000010044 */
[----:B------:R-:W-:Y:S01]  /*4660*/  FFMA.FTZ R66, R67, R102, R66 ;  /* 0x0000006643427223 */ /* 0x000fe20000010042 */
[----:B------:R-:W-:Y:S01]  /*4670*/  LOP3.LUT R103, R64, 0xff, RZ, 0xc0, !PT ;  /* 0x000000ff40677812 */ /* 0x000fe200078ec0ff */
[-C--:B------:R-:W-:Y:S01]  /*4680*/  FFMA.FTZ R71, R71, R4.reuse, R65 ;  /* 0x0000000447477223 */ /* 0x080fe20000010041 */
[----:B------:R0:W-:Y:S01]  /*4690*/  I2F.F16 R64, R5 ;  /* 0x0000000500407306 */ /* 0x0001e20000200c00 */
[----:B------:R-:W-:-:S02]  /*46a0*/  FFMA.FTZ R63, R88, R4, R63 ;  /* 0x00000004583f7223 */ /* 0x000fc4000001003f */
[-C--:B------:R-:W-:Y:S02]  /*46b0*/  FFMA.FTZ R69, R74, R4.reuse, R69 ;  /* 0x000000044a457223 */ /* 0x080fe40000010045 */
[----:B------:R-:W-:Y:S02]  /*46c0*/  FFMA.FTZ R73, R73, R4, R66 ;  /* 0x0000000449497223 */ /* 0x000fe40000010042 */
[----:B0-----:R-:W0:Y:S01]  /*46d0*/  LDS.64 R4, [UR4+0x120] ;  /* 0x00012004ff047984 */ /* 0x001e220008000a00 */
[----:B------:R-:W-:Y:S02]  /*46e0*/  LOP3.LUT R68, R14, 0xff, RZ, 0xc0, !PT ;  /* 0x000000ff0e447812 */ /* 0x000fe400078ec0ff */
[----:B------:R-:W-:Y:S02]  /*46f0*/  SHF.R.U32.HI R67, RZ, 0x8, R14 ;  /* 0x00000008ff437819 */ /* 0x000fe4000001160e */
[----:B------:R-:W-:Y:S01]  /*4700*/  IADD3 R66, -R37, R68, RZ ;  /* 0x0000004425427210 */ /* 0x000fe20007ffe1ff */
[-C--:B------:R-:W-:Y:S01]  /*4710*/  FFMA.FTZ R68, R61, R12.reuse, R71 ;  /* 0x0000000c3d447223 */ /* 0x080fe20000010047 */
[----:B-1----:R-:W-:Y:S01]  /*4720*/  HADD2.F32 R61, -RZ, R6.H0_H0 ;  /* 0x20000006ff3d7230 */ /* 0x002fe20000004100 */
[-C--:B------:R-:W-:Y:S01]  /*4730*/  FFMA.FTZ R63, R62, R12.reuse, R63 ;  /* 0x0000000c3e3f7223 */ /* 0x080fe2000001003f */
[----:B------:R-:W-:Y:S01]  /*4740*/  LOP3.LUT R70, R67, 0xff, RZ, 0xc0, !PT ;  /* 0x000000ff43467812 */ /* 0x000fe200078ec0ff */
[----:B------:R-:W-:-:S02]  /*4750*/  FFMA.FTZ R74, R75, R12, R69 ;  /* 0x0000000c4b4a7223 */ /* 0x000fc40000010045 */
[----:B------:R-:W-:Y:S01]  /*4760*/  FFMA.FTZ R73, R76, R12, R73 ;  /* 0x0000000c4c497223 */ /* 0x000fe20000010049 */
[----:B------:R-:W-:Y:S01]  /*4770*/  HADD2.F32 R12, -RZ, R6.H1_H1 ;  /* 0x30000006ff0c7230 */ /* 0x000fe20000004100 */
[-C--:B------:R-:W-:Y:S01]  /*4780*/  FFMA.FTZ R63, R80, R61.reuse, R63 ;  /* 0x0000003d503f7223 */ /* 0x080fe2000001003f */
[----:B------:R-:W-:Y:S01]  /*4790*/  IADD3 R69, -R37, R70, RZ ;  /* 0x0000004625457210 */ /* 0x000fe20007ffe1ff */
[----:B------:R-:W-:Y:S01]  /*47a0*/  HADD2.F32 R70, -RZ, R7.H0_H0 ;  /* 0x20000007ff467230 */ /* 0x000fe20000004100 */
[----:B------:R-:W-:Y:S01]  /*47b0*/  SHF.R.U32.HI R62, RZ, 0x10, R13 ;  /* 0x00000010ff3e7819 */ /* 0x000fe2000001160d */
[-C--:B------:R-:W-:Y:S02]  /*47c0*/  FFMA.FTZ R68, R57, R61.reuse, R68 ;  /* 0x0000003d39447223 */ /* 0x080fe40000010044 */
[-C--:B------:R-:W-:Y:S02]  /*47d0*/  FFMA.FTZ R79, R79, R61.reuse, R74 ;  /* 0x0000003d4f4f7223 */ /* 0x080fe4000001004a */
[----:B------:R-:W-:-:S02]  /*47e0*/  FFMA.FTZ R73, R78, R61, R73 ;  /* 0x0000003d4e497223 */ /* 0x000fc40000010049 */
[-C--:B------:R-:W-:Y:S01]  /*47f0*/  FFMA.FTZ R63, R58, R12.reuse, R63 ;  /* 0x0000000c3a3f7223 */ /* 0x080fe2000001003f */
[----:B------:R-:W1:Y:S01]  /*4800*/  I2F.F16 R99, R99 ;  /* 0x0000006300637306 */ /* 0x000e620000200c00 */
[----:B------:R-:W-:Y:S01]  /*4810*/  SHF.R.U32.HI R57, RZ, 0x10, R14 ;  /* 0x00000010ff397819 */ /* 0x000fe2000001160e */
[----:B------:R-:W-:Y:S01]  /*4820*/  HADD2.F32 R7, -RZ, R7.H1_H1 ;  /* 0x30000007ff077230 */ /* 0x000fe20000004100 */
[----:B------:R-:W-:Y:S01]  /*4830*/  IADD3 R103, -R36, R103, RZ ;  /* 0x0000006724677210 */ /* 0x000fe20007ffe1ff */
[-C--:B------:R-:W-:Y:S01]  /*4840*/  FFMA.FTZ R55, R55, R12.reuse, R68 ;  /* 0x0000000c37377223 */ /* 0x080fe20000010044 */
[----:B------:R-:W-:Y:S01]  /*4850*/  LOP3.LUT R67, R62, 0xff, RZ, 0xc0, !PT ;  /* 0x000000ff3e437812 */ /* 0x000fe200078ec0ff */
[-C--:B------:R-:W-:Y:S02]  /*4860*/  FFMA.FTZ R79, R84, R12.reuse, R79 ;  /* 0x0000000c544f7223 */ /* 0x080fe4000001004f */
[----:B------:R-:W-:Y:S02]  /*4870*/  FFMA.FTZ R73, R83, R12, R73 ;  /* 0x0000000c53497223 */ /* 0x000fe40000010049 */
[-C--:B------:R-:W-:Y:S01]  /*4880*/  FFMA.FTZ R12, R82, R70.reuse, R63 ;  /* 0x00000046520c7223 */ /* 0x080fe2000001003f */
[----:B------:R-:W2:Y:S01]  /*4890*/  I2F.F16 R100, R100 ;  /* 0x0000006400647306 */ /* 0x000ea20000200c00 */
[----:B------:R-:W-:Y:S01]  /*48a0*/  LOP3.LUT R58, R57, 0xff, RZ, 0xc0, !PT ;  /* 0x000000ff393a7812 */ /* 0x000fe200078ec0ff */
[----:B------:R-:W-:Y:S01]  /*48b0*/  FFMA.FTZ R55, R54, R70, R55 ;  /* 0x0000004636377223 */ /* 0x000fe20000010037 */
[----:B------:R-:W-:Y:S01]  /*48c0*/  IADD3 R6, -R36, R67, RZ ;  /* 0x0000004324067210 */ /* 0x000fe20007ffe1ff */
[----:B------:R-:W-:Y:S01]  /*48d0*/  FFMA.FTZ R87, R87, R7, R12 ;  /* 0x0000000757577223 */ /* 0x000fe2000001000c */
[----:B------:R-:W-:-:S03]  /*48e0*/  SHF.R.U32.HI R12, RZ, 0x10, R9 ;  /* 0x00000010ff0c7819 */ /* 0x000fc60000011609 */
[----:B------:R-:W3:Y:S01]  /*48f0*/  I2F.F16 R98, R98 ;  /* 0x0000006200627306 */ /* 0x000ee20000200c00 */
[----:B------:R-:W-:Y:S01]  /*4900*/  IADD3 R58, -R37, R58, RZ ;  /* 0x0000003a253a7210 */ /* 0x000fe20007ffe1ff */
[----:B------:R-:W-:-:S06]  /*4910*/  FFMA.FTZ R82, R56, R7, R55 ;  /* 0x0000000738527223 */ /* 0x000fcc0000010037 */
[----:B------:R-:W4:Y:S01]  /*4920*/  I2F.F16 R66, R66 ;  /* 0x0000004200427306 */ /* 0x000f220000200c00 */
[----:B------:R-:W-:Y:S01]  /*4930*/  LEA.HI R15, R15, -R26, RZ, 0x8 ;  /* 0x8000001a0f0f7211 */ /* 0x000fe200078f40ff */
[----:B------:R-:W-:-:S06]  /*4940*/  FFMA.FTZ R81, R81, R70, R79 ;  /* 0x0000004651517223 */ /* 0x000fcc000001004f */
[----:B------:R-:W1:Y:S01]  /*4950*/  I2F.F16 R65, R103 ;  /* 0x0000006700417306 */ /* 0x000e620000200c00 */
[----:B------:R-:W-:Y:S01]  /*4960*/  LEA.HI R68, R13, -R36, RZ, 0x8 ;  /* 0x800000240d447211 */ /* 0x000fe200078f40ff */
[----:B------:R-:W-:Y:S01]  /*4970*/  FFMA.FTZ R84, R77, R70, R73 ;  /* 0x000000464d547223 */ /* 0x000fe20000010049 */
[----:B------:R-:W-:-:S05]  /*4980*/  LOP3.LUT R55, R12, 0xff, RZ, 0xc0, !PT ;  /* 0x000000ff0c377812 */ /* 0x000fca00078ec0ff */
[----:B------:R1:W2:Y:S01]  /*4990*/  I2F.F16 R62, R69 ;  /* 0x00000045003e7306 */ /* 0x0002a20000200c00 */
[-C--:B------:R-:W-:Y:S01]  /*49a0*/  FFMA.FTZ R81, R86, R7.reuse, R81 ;  /* 0x0000000756517223 */ /* 0x080fe20000010051 */
[----:B0-----:R-:W-:Y:S01]  /*49b0*/  HADD2.F32 R71, -RZ, R4.H0_H0 ;  /* 0x20000004ff477230 */ /* 0x001fe20000004100 */
[----:B------:R-:W-:-:S05]  /*49c0*/  FFMA.FTZ R84, R85, R7, R84 ;  /* 0x0000000755547223 */ /* 0x000fca0000010054 */
[----:B------:R-:W0:Y:S01]  /*49d0*/  I2F.F16 R97, R97 ;  /* 0x0000006100617306 */ /* 0x000e220000200c00 */
[----:B-1----:R-:W-:Y:S01]  /*49e0*/  LEA.HI R69, R14, -R37, RZ, 0x8 ;  /* 0x800000250e457211 */ /* 0x002fe200078f40ff */
[----:B------:R-:W-:Y:S01]  /*49f0*/  HADD2.F32 R73, -RZ, R4.H1_H1 ;  /* 0x30000004ff497230 */ /* 0x000fe20000004100 */
[----:B------:R-:W-:-:S05]  /*4a00*/  IADD3 R77, -R36, R55, RZ ;  /* 0x00000037244d7210 */ /* 0x000fca0007ffe1ff */
[----:B------:R-:W1:Y:S01]  /*4a10*/  I2F.F16 R96, R96 ;  /* 0x0000006000607306 */ /* 0x000e620000200c00 */
[----:B------:R-:W-:Y:S01]  /*4a20*/  LOP3.LUT R7, R9, 0xff, RZ, 0xc0, !PT ;  /* 0x000000ff09077812 */ /* 0x000fe200078ec0ff */
[----:B------:R-:W-:Y:S01]  /*4a30*/  HADD2.F32 R54, -RZ, R99.H0_H0 ;  /* 0x20000063ff367230 */ /* 0x000fe20000004100 */
[----:B------:R-:W-:-:S05]  /*4a40*/  SHF.R.U32.HI R4, RZ, 0x8, R9 ;  /* 0x00000008ff047819 */ /* 0x000fca0000011609 */
[----:B------:R-:W-:Y:S01]  /*4a50*/  I2F.F16 R6, R6 ;  /* 0x0000000600067306 */ /* 0x000fe20000200c00 */
[----:B------:R-:W-:Y:S01]  /*4a60*/  HADD2.F32 R55, -RZ, R101.H0_H0 ;  /* 0x20000065ff377230 */ /* 0x000fe20000004100 */
[----:B------:R-:W1:Y:S01]  /*4a70*/  LDS.64 R12, [UR4+0x128] ;  /* 0x00012804ff0c7984 */ /* 0x000e620008000a00 */
[----:B------:R-:W-:-:S05]  /*4a80*/  HADD2.F32 R61, -RZ, R64.H0_H0 ;  /* 0x20000040ff3d7230 */ /* 0x000fca0000004100 */
[----:B------:R4:W0:Y:S01]  /*4a90*/  I2F.F16 R67, R58 ;  /* 0x0000003a00437306 */ /* 0x0008220000200c00 */
[--C-:B------:R-:W-:Y:S01]  /*4aa0*/  HADD2.F32 R75, -RZ, R5.reuse.H0_H0 ;  /* 0x20000005ff4b7230 */ /* 0x100fe20000004100 */
[----:B------:R-:W-:Y:S01]  /*4ab0*/  IADD3 R7, -R36, R7, RZ ;  /* 0x0000000724077210 */ /* 0x000fe20007ffe1ff */
[----:B------:R-:W-:Y:S01]  /*4ac0*/  HADD2.F32 R14, -RZ, R5.H1_H1 ;  /* 0x30000005ff0e7230 */ /* 0x000fe20000004100 */
[----:B------:R-:W-:Y:S01]  /*4ad0*/  LOP3.LUT R5, R4, 0xff, RZ, 0xc0, !PT ;  /* 0x000000ff04057812 */ /* 0x000fe200078ec0ff */
[----:B--2---:R-:W-:-:S03]  /*4ae0*/  HADD2.F32 R56, -RZ, R100.H0_H0 ;  /* 0x20000064ff387230 */ /* 0x004fc60000004100 */
[----:B------:R-:W2:Y:S01]  /*4af0*/  I2F.F16 R15, R15 ;  /* 0x0000000f000f7306 */ /* 0x000ea20000200c00 */
[----:B---3--:R-:W-:Y:S01]  /*4b00*/  HADD2.F32 R63, -RZ, R98.H0_H0 ;  /* 0x20000062ff3f7230 */ /* 0x008fe20000004100 */
[-C--:B------:R-:W-:Y:S01]  /*4b10*/  FFMA.FTZ R4, R55, R71.reuse, RZ ;  /* 0x0000004737047223 */ /* 0x080fe200000100ff */
[----:B----4-:R-:W-:Y:S01]  /*4b20*/  HADD2.F32 R58, -RZ, R66.H0_H0 ;  /* 0x20000042ff3a7230 */ /* 0x010fe20000004100 */
[----:B------:R-:W-:-:S04]  /*4b30*/  FFMA.FTZ R66, R54, R71, RZ ;  /* 0x0000004736427223 */ /* 0x000fc800000100ff */
[----:B------:R-:W3:Y:S01]  /*4b40*/  I2F.F16 R68, R68 ;  /* 0x0000004400447306 */ /* 0x000ee20000200c00 */
[----:B------:R-:W-:Y:S01]  /*4b50*/  HADD2.F32 R57, -RZ, R65.H0_H0 ;  /* 0x20000041ff397230 */ /* 0x000fe20000004100 */
[----:B------:R-:W-:-:S06]  /*4b60*/  FFMA.FTZ R64, R61, R71, RZ ;  /* 0x000000473d407223 */ /* 0x000fcc00000100ff */
[----:B------:R-:W4:Y:S01]  /*4b70*/  I2F.F16 R69, R69 ;  /* 0x0000004500457306 */ /* 0x000f220000200c00 */
[----:B------:R-:W-:Y:S01]  /*4b80*/  HADD2.F32 R62, -RZ, R62.H0_H0 ;  /* 0x2000003eff3e7230 */ /* 0x000fe20000004100 */
[----:B------:R-:W-:Y:S02]  /*4b90*/  FFMA.FTZ R71, R58, R71, RZ ;  /* 0x000000473a477223 */ /* 0x000fe400000100ff */
[----:B------:R-:W-:Y:S01]  /*4ba0*/  FFMA.FTZ R79, R63, R73, R66 ;  /* 0x000000493f4f7223 */ /* 0x000fe20000010042 */
[----:B0-----:R-:W-:-:S03]  /*4bb0*/  HADD2.F32 R66, -RZ, R97.H0_H0 ;  /* 0x20000061ff427230 */ /* 0x001fc60000004100 */
[----:B------:R0:W-:Y:S01]  /*4bc0*/  I2F.F16 R70, R7 ;  /* 0x0000000700467306 */ /* 0x0001e20000200c00 */
[----:B-1----:R-:W-:Y:S01]  /*4bd0*/  HADD2.F32 R96, -RZ, R96.H0_H0 ;  /* 0x20000060ff607230 */ /* 0x002fe20000004100 */
[-C--:B------:R-:W-:Y:S01]  /*4be0*/  FFMA.FTZ R76, R62, R73.reuse, R71 ;  /* 0x000000493e4c7223 */ /* 0x080fe20000010047 */
[----:B------:R-:W-:Y:S01]  /*4bf0*/  HADD2.F32 R65, -RZ, R67.H0_H0 ;  /* 0x20000043ff417230 */ /* 0x000fe20000004100 */
[----:B------:R-:W-:Y:S01]  /*4c00*/  LEA.HI R78, R9, -R36, RZ, 0x8 ;  /* 0x80000024094e7211 */ /* 0x000fe200078f40ff */
[-C--:B0-----:R-:W-:Y:S02]  /*4c10*/  FFMA.FTZ R7, R56, R73.reuse, R4 ;  /* 0x0000004938077223 */ /* 0x081fe40000010004 */
[----:B------:R-:W-:Y:S01]  /*4c20*/  FFMA.FTZ R4, R57, R73, R64 ;  /* 0x0000004939047223 */ /* 0x000fe20000010040 */
[----:B------:R-:W-:Y:S01]  /*4c30*/  HADD2.F32 R64, -RZ, R6.H0_H0 ;  /* 0x20000006ff407230 */ /* 0x000fe20000004100 */
[----:B------:R-:W-:Y:S01]  /*4c40*/  LOP3.LUT R89, R11, 0xff, RZ, 0xc0, !PT ;  /* 0x000000ff0b597812 */ /* 0x000fe200078ec0ff */
[-C--:B------:R-:W-:Y:S01]  /*4c50*/  FFMA.FTZ R83, R66, R75.reuse, R79 ;  /* 0x0000004b42537223 */ /* 0x080fe2000001004f */
[----:B------:R-:W-:Y:S01]  /*4c60*/  SHF.R.U32.HI R9, RZ, 0x8, R10 ;  /* 0x00000008ff097819 */ /* 0x000fe2000001160a */
[-C--:B------:R-:W-:Y:S01]  /*4c70*/  FFMA.FTZ R73, R96, R75.reuse, R7 ;  /* 0x0000004b60497223 */ /* 0x080fe20000010007 */
[----:B------:R-:W-:Y:S01]  /*4c80*/  HADD2.F32 R20, -RZ, R20.H0_H0 ;  /* 0x20000014ff147230 */ /* 0x000fe20000004100 */
[-C--:B------:R-:W-:Y:S01]  /*4c90*/  FFMA.FTZ R79, R64, R75.reuse, R4 ;  /* 0x0000004b404f7223 */ /* 0x080fe20000010004 */
[----:B--2---:R-:W-:Y:S01]  /*4ca0*/  HADD2.F32 R67, -RZ, R15.H0_H0 ;  /* 0x2000000fff437230 */ /* 0x004fe20000004100 */
[----:B------:R-:W-:Y:S01]  /*4cb0*/  FFMA.FTZ R75, R65, R75, R76 ;  /* 0x0000004b414b7223 */ /* 0x000fe2000001004c */
[----:B---3--:R-:W-:Y:S01]  /*4cc0*/  HADD2.F32 R68, -RZ, R68.H0_H0 ;  /* 0x20000044ff447230 */ /* 0x008fe20000004100 */
[----:B------:R-:W-:Y:S01]  /*4cd0*/  LOP3.LUT R76, R10, 0xff, RZ, 0xc0, !PT ;  /* 0x000000ff0a4c7812 */ /* 0x000fe200078ec0ff */
[----:B----4-:R-:W-:Y:S01]  /*4ce0*/  HADD2.F32 R69, -RZ, R69.H0_H0 ;  /* 0x20000045ff457230 */ /* 0x010fe20000004100 */
[----:B------:R-:W-:-:S02]  /*4cf0*/  IADD3 R89, -R26, R89, RZ ;  /* 0x000000591a597210 */ /* 0x000fc40007ffe1ff */
[----:B------:R-:W-:Y:S02]  /*4d00*/  LOP3.LUT R80, R9, 0xff, RZ, 0xc0, !PT ;  /* 0x000000ff09507812 */ /* 0x000fe400078ec0ff */
[----:B------:R-:W-:Y:S01]  /*4d10*/  SHF.R.U32.HI R9, RZ, 0x10, R10 ;  /* 0x00000010ff097819 */ /* 0x000fe2000001160a */
[----:B------:R-:W-:Y:S01]  /*4d20*/  FFMA.FTZ R86, R20, R14, R73 ;  /* 0x0000000e14567223 */ /* 0x000fe20000010049 */
[----:B------:R-:W-:Y:S01]  /*4d30*/  IADD3 R76, -R37, R76, RZ ;  /* 0x0000004c254c7210 */ /* 0x000fe20007ffe1ff */
[-C--:B------:R-:W-:Y:S02]  /*4d40*/  FFMA.FTZ R83, R67, R14.reuse, R83 ;  /* 0x0000000e43537223 */ /* 0x080fe40000010053 */
[-C--:B------:R-:W-:Y:S02]  /*4d50*/  FFMA.FTZ R79, R68, R14.reuse, R79 ;  /* 0x0000000e444f7223 */ /* 0x080fe4000001004f */
[----:B------:R-:W-:Y:S01]  /*4d60*/  FFMA.FTZ R75, R69, R14, R75 ;  /* 0x0000000e454b7223 */ /* 0x000fe2000001004b */
[----:B------:R-:W-:Y:S01]  /*4d70*/  LEA.HI R14, R10, -R37, RZ, 0x8 ;  /* 0x800000250a0e7211 */ /* 0x000fe200078f40ff */
[----:B------:R-:W0:Y:S01]  /*4d80*/  I2F.F16 R21, R21 ;  /* 0x0000001500157306 */ /* 0x000e220000200c00 */
[----:B------:R-:W-:-:S02]  /*4d90*/  LOP3.LUT R10, R9, 0xff, RZ, 0xc0, !PT ;  /* 0x000000ff090a7812 */ /* 0x000fc400078ec0ff */
[----:B------:R-:W-:Y:S02]  /*4da0*/  IADD3 R5, -R36, R5, RZ ;  /* 0x0000000524057210 */ /* 0x000fe40007ffe1ff */
[----:B------:R-:W-:-:S03]  /*4db0*/  IADD3 R80, -R37, R80, RZ ;  /* 0x0000005025507210 */ /* 0x000fc60007ffe1ff */
[----:B------:R-:W1:Y:S01]  /*4dc0*/  I2F.F16 R89, R89 ;  /* 0x0000005900597306 */ /* 0x000e620000200c00 */
[----:B------:R-:W-:Y:S02]  /*4dd0*/  IADD3 R10, -R37, R10, RZ ;  /* 0x0000000a250a7210 */ /* 0x000fe40007ffe1ff */
[----:B------:R-:W-:-:S05]  /*4de0*/  LEA.HI R8, R8, -R35, RZ, 0x8 ;  /* 0x8000002308087211 */ /* 0x000fca00078f40ff */
[----:B------:R-:W2:Y:S08]  /*4df0*/  I2F.F16 R71, R76 ;  /* 0x0000004c00477306 */ /* 0x000eb00000200c00 */
[----:B------:R-:W3:Y:S08]  /*4e00*/  I2F.F16 R23, R23 ;  /* 0x0000001700177306 */ /* 0x000ef00000200c00 */
[----:B------:R-:W2:Y:S08]  /*4e10*/  I2F.F16 R91, R91 ;  /* 0x0000005b005b7306 */ /* 0x000eb00000200c00 */
[----:B------:R0:W1:Y:S08]  /*4e20*/  I2F.F16 R74, R5 ;  /* 0x00000005004a7306 */ /* 0x0000700000200c00 */
[----:B------:R-:W1:Y:S01]  /*4e30*/  I2F.F16 R73, R80 ;  /* 0x0000005000497306 */ /* 0x000e620000200c00 */
[----:B0-----:R0:W4:Y:S07]  /*4e40*/  LDG.E.128.CONSTANT R4, [R18.64] ;  /* 0x0000000c12047981 */ /* 0x00112e000c1e9d00 */
[----:B------:R-:W3:Y:S01]  /*4e50*/  I2F.F16 R10, R10 ;  /* 0x0000000a000a7306 */ /* 0x000ee20000200c00 */
[----:B------:R-:W-:-:S02]  /*4e60*/  HADD2.F32 R21, -RZ, R21.H0_H0 ;  /* 0x20000015ff157230 */ /* 0x000fc40000004100 */
[----:B0-----:R-:W-:-:S05]  /*4e70*/  HADD2.F32 R18, -RZ, R12.H0_H0 ;  /* 0x2000000cff127230 */ /* 0x001fca0000004100 */
[----:B------:R-:W0:Y:S01]  /*4e80*/  I2F.F16 R8, R8 ;  /* 0x0000000800087306 */ /* 0x000e220000200c00 */
[----:B-1----:R-:W-:Y:S02]  /*4e90*/  HADD2.F32 R89, -RZ, R89.H0_H0 ;  /* 0x20000059ff597230 */ /* 0x002fe40000004100 */
[----:B------:R-:W-:Y:S02]  /*4ea0*/  HADD2.F32 R70, -RZ, R70.H0_H0 ;  /* 0x20000046ff467230 */ /* 0x000fe40000004100 */
[----:B--2---:R-:W-:-:S03]  /*4eb0*/  HADD2.F32 R71, -RZ, R71.H0_H0 ;  /* 0x20000047ff477230 */ /* 0x004fc60000004100 */
[----:B------:R-:W1:Y:S01]  /*4ec0*/  I2F.F16 R14, R14 ;  /* 0x0000000e000e7306 */ /* 0x000e620000200c00 */
[----:B------:R-:W-:Y:S01]  /*4ed0*/  HADD2.F32 R12, -RZ, R12.H1_H1 ;  /* 0x3000000cff0c7230 */ /* 0x000fe20000004100 */
[-C--:B------:R-:W-:Y:S01]  /*4ee0*/  FFMA.FTZ R86, R21, R18.reuse, R86 ;  /* 0x0000001215567223 */ /* 0x080fe20000010056 */
[----:B---3--:R-:W-:Y:S01]  /*4ef0*/  HADD2.F32 R23, -RZ, R23.H0_H0 ;  /* 0x20000017ff177230 */ /* 0x008fe20000004100 */
[-C--:B------:R-:W-:Y:S01]  /*4f00*/  FFMA.FTZ R83, R89, R18.reuse, R83 ;  /* 0x0000001259537223 */ /* 0x080fe20000010053 */
[----:B------:R-:W-:Y:S01]  /*4f10*/  HADD2.F32 R91, -RZ, R91.H0_H0 ;  /* 0x2000005bff5b7230 */ /* 0x000fe20000004100 */
[-C--:B------:R-:W-:Y:S01]  /*4f20*/  FFMA.FTZ R79, R70, R18.reuse, R79 ;  /* 0x00000012464f7223 */ /* 0x080fe2000001004f */
[----:B------:R-:W-:Y:S01]  /*4f30*/  HADD2.F32 R74, -RZ, R74.H0_H0 ;  /* 0x2000004aff4a7230 */ /* 0x000fe20000004100 */
[----:B------:R-:W-:Y:S01]  /*4f40*/  FFMA.FTZ R75, R71, R18, R75 ;  /* 0x00000012474b7223 */ /* 0x000fe2000001004b */
[----:B------:R-:W-:Y:S01]  /*4f50*/  HADD2.F32 R73, -RZ, R73.H0_H0 ;  /* 0x20000049ff497230 */ /* 0x000fe20000004100 */
[-C--:B------:R-:W-:Y:S01]  /*4f60*/  FFMA.FTZ R9, R23, R12.reuse, R86 ;  /* 0x0000000c17097223 */ /* 0x080fe20000010056 */
[--C-:B------:R-:W-:Y:S01]  /*4f70*/  HADD2.F32 R15, -RZ, R13.reuse.H0_H0 ;  /* 0x2000000dff0f7230 */ /* 0x100fe20000004100 */
[-C--:B------:R-:W-:Y:S01]  /*4f80*/  FFMA.FTZ R83, R91, R12.reuse, R83 ;  /* 0x0000000c5b537223 */ /* 0x080fe20000010053 */
[----:B------:R-:W-:Y:S01]  /*4f90*/  HADD2.F32 R22, -RZ, R22.H0_H0 ;  /* 0x20000016ff167230 */ /* 0x000fe20000004100 */
[-C--:B------:R-:W-:Y:S01]  /*4fa0*/  FFMA.FTZ R18, R74, R12.reuse, R79 ;  /* 0x0000000c4a127223 */ /* 0x080fe2000001004f */
[----:B------:R-:W-:Y:S01]  /*4fb0*/  HADD2.F32 R76, -RZ, R10.H0_H0 ;  /* 0x2000000aff4c7230 */ /* 0x000fe20000004100 */
[----:B------:R-:W-:Y:S01]  /*4fc0*/  FFMA.FTZ R12, R73, R12, R75 ;  /* 0x0000000c490c7223 */ /* 0x000fe2000001004b */
[----:B0-----:R-:W-:Y:S01]  /*4fd0*/  HADD2.F32 R75, -RZ, R8.H0_H0 ;  /* 0x20000008ff4b7230 */ /* 0x001fe20000004100 */
[-C--:B------:R-:W-:Y:S01]  /*4fe0*/  FFMA.FTZ R8, R22, R15.reuse, R9 ;  /* 0x0000000f16087223 */ /* 0x080fe20000010009 */
[----:B------:R-:W-:Y:S01]  /*4ff0*/  LEA.HI R11, R11, -R26, RZ, 0x8 ;  /* 0x8000001a0b0b7211 */ /* 0x000fe200078f40ff */
[----:B------:R-:W-:Y:S01]  /*5000*/  HADD2.F32 R13, -RZ, R13.H1_H1 ;  /* 0x3000000dff0d7230 */ /* 0x000fe20000004100 */
[----:B------:R-:W-:Y:S01]  /*5010*/  FFMA.FTZ R9, R76, R15, R12 ;  /* 0x0000000f4c097223 */ /* 0x000fe2000001000c */
[----:B-1----:R-:W-:Y:S01]  /*5020*/  HADD2.F32 R80, -RZ, R14.H0_H0 ;  /* 0x2000000eff507230 */ /* 0x002fe20000004100 */
[----:B------:R-:W0:Y:S02]  /*5030*/  I2F.F16 R77, R77 ;  /* 0x0000004d004d7306 */ /* 0x000e240000200c00 */
[----:B------:R-:W-:-:S02]  /*5040*/  FFMA.FTZ R12, R75, R13, R8 ;  /* 0x0000000d4b0c7223 */ /* 0x000fc40000010008 */
[----:B------:R-:W-:Y:S02]  /*5050*/  FFMA.FTZ R14, R80, R13, R9 ;  /* 0x0000000d500e7223 */ /* 0x000fe40000010009 */
[----:B------:R-:W1:Y:S02]  /*5060*/  LDS.64 R8, [UR4+0x220] ;  /* 0x00022004ff087984 */ /* 0x000e640008000a00 */
[----:B------:R-:W2:Y:S08]  /*5070*/  I2F.F16 R92, R104 ;  /* 0x00000068005c7306 */ /* 0x000eb00000200c00 */
[----:B------:R-:W3:Y:S08]  /*5080*/  I2F.F16 R78, R78 ;  /* 0x0000004e004e7306 */ /* 0x000ef00000200c00 */
[----:B------:R-:W1:Y:S01]  /*5090*/  I2F.F16 R11, R11 ;  /* 0x0000000b000b7306 */ /* 0x000e620000200c00 */
[----:B0-----:R-:W-:-:S02]  /*50a0*/  HADD2.F32 R77, -RZ, R77.H0_H0 ;  /* 0x2000004dff4d7230 */ /* 0x001fc40000004100 */
[----:B--2---:R-:W-:-:S03]  /*50b0*/  HADD2.F32 R92, -RZ, R92.H0_H0 ;  /* 0x2000005cff5c7230 */ /* 0x004fc60000004100 */
[-C--:B------:R-:W-:Y:S01]  /*50c0*/  FFMA.FTZ R18, R77, R15.reuse, R18 ;  /* 0x0000000f4d127223 */ /* 0x080fe20000010012 */
[----:B---3--:R-:W-:Y:S01]  /*50d0*/  HADD2.F32 R78, -RZ, R78.H0_H0 ;  /* 0x2000004eff4e7230 */ /* 0x008fe20000004100 */
[----:B------:R-:W-:Y:S01]  /*50e0*/  FFMA.FTZ R10, R92, R15, R83 ;  /* 0x0000000f5c0a7223 */ /* 0x000fe20000010053 */
[----:B-1----:R-:W-:-:S03]  /*50f0*/  HADD2.F32 R79, -RZ, R11.H0_H0 ;  /* 0x2000000bff4f7230 */ /* 0x002fc60000004100 */
[-C--:B------:R-:W-:Y:S02]  /*5100*/  FFMA.FTZ R15, R78, R13.reuse, R18 ;  /* 0x0000000d4e0f7223 */ /* 0x080fe40000010012 */
[----:B------:R-:W-:Y:S02]  /*5110*/  FFMA.FTZ R19, R79, R13, R10 ;  /* 0x0000000d4f137223 */ /* 0x000fe4000001000a */
[----:B------:R-:W-:Y:S01]  /*5120*/  FMUL.FTZ R12, R39, R12 ;  /* 0x0000000c270c7220 */ /* 0x000fe20000410000 */
[----:B------:R-:W0:Y:S01]  /*5130*/  LDS.64 R10, [UR4+0x228] ;  /* 0x00022804ff0a7984 */ /* 0x000e220008000a00 */
        /* <DEDUP_REMOVED lines=12> */
[----:B------:R-:W-:Y:S01]  /*5200*/  PRMT R14, R14, 0x5410, R19 ;  /* 0x000054100e0e7816 */ /* 0x000fe20000000013 */
[----:B------:R-:W-:Y:S01]  /*5210*/  HFMA2.MMA R46, R12, 1, 1, R46 ;  /* 0x3c003c000c2e7835 */ /* 0x000fe2000000002e */
[----:B------:R-:W-:Y:S01]  /*5220*/  PRMT R82, R82, 0x5410, R81 ;  /* 0x0000541052527816 */ /* 0x000fe20000000051 */
[----:B------:R-:W1:Y:S02]  /*5230*/  LDS.64 R12, [UR4+0x320] ;  /* 0x00032004ff0c7984 */ /* 0x000e640008000a00 */
[----:B------:R-:W-:-:S02]  /*5240*/  HADD2 R47, R14, R47 ;  /* 0x0000002f0e2f7230 */ /* 0x000fc40000000000 */
[--C-:B------:R-:W-:Y:S01]  /*5250*/  HADD2.F32 R14, -RZ, R8.reuse.H0_H0 ;  /* 0x20000008ff0e7230 */ /* 0x100fe20000004100 */
[----:B------:R-:W-:Y:S01]  /*5260*/  HFMA2.MMA R60, R82, 1, 1, R60 ;  /* 0x3c003c00523c7835 */ /* 0x000fe2000000003c */
[----:B------:R-:W-:Y:S02]  /*5270*/  HADD2.F32 R8, -RZ, R8.H1_H1 ;  /* 0x30000008ff087230 */ /* 0x000fe40000004100 */
[--C-:B------:R-:W-:Y:S01]  /*5280*/  HADD2.F32 R15, -RZ, R9.reuse.H0_H0 ;  /* 0x20000009ff0f7230 */ /* 0x100fe20000004100 */
[-C--:B------:R-:W-:Y:S01]  /*5290*/  FFMA.FTZ R82, R54, R14.reuse, RZ ;  /* 0x0000000e36527223 */ /* 0x080fe200000100ff */
[----:B------:R-:W-:Y:S01]  /*52a0*/  HADD2.F32 R18, -RZ, R9.H1_H1 ;  /* 0x30000009ff127230 */ /* 0x000fe20000004100 */
[-C--:B------:R-:W-:Y:S02]  /*52b0*/  FFMA.FTZ R9, R55, R14.reuse, RZ ;  /* 0x0000000e37097223 */ /* 0x080fe400000100ff */
[-C--:B------:R-:W-:Y:S02]  /*52c0*/  FFMA.FTZ R19, R61, R14.reuse, RZ ;  /* 0x0000000e3d137223 */ /* 0x080fe400000100ff */
[----:B------:R-:W-:-:S02]  /*52d0*/  FFMA.FTZ R81, R58, R14, RZ ;  /* 0x0000000e3a517223 */ /* 0x000fc400000100ff */
        /* <DEDUP_REMOVED lines=8> */
[----:B------:R-:W2:Y:S01]  /*5360*/  LDS.64 R8, [UR4+0x328] ;  /* 0x00032804ff087984 */ /* 0x000ea20008000a00 */
[----:B0-----:R-:W-:Y:S01]  /*5370*/  HADD2.F32 R82, -RZ, R10.H0_H0 ;  /* 0x2000000aff527230 */ /* 0x001fe20000004100 */
[----:B------:R-:W-:Y:S02]  /*5380*/  FFMA.FTZ R14, R20, R18, R19 ;  /* 0x00000012140e7223 */ /* 0x000fe40000010013 */
[----:B------:R-:W-:Y:S02]  /*5390*/  FMUL.FTZ R87, R42, R87 ;  /* 0x000000572a577220 */ /* 0x000fe40000410000 */
[----:B------:R-:W-:-:S02]  /*53a0*/  FMUL.FTZ R84, R41, R84 ;  /* 0x0000005429547220 */ /* 0x000fc40000410000 */
[-C--:B------:R-:W-:Y:S02]  /*53b0*/  FFMA.FTZ R83, R67, R18.reuse, R83 ;  /* 0x0000001243537223 */ /* 0x080fe40000010053 */
[-C--:B------:R-:W-:Y:S02]  /*53c0*/  FFMA.FTZ R81, R68, R18.reuse, R81 ;  /* 0x0000001244517223 */ /* 0x080fe40000010051 */
[----:B------:R-:W-:Y:S01]  /*53d0*/  FFMA.FTZ R19, R69, R18, R15 ;  /* 0x0000001245137223 */ /* 0x000fe2000001000f */
[----:B------:R-:W-:Y:S01]  /*53e0*/  HADD2.F32 R10, -RZ, R10.H1_H1 ;  /* 0x3000000aff0a7230 */ /* 0x000fe20000004100 */
[-C--:B------:R-:W-:Y:S01]  /*53f0*/  FFMA.FTZ R14, R21, R82.reuse, R14 ;  /* 0x00000052150e7223 */ /* 0x080fe2000001000e */
[----:B------:R-:W-:Y:S01]  /*5400*/  F2FP.PACK_AB R87, RZ, R87 ;  /* 0x00000057ff57723e */ /* 0x000fe200000000ff */
[----:B------:R-:W-:Y:S01]  /*5410*/  FFMA.FTZ R83, R89, R82, R83 ;  /* 0x0000005259537223 */ /* 0x000fe20000010053 */
[----:B------:R-:W-:Y:S01]  /*5420*/  F2FP.PACK_AB R84, RZ, R84 ;  /* 0x00000054ff54723e */ /* 0x000fe200000000ff */
[----:B------:R-:W-:-:S02]  /*5430*/  FFMA.FTZ R81, R70, R82, R81 ;  /* 0x0000005246517223 */ /* 0x000fc40000010051 */
[----:B------:R-:W-:Y:S01]  /*5440*/  FFMA.FTZ R19, R71, R82, R19 ;  /* 0x0000005247137223 */ /* 0x000fe20000010013 */
[--C-:B------:R-:W-:Y:S02]  /*5450*/  HADD2.F32 R15, -RZ, R11.reuse.H0_H0 ;  /* 0x2000000bff0f7230 */ /* 0x100fe40000004100 */
[----:B------:R-:W-:Y:S01]  /*5460*/  HADD2.F32 R18, -RZ, R11.H1_H1 ;  /* 0x3000000bff127230 */ /* 0x000fe20000004100 */
[-C--:B------:R-:W-:Y:S01]  /*5470*/  FFMA.FTZ R11, R23, R10.reuse, R14 ;  /* 0x0000000a170b7223 */ /* 0x080fe2000001000e */
[----:B------:R-:W-:Y:S01]  /*5480*/  PRMT R84, R84, 0x5410, R87 ;  /* 0x0000541054547816 */ /* 0x000fe20000000057 */
        /* <DEDUP_REMOVED lines=8> */
[----:B------:R-:W-:Y:S01]  /*5510*/  HADD2 R59, R84, R59 ;  /* 0x0000003b543b7230 */ /* 0x000fe20000000000 */
[-C--:B------:R-:W-:Y:S01]  /*5520*/  FFMA.FTZ R84, R75, R18.reuse, R11 ;  /* 0x000000124b547223 */ /* 0x080fe2000001000b */
[----:B------:R-:W-:Y:S01]  /*5530*/  HADD2.F32 R12, -RZ, R12.H1_H1 ;  /* 0x3000000cff0c7230 */ /* 0x000fe20000004100 */
[-C--:B------:R-:W-:Y:S01]  /*5540*/  FFMA.FTZ R83, R79, R18.reuse, R83 ;  /* 0x000000124f537223 */ /* 0x080fe20000010053 */
[----:B------:R-:W0:Y:S01]  /*5550*/  LDS.64 R14, [UR4+0x20] ;  /* 0x00002004ff0e7984 */ /* 0x000e220008000a00 */
[----:B------:R-:W-:-:S02]  /*5560*/  FFMA.FTZ R81, R78, R18, R81 ;  /* 0x000000124e517223 */ /* 0x000fc40000010051 */
[----:B------:R-:W-:Y:S02]  /*5570*/  FFMA.FTZ R82, R80, R18, R19 ;  /* 0x0000001250527223 */ /* 0x000fe40000010013 */
[-C--:B------:R-:W-:Y:S02]  /*5580*/  FFMA.FTZ R11, R55, R10.reuse, RZ ;  /* 0x0000000a370b7223 */ /* 0x080fe400000100ff */
[-C--:B------:R-:W-:Y:S02]  /*5590*/  FFMA.FTZ R86, R54, R10.reuse, RZ ;  /* 0x0000000a36567223 */ /* 0x080fe400000100ff */
[-C--:B------:R-:W-:Y:S01]  /*55a0*/  FFMA.FTZ R18, R61, R10.reuse, RZ ;  /* 0x0000000a3d127223 */ /* 0x080fe200000100ff */
[----:B------:R-:W-:Y:S01]  /*55b0*/  HADD2.F32 R19, -RZ, R13.H0_H0 ;  /* 0x2000000dff137230 */ /* 0x000fe20000004100 */
[----:B------:R-:W-:Y:S02]  /*55c0*/  FFMA.FTZ R85, R58, R10, RZ ;  /* 0x0000000a3a557223 */ /* 0x000fe400000100ff */
[----:B------:R-:W-:-:S02]  /*55d0*/  FFMA.FTZ R11, R56, R12, R11 ;  /* 0x0000000c380b7223 */ /* 0x000fc4000001000b */
[-C--:B------:R-:W-:Y:S02]  /*55e0*/  FFMA.FTZ R86, R63, R12.reuse, R86 ;  /* 0x0000000c3f567223 */ /* 0x080fe40000010056 */
[-C--:B------:R-:W-:Y:S01]  /*55f0*/  FFMA.FTZ R18, R57, R12.reuse, R18 ;  /* 0x0000000c39127223 */ /* 0x080fe20000010012 */
[----:B------:R-:W-:Y:S01]  /*5600*/  HADD2.F32 R13, -RZ, R13.H1_H1 ;  /* 0x3000000dff0d7230 */ /* 0x000fe20000004100 */
        /* <DEDUP_REMOVED lines=8> */
[-C--:B------:R-:W-:Y:S01]  /*5690*/  FFMA.FTZ R85, R68, R13.reuse, R85 ;  /* 0x0000000d44557223 */ /* 0x080fe20000010055 */
[----:B------:R-:W-:Y:S01]  /*56a0*/  HADD2.F32 R8, -RZ, R8.H1_H1 ;  /* 0x30000008ff087230 */ /* 0x000fe20000004100 */
[----:B------:R-:W-:Y:S01]  /*56b0*/  FFMA.FTZ R86, R69, R13, R86 ;  /* 0x0000000d45567223 */ /* 0x000fe20000010056 */
[----:B------:R-:W-:Y:S01]  /*56c0*/  HADD2.F32 R19, -RZ, R9.H1_H1 ;  /* 0x30000009ff137230 */ /* 0x000fe20000004100 */
[-C--:B------:R-:W-:Y:S01]  /*56d0*/  FFMA.FTZ R12, R21, R18.reuse, R12 ;  /* 0x00000012150c7223 */ /* 0x080fe2000001000c */
[----:B------:R-:W1:Y:S01]  /*56e0*/  LDS.64 R10, [UR4+0x28] ;  /* 0x00002804ff0a7984 */ /* 0x000e620008000a00 */
[----:B------:R-:W-:-:S02]  /*56f0*/  FFMA.FTZ R88, R89, R18, R88 ;  /* 0x0000001259587223 */ /* 0x000fc40000010058 */
[-C--:B------:R-:W-:Y:S01]  /*5700*/  FFMA.FTZ R85, R70, R18.reuse, R85 ;  /* 0x0000001246557223 */ /* 0x080fe20000010055 */
[----:B------:R-:W-:Y:S01]  /*5710*/  HADD2.F32 R13, -RZ, R9.H0_H0 ;  /* 0x20000009ff0d7230 */ /* 0x000fe20000004100 */
[----:B------:R-:W-:Y:S02]  /*5720*/  FFMA.FTZ R86, R71, R18, R86 ;  /* 0x0000001247567223 */ /* 0x000fe40000010056 */
        /* <DEDUP_REMOVED lines=12> */
[----:B------:R-:W2:Y:S01]  /*57f0*/  LDG.E.128.CONSTANT R16, [R16.64] ;  /* 0x0000000c10107981 */ /* 0x000ea2000c1e9d00 */
[----:B------:R-:W-:Y:S02]  /*5800*/  FMUL.FTZ R93, R42, R93 ;  /* 0x0000005d2a5d7220 */ /* 0x000fe40000410000 */
[----:B------:R-:W-:-:S03]  /*5810*/  FMUL.FTZ R90, R41, R90 ;  /* 0x0000005a295a7220 */ /* 0x000fc60000410000 */
[----:B------:R-:W-:Y:S02]  /*5820*/  F2FP.PACK_AB R93, RZ, R93 ;  /* 0x0000005dff5d723e */ /* 0x000fe400000000ff */
[----:B------:R-:W-:Y:S01]  /*5830*/  F2FP.PACK_AB R90, RZ, R90 ;  /* 0x0000005aff5a723e */ /* 0x000fe200000000ff */
[----:B------:R-:W-:Y:S02]  /*5840*/  FMUL.FTZ R94, R39, R94 ;  /* 0x0000005e275e7220 */ /* 0x000fe40000410000 */
[----:B------:R-:W-:Y:S01]  /*5850*/  FMUL.FTZ R95, R40, R95 ;  /* 0x0000005f285f7220 */ /* 0x000fe20000410000 */
[----:B------:R-:W-:Y:S01]  /*5860*/  PRMT R90, R90, 0x5410, R93 ;  /* 0x000054105a5a7816 */ /* 0x000fe2000000005d */
[--C-:B0-----:R-:W-:Y:S01]  /*5870*/  HADD2.F32 R8, -RZ, R14.reuse.H0_H0 ;  /* 0x2000000eff087230 */ /* 0x101fe20000004100 */
[----:B------:R-:W-:Y:S01]  /*5880*/  F2FP.PACK_AB R94, RZ, R94 ;  /* 0x0000005eff5e723e */ /* 0x000fe200000000ff */
[----:B------:R-:W-:Y:S01]  /*5890*/  HADD2.F32 R14, -RZ, R14.H1_H1 ;  /* 0x3000000eff0e7230 */ /* 0x000fe20000004100 */
[----:B------:R-:W-:Y:S01]  /*58a0*/  F2FP.PACK_AB R95, RZ, R95 ;  /* 0x0000005fff5f723e */ /* 0x000fe200000000ff */
[----:B------:R-:W-:Y:S01]  /*58b0*/  HADD2 R45, R90, R45 ;  /* 0x0000002d5a2d7230 */ /* 0x000fe20000000000 */
[----:B------:R-:W-:-:S02]  /*58c0*/  FFMA.FTZ R9, R55, R8, RZ ;  /* 0x0000000837097223 */ /* 0x000fc400000100ff */
[----:B------:R-:W-:Y:S01]  /*58d0*/  FFMA.FTZ R90, R8, R54, RZ ;  /* 0x00000036085a7223 */ /* 0x000fe200000100ff */
[----:B------:R-:W-:Y:S01]  /*58e0*/  PRMT R94, R94, 0x5410, R95 ;  /* 0x000054105e5e7816 */ /* 0x000fe2000000005f */
[C---:B------:R-:W-:Y:S01]  /*58f0*/  FFMA.FTZ R88, R8.reuse, R61, RZ ;  /* 0x0000003d08587223 */ /* 0x040fe200000100ff */
[--C-:B------:R-:W-:Y:S01]  /*5900*/  HADD2.F32 R87, -RZ, R15.reuse.H0_H0 ;  /* 0x2000000fff577230 */ /* 0x100fe20000004100 */
[----:B------:R-:W-:Y:S02]  /*5910*/  FFMA.FTZ R93, R8, R58, RZ ;  /* 0x0000003a085d7223 */ /* 0x000fe400000100ff */
[----:B------:R-:W-:Y:S02]  /*5920*/  FFMA.FTZ R9, R56, R14, R9 ;  /* 0x0000000e38097223 */ /* 0x000fe40000010009 */
[C---:B------:R-:W-:Y:S02]  /*5930*/  FFMA.FTZ R90, R14.reuse, R63, R90 ;  /* 0x0000003f0e5a7223 */ /* 0x040fe4000001005a */
[C---:B------:R-:W-:Y:S01]  /*5940*/  FFMA.FTZ R88, R14.reuse, R57, R88 ;  /* 0x000000390e587223 */ /* 0x040fe20000010058 */
[----:B------:R-:W-:Y:S01]  /*5950*/  HADD2.F32 R15, -RZ, R15.H1_H1 ;  /* 0x3000000fff0f7230 */ /* 0x000fe20000004100 */
[----:B------:R-:W-:Y:S01]  /*5960*/  FFMA.FTZ R14, R14, R62, R93 ;  /* 0x0000003e0e0e7223 */ /* 0x000fe2000001005d */
[----:B------:R-:W-:Y:S01]  /*5970*/  HFMA2.MMA R49, R94, 1, 1, R49 ;  /* 0x3c003c005e317835 */ /* 0x000fe20000000031 */
[----:B------:R-:W-:-:S02]  /*5980*/  FFMA.FTZ R9, R96, R87, R9 ;  /* 0x0000005760097223 */ /* 0x000fc40000010009 */
[C---:B------:R-:W-:Y:S02]  /*5990*/  FFMA.FTZ R94, R87.reuse, R66, R90 ;  /* 0x00000042575e7223 */ /* 0x040fe4000001005a */
[C---:B------:R-:W-:Y:S02]  /*59a0*/  FFMA.FTZ R88, R87.reuse, R64, R88 ;  /* 0x0000004057587223 */ /* 0x040fe40000010058 */
[----:B------:R-:W-:Y:S01]  /*59b0*/  FFMA.FTZ R90, R87, R65, R14 ;  /* 0x00000041575a7223 */ /* 0x000fe2000001000e */
[--C-:B-1----:R-:W-:Y:S01]  /*59c0*/  HADD2.F32 R14, -RZ, R10.reuse.H0_H0 ;  /* 0x2000000aff0e7230 */ /* 0x102fe20000004100 */
[----:B------:R-:W-:Y:S02]  /*59d0*/  FFMA.FTZ R8, R20, R15, R9 ;  /* 0x0000000f14087223 */ /* 0x000fe40000010009 */
[C---:B------:R-:W-:Y:S01]  /*59e0*/  FFMA.FTZ R9, R15.reuse, R68, R88 ;  /* 0x000000440f097223 */ /* 0x040fe20000010058 */
[----:B------:R-:W-:Y:S01]  /*59f0*/  HADD2.F32 R10, -RZ, R10.H1_H1 ;  /* 0x3000000aff0a7230 */ /* 0x000fe20000004100 */
[----:B------:R-:W-:-:S02]  /*5a00*/  FFMA.FTZ R94, R15, R67, R94 ;  /* 0x000000430f5e7223 */ /* 0x000fc4000001005e */
[----:B------:R-:W-:Y:S02]  /*5a10*/  FFMA.FTZ R90, R15, R69, R90 ;  /* 0x000000450f5a7223 */ /* 0x000fe4000001005a */
[----:B------:R-:W-:Y:S02]  /*5a20*/  FFMA.FTZ R8, R21, R14, R8 ;  /* 0x0000000e15087223 */ /* 0x000fe40000010008 */
[C---:B------:R-:W-:Y:S01]  /*5a30*/  FFMA.FTZ R87, R14.reuse, R70, R9 ;  /* 0x000000460e577223 */ /* 0x040fe20000010009 */
[----:B------:R-:W-:Y:S01]  /*5a40*/  HADD2.F32 R15, -RZ, R11.H0_H0 ;  /* 0x2000000bff0f7230 */ /* 0x000fe20000004100 */
[C---:B------:R-:W-:Y:S02]  /*5a50*/  FFMA.FTZ R94, R14.reuse, R89, R94 ;  /* 0x000000590e5e7223 */ /* 0x040fe4000001005e */
[----:B------:R-:W-:Y:S02]  /*5a60*/  FFMA.FTZ R90, R14, R71, R90 ;  /* 0x000000470e5a7223 */ /* 0x000fe4000001005a */
[----:B------:R-:W-:-:S02]  /*5a70*/  FFMA.FTZ R9, R23, R10, R8 ;  /* 0x0000000a17097223 */ /* 0x000fc40000010008 */
[----:B------:R-:W-:Y:S01]  /*5a80*/  FFMA.FTZ R14, R10, R74, R87 ;  /* 0x0000004a0a0e7223 */ /* 0x000fe20000010057 */
[----:B------:R-:W-:Y:S01]  /*5a90*/  HADD2.F32 R11, -RZ, R11.H1_H1 ;  /* 0x3000000bff0b7230 */ /* 0x000fe20000004100 */
[----:B------:R-:W-:Y:S02]  /*5aa0*/  FFMA.FTZ R8, R22, R15, R9 ;  /* 0x0000000f16087223 */ /* 0x000fe40000010009 */
[C---:B------:R-:W-:Y:S02]  /*5ab0*/  FFMA.FTZ R94, R10.reuse, R91, R94 ;  /* 0x0000005b0a5e7223 */ /* 0x040fe4000001005e */
[----:B------:R-:W-:Y:S02]  /*5ac0*/  FFMA.FTZ R90, R10, R73, R90 ;  /* 0x000000490a5a7223 */ /* 0x000fe4000001005a */
[C---:B------:R-:W-:Y:S02]  /*5ad0*/  FFMA.FTZ R9, R15.reuse, R77, R14 ;  /* 0x0000004d0f097223 */ /* 0x040fe4000001000e */
[----:B------:R-:W-:-:S02]  /*5ae0*/  FFMA.FTZ R94, R15, R92, R94 ;  /* 0x0000005c0f5e7223 */ /* 0x000fc4000001005e */
[----:B------:R-:W-:Y:S02]  /*5af0*/  FFMA.FTZ R90, R15, R76, R90 ;  /* 0x0000004c0f5a7223 */ /* 0x000fe4000001005a */
[----:B------:R-:W-:Y:S02]  /*5b00*/  FFMA.FTZ R14, R75, R11, R8 ;  /* 0x0000000b4b0e7223 */ /* 0x000fe40000010008 */
[C---:B------:R-:W-:Y:S02]  /*5b10*/  FFMA.FTZ R15, R11.reuse, R78, R9 ;  /* 0x0000004e0b0f7223 */ /* 0x040fe40000010009 */
[----:B------:R-:W0:Y:S01]  /*5b20*/  LDS.64 R8, [UR4+0x420] ;  /* 0x00042004ff087984 */ /* 0x000e220008000a00 */
[C---:B------:R-:W-:Y:S02]  /*5b30*/  FFMA.FTZ R87, R11.reuse, R79, R94 ;  /* 0x0000004f0b577223 */ /* 0x040fe4000001005e */
[----:B------:R-:W-:Y:S02]  /*5b40*/  FFMA.FTZ R90, R11, R80, R90 ;  /* 0x000000500b5a7223 */ /* 0x000fe4000001005a */
[----:B------:R-:W1:Y:S01]  /*5b50*/  LDS.64 R10, [UR4+0x428] ;  /* 0x00042804ff0a7984 */ /* 0x000e620008000a00 */
[----:B------:R-:W-:-:S02]  /*5b60*/  FMUL.FTZ R14, R39, R14 ;  /* 0x0000000e270e7220 */ /* 0x000fc40000410000 */
[----:B------:R-:W-:-:S03]  /*5b70*/  FMUL.FTZ R15, R40, R15 ;  /* 0x0000000f280f7220 */ /* 0x000fc60000410000 */
[----:B------:R-:W-:Y:S02]  /*5b80*/  F2FP.PACK_AB R14, RZ, R14 ;  /* 0x0000000eff0e723e */ /* 0x000fe400000000ff */
[----:B------:R-:W-:Y:S01]  /*5b90*/  F2FP.PACK_AB R15, RZ, R15 ;  /* 0x0000000fff0f723e */ /* 0x000fe200000000ff */
[----:B------:R-:W-:Y:S02]  /*5ba0*/  FMUL.FTZ R84, R39, R84 ;  /* 0x0000005427547220 */ /* 0x000fe40000410000 */
[----:B------:R-:W-:Y:S02]  /*5bb0*/  FMUL.FTZ R83, R42, R83 ;  /* 0x000000532a537220 */ /* 0x000fe40000410000 */
[----:B------:R-:W-:Y:S02]  /*5bc0*/  FMUL.FTZ R81, R40, R81 ;  /* 0x0000005128517220 */ /* 0x000fe40000410000 */
[----:B------:R-:W-:Y:S01]  /*5bd0*/  FMUL.FTZ R82, R41, R82 ;  /* 0x0000005229527220 */ /* 0x000fe20000410000 */
[----:B------:R-:W-:-:S02]  /*5be0*/  PRMT R14, R14, 0x5410, R15 ;  /* 0x000054100e0e7816 */ /* 0x000fc4000000000f */
[----:B------:R-:W-:Y:S02]  /*5bf0*/  F2FP.PACK_AB R84, RZ, R84 ;  /* 0x00000054ff54723e */ /* 0x000fe400000000ff */
[----:B------:R-:W-:Y:S02]  /*5c00*/  F2FP.PACK_AB R81, RZ, R81 ;  /* 0x00000051ff51723e */ /* 0x000fe400000000ff */
[----:B------:R-:W-:Y:S02]  /*5c10*/  F2FP.PACK_AB R83, RZ, R83 ;  /* 0x00000053ff53723e */ /* 0x000fe400000000ff */
[----:B------:R-:W-:Y:S01]  /*5c20*/  F2FP.PACK_AB R82, RZ, R82 ;  /* 0x00000052ff52723e */ /* 0x000fe200000000ff */
[----:B------:R-:W-:Y:S01]  /*5c30*/  FMUL.FTZ R85, R42, R85 ;  /* 0x000000552a557220 */ /* 0x000fe20000410000 */
[----:B------:R-:W-:Y:S01]  /*5c40*/  HFMA2.MMA R50, R14, 1, 1, R50 ;  /* 0x3c003c000e327835 */ /* 0x000fe20000000032 */
[----:B------:R-:W-:Y:S01]  /*5c50*/  FMUL.FTZ R12, R41, R12 ;  /* 0x0000000c290c7220 */ /* 0x000fe20000410000 */
[----:B------:R-:W-:Y:S01]  /*5c60*/  PRMT R84, R84, 0x5410, R81 ;  /* 0x0000541054547816 */ /* 0x000fe20000000051 */
[----:B------:R-:W-:Y:S01]  /*5c70*/  FMUL.FTZ R86, R39, R86 ;  /* 0x0000005627567220 */ /* 0x000fe20000410000 */
[----:B------:R-:W-:Y:S01]  /*5c80*/  PRMT R82, R82, 0x5410, R83 ;  /* 0x0000541052527816 */ /* 0x000fe20000000053 */
[----:B------:R-:W-:Y:S01]  /*5c90*/  FMUL.FTZ R13, R40, R13 ;  /* 0x0000000d280d7220 */ /* 0x000fe20000410000 */
[----:B------:R-:W-:Y:S01]  /*5ca0*/  F2FP.PACK_AB R85, RZ, R85 ;  /* 0x00000055ff55723e */ /* 0x000fe200000000ff */
[--C-:B0-----:R-:W-:Y:S01]  /*5cb0*/  HADD2.F32 R14, -RZ, R8.reuse.H0_H0 ;  /* 0x20000008ff0e7230 */ /* 0x101fe20000004100 */
[----:B------:R-:W-:Y:S01]  /*5cc0*/  F2FP.PACK_AB R12, RZ, R12 ;  /* 0x0000000cff0c723e */ /* 0x000fe200000000ff */
[----:B------:R-:W-:Y:S01]  /*5cd0*/  HADD2.F32 R8, -RZ, R8.H1_H1 ;  /* 0x30000008ff087230 */ /* 0x000fe20000004100 */
[----:B------:R-:W-:Y:S01]  /*5ce0*/  F2FP.PACK_AB R86, RZ, R86 ;  /* 0x00000056ff56723e */ /* 0x000fe200000000ff */
[--C-:B------:R-:W-:Y:S01]  /*5cf0*/  HADD2.F32 R15, -RZ, R9.reuse.H0_H0 ;  /* 0x20000009ff0f7230 */ /* 0x100fe20000004100 */
[----:B------:R-:W-:Y:S01]  /*5d00*/  F2FP.PACK_AB R13, RZ, R13 ;  /* 0x0000000dff0d723e */ /* 0x000fe200000000ff */
[----:B------:R-:W-:Y:S01]  /*5d10*/  HADD2.F32 R81, -RZ, R9.H1_H1 ;  /* 0x30000009ff517230 */ /* 0x000fe20000004100 */
[-C--:B------:R-:W-:Y:S01]  /*5d20*/  FFMA.FTZ R9, R55, R14.reuse, RZ ;  /* 0x0000000e37097223 */ /* 0x080fe200000100ff */
[----:B------:R-:W-:Y:S01]  /*5d30*/  HADD2 R52, R82, R52 ;  /* 0x0000003452347230 */ /* 0x000fe20000000000 */
[----:B------:R-:W-:Y:S01]  /*5d40*/  HFMA2.MMA R53, R84, 1, 1, R53 ;  /* 0x3c003c0054357835 */ /* 0x000fe20000000035 */
[-C--:B------:R-:W-:Y:S01]  /*5d50*/  FFMA.FTZ R82, R61, R14.reuse, RZ ;  /* 0x0000000e3d527223 */ /* 0x080fe200000100ff */
[----:B------:R-:W-:Y:S01]  /*5d60*/  PRMT R12, R12, 0x5410, R85 ;  /* 0x000054100c0c7816 */ /* 0x000fe20000000055 */
[-C--:B------:R-:W-:Y:S01]  /*5d70*/  FFMA.FTZ R84, R54, R14.reuse, RZ ;  /* 0x0000000e36547223 */ /* 0x080fe200000100ff */
[----:B------:R-:W-:Y:S01]  /*5d80*/  PRMT R86, R86, 0x5410, R13 ;  /* 0x0000541056567816 */ /* 0x000fe2000000000d */
[----:B------:R-:W-:-:S02]  /*5d90*/  FFMA.FTZ R83, R58, R14, RZ ;  /* 0x0000000e3a537223 */ /* 0x000fc400000100ff */
[-C--:B------:R-:W-:Y:S02]  /*5da0*/  FFMA.FTZ R9, R56, R8.reuse, R9 ;  /* 0x0000000838097223 */ /* 0x080fe40000010009 */
[-C--:B------:R-:W-:Y:S01]  /*5db0*/  FFMA.FTZ R82, R57, R8.reuse, R82 ;  /* 0x0000000839527223 */ /* 0x080fe20000010052 */
[----:B------:R-:W-:Y:S01]  /*5dc0*/  HADD2 R44, R12, R44 ;  /* 0x0000002c0c2c7230 */ /* 0x000fe20000000000 */
[-C--:B------:R-:W-:Y:S01]  /*5dd0*/  FFMA.FTZ R84, R63, R8.reuse, R84 ;  /* 0x000000083f547223 */ /* 0x080fe20000010054 */
[----:B------:R-:W0:Y:S01]  /*5de0*/  LDS.64 R12, [UR4+0x520] ;  /* 0x00052004ff0c7984 */ /* 0x000e220008000a00 */
[----:B------:R-:W-:Y:S01]  /*5df0*/  FFMA.FTZ R8, R62, R8, R83 ;  /* 0x000000083e087223 */ /* 0x000fe20000010053 */
[----:B------:R-:W-:Y:S01]  /*5e00*/  HFMA2.MMA R48, R86, 1, 1, R48 ;  /* 0x3c003c0056307835 */ /* 0x000fe20000000030 */
[-C--:B------:R-:W-:Y:S02]  /*5e10*/  FFMA.FTZ R9, R96, R15.reuse, R9 ;  /* 0x0000000f60097223 */ /* 0x080fe40000010009 */
[-C--:B------:R-:W-:Y:S01]  /*5e20*/  FFMA.FTZ R82, R64, R15.reuse, R82 ;  /* 0x0000000f40527223 */ /* 0x080fe20000010052 */
[----:B-1----:R-:W-:Y:S01]  /*5e30*/  HADD2.F32 R14, -RZ, R10.H0_H0 ;  /* 0x2000000aff0e7230 */ /* 0x002fe20000004100 */
[----:B------:R-:W-:-:S02]  /*5e40*/  FFMA.FTZ R86, R66, R15, R84 ;  /* 0x0000000f42567223 */ /* 0x000fc40000010054 */
[----:B------:R-:W-:Y:S02]  /*5e50*/  FFMA.FTZ R84, R65, R15, R8 ;  /* 0x0000000f41547223 */ /* 0x000fe40000010008 */
[-C--:B------:R-:W-:Y:S02]  /*5e60*/  FFMA.FTZ R8, R20, R81.reuse, R9 ;  /* 0x0000005114087223 */ /* 0x080fe40000010009 */
[-C--:B------:R-:W-:Y:S01]  /*5e70*/  FFMA.FTZ R9, R68, R81.reuse, R82 ;  /* 0x0000005144097223 */ /* 0x080fe20000010052 */
[----:B------:R-:W-:Y:S01]  /*5e80*/  HADD2.F32 R10, -RZ, R10.H1_H1 ;  /* 0x3000000aff0a7230 */ /* 0x000fe20000004100 */
[-C--:B------:R-:W-:Y:S02]  /*5e90*/  FFMA.FTZ R86, R67, R81.reuse, R86 ;  /* 0x0000005143567223 */ /* 0x080fe40000010056 */
[----:B------:R-:W-:Y:S02]  /*5ea0*/  FFMA.FTZ R84, R69, R81, R84 ;  /* 0x0000005145547223 */ /* 0x000fe40000010054 */
[----:B------:R-:W-:-:S02]  /*5eb0*/  FFMA.FTZ R8, R21, R14, R8 ;  /* 0x0000000e15087223 */ /* 0x000fc40000010008 */
[----:B------:R-:W-:Y:S01]  /*5ec0*/  FFMA.FTZ R81, R70, R14, R9 ;  /* 0x0000000e46517223 */ /* 0x000fe20000010009 */
[----:B------:R-:W-:Y:S01]  /*5ed0*/  HADD2.F32 R15, -RZ, R11.H0_H0 ;  /* 0x2000000bff0f7230 */ /* 0x000fe20000004100 */
[----:B------:R-:W-:Y:S02]  /*5ee0*/  FFMA.FTZ R9, R23, R10, R8 ;  /* 0x0000000a17097223 */ /* 0x000fe40000010008 */
[-C--:B------:R-:W-:Y:S02]  /*5ef0*/  FFMA.FTZ R86, R89, R14.reuse, R86 ;  /* 0x0000000e59567223 */ /* 0x080fe40000010056 */
[----:B------:R-:W-:Y:S02]  /*5f00*/  FFMA.FTZ R84, R71, R14, R84 ;  /* 0x0000000e47547223 */ /* 0x000fe40000010054 */
[-C--:B------:R-:W-:Y:S02]  /*5f10*/  FFMA.FTZ R8, R74, R10.reuse, R81 ;  /* 0x0000000a4a087223 */ /* 0x080fe40000010051 */
[----:B------:R-:W-:-:S02]  /*5f20*/  FFMA.FTZ R86, R91, R10, R86 ;  /* 0x0000000a5b567223 */ /* 0x000fc40000010056 */
[----:B------:R-:W-:Y:S02]  /*5f30*/  FFMA.FTZ R84, R73, R10, R84 ;  /* 0x0000000a49547223 */ /* 0x000fe40000010054 */
[-C--:B------:R-:W-:Y:S02]  /*5f40*/  FFMA.FTZ R82, R22, R15.reuse, R9 ;  /* 0x0000000f16527223 */ /* 0x080fe40000010009 */
[----:B------:R-:W-:Y:S02]  /*5f50*/  FFMA.FTZ R10, R77, R15, R8 ;  /* 0x0000000f4d0a7223 */ /* 0x000fe40000010008 */
[----:B------:R-:W1:Y:S01]  /*5f60*/  LDS.64 R8, [UR4+0x528] ;  /* 0x00052804ff087984 */ /* 0x000e620008000a00 */
[----:B------:R-:W-:Y:S02]  /*5f70*/  FMUL.FTZ R87, R42, R87 ;  /* 0x000000572a577220 */ /* 0x000fe40000410000 */
[----:B------:R-:W-:Y:S01]  /*5f80*/  FMUL.FTZ R90, R41, R90 ;  /* 0x0000005a295a7220 */ /* 0x000fe20000410000 */
[----:B0-----:R-:W-:-:S02]  /*5f90*/  HADD2.F32 R83, -RZ, R12.H0_H0 ;  /* 0x2000000cff537230 */ /* 0x001fc40000004100 */
[----:B------:R-:W-:Y:S02]  /*5fa0*/  F2FP.PACK_AB R87, RZ, R87 ;  /* 0x00000057ff57723e */ /* 0x000fe400000000ff */
[----:B------:R-:W-:Y:S01]  /*5fb0*/  F2FP.PACK_AB R90, RZ, R90 ;  /* 0x0000005aff5a723e */ /* 0x000fe200000000ff */
[----:B------:R-:W-:Y:S01]  /*5fc0*/  HADD2.F32 R11, -RZ, R11.H1_H1 ;  /* 0x3000000bff0b7230 */ /* 0x000fe20000004100 */
[----:B------:R-:W-:Y:S01]  /*5fd0*/  FFMA.FTZ R55, R55, R83, RZ ;  /* 0x0000005337377223 */ /* 0x000fe200000100ff */
[----:B------:R-:W-:Y:S01]  /*5fe0*/  HADD2.F32 R12, -RZ, R12.H1_H1 ;  /* 0x3000000cff0c7230 */ /* 0x000fe20000004100 */
[----:B------:R-:W-:Y:S02]  /*5ff0*/  PRMT R90, R90, 0x5410, R87 ;  /* 0x000054105a5a7816 */ /* 0x000fe40000000057 */
[----:B----4-:R-:W-:Y:S02]  /*6000*/  LOP3.LUT R85, R7, 0xff, RZ, 0xc0, !PT ;  /* 0x000000ff07557812 */ /* 0x010fe400078ec0ff */
[----:B------:R-:W-:Y:S01]  /*6010*/  SHF.R.U32.HI R87, RZ, 0x8, R4 ;  /* 0x00000008ff577819 */ /* 0x000fe20000011604 */
[----:B------:R-:W-:-:S02]  /*6020*/  FFMA.FTZ R86, R92, R15, R86 ;  /* 0x0000000f5c567223 */ /* 0x000fc40000010056 */
[----:B------:R-:W-:Y:S02]  /*6030*/  FFMA.FTZ R14, R76, R15, R84 ;  /* 0x0000000f4c0e7223 */ /* 0x000fe40000010054 */
[----:B------:R-:W-:Y:S01]  /*6040*/  FFMA.FTZ R15, R78, R11, R10 ;  /* 0x0000000b4e0f7223 */ /* 0x000fe2000001000a */
[----:B------:R-:W-:Y:S01]  /*6050*/  IADD3 R10, -R26, R85, RZ ;  /* 0x000000551a0a7210 */ /* 0x000fe20007ffe1ff */
[----:B------:R-:W-:Y:S01]  /*6060*/  FFMA.FTZ R55, R56, R12, R55 ;  /* 0x0000000c38377223 */ /* 0x000fe20000010037 */
[----:B------:R-:W-:Y:S01]  /*6070*/  LOP3.LUT R56, R87, 0xff, RZ, 0xc0, !PT ;  /* 0x000000ff57387812 */ /* 0x000fe200078ec0ff */
[--C-:B------:R-:W-:Y:S01]  /*6080*/  HADD2.F32 R85, -RZ, R13.reuse.H0_H0 ;  /* 0x2000000dff557230 */ /* 0x100fe20000004100 */
[-C--:B------:R-:W-:Y:S01]  /*6090*/  FFMA.FTZ R54, R54, R83.reuse, RZ ;  /* 0x0000005336367223 */ /* 0x080fe200000100ff */
[----:B------:R-:W-:Y:S01]  /*60a0*/  HADD2.F32 R84, -RZ, R13.H1_H1 ;  /* 0x3000000dff547230 */ /* 0x000fe20000004100 */
[-C--:B------:R-:W-:Y:S01]  /*60b0*/  FFMA.FTZ R61, R61, R83.reuse, RZ ;  /* 0x000000533d3d7223 */ /* 0x080fe200000100ff */
[----:B------:R-:W-:Y:S01]  /*60c0*/  SHF.R.U32.HI R13, RZ, 0x8, R7 ;  /* 0x00000008ff0d7819 */ /* 0x000fe20000011607 */
[----:B------:R-:W-:Y:S01]  /*60d0*/  FFMA.FTZ R83, R58, R83, RZ ;  /* 0x000000533a537223 */ /* 0x000fe200000100ff */
[----:B------:R-:W-:Y:S01]  /*60e0*/  IADD3 R56, -R35, R56, RZ ;  /* 0x0000003823387210 */ /* 0x000fe20007ffe1ff */
[----:B------:R-:W-:-:S02]  /*60f0*/  FFMA.FTZ R54, R63, R12, R54 ;  /* 0x0000000c3f367223 */ /* 0x000fc40000010036 */
[-C--:B------:R-:W-:Y:S01]  /*6100*/  FFMA.FTZ R61, R57, R12.reuse, R61 ;  /* 0x0000000c393d7223 */ /* 0x080fe2000001003d */
[----:B------:R-:W-:Y:S01]  /*6110*/  LOP3.LUT R57, R13, 0xff, RZ, 0xc0, !PT ;  /* 0x000000ff0d397812 */ /* 0x000fe200078ec0ff */
[-C--:B------:R-:W-:Y:S02]  /*6120*/  FFMA.FTZ R55, R96, R85.reuse, R55 ;  /* 0x0000005560377223 */ /* 0x080fe40000010037 */
[----:B------:R-:W-:Y:S02]  /*6130*/  FFMA.FTZ R62, R62, R12, R83 ;  /* 0x0000000c3e3e7223 */ /* 0x000fe40000010053 */
[----:B------:R0:W-:Y:S01]  /*6140*/  I2F.F16 R12, R56 ;  /* 0x00000038000c7306 */ /* 0x0001e20000200c00 */
[----:B------:R-:W-:Y:S01]  /*6150*/  FFMA.FTZ R66, R66, R85, R54 ;  /* 0x0000005542427223 */ /* 0x000fe20000010036 */
[----:B------:R-:W-:Y:S01]  /*6160*/  SHF.R.U32.HI R13, RZ, 0x10, R4 ;  /* 0x00000010ff0d7819 */ /* 0x000fe20000011604 */
[----:B------:R-:W-:Y:S01]  /*6170*/  FFMA.FTZ R54, R20, R84, R55 ;  /* 0x0000005414367223 */ /* 0x000fe20000010037 */
[----:B------:R-:W-:Y:S01]  /*6180*/  IADD3 R63, -R26, R57, RZ ;  /* 0x000000391a3f7210 */ /* 0x000fe20007ffe1ff */
[-C--:B------:R-:W-:Y:S01]  /*6190*/  FFMA.FTZ R61, R64, R85.reuse, R61 ;  /* 0x00000055403d7223 */ /* 0x080fe2000001003d */
[----:B-1----:R-:W-:Y:S01]  /*61a0*/  HADD2.F32 R55, -RZ, R9.H0_H0 ;  /* 0x20000009ff377230 */ /* 0x002fe20000004100 */
[----:B------:R-:W-:Y:S01]  /*61b0*/  FFMA.FTZ R62, R65, R85, R62 ;  /* 0x00000055413e7223 */ /* 0x000fe2000001003e */
[----:B0-----:R-:W-:-:S02]  /*61c0*/  HADD2.F32 R56, -RZ, R8.H0_H0 ;  /* 0x20000008ff387230 */ /* 0x001fc40000004100 */
[----:B------:R-:W-:Y:S01]  /*61d0*/  HADD2.F32 R57, -RZ, R9.H1_H1 ;  /* 0x30000009ff397230 */ /* 0x000fe20000004100 */
[----:B------:R-:W-:Y:S01]  /*61e0*/  SHF.R.U32.HI R9, RZ, 0x10, R7 ;  /* 0x00000010ff097819 */ /* 0x000fe20000011607 */
[----:B------:R-:W-:Y:S01]  /*61f0*/  HADD2.F32 R8, -RZ, R8.H1_H1 ;  /* 0x30000008ff087230 */ /* 0x000fe20000004100 */
[----:B------:R-:W-:Y:S01]  /*6200*/  FFMA.FTZ R54, R21, R56, R54 ;  /* 0x0000003815367223 */ /* 0x000fe20000010036 */
[----:B------:R-:W-:Y:S01]  /*6210*/  LOP3.LUT R58, R13, 0xff, RZ, 0xc0, !PT ;  /* 0x000000ff0d3a7812 */ /* 0x000fe200078ec0ff */
[-C--:B------:R-:W-:Y:S01]  /*6220*/  FFMA.FTZ R66, R67, R84.reuse, R66 ;  /* 0x0000005443427223 */ /* 0x080fe20000010042 */
[----:B------:R0:W-:Y:S01]  /*6230*/  I2F.F16 R13, R63 ;  /* 0x0000003f000d7306 */ /* 0x0001e20000200c00 */
[-C--:B------:R-:W-:Y:S02]  /*6240*/  FFMA.FTZ R61, R68, R84.reuse, R61 ;  /* 0x00000054443d7223 */ /* 0x080fe4000001003d */
[----:B------:R-:W-:Y:S02]  /*6250*/  FFMA.FTZ R62, R69, R84, R62 ;  /* 0x00000054453e7223 */ /* 0x000fe4000001003e */
[----:B------:R-:W-:-:S02]  /*6260*/  FFMA.FTZ R66, R89, R56, R66 ;  /* 0x0000003859427223 */ /* 0x000fc40000010042 */
[----:B------:R-:W-:Y:S01]  /*6270*/  FFMA.FTZ R61, R70, R56, R61 ;  /* 0x00000038463d7223 */ /* 0x000fe2000001003d */
[----:B0-----:R-:W-:Y:S01]  /*6280*/  LOP3.LUT R63, R9, 0xff, RZ, 0xc0, !PT ;  /* 0x000000ff093f7812 */ /* 0x001fe200078ec0ff */
[----:B------:R-:W-:Y:S02]  /*6290*/  FFMA.FTZ R9, R23, R8, R54 ;  /* 0x0000000817097223 */ /* 0x000fe40000010036 */
[----:B------:R-:W-:Y:S02]  /*62a0*/  FFMA.FTZ R62, R71, R56, R62 ;  /* 0x00000038473e7223 */ /* 0x000fe4000001003e */
[----:B------:R-:W-:Y:S01]  /*62b0*/  FFMA.FTZ R81, R79, R11, R86 ;  /* 0x0000000b4f517223 */ /* 0x000fe20000010056 */
[----:B------:R-:W-:Y:S01]  /*62c0*/  LOP3.LUT R86, R4, 0xff, RZ, 0xc0, !PT ;  /* 0x000000ff04567812 */ /* 0x000fe200078ec0ff */
[----:B------:R-:W-:Y:S01]  /*62d0*/  FFMA.FTZ R22, R22, R55, R9 ;  /* 0x0000003716167223 */ /* 0x000fe20000010009 */
[----:B------:R-:W-:Y:S01]  /*62e0*/  LEA.HI R4, R4, -R35, RZ, 0x8 ;  /* 0x8000002304047211 */ /* 0x000fe200078f40ff */
[-C--:B------:R-:W-:Y:S01]  /*62f0*/  FFMA.FTZ R66, R91, R8.reuse, R66 ;  /* 0x000000085b427223 */ /* 0x080fe20000010042 */
[----:B------:R-:W-:Y:S01]  /*6300*/  LOP3.LUT R9, R5, 0xff, RZ, 0xc0, !PT ;  /* 0x000000ff05097812 */ /* 0x000fe200078ec0ff */
[----:B------:R-:W-:-:S02]  /*6310*/  FFMA.FTZ R74, R74, R8, R61 ;  /* 0x000000084a4a7223 */ /* 0x000fc4000001003d */
[----:B------:R-:W-:Y:S01]  /*6320*/  FFMA.FTZ R62, R73, R8, R62 ;  /* 0x00000008493e7223 */ /* 0x000fe2000001003e */
[----:B------:R-:W-:Y:S01]  /*6330*/  SHF.R.U32.HI R8, RZ, 0x8, R5 ;  /* 0x00000008ff087819 */ /* 0x000fe20000011605 */
[----:B------:R0:W-:Y:S01]  /*6340*/  I2F.F16 R21, R4 ;  /* 0x0000000400157306 */ /* 0x0001e20000200c00 */
[-C--:B------:R-:W-:Y:S02]  /*6350*/  FFMA.FTZ R66, R92, R55.reuse, R66 ;  /* 0x000000375c427223 */ /* 0x080fe40000010042 */
[----:B------:R-:W-:Y:S01]  /*6360*/  FFMA.FTZ R74, R77, R55, R74 ;  /* 0x000000374d4a7223 */ /* 0x000fe2000001004a */
[----:B0-----:R-:W-:Y:S02]  /*6370*/  IADD3 R4, -R36, R9, RZ ;  /* 0x0000000924047210 */ /* 0x001fe40007ffe1ff */
[----:B------:R-:W-:Y:S01]  /*6380*/  LOP3.LUT R9, R8, 0xff, RZ, 0xc0, !PT ;  /* 0x000000ff08097812 */ /* 0x000fe200078ec0ff */
[----:B------:R-:W-:-:S03]  /*6390*/  FFMA.FTZ R62, R76, R55, R62 ;  /* 0x000000374c3e7223 */ /* 0x000fc6000001003e */
[----:B------:R-:W-:Y:S02]  /*63a0*/  IADD3 R55, -R36, R9, RZ ;  /* 0x0000000924377210 */ /* 0x000fe40007ffe1ff */
[----:B------:R-:W0:Y:S01]  /*63b0*/  LDS.64 R8, [UR4+0x130] ;  /* 0x00013004ff087984 */ /* 0x000e220008000a00 */
[----:B------:R-:W-:Y:S01]  /*63c0*/  FFMA.FTZ R82, R75, R11, R82 ;  /* 0x0000000b4b527223 */ /* 0x000fe20000010052 */
[----:B------:R-:W-:Y:S01]  /*63d0*/  LEA.HI R54, R7, -R26, RZ, 0x8 ;  /* 0x8000001a07367211 */ /* 0x000fe200078f40ff */
[-C--:B------:R-:W-:Y:S02]  /*63e0*/  FFMA.FTZ R7, R78, R57.reuse, R74 ;  /* 0x000000394e077223 */ /* 0x080fe4000001004a */
[----:B------:R-:W-:Y:S02]  /*63f0*/  FFMA.FTZ R22, R75, R57, R22 ;  /* 0x000000394b167223 */ /* 0x000fe40000010016 */
[----:B------:R-:W-:Y:S02]  /*6400*/  FMUL.FTZ R82, R39, R82 ;  /* 0x0000005227527220 */ /* 0x000fe40000410000 */
[----:B------:R-:W-:-:S02]  /*6410*/  FMUL.FTZ R15, R40, R15 ;  /* 0x0000000f280f7220 */ /* 0x000fc40000410000 */
[----:B------:R-:W-:Y:S02]  /*6420*/  FMUL.FTZ R7, R40, R7 ;  /* 0x0000000728077220 */ /* 0x000fe40000410000 */
[----:B------:R-:W-:Y:S01]  /*6430*/  FMUL.FTZ R22, R39, R22 ;  /* 0x0000001627167220 */ /* 0x000fe20000410000 */
[----:B------:R1:W3:Y:S01]  /*6440*/  I2F.F16 R74, R4 ;  /* 0x00000004004a7306 */ /* 0x0002e20000200c00 */
[-C--:B------:R-:W-:Y:S01]  /*6450*/  FFMA.FTZ R79, R79, R57.reuse, R66 ;  /* 0x000000394f4f7223 */ /* 0x080fe20000010042 */
[----:B------:R-:W-:Y:S01]  /*6460*/  F2FP.PACK_AB R82, RZ, R82 ;  /* 0x00000052ff52723e */ /* 0x000fe200000000ff */
[C---:B------:R-:W-:Y:S01]  /*6470*/  FFMA.FTZ R62, R80.reuse, R57, R62 ;  /* 0x00000039503e7223 */ /* 0x040fe2000001003e */
[----:B------:R-:W-:Y:S01]  /*6480*/  F2FP.PACK_AB R15, RZ, R15 ;  /* 0x0000000fff0f723e */ /* 0x000fe200000000ff */
[----:B------:R-:W-:Y:S01]  /*6490*/  FFMA.FTZ R14, R80, R11, R14 ;  /* 0x0000000b500e7223 */ /* 0x000fe2000001000e */
[----:B------:R-:W-:Y:S02]  /*64a0*/  SHF.R.U32.HI R57, RZ, 0x8, R6 ;  /* 0x00000008ff397819 */ /* 0x000fe40000011606 */
[----:B------:R-:W-:-:S02]  /*64b0*/  F2FP.PACK_AB R7, RZ, R7 ;  /* 0x00000007ff07723e */ /* 0x000fc400000000ff */
[----:B-1----:R-:W-:Y:S02]  /*64c0*/  SHF.R.U32.HI R4, RZ, 0x10, R5 ;  /* 0x00000010ff047819 */ /* 0x002fe40000011605 */
[----:B------:R-:W-:Y:S01]  /*64d0*/  F2FP.PACK_AB R22, RZ, R22 ;  /* 0x00000016ff16723e */ /* 0x000fe200000000ff */
[----:B------:R-:W-:Y:S01]  /*64e0*/  FMUL.FTZ R81, R42, R81 ;  /* 0x000000512a517220 */ /* 0x000fe20000410000 */
[----:B------:R-:W-:Y:S01]  /*64f0*/  IADD3 R20, -R35, R58, RZ ;  /* 0x0000003a23147210 */ /* 0x000fe20007ffe1ff */
[----:B------:R-:W-:Y:S01]  /*6500*/  FMUL.FTZ R14, R41, R14 ;  /* 0x0000000e290e7220 */ /* 0x000fe20000410000 */
[----:B------:R-:W-:Y:S02]  /*6510*/  PRMT R82, R82, 0x5410, R15 ;  /* 0x0000541052527816 */ /* 0x000fe4000000000f */
[----:B------:R-:W-:Y:S02]  /*6520*/  LOP3.LUT R58, R57, 0xff, RZ, 0xc0, !PT ;  /* 0x000000ff393a7812 */ /* 0x000fe400078ec0ff */
[----:B------:R-:W-:-:S02]  /*6530*/  LOP3.LUT R15, R4, 0xff, RZ, 0xc0, !PT ;  /* 0x000000ff040f7812 */ /* 0x000fc400078ec0ff */
[----:B------:R-:W-:Y:S02]  /*6540*/  LOP3.LUT R56, R6, 0xff, RZ, 0xc0, !PT ;  /* 0x000000ff06387812 */ /* 0x000fe400078ec0ff */
[----:B------:R-:W-:Y:S02]  /*6550*/  SHF.R.U32.HI R4, RZ, 0x10, R6 ;  /* 0x00000010ff047819 */ /* 0x000fe40000011606 */
[----:B------:R-:W-:Y:S02]  /*6560*/  PRMT R22, R22, 0x5410, R7 ;  /* 0x0000541016167816 */ /* 0x000fe40000000007 */
[----:B------:R-:W-:Y:S02]  /*6570*/  LEA.HI R57, R6, -R37, RZ, 0x8 ;  /* 0x8000002506397211 */ /* 0x000fe400078f40ff */
[----:B------:R-:W1:Y:S01]  /*6580*/  LDS.64 R6, [UR4+0x230] ;  /* 0x00023004ff067984 */ /* 0x000e620008000a00 */
[----:B------:R-:W-:Y:S02]  /*6590*/  F2FP.PACK_AB R81, RZ, R81 ;  /* 0x00000051ff51723e */ /* 0x000fe400000000ff */
[----:B------:R-:W-:-:S02]  /*65a0*/  F2FP.PACK_AB R14, RZ, R14 ;  /* 0x0000000eff0e723e */ /* 0x000fc400000000ff */
[----:B------:R-:W-:Y:S02]  /*65b0*/  IADD3 R11, -R35, R86, RZ ;  /* 0x00000056230b7210 */ /* 0x000fe40007ffe1ff */
[----:B------:R-:W-:Y:S02]  /*65c0*/  PRMT R14, R14, 0x5410, R81 ;  /* 0x000054100e0e7816 */ /* 0x000fe40000000051 */
[----:B------:R-:W-:Y:S02]  /*65d0*/  IADD3 R56, -R37, R56, RZ ;  /* 0x0000003825387210 */ /* 0x000fe40007ffe1ff */
[----:B------:R-:W-:Y:S02]  /*65e0*/  IADD3 R15, -R36, R15, RZ ;  /* 0x0000000f240f7210 */ /* 0x000fe40007ffe1ff */
[----:B------:R-:W-:Y:S02]  /*65f0*/  LEA.HI R5, R5, -R36, RZ, 0x8 ;  /* 0x8000002405057211 */ /* 0x000fe400078f40ff */
[----:B------:R-:W-:Y:S01]  /*6600*/  LOP3.LUT R4, R4, 0xff, RZ, 0xc0, !PT ;  /* 0x000000ff04047812 */ /* 0x000fe200078ec0ff */
[----:B------:R-:W4:Y:S01]  /*6610*/  I2F.F16 R11, R11 ;  /* 0x0000000b000b7306 */ /* 0x000f220000200c00 */
[----:B------:R-:W-:Y:S01]  /*6620*/  IADD3 R58, -R37, R58, RZ ;  /* 0x0000003a253a7210 */ /* 0x000fe20007ffe1ff */
[----:B------:R-:W-:Y:S01]  /*6630*/  HADD2 R45, R14, R45 ;  /* 0x0000002d0e2d7230 */ /* 0x000fe20000000000 */
[----:B------:R-:W-:Y:S01]  /*6640*/  HFMA2.MMA R60, R22, 1, 1, R60 ;  /* 0x3c003c00163c7835 */ /* 0x000fe2000000003c */
[----:B------:R-:W-:-:S04]  /*6650*/  IADD3 R23, -R26, R63, RZ ;  /* 0x0000003f1a177210 */ /* 0x000fc80007ffe1ff */
[----:B------:R-:W0:Y:S01]  /*6660*/  I2F.F16 R55, R55 ;  /* 0x0000003700377306 */ /* 0x000e220000200c00 */
[----:B------:R-:W-:Y:S01]  /*6670*/  IADD3 R22, -R37, R4, RZ ;  /* 0x0000000425167210 */ /* 0x000fe20007ffe1ff */
[----:B------:R-:W-:Y:S02]  /*6680*/  FMUL.FTZ R79, R42, R79 ;  /* 0x0000004f2a4f7220 */ /* 0x000fe40000410000 */
[----:B------:R-:W-:-:S04]  /*6690*/  FMUL.FTZ R62, R41, R62 ;  /* 0x0000003e293e7220 */ /* 0x000fc80000410000 */
[----:B------:R-:W0:Y:S01]  /*66a0*/  I2F.F16 R10, R10 ;  /* 0x0000000a000a7306 */ /* 0x000e220000200c00 */
[----:B------:R-:W-:-:S07]  /*66b0*/  F2FP.PACK_AB R79, RZ, R79 ;  /* 0x0000004fff4f723e */ /* 0x000fce00000000ff */
[----:B------:R0:W-:Y:S01]  /*66c0*/  I2F.F16 R14, R5 ;  /* 0x00000005000e7306 */ /* 0x0001e20000200c00 */
[----:B------:R-:W-:-:S07]  /*66d0*/  F2FP.PACK_AB R62, RZ, R62 ;  /* 0x0000003eff3e723e */ /* 0x000fce00000000ff */
[----:B------:R-:W1:Y:S01]  /*66e0*/  I2F.F16 R56, R56 ;  /* 0x0000003800387306 */ /* 0x000e620000200c00 */
[----:B0-----:R-:W0:Y:S07]  /*66f0*/  LDS.64 R4, [UR4+0x30] ;  /* 0x00003004ff047984 */ /* 0x001e2e0008000a00 */
[----:B------:R-:W0:Y:S01]  /*6700*/  I2F.F16 R15, R15 ;  /* 0x0000000f000f7306 */ /* 0x000e220000200c00 */
[----:B------:R-:W-:Y:S02]  /*6710*/  HADD2.F32 R61, -RZ, R8.H0_H0 ;  /* 0x20000008ff3d7230 */ /* 0x000fe40000004100 */
[----:B---3--:R-:W-:-:S05]  /*6720*/  HADD2.F32 R74, -RZ, R74.H0_H0 ;  /* 0x2000004aff4a7230 */ /* 0x008fca0000004100 */
[----:B------:R-:W3:Y:S01]  /*6730*/  I2F.F16 R58, R58 ;  /* 0x0000003a003a7306 */ /* 0x000ee20000200c00 */
[----:B------:R-:W-:-:S07]  /*6740*/  PRMT R62, R62, 0x5410, R79 ;  /* 0x000054103e3e7816 */ /* 0x000fce000000004f */
[----:B------:R-:W0:Y:S01]  /*6750*/  I2F.F16 R23, R23 ;  /* 0x0000001700177306 */ /* 0x000e220000200c00 */
[----:B------:R-:W-:Y:S02]  /*6760*/  HADD2.F32 R8, -RZ, R8.H1_H1 ;  /* 0x30000008ff087230 */ /* 0x000fe40000004100 */
[----:B----4-:R-:W-:-:S05]  /*6770*/  HADD2.F32 R68, -RZ, R11.H0_H0 ;  /* 0x2000000bff447230 */ /* 0x010fca0000004100 */
[----:B------:R-:W4:Y:S01]  /*6780*/  I2F.F16 R20, R20 ;  /* 0x0000001400147306 */ /* 0x000f220000200c00 */
[----:B------:R-:W-:Y:S01]  /*6790*/  HADD2.F32 R73, -RZ, R55.H0_H0 ;  /* 0x20000037ff497230 */ /* 0x000fe20000004100 */
[----:B------:R-:W-:Y:S01]  /*67a0*/  FFMA.FTZ R11, R74, R61, RZ ;  /* 0x0000003d4a0b7223 */ /* 0x000fe200000100ff */
[----:B------:R-:W-:-:S05]  /*67b0*/  HADD2.F32 R64, -RZ, R10.H0_H0 ;  /* 0x2000000aff407230 */ /* 0x000fca0000004100 */
[----:B------:R-:W0:Y:S01]  /*67c0*/  I2F.F16 R22, R22 ;  /* 0x0000001600167306 */ /* 0x000e220000200c00 */
[----:B------:R-:W-:-:S07]  /*67d0*/  HADD2 R59, R62, R59 ;  /* 0x0000003b3e3b7230 */ /* 0x000fce0000000000 */
[----:B------:R-:W2:Y:S01]  /*67e0*/  I2F.F16 R57, R57 ;  /* 0x0000003900397306 */ /* 0x000ea20000200c00 */
[----:B------:R-:W-:-:S07]  /*67f0*/  HADD2.F32 R62, -RZ, R9.H0_H0 ;  /* 0x20000009ff3e7230 */ /* 0x000fce0000004100 */
[----:B------:R-:W2:Y:S01]  /*6800*/  I2F.F16 R54, R54 ;  /* 0x0000003600367306 */ /* 0x000ea20000200c00 */
[----:B-1----:R-:W-:Y:S01]  /*6810*/  HADD2.F32 R70, -RZ, R56.H0_H0 ;  /* 0x20000038ff467230 */ /* 0x002fe20000004100 */
[----:B------:R-:W-:Y:S01]  /*6820*/  FFMA.FTZ R11, R73, R8, R11 ;  /* 0x00000008490b7223 */ /* 0x000fe2000001000b */
[----:B0-----:R-:W-:Y:S02]  /*6830*/  HADD2.F32 R78, -RZ, R15.H0_H0 ;  /* 0x2000000fff4e7230 */ /* 0x001fe40000004100 */
[----:B------:R-:W-:Y:S01]  /*6840*/  HADD2.F32 R66, -RZ, R13.H0_H0 ;  /* 0x2000000dff427230 */ /* 0x000fe20000004100 */
[-C--:B------:R-:W-:Y:S01]  /*6850*/  FFMA.FTZ R13, R64, R61.reuse, RZ ;  /* 0x0000003d400d7223 */ /* 0x080fe200000100ff */
[----:B------:R-:W-:Y:S01]  /*6860*/  HADD2.F32 R63, -RZ, R9.H1_H1 ;  /* 0x30000009ff3f7230 */ /* 0x000fe20000004100 */
[-C--:B------:R-:W-:Y:S01]  /*6870*/  FFMA.FTZ R9, R68, R61.reuse, RZ ;  /* 0x0000003d44097223 */ /* 0x080fe200000100ff */
[----:B------:R-:W-:Y:S01]  /*6880*/  HADD2.F32 R67, -RZ, R12.H0_H0 ;  /* 0x2000000cff437230 */ /* 0x000fe20000004100 */
[----:B------:R-:W-:Y:S01]  /*6890*/  FFMA.FTZ R61, R70, R61, RZ ;  /* 0x0000003d463d7223 */ /* 0x000fe200000100ff */
[----:B---3--:R-:W-:Y:S01]  /*68a0*/  HADD2.F32 R71, -RZ, R58.H0_H0 ;  /* 0x2000003aff477230 */ /* 0x008fe20000004100 */
[----:B------:R-:W-:Y:S01]  /*68b0*/  FFMA.FTZ R11, R78, R62, R11 ;  /* 0x0000003e4e0b7223 */ /* 0x000fe2000001000b */
[----:B------:R-:W-:Y:S01]  /*68c0*/  HADD2.F32 R14, -RZ, R14.H0_H0 ;  /* 0x2000000eff0e7230 */ /* 0x000fe20000004100 */
[-C--:B------:R-:W-:Y:S01]  /*68d0*/  FFMA.FTZ R13, R66, R8.reuse, R13 ;  /* 0x00000008420d7223 */ /* 0x080fe2000001000d */
[----:B------:R-:W-:Y:S01]  /*68e0*/  HADD2.F32 R77, -RZ, R23.H0_H0 ;  /* 0x20000017ff4d7230 */ /* 0x000fe20000004100 */
[-C--:B------:R-:W-:Y:S01]  /*68f0*/  FFMA.FTZ R10, R67, R8.reuse, R9 ;  /* 0x00000008430a7223 */ /* 0x080fe20000010009 */
[----:B----4-:R-:W-:Y:S01]  /*6900*/  HADD2.F32 R75, -RZ, R20.H0_H0 ;  /* 0x20000014ff4b7230 */ /* 0x010fe20000004100 */
[----:B------:R-:W-:Y:S01]  /*6910*/  FFMA.FTZ R61, R71, R8, R61 ;  /* 0x00000008473d7223 */ /* 0x000fe2000001003d */
[----:B------:R-:W-:Y:S01]  /*6920*/  HADD2.F32 R79, -RZ, R22.H0_H0 ;  /* 0x20000016ff4f7230 */ /* 0x000fe20000004100 */
[-C--:B------:R-:W-:Y:S01]  /*6930*/  FFMA.FTZ R13, R77, R62.reuse, R13 ;  /* 0x0000003e4d0d7223 */ /* 0x080fe2000001000d */
[----:B--2---:R-:W-:Y:S01]  /*6940*/  HADD2.F32 R20, -RZ, R57.H0_H0 ;  /* 0x20000039ff147230 */ /* 0x004fe20000004100 */
[-C--:B------:R-:W-:Y:S01]  /*6950*/  FFMA.FTZ R57, R14, R63.reuse, R11 ;  /* 0x0000003f0e397223 */ /* 0x080fe2000001000b */
[----:B------:R-:W-:Y:S01]  /*6960*/  HADD2.F32 R54, -RZ, R54.H0_H0 ;  /* 0x20000036ff367230 */ /* 0x000fe20000004100 */
[-C--:B------:R-:W-:Y:S01]  /*6970*/  FFMA.FTZ R10, R75, R62.reuse, R10 ;  /* 0x0000003e4b0a7223 */ /* 0x080fe2000001000a */
[--C-:B------:R-:W-:Y:S01]  /*6980*/  HADD2.F32 R11, -RZ, R6.reuse.H0_H0 ;  /* 0x20000006ff0b7230 */ /* 0x100fe20000004100 */
[----:B------:R-:W-:Y:S01]  /*6990*/  FFMA.FTZ R62, R79, R62, R61 ;  /* 0x0000003e4f3e7223 */ /* 0x000fe2000001003d */
[----:B------:R-:W-:Y:S01]  /*69a0*/  HADD2.F32 R69, -RZ, R21.H0_H0 ;  /* 0x20000015ff457230 */ /* 0x000fe20000004100 */
[----:B------:R-:W-:Y:S01]  /*69b0*/  FFMA.FTZ R61, R54, R63, R13 ;  /* 0x0000003f363d7223 */ /* 0x000fe2000001000d */
[----:B------:R-:W-:Y:S01]  /*69c0*/  HADD2.F32 R6, -RZ, R6.H1_H1 ;  /* 0x30000006ff067230 */ /* 0x000fe20000004100 */
[----:B------:R-:W0:Y:S01]  /*69d0*/  LDS.64 R8, [UR4+0x330] ;  /* 0x00033004ff087984 */ /* 0x000e220008000a00 */
[--C-:B------:R-:W-:Y:S01]  /*69e0*/  HADD2.F32 R12, -RZ, R7.reuse.H0_H0 ;  /* 0x20000007ff0c7230 */ /* 0x100fe20000004100 */
[-C--:B------:R-:W-:Y:S01]  /*69f0*/  FFMA.FTZ R15, R64, R11.reuse, RZ ;  /* 0x0000000b400f7223 */ /* 0x080fe200000100ff */
[----:B------:R-:W-:Y:S01]  /*6a00*/  HADD2.F32 R55, -RZ, R7.H1_H1 ;  /* 0x30000007ff377230 */ /* 0x000fe20000004100 */
[----:B------:R-:W-:-:S02]  /*6a10*/  FFMA.FTZ R7, R68, R11, RZ ;  /* 0x0000000b44077223 */ /* 0x000fc400000100ff */
[-C--:B------:R-:W-:Y:S02]  /*6a20*/  FFMA.FTZ R13, R74, R11.reuse, RZ ;  /* 0x0000000b4a0d7223 */ /* 0x080fe400000100ff */
[----:B------:R-:W-:Y:S02]  /*6a30*/  FFMA.FTZ R11, R70, R11, RZ ;  /* 0x0000000b460b7223 */ /* 0x000fe400000100ff */
[----:B------:R-:W-:Y:S02]  /*6a40*/  FFMA.FTZ R58, R69, R63, R10 ;  /* 0x0000003f453a7223 */ /* 0x000fe4000001000a */
        /* <DEDUP_REMOVED lines=8> */
[----:B------:R-:W-:Y:S01]  /*6ad0*/  FFMA.FTZ R11, R79, R12, R11 ;  /* 0x0000000c4f0b7223 */ /* 0x000fe2000001000b */
[--C-:B------:R-:W-:Y:S01]  /*6ae0*/  HADD2.F32 R21, -RZ, R5.reuse.H1_H1 ;  /* 0x30000005ff157230 */ /* 0x100fe20000004100 */
[-C--:B------:R-:W-:Y:S01]  /*6af0*/  FFMA.FTZ R56, R69, R55.reuse, R10 ;  /* 0x0000003745387223 */ /* 0x080fe2000001000a */
[----:B------:R-:W-:Y:S01]  /*6b00*/  HADD2.F32 R10, -RZ, R5.H0_H0 ;  /* 0x20000005ff0a7230 */ /* 0x000fe20000004100 */
[----:B------:R-:W-:-:S02]  /*6b10*/  FFMA.FTZ R15, R54, R55, R15 ;  /* 0x00000037360f7223 */ /* 0x000fc4000001000f */
[-C--:B------:R-:W-:Y:S01]  /*6b20*/  FFMA.FTZ R23, R14, R55.reuse, R13 ;  /* 0x000000370e177223 */ /* 0x080fe2000001000d */
[----:B------:R-:W-:Y:S01]  /*6b30*/  LOP3.LUT R6, R16, 0xff, RZ, 0xc0, !PT ;  /* 0x000000ff10067812 */ /* 0x000fe200078ec0ff */
[----:B------:R-:W-:Y:S01]  /*6b40*/  FFMA.FTZ R55, R20, R55, R11 ;  /* 0x0000003714377223 */ /* 0x000fe2000001000b */
[----:B------:R-:W-:Y:S01]  /*6b50*/  HADD2.F32 R4, -RZ, R4.H1_H1 ;  /* 0x30000004ff047230 */ /* 0x000fe20000004100 */
[----:B------:R-:W-:Y:S02]  /*6b60*/  FFMA.FTZ R5, R68, R7, RZ ;  /* 0x0000000744057223 */ /* 0x000fe400000100ff */
[C---:B------:R-:W-:Y:S02]  /*6b70*/  FFMA.FTZ R13, R7.reuse, R64, RZ ;  /* 0x00000040070d7223 */ /* 0x040fe400000100ff */
[C---:B------:R-:W-:Y:S02]  /*6b80*/  FFMA.FTZ R11, R7.reuse, R74, RZ ;  /* 0x0000004a070b7223 */ /* 0x040fe400000100ff */
[----:B------:R-:W-:Y:S01]  /*6b90*/  FFMA.FTZ R7, R7, R70, RZ ;  /* 0x0000004607077223 */ /* 0x000fe200000100ff */
[----:B------:R-:W-:Y:S01]  /*6ba0*/  IADD3 R81, -R35, R6, RZ ;  /* 0x0000000623517210 */ /* 0x000fe20007ffe1ff */
[----:B------:R-:W-:-:S02]  /*6bb0*/  FFMA.FTZ R6, R67, R4, R5 ;  /* 0x0000000443067223 */ /* 0x000fc40000010005 */
[C---:B------:R-:W-:Y:S02]  /*6bc0*/  FFMA.FTZ R7, R4.reuse, R71, R7 ;  /* 0x0000004704077223 */ /* 0x040fe40000010007 */
[C---:B------:R-:W-:Y:S02]  /*6bd0*/  FFMA.FTZ R13, R4.reuse, R66, R13 ;  /* 0x00000042040d7223 */ /* 0x040fe4000001000d */
[----:B------:R-:W-:Y:S02]  /*6be0*/  FFMA.FTZ R11, R4, R73, R11 ;  /* 0x00000049040b7223 */ /* 0x000fe4000001000b */
[----:B------:R-:W-:Y:S02]  /*6bf0*/  FFMA.FTZ R4, R75, R10, R6 ;  /* 0x0000000a4b047223 */ /* 0x000fe40000010006 */
[----:B------:R-:W-:Y:S02]  /*6c00*/  FFMA.FTZ R22, R10, R79, R7 ;  /* 0x0000004f0a167223 */ /* 0x000fe40000010007 */
[----:B------:R-:W1:Y:S01]  /*6c10*/  LDS.64 R6, [UR4+0x430] ;  /* 0x00043004ff067984 */ /* 0x000e620008000a00 */
[----:B------:R-:W-:-:S02]  /*6c20*/  FFMA.FTZ R62, R20, R63, R62 ;  /* 0x0000003f143e7223 */ /* 0x000fc4000001003e */
[C---:B------:R-:W-:Y:S02]  /*6c30*/  FFMA.FTZ R12, R10.reuse, R78, R11 ;  /* 0x0000004e0a0c7223 */ /* 0x040fe4000001000b */
[----:B------:R-:W-:Y:S01]  /*6c40*/  FFMA.FTZ R63, R10, R77, R13 ;  /* 0x0000004d0a3f7223 */ /* 0x000fe2000001000d */
[----:B------:R-:W-:Y:S01]  /*6c50*/  LOP3.LUT R5, R19, 0xff, RZ, 0xc0, !PT ;  /* 0x000000ff13057812 */ /* 0x000fe200078ec0ff */
[----:B------:R-:W-:Y:S01]  /*6c60*/  FFMA.FTZ R13, R69, R21, R4 ;  /* 0x00000015450d7223 */ /* 0x000fe20000010004 */
[----:B------:R-:W-:Y:S01]  /*6c70*/  SHF.R.U32.HI R4, RZ, 0x8, R16 ;  /* 0x00000008ff047819 */ /* 0x000fe20000011610 */
[C---:B------:R-:W-:Y:S02]  /*6c80*/  FFMA.FTZ R10, R21.reuse, R14, R12 ;  /* 0x0000000e150a7223 */ /* 0x040fe4000001000c */
[C---:B------:R-:W-:Y:S02]  /*6c90*/  FFMA.FTZ R11, R21.reuse, R54, R63 ;  /* 0x00000036150b7223 */ /* 0x040fe4000001003f */
[----:B------:R-:W-:Y:S01]  /*6ca0*/  FFMA.FTZ R12, R21, R20, R22 ;  /* 0x00000014150c7223 */ /* 0x000fe20000010016 */
[----:B0-----:R-:W-:Y:S01]  /*6cb0*/  HADD2.F32 R21, -RZ, R8.H0_H0 ;  /* 0x20000008ff157230 */ /* 0x001fe20000004100 */
[----:B------:R-:W-:-:S02]  /*6cc0*/  IADD3 R5, -R26, R5, RZ ;  /* 0x000000051a057210 */ /* 0x000fc40007ffe1ff */
[----:B------:R-:W-:Y:S01]  /*6cd0*/  LOP3.LUT R4, R4, 0xff, RZ, 0xc0, !PT ;  /* 0x000000ff04047812 */ /* 0x000fe200078ec0ff */
[----:B------:R-:W-:Y:S01]  /*6ce0*/  HADD2.F32 R8, -RZ, R8.H1_H1 ;  /* 0x30000008ff087230 */ /* 0x000fe20000004100 */
[----:B------:R-:W-:Y:S01]  /*6cf0*/  HFMA2.MMA R49, R82, 1, 1, R49 ;  /* 0x3c003c0052317835 */ /* 0x000fe20000000031 */
[--C-:B------:R-:W-:Y:S02]  /*6d00*/  HADD2.F32 R22, -RZ, R9.reuse.H0_H0 ;  /* 0x20000009ff167230 */ /* 0x100fe40000004100 */
[----:B------:R-:W-:Y:S01]  /*6d10*/  HADD2.F32 R63, -RZ, R9.H1_H1 ;  /* 0x30000009ff3f7230 */ /* 0x000fe20000004100 */
[-C--:B------:R-:W-:Y:S01]  /*6d20*/  FFMA.FTZ R9, R64, R21.reuse, RZ ;  /* 0x0000001540097223 */ /* 0x080fe200000100ff */
[----:B------:R0:W-:Y:S01]  /*6d30*/  I2F.F16 R82, R5 ;  /* 0x0000000500527306 */ /* 0x0001e20000200c00 */
[----:B------:R-:W-:Y:S01]  /*6d40*/  IADD3 R83, -R35, R4, RZ ;  /* 0x0000000423537210 */ /* 0x000fe20007ffe1ff */
[----:B------:R-:W-:Y:S01]  /*6d50*/  FFMA.FTZ R4, R68, R21, RZ ;  /* 0x0000001544047223 */ /* 0x000fe200000100ff */
[----:B------:R-:W-:Y:S01]  /*6d60*/  LEA.HI R65, R16, -R35, RZ, 0x8 ;  /* 0x8000002310417211 */ /* 0x000fe200078f40ff */
[----:B------:R-:W-:Y:S01]  /*6d70*/  FFMA.FTZ R9, R66, R8, R9 ;  /* 0x0000000842097223 */ /* 0x000fe20000010009 */
[----:B------:R-:W-:Y:S01]  /*6d80*/  SHF.R.U32.HI R16, RZ, 0x10, R16 ;  /* 0x00000010ff107819 */ /* 0x000fe20000011610 */
[----:B0-----:R-:W-:-:S02]  /*6d90*/  FFMA.FTZ R5, R74, R21, RZ ;  /* 0x000000154a057223 */ /* 0x001fc400000100ff */
[----:B------:R-:W-:Y:S02]  /*6da0*/  FFMA.FTZ R21, R70, R21, RZ ;  /* 0x0000001546157223 */ /* 0x000fe400000100ff */
[-C--:B------:R-:W-:Y:S02]  /*6db0*/  FFMA.FTZ R4, R67, R8.reuse, R4 ;  /* 0x0000000843047223 */ /* 0x080fe40000010004 */
[-C--:B------:R-:W-:Y:S02]  /*6dc0*/  FFMA.FTZ R5, R73, R8.reuse, R5 ;  /* 0x0000000849057223 */ /* 0x080fe40000010005 */
[----:B------:R-:W-:Y:S01]  /*6dd0*/  FFMA.FTZ R21, R71, R8, R21 ;  /* 0x0000000847157223 */ /* 0x000fe20000010015 */
[----:B------:R-:W-:Y:S01]  /*6de0*/  LOP3.LUT R16, R16, 0xff, RZ, 0xc0, !PT ;  /* 0x000000ff10107812 */ /* 0x000fe200078ec0ff */
[-C--:B------:R-:W-:Y:S01]  /*6df0*/  FFMA.FTZ R86, R77, R22.reuse, R9 ;  /* 0x000000164d567223 */ /* 0x080fe20000010009 */
[----:B------:R-:W-:Y:S01]  /*6e00*/  LOP3.LUT R9, R17, 0xff, RZ, 0xc0, !PT ;  /* 0x000000ff11097812 */ /* 0x000fe200078ec0ff */
[----:B------:R-:W-:-:S02]  /*6e10*/  FFMA.FTZ R8, R75, R22, R4 ;  /* 0x000000164b087223 */ /* 0x000fc40000010004 */
[-C--:B------:R-:W-:Y:S02]  /*6e20*/  FFMA.FTZ R84, R78, R22.reuse, R5 ;  /* 0x000000164e547223 */ /* 0x080fe40000010005 */
[----:B------:R-:W-:Y:S01]  /*6e30*/  FFMA.FTZ R22, R79, R22, R21 ;  /* 0x000000164f167223 */ /* 0x000fe20000010015 */
[----:B------:R-:W-:Y:S01]  /*6e40*/  IADD3 R16, -R35, R16, RZ ;  /* 0x0000001023107210 */ /* 0x000fe20007ffe1ff */
[----:B------:R-:W0:Y:S01]  /*6e50*/  LDS.64 R4, [UR4+0x530] ;  /* 0x00053004ff047984 */ /* 0x000e220008000a00 */
[----:B------:R-:W-:Y:S01]  /*6e60*/  IADD3 R85, -R36, R9, RZ ;  /* 0x0000000924557210 */ /* 0x000fe20007ffe1ff */
[-C--:B------:R-:W-:Y:S02]  /*6e70*/  FFMA.FTZ R8, R69, R63.reuse, R8 ;  /* 0x0000003f45087223 */ /* 0x080fe40000010008 */
[-C--:B------:R-:W-:Y:S02]  /*6e80*/  FFMA.FTZ R9, R54, R63.reuse, R86 ;  /* 0x0000003f36097223 */ /* 0x080fe40000010056 */
[----:B------:R-:W-:-:S02]  /*6e90*/  FFMA.FTZ R35, R14, R63, R84 ;  /* 0x0000003f0e237223 */ /* 0x000fc40000010054 */
[----:B------:R-:W-:Y:S01]  /*6ea0*/  FFMA.FTZ R63, R20, R63, R22 ;  /* 0x0000003f143f7223 */ /* 0x000fe20000010016 */
[----:B------:R-:W-:Y:S01]  /*6eb0*/  SHF.R.U32.HI R22, RZ, 0x10, R17 ;  /* 0x00000010ff167819 */ /* 0x000fe20000011611 */
[----:B-1----:R-:W-:-:S03]  /*6ec0*/  HADD2.F32 R89, -RZ, R6.H0_H0 ;  /* 0x20000006ff597230 */ /* 0x002fc60000004100 */
[----:B------:R-:W-:Y:S01]  /*6ed0*/  LOP3.LUT R87, R22, 0xff, RZ, 0xc0, !PT ;  /* 0x000000ff16577812 */ /* 0x000fe200078ec0ff */
[--C-:B------:R-:W-:Y:S01]  /*6ee0*/  HADD2.F32 R22, -RZ, R7.reuse.H0_H0 ;  /* 0x20000007ff167230 */ /* 0x100fe20000004100 */
[----:B------:R-:W-:Y:S01]  /*6ef0*/  FFMA.FTZ R93, R64, R89, RZ ;  /* 0x00000059405d7223 */ /* 0x000fe200000100ff */
[----:B------:R-:W-:Y:S01]  /*6f00*/  HADD2.F32 R91, -RZ, R7.H1_H1 ;  /* 0x30000007ff5b7230 */ /* 0x000fe20000004100 */
[----:B------:R-:W-:Y:S01]  /*6f10*/  IADD3 R84, -R36, R87, RZ ;  /* 0x0000005724547210 */ /* 0x000fe20007ffe1ff */
[----:B------:R-:W-:Y:S01]  /*6f20*/  HADD2.F32 R6, -RZ, R6.H1_H1 ;  /* 0x30000006ff067230 */ /* 0x000fe20000004100 */
[-C--:B------:R-:W-:Y:S02]  /*6f30*/  FFMA.FTZ R7, R68, R89.reuse, RZ ;  /* 0x0000005944077223 */ /* 0x080fe400000100ff */
[-C--:B------:R-:W-:Y:S02]  /*6f40*/  FFMA.FTZ R87, R74, R89.reuse, RZ ;  /* 0x000000594a577223 */ /* 0x080fe400000100ff */
[----:B------:R-:W-:Y:S01]  /*6f50*/  FFMA.FTZ R89, R70, R89, RZ ;  /* 0x0000005946597223 */ /* 0x000fe200000100ff */
[----:B------:R1:W-:Y:S01]  /*6f60*/  I2F.F16 R80, R16 ;  /* 0x0000001000507306 */ /* 0x0003e20000200c00 */
[----:B------:R-:W-:-:S02]  /*6f70*/  FFMA.FTZ R93, R66, R6, R93 ;  /* 0x00000006425d7223 */ /* 0x000fc4000001005d */
[-C--:B------:R-:W-:Y:S02]  /*6f80*/  FFMA.FTZ R87, R73, R6.reuse, R87 ;  /* 0x0000000649577223 */ /* 0x080fe40000010057 */
[-C--:B------:R-:W-:Y:S02]  /*6f90*/  FFMA.FTZ R89, R71, R6.reuse, R89 ;  /* 0x0000000647597223 */ /* 0x080fe40000010059 */
[----:B-1----:R-:W-:Y:S02]  /*6fa0*/  FFMA.FTZ R16, R67, R6, R7 ;  /* 0x0000000643107223 */ /* 0x002fe40000010007 */
[----:B------:R-:W1:Y:S01]  /*6fb0*/  LDS.64 R6, [UR4+0x138] ;  /* 0x00013804ff067984 */ /* 0x000e620008000a00 */
[----:B------:R-:W-:-:S04]  /*6fc0*/  SHF.R.U32.HI R21, RZ, 0x8, R17 ;  /* 0x00000008ff157819 */ /* 0x000fc80000011611 */
[----:B------:R-:W-:Y:S01]  /*6fd0*/  LOP3.LUT R21, R21, 0xff, RZ, 0xc0, !PT ;  /* 0x000000ff15157812 */ /* 0x000fe200078ec0ff */
[----:B------:R-:W-:Y:S01]  /*6fe0*/  HADD2 R51, R90, R51 ;  /* 0x000000335a337230 */ /* 0x000fe20000000000 */
[----:B------:R-:W-:Y:S02]  /*6ff0*/  FFMA.FTZ R90, R75, R22, R16 ;  /* 0x000000164b5a7223 */ /* 0x000fe40000010010 */
[----:B------:R-:W-:Y:S02]  /*7000*/  IADD3 R21, -R36, R21, RZ ;  /* 0x0000001524157210 */ /* 0x000fe40007ffe1ff */
[----:B------:R-:W-:Y:S02]  /*7010*/  LOP3.LUT R16, R18, 0xff, RZ, 0xc0, !PT ;  /* 0x000000ff12107812 */ /* 0x000fe400078ec0ff */
[----:B------:R2:W-:Y:S01]  /*7020*/  I2F.F16 R86, R21 ;  /* 0x0000001500567306 */ /* 0x0005e20000200c00 */
[----:B------:R-:W-:Y:S01]  /*7030*/  LEA.HI R36, R17, -R36, RZ, 0x8 ;  /* 0x8000002411247211 */ /* 0x000fe200078f40ff */
[-C--:B------:R-:W-:Y:S01]  /*7040*/  FFMA.FTZ R17, R78, R22.reuse, R87 ;  /* 0x000000164e117223 */ /* 0x080fe20000010057 */
[----:B------:R-:W-:Y:S01]  /*7050*/  SHF.R.U32.HI R87, RZ, 0x8, R18 ;  /* 0x00000008ff577819 */ /* 0x000fe20000011612 */
[----:B------:R-:W-:Y:S01]  /*7060*/  FFMA.FTZ R93, R77, R22, R93 ;  /* 0x000000164d5d7223 */ /* 0x000fe2000001005d */
[----:B------:R-:W-:Y:S01]  /*7070*/  IADD3 R88, -R37, R16, RZ ;  /* 0x0000001025587210 */ /* 0x000fe20007ffe1ff */
[----:B--2---:R-:W-:Y:S01]  /*7080*/  FFMA.FTZ R21, R79, R22, R89 ;  /* 0x000000164f157223 */ /* 0x004fe20000010059 */
[----:B------:R-:W-:Y:S01]  /*7090*/  SHF.R.U32.HI R89, RZ, 0x8, R19 ;  /* 0x00000008ff597819 */ /* 0x000fe20000011613 */
[-C--:B------:R-:W-:Y:S01]  /*70a0*/  FFMA.FTZ R22, R69, R91.reuse, R90 ;  /* 0x0000005b45167223 */ /* 0x080fe2000001005a */
[----:B------:R-:W-:Y:S01]  /*70b0*/  LOP3.LUT R90, R87, 0xff, RZ, 0xc0, !PT ;  /* 0x000000ff575a7812 */ /* 0x000fe200078ec0ff */
[-C--:B------:R-:W-:Y:S01]  /*70c0*/  FFMA.FTZ R16, R54, R91.reuse, R93 ;  /* 0x0000005b36107223 */ /* 0x080fe2000001005d */
[----:B------:R-:W-:Y:S01]  /*70d0*/  LOP3.LUT R89, R89, 0xff, RZ, 0xc0, !PT ;  /* 0x000000ff59597812 */ /* 0x000fe200078ec0ff */
[-C--:B------:R-:W-:Y:S01]  /*70e0*/  FFMA.FTZ R17, R14, R91.reuse, R17 ;  /* 0x0000005b0e117223 */ /* 0x080fe20000010011 */
[----:B------:R-:W-:Y:S01]  /*70f0*/  SHF.R.U32.HI R87, RZ, 0x10, R18 ;  /* 0x00000010ff577819 */ /* 0x000fe20000011612 */
[----:B------:R-:W-:Y:S01]  /*7100*/  FFMA.FTZ R21, R20, R91, R21 ;  /* 0x0000005b14157223 */ /* 0x000fe20000010015 */
[--C-:B0-----:R-:W-:Y:S01]  /*7110*/  HADD2.F32 R91, -RZ, R4.reuse.H0_H0 ;  /* 0x20000004ff5b7230 */ /* 0x101fe20000004100 */
[----:B------:R-:W0:Y:S01]  /*7120*/  I2F.F16 R88, R88 ;  /* 0x0000005800587306 */ /* 0x000e220000200c00 */
[----:B------:R-:W-:Y:S01]  /*7130*/  HADD2.F32 R92, -RZ, R4.H1_H1 ;  /* 0x30000004ff5c7230 */ /* 0x000fe20000004100 */
[----:B------:R-:W-:-:S02]  /*7140*/  IADD3 R90, -R37, R90, RZ ;  /* 0x0000005a255a7210 */ /* 0x000fc40007ffe1ff */
[----:B------:R-:W-:Y:S01]  /*7150*/  IADD3 R89, -R26, R89, RZ ;  /* 0x000000591a597210 */ /* 0x000fe20007ffe1ff */
[--C-:B------:R-:W-:Y:S01]  /*7160*/  HADD2.F32 R96, -RZ, R5.reuse.H0_H0 ;  /* 0x20000005ff607230 */ /* 0x100fe20000004100 */
[----:B------:R-:W-:Y:S02]  /*7170*/  LOP3.LUT R4, R87, 0xff, RZ, 0xc0, !PT ;  /* 0x000000ff57047812 */ /* 0x000fe400078ec0ff */
[----:B------:R-:W2:Y:S01]  /*7180*/  I2F.F16 R81, R81 ;  /* 0x0000005100517306 */ /* 0x000ea20000200c00 */
[----:B------:R-:W-:Y:S01]  /*7190*/  HADD2.F32 R87, -RZ, R5.H1_H1 ;  /* 0x30000005ff577230 */ /* 0x000fe20000004100 */
[-C--:B------:R-:W-:Y:S02]  /*71a0*/  FFMA.FTZ R93, R68, R91.reuse, RZ ;  /* 0x0000005b445d7223 */ /* 0x080fe400000100ff */
[----:B------:R-:W-:-:S04]  /*71b0*/  FFMA.FTZ R5, R64, R91, RZ ;  /* 0x0000005b40057223 */ /* 0x000fc800000100ff */
[----:B------:R-:W3:Y:S01]  /*71c0*/  I2F.F16 R85, R85 ;  /* 0x0000005500557306 */ /* 0x000ee20000200c00 */
[----:B------:R-:W-:Y:S01]  /*71d0*/  LEA.HI R76, R19, -R26, RZ, 0x8 ;  /* 0x8000001a134c7211 */ /* 0x000fe200078f40ff */
[----:B------:R-:W-:Y:S01]  /*71e0*/  FFMA.FTZ R70, R70, R91, RZ ;  /* 0x0000005b46467223 */ /* 0x000fe200000100ff */
[----:B------:R-:W-:-:S05]  /*71f0*/  SHF.R.U32.HI R19, RZ, 0x10, R19 ;  /* 0x00000010ff137819 */ /* 0x000fca0000011613 */
[----:B------:R-:W4:Y:S01]  /*7200*/  I2F.F16 R83, R83 ;  /* 0x0000005300537306 */ /* 0x000f220000200c00 */
[----:B------:R-:W-:Y:S01]  /*7210*/  IADD3 R4, -R37, R4, RZ ;  /* 0x0000000425047210 */ /* 0x000fe20007ffe1ff */
[----:B------:R-:W-:-:S06]  /*7220*/  FFMA.FTZ R5, R66, R92, R5 ;  /* 0x0000005c42057223 */ /* 0x000fcc0000010005 */
[----:B------:R-:W-:Y:S01]  /*7230*/  I2F.F16 R68, R90 ;  /* 0x0000005a00447306 */ /* 0x000fe20000200c00 */
[----:B------:R-:W-:Y:S01]  /*7240*/  FFMA.FTZ R70, R71, R92, R70 ;  /* 0x0000005c47467223 */ /* 0x000fe20000010046 */
[----:B------:R-:W-:-:S06]  /*7250*/  LOP3.LUT R19, R19, 0xff, RZ, 0xc0, !PT ;  /* 0x000000ff13137812 */ /* 0x000fcc00078ec0ff */
[----:B------:R-:W3:Y:S01]  /*7260*/  I2F.F16 R64, R89 ;  /* 0x0000005900407306 */ /* 0x000ee20000200c00 */
[----:B------:R-:W-:Y:S02]  /*7270*/  FFMA.FTZ R74, R74, R91, RZ ;  /* 0x0000005b4a4a7223 */ /* 0x000fe400000100ff */
[----:B------:R-:W-:Y:S02]  /*7280*/  FFMA.FTZ R94, R67, R92, R93 ;  /* 0x0000005c435e7223 */ /* 0x000fe4000001005d */
[----:B------:R-:W-:Y:S01]  /*7290*/  FFMA.FTZ R79, R79, R96, R70 ;  /* 0x000000604f4f7223 */ /* 0x000fe20000010046 */
[----:B------:R-:W-:Y:S01]  /*72a0*/  IADD3 R70, -R26, R19, RZ ;  /* 0x000000131a467210 */ /* 0x000fe20007ffe1ff */
[----:B------:R-:W-:Y:S01]  /*72b0*/  FFMA.FTZ R73, R73, R92, R74 ;  /* 0x0000005c49497223 */ /* 0x000fe2000001004a */
[----:B------:R3:W-:Y:S01]  /*72c0*/  I2F.F16 R67, R4 ;  /* 0x0000000400437306 */ /* 0x0007e20000200c00 */
[----:B------:R-:W-:Y:S01]  /*72d0*/  FFMA.FTZ R77, R77, R96, R5 ;  /* 0x000000604d4d7223 */ /* 0x000fe20000010005 */
[----:B------:R-:W-:Y:S01]  /*72e0*/  LEA.HI R37, R18, -R37, RZ, 0x8 ;  /* 0x8000002512257211 */ /* 0x000fe200078f40ff */
[----:B-1----:R-:W-:-:S02]  /*72f0*/  HADD2.F32 R71, -RZ, R6.H0_H0 ;  /* 0x20000006ff477230 */ /* 0x002fc40000004100 */
[----:B0-----:R-:W-:Y:S02]  /*7300*/  HADD2.F32 R26, -RZ, R88.H0_H0 ;  /* 0x20000058ff1a7230 */ /* 0x001fe40000004100 */
[----:B--2---:R-:W-:Y:S01]  /*7310*/  HADD2.F32 R81, -RZ, R81.H0_H0 ;  /* 0x20000051ff517230 */ /* 0x004fe20000004100 */
[----:B------:R-:W0:Y:S01]  /*7320*/  I2F.F16 R84, R84 ;  /* 0x0000005400547306 */ /* 0x000e220000200c00 */
[----:B---3--:R-:W1:Y:S01]  /*7330*/  LDS.64 R4, [UR4+0x238] ;  /* 0x00023804ff047984 */ /* 0x008e620008000a00 */
[----:B------:R-:W-:Y:S02]  /*7340*/  HADD2.F32 R82, -RZ, R82.H0_H0 ;  /* 0x20000052ff527230 */ /* 0x000fe40000004100 */
[----:B------:R-:W-:Y:S01]  /*7350*/  HADD2.F32 R18, -RZ, R85.H0_H0 ;  /* 0x20000055ff127230 */ /* 0x000fe20000004100 */
[----:B------:R-:W-:Y:S01]  /*7360*/  FFMA.FTZ R78, R78, R96, R73 ;  /* 0x000000604e4e7223 */ /* 0x000fe20000010049 */
[--C-:B------:R-:W-:Y:S02]  /*7370*/  HADD2.F32 R73, -RZ, R7.reuse.H0_H0 ;  /* 0x20000007ff497230 */ /* 0x100fe40000004100 */
[----:B------:R-:W2:Y:S01]  /*7380*/  I2F.F16 R65, R65 ;  /* 0x0000004100417306 */ /* 0x000ea20000200c00 */
[----:B------:R-:W-:Y:S01]  /*7390*/  HADD2.F32 R74, -RZ, R7.H1_H1 ;  /* 0x30000007ff4a7230 */ /* 0x000fe20000004100 */
[-C--:B------:R-:W-:Y:S01]  /*73a0*/  FFMA.FTZ R7, R26, R71.reuse, R62 ;  /* 0x000000471a077223 */ /* 0x080fe2000001003e */
[----:B------:R-:W-:Y:S01]  /*73b0*/  HADD2.F32 R6, -RZ, R6.H1_H1 ;  /* 0x30000006ff067230 */ /* 0x000fe20000004100 */
[-C--:B------:R-:W-:Y:S01]  /*73c0*/  FFMA.FTZ R58, R81, R71.reuse, R58 ;  /* 0x00000047513a7223 */ /* 0x080fe2000001003a */
[----:B----4-:R-:W-:Y:S01]  /*73d0*/  HADD2.F32 R83, -RZ, R83.H0_H0 ;  /* 0x20000053ff537230 */ /* 0x010fe20000004100 */
[-C--:B------:R-:W-:Y:S01]  /*73e0*/  FFMA.FTZ R61, R82, R71.reuse, R61 ;  /* 0x00000047523d7223 */ /* 0x080fe2000001003d */
[----:B------:R-:W-:Y:S01]  /*73f0*/  HADD2.F32 R19, -RZ, R86.H0_H0 ;  /* 0x20000056ff137230 */ /* 0x000fe20000004100 */
[----:B------:R-:W3:Y:S01]  /*7400*/  I2F.F16 R36, R36 ;  /* 0x0000002400247306 */ /* 0x000ee20000200c00 */
[----:B------:R-:W-:Y:S01]  /*7410*/  HADD2.F32 R64, -RZ, R64.H0_H0 ;  /* 0x20000040ff407230 */ /* 0x000fe20000004100 */
[----:B------:R-:W-:-:S06]  /*7420*/  FFMA.FTZ R57, R18, R71, R57 ;  /* 0x0000004712397223 */ /* 0x000fcc0000010039 */
[----:B------:R4:W-:Y:S01]  /*7430*/  I2F.F16 R66, R37 ;  /* 0x0000002500427306 */ /* 0x0009e20000200c00 */
[-C--:B------:R-:W-:Y:S02]  /*7440*/  FFMA.FTZ R71, R83, R6.reuse, R58 ;  /* 0x0000000653477223 */ /* 0x080fe4000001003a */
[-C--:B------:R-:W-:Y:S01]  /*7450*/  FFMA.FTZ R86, R64, R6.reuse, R61 ;  /* 0x0000000640567223 */ /* 0x080fe2000001003d */
[----:B----4-:R-:W-:Y:S01]  /*7460*/  HADD2.F32 R37, -RZ, R68.H0_H0 ;  /* 0x20000044ff257230 */ /* 0x010fe20000004100 */
[----:B------:R-:W-:-:S04]  /*7470*/  FFMA.FTZ R62, R19, R6, R57 ;  /* 0x00000006133e7223 */ /* 0x000fc80000010039 */
[----:B------:R-:W-:Y:S02]  /*7480*/  FFMA.FTZ R68, R37, R6, R7 ;  /* 0x0000000625447223 */ /* 0x000fe40000010007 */
[----:B------:R-:W4:Y:S01]  /*7490*/  LDS.64 R6, [UR4+0x338] ;  /* 0x00033804ff067984 */ /* 0x000f220008000a00 */
[----:B------:R-:W-:Y:S02]  /*74a0*/  HADD2.F32 R80, -RZ, R80.H0_H0 ;  /* 0x20000050ff507230 */ /* 0x000fe40000004100 */
[----:B0-----:R-:W-:Y:S02]  /*74b0*/  HADD2.F32 R84, -RZ, R84.H0_H0 ;  /* 0x20000054ff547230 */ /* 0x001fe40000004100 */
[----:B--2---:R-:W-:Y:S01]  /*74c0*/  HADD2.F32 R65, -RZ, R65.H0_H0 ;  /* 0x20000041ff417230 */ /* 0x004fe20000004100 */
[-C--:B------:R-:W-:Y:S01]  /*74d0*/  FFMA.FTZ R71, R80, R73.reuse, R71 ;  /* 0x0000004950477223 */ /* 0x080fe20000010047 */
[----:B---3--:R-:W-:Y:S02]  /*74e0*/  HADD2.F32 R36, -RZ, R36.H0_H0 ;  /* 0x20000024ff247230 */ /* 0x008fe40000004100 */
[----:B------:R-:W-:Y:S01]  /*74f0*/  HADD2.F32 R58, -RZ, R67.H0_H0 ;  /* 0x20000043ff3a7230 */ /* 0x000fe20000004100 */
[----:B------:R-:W-:-:S02]  /*7500*/  FFMA.FTZ R67, R84, R73, R62 ;  /* 0x0000004954437223 */ /* 0x000fc4000001003e */
[-C--:B------:R-:W-:Y:S02]  /*7510*/  FFMA.FTZ R62, R65, R74.reuse, R71 ;  /* 0x0000004a413e7223 */ /* 0x080fe40000010047 */
[----:B------:R-:W-:Y:S02]  /*7520*/  FFMA.FTZ R67, R36, R74, R67 ;  /* 0x0000004a24437223 */ /* 0x000fe40000010043 */
[----:B------:R-:W-:Y:S02]  /*7530*/  FMUL.FTZ R62, R39, R62 ;  /* 0x0000003e273e7220 */ /* 0x000fe40000410000 */
[----:B------:R-:W-:Y:S01]  /*7540*/  FMUL.FTZ R67, R40, R67 ;  /* 0x0000004328437220 */ /* 0x000fe20000410000 */
[----:B------:R-:W0:Y:S02]  /*7550*/  I2F.F16 R70, R70 ;  /* 0x0000004600467306 */ /* 0x000e240000200c00 */
[----:B------:R-:W-:Y:S02]  /*7560*/  F2FP.PACK_AB R62, RZ, R62 ;  /* 0x0000003eff3e723e */ /* 0x000fe400000000ff */
[----:B------:R-:W-:-:S04]  /*7570*/  F2FP.PACK_AB R67, RZ, R67 ;  /* 0x00000043ff43723e */ /* 0x000fc800000000ff */
[----:B------:R-:W2:Y:S01]  /*7580*/  I2F.F16 R76, R76 ;  /* 0x0000004c004c7306 */ /* 0x000ea20000200c00 */
[----:B------:R-:W-:Y:S01]  /*7590*/  PRMT R62, R62, 0x5410, R67 ;  /* 0x000054103e3e7816 */ /* 0x000fe20000000043 */
[-C--:B------:R-:W-:Y:S01]  /*75a0*/  FFMA.FTZ R67, R14, R87.reuse, R78 ;  /* 0x000000570e437223 */ /* 0x080fe2000001004e */
[--C-:B-1----:R-:W-:Y:S02]  /*75b0*/  HADD2.F32 R14, -RZ, R4.reuse.H0_H0 ;  /* 0x20000004ff0e7230 */ /* 0x102fe40000004100 */
[----:B------:R-:W-:Y:S01]  /*75c0*/  HADD2.F32 R4, -RZ, R4.H1_H1 ;  /* 0x30000004ff047230 */ /* 0x000fe20000004100 */
[----:B------:R-:W-:Y:S02]  /*75d0*/  FFMA.FTZ R79, R20, R87, R79 ;  /* 0x00000057144f7223 */ /* 0x000fe4000001004f */
[-C--:B------:R-:W-:Y:S02]  /*75e0*/  FFMA.FTZ R56, R81, R14.reuse, R56 ;  /* 0x0000000e51387223 */ /* 0x080fe40000010038 */
[----:B------:R-:W-:-:S02]  /*75f0*/  FFMA.FTZ R15, R82, R14, R15 ;  /* 0x0000000e520f7223 */ /* 0x000fc4000001000f */
[-C--:B------:R-:W-:Y:S02]  /*7600*/  FFMA.FTZ R23, R18, R14.reuse, R23 ;  /* 0x0000000e12177223 */ /* 0x080fe40000010017 */
[----:B------:R-:W-:Y:S01]  /*7610*/  FFMA.FTZ R55, R26, R14, R55 ;  /* 0x0000000e1a377223 */ /* 0x000fe20000010037 */
[----:B0-----:R-:W-:Y:S01]  /*7620*/  HADD2.F32 R57, -RZ, R70.H0_H0 ;  /* 0x20000046ff397230 */ /* 0x001fe20000004100 */
[-C--:B------:R-:W-:Y:S01]  /*7630*/  FFMA.FTZ R14, R64, R4.reuse, R15 ;  /* 0x00000004400e7223 */ /* 0x080fe2000001000f */
[--C-:B------:R-:W-:Y:S01]  /*7640*/  HADD2.F32 R71, -RZ, R5.reuse.H0_H0 ;  /* 0x20000005ff477230 */ /* 0x100fe20000004100 */
[-C--:B------:R-:W-:Y:S01]  /*7650*/  FFMA.FTZ R23, R19, R4.reuse, R23 ;  /* 0x0000000413177223 */ /* 0x080fe20000010017 */
[----:B------:R-:W-:Y:S01]  /*7660*/  HADD2.F32 R20, -RZ, R5.H1_H1 ;  /* 0x30000005ff147230 */ /* 0x000fe20000004100 */
[-C--:B------:R-:W-:Y:S02]  /*7670*/  FFMA.FTZ R5, R83, R4.reuse, R56 ;  /* 0x0000000453057223 */ /* 0x080fe40000010038 */
[----:B------:R-:W-:Y:S01]  /*7680*/  FFMA.FTZ R55, R37, R4, R55 ;  /* 0x0000000425377223 */ /* 0x000fe20000010037 */
[----:B----4-:R-:W-:Y:S01]  /*7690*/  HADD2.F32 R4, -RZ, R6.H0_H0 ;  /* 0x20000006ff047230 */ /* 0x010fe20000004100 */
[-C--:B------:R-:W-:Y:S01]  /*76a0*/  FFMA.FTZ R5, R80, R71.reuse, R5 ;  /* 0x0000004750057223 */ /* 0x080fe20000010005 */
[----:B--2---:R-:W-:Y:S01]  /*76b0*/  HADD2.F32 R76, -RZ, R76.H0_H0 ;  /* 0x2000004cff4c7230 */ /* 0x004fe20000004100 */
[-C--:B------:R-:W-:Y:S01]  /*76c0*/  FFMA.FTZ R15, R57, R71.reuse, R14 ;  /* 0x00000047390f7223 */ /* 0x080fe2000001000e */
[----:B------:R-:W-:Y:S01]  /*76d0*/  HADD2.F32 R61, -RZ, R66.H0_H0 ;  /* 0x20000042ff3d7230 */ /* 0x000fe20000004100 */
[-C--:B------:R-:W-:Y:S01]  /*76e0*/  FFMA.FTZ R23, R84, R71.reuse, R23 ;  /* 0x0000004754177223 */ /* 0x080fe20000010017 */
[----:B------:R-:W-:Y:S01]  /*76f0*/  HADD2.F32 R6, -RZ, R6.H1_H1 ;  /* 0x30000006ff067230 */ /* 0x000fe20000004100 */
[----:B------:R-:W-:-:S02]  /*7700*/  FFMA.FTZ R55, R58, R71, R55 ;  /* 0x000000473a377223 */ /* 0x000fc40000010037 */
[----:B------:R-:W-:Y:S02]  /*7710*/  FFMA.FTZ R8, R81, R4, R8 ;  /* 0x0000000451087223 */ /* 0x000fe40000010008 */
[-C--:B------:R-:W-:Y:S02]  /*7720*/  FFMA.FTZ R14, R65, R20.reuse, R5 ;  /* 0x00000014410e7223 */ /* 0x080fe40000010005 */
[-C--:B------:R-:W-:Y:S02]  /*7730*/  FFMA.FTZ R15, R76, R20.reuse, R15 ;  /* 0x000000144c0f7223 */ /* 0x080fe4000001000f */
[----:B------:R-:W-:Y:S02]  /*7740*/  FFMA.FTZ R23, R36, R20, R23 ;  /* 0x0000001424177223 */ /* 0x000fe40000010017 */
[-C--:B------:R-:W-:Y:S02]  /*7750*/  FFMA.FTZ R9, R82, R4.reuse, R9 ;  /* 0x0000000452097223 */ /* 0x080fe40000010009 */
[----:B------:R-:W-:-:S02]  /*7760*/  FFMA.FTZ R35, R18, R4, R35 ;  /* 0x0000000412237223 */ /* 0x000fc40000010023 */
[----:B------:R-:W-:Y:S01]  /*7770*/  FFMA.FTZ R77, R54, R87, R77 ;  /* 0x00000057364d7223 */ /* 0x000fe2000001004d */
[--C-:B------:R-:W-:Y:S01]  /*7780*/  HADD2.F32 R54, -RZ, R7.reuse.H1_H1 ;  /* 0x30000007ff367230 */ /* 0x100fe20000004100 */
[----:B------:R-:W-:Y:S01]  /*7790*/  FFMA.FTZ R20, R61, R20, R55 ;  /* 0x000000143d147223 */ /* 0x000fe20000010037 */
[----:B------:R-:W-:Y:S01]  /*77a0*/  HADD2.F32 R55, -RZ, R7.H0_H0 ;  /* 0x20000007ff377230 */ /* 0x000fe20000004100 */
[----:B------:R-:W-:Y:S02]  /*77b0*/  FFMA.FTZ R63, R26, R4, R63 ;  /* 0x000000041a3f7223 */ /* 0x000fe4000001003f */
[-C--:B------:R-:W-:Y:S01]  /*77c0*/  FFMA.FTZ R7, R83, R6.reuse, R8 ;  /* 0x0000000653077223 */ /* 0x080fe20000010008 */
[----:B------:R-:W0:Y:S01]  /*77d0*/  LDS.64 R4, [UR4+0x38] ;  /* 0x00003804ff047984 */ /* 0x000e220008000a00 */
[-C--:B------:R-:W-:Y:S02]  /*77e0*/  FFMA.FTZ R8, R64, R6.reuse, R9 ;  /* 0x0000000640087223 */ /* 0x080fe40000010009 */
[----:B------:R-:W-:-:S02]  /*77f0*/  FFMA.FTZ R35, R19, R6, R35 ;  /* 0x0000000613237223 */ /* 0x000fc40000010023 */
[----:B------:R-:W-:Y:S02]  /*7800*/  FFMA.FTZ R63, R37, R6, R63 ;  /* 0x00000006253f7223 */ /* 0x000fe4000001003f */
[-C--:B------:R-:W-:Y:S02]  /*7810*/  FFMA.FTZ R7, R80, R55.reuse, R7 ;  /* 0x0000003750077223 */ /* 0x080fe40000010007 */
[-C--:B------:R-:W-:Y:S02]  /*7820*/  FFMA.FTZ R9, R57, R55.reuse, R8 ;  /* 0x0000003739097223 */ /* 0x080fe40000010008 */
[-C--:B------:R-:W-:Y:S02]  /*7830*/  FFMA.FTZ R35, R84, R55.reuse, R35 ;  /* 0x0000003754237223 */ /* 0x080fe40000010023 */
[----:B------:R-:W-:Y:S02]  /*7840*/  FFMA.FTZ R63, R58, R55, R63 ;  /* 0x000000373a3f7223 */ /* 0x000fe4000001003f */
[----:B------:R-:W-:-:S02]  /*7850*/  FMUL.FTZ R14, R39, R14 ;  /* 0x0000000e270e7220 */ /* 0x000fc40000410000 */
[----:B------:R-:W-:Y:S02]  /*7860*/  FMUL.FTZ R23, R40, R23 ;  /* 0x0000001728177220 */ /* 0x000fe40000410000 */
[-C--:B------:R-:W-:Y:S02]  /*7870*/  FFMA.FTZ R8, R65, R54.reuse, R7 ;  /* 0x0000003641087223 */ /* 0x080fe40000010007 */
[-C--:B------:R-:W-:Y:S02]  /*7880*/  FFMA.FTZ R9, R76, R54.reuse, R9 ;  /* 0x000000364c097223 */ /* 0x080fe40000010009 */
[----:B------:R-:W-:Y:S01]  /*7890*/  FFMA.FTZ R35, R36, R54, R35 ;  /* 0x0000003624237223 */ /* 0x000fe20000010023 */
[----:B------:R-:W-:Y:S01]  /*78a0*/  F2FP.PACK_AB R14, RZ, R14 ;  /* 0x0000000eff0e723e */ /* 0x000fe200000000ff */
[----:B------:R-:W-:Y:S01]  /*78b0*/  FFMA.FTZ R54, R61, R54, R63 ;  /* 0x000000363d367223 */ /* 0x000fe2000001003f */
[----:B------:R-:W-:Y:S01]  /*78c0*/  F2FP.PACK_AB R23, RZ, R23 ;  /* 0x00000017ff17723e */ /* 0x000fe200000000ff */
[----:B------:R-:W1:Y:S01]  /*78d0*/  LDS.64 R6, [UR4+0x438] ;  /* 0x00043804ff067984 */ /* 0x000e620008000a00 */
[----:B------:R-:W-:-:S02]  /*78e0*/  FMUL.FTZ R8, R39, R8 ;  /* 0x0000000827087220 */ /* 0x000fc40000410000 */
[----:B------:R-:W-:Y:S02]  /*78f0*/  FMUL.FTZ R9, R42, R9 ;  /* 0x000000092a097220 */ /* 0x000fe40000410000 */
[----:B------:R-:W-:Y:S02]  /*7900*/  FMUL.FTZ R35, R40, R35 ;  /* 0x0000002328237220 */ /* 0x000fe40000410000 */
[----:B------:R-:W-:Y:S01]  /*7910*/  FMUL.FTZ R54, R41, R54 ;  /* 0x0000003629367220 */ /* 0x000fe20000410000 */
[----:B------:R-:W-:Y:S02]  /*7920*/  PRMT R14, R14, 0x5410, R23 ;  /* 0x000054100e0e7816 */ /* 0x000fe40000000017 */
[----:B------:R-:W-:Y:S02]  /*7930*/  F2FP.PACK_AB R8, RZ, R8 ;  /* 0x00000008ff08723e */ /* 0x000fe400000000ff */
[----:B------:R-:W-:Y:S02]  /*7940*/  F2FP.PACK_AB R9, RZ, R9 ;  /* 0x00000009ff09723e */ /* 0x000fe400000000ff */
[----:B------:R-:W-:-:S02]  /*7950*/  F2FP.PACK_AB R35, RZ, R35 ;  /* 0x00000023ff23723e */ /* 0x000fc400000000ff */
[----:B------:R-:W-:Y:S01]  /*7960*/  F2FP.PACK_AB R54, RZ, R54 ;  /* 0x00000036ff36723e */ /* 0x000fe200000000ff */
[----:B------:R-:W-:Y:S01]  /*7970*/  HFMA2.MMA R53, R14, 1, 1, R53 ;  /* 0x3c003c000e357835 */ /* 0x000fe20000000035 */
[----:B------:R-:W-:Y:S02]  /*7980*/  PRMT R14, R8, 0x5410, R35 ;  /* 0x00005410080e7816 */ /* 0x000fe40000000023 */
[----:B------:R-:W-:Y:S02]  /*7990*/  PRMT R54, R54, 0x5410, R9 ;  /* 0x0000541036367816 */ /* 0x000fe40000000009 */
[----:B------:R-:W2:Y:S01]  /*79a0*/  LDS.64 R8, [UR4+0x538] ;  /* 0x00053804ff087984 */ /* 0x000ea20008000a00 */
[----:B------:R-:W-:Y:S02]  /*79b0*/  FMUL.FTZ R15, R42, R15 ;  /* 0x0000000f2a0f7220 */ /* 0x000fe40000410000 */
[----:B------:R-:W-:-:S03]  /*79c0*/  FMUL.FTZ R20, R41, R20 ;  /* 0x0000001429147220 */ /* 0x000fc60000410000 */
[----:B------:R-:W-:Y:S02]  /*79d0*/  F2FP.PACK_AB R15, RZ, R15 ;  /* 0x0000000fff0f723e */ /* 0x000fe400000000ff */
[----:B------:R-:W-:-:S04]  /*79e0*/  F2FP.PACK_AB R20, RZ, R20 ;  /* 0x00000014ff14723e */ /* 0x000fc800000000ff */
[----:B------:R-:W-:Y:S01]  /*79f0*/  PRMT R20, R20, 0x5410, R15 ;  /* 0x0000541014147816 */ /* 0x000fe2000000000f */
[--C-:B0-----:R-:W-:Y:S02]  /*7a00*/  HADD2.F32 R15, -RZ, R4.reuse.H0_H0 ;  /* 0x20000004ff0f7230 */ /* 0x101fe40000004100 */
[----:B------:R-:W-:-:S03]  /*7a10*/  HADD2.F32 R4, -RZ, R4.H1_H1 ;  /* 0x30000004ff047230 */ /* 0x000fc60000004100 */
[----:B------:R-:W-:Y:S02]  /*7a20*/  FFMA.FTZ R13, R81, R15, R13 ;  /* 0x0000000f510d7223 */ /* 0x000fe4000001000d */
[C---:B------:R-:W-:Y:S02]  /*7a30*/  FFMA.FTZ R11, R15.reuse, R82, R11 ;  /* 0x000000520f0b7223 */ /* 0x040fe4000001000b */
[C---:B------:R-:W-:Y:S02]  /*7a40*/  FFMA.FTZ R10, R15.reuse, R18, R10 ;  /* 0x000000120f0a7223 */ /* 0x040fe4000001000a */
[----:B------:R-:W-:Y:S01]  /*7a50*/  FFMA.FTZ R12, R15, R26, R12 ;  /* 0x0000001a0f0c7223 */ /* 0x000fe2000001000c */
[----:B------:R-:W-:Y:S01]  /*7a60*/  HFMA2.MMA R48, R14, 1, 1, R48 ;  /* 0x3c003c000e307835 */ /* 0x000fe20000000030 */
[----:B------:R-:W-:Y:S01]  /*7a70*/  HADD2.F32 R23, -RZ, R5.H0_H0 ;  /* 0x20000005ff177230 */ /* 0x000fe20000004100 */
[----:B------:R-:W-:Y:S01]  /*7a80*/  FFMA.FTZ R13, R83, R4, R13 ;  /* 0x00000004530d7223 */ /* 0x000fe2000001000d */
[----:B-1----:R-:W-:Y:S01]  /*7a90*/  HADD2.F32 R15, -RZ, R6.H0_H0 ;  /* 0x20000006ff0f7230 */ /* 0x002fe20000004100 */
[----:B------:R-:W-:-:S02]  /*7aa0*/  FFMA.FTZ R14, R4, R64, R11 ;  /* 0x00000040040e7223 */ /* 0x000fc4000001000b */
[C---:B------:R-:W-:Y:S02]  /*7ab0*/  FFMA.FTZ R10, R4.reuse, R19, R10 ;  /* 0x00000013040a7223 */ /* 0x040fe4000001000a */
[----:B------:R-:W-:Y:S01]  /*7ac0*/  FFMA.FTZ R12, R4, R37, R12 ;  /* 0x00000025040c7223 */ /* 0x000fe2000001000c */
[----:B------:R-:W-:Y:S01]  /*7ad0*/  HADD2.F32 R5, -RZ, R5.H1_H1 ;  /* 0x30000005ff057230 */ /* 0x000fe20000004100 */
[----:B------:R-:W-:Y:S01]  /*7ae0*/  FFMA.FTZ R4, R80, R23, R13 ;  /* 0x0000001750047223 */ /* 0x000fe2000001000d */
[----:B------:R-:W-:Y:S01]  /*7af0*/  HADD2.F32 R6, -RZ, R6.H1_H1 ;  /* 0x30000006ff067230 */ /* 0x000fe20000004100 */
[C---:B------:R-:W-:Y:S02]  /*7b00*/  FFMA.FTZ R14, R23.reuse, R57, R14 ;  /* 0x00000039170e7223 */ /* 0x040fe4000001000e */
[C---:B------:R-:W-:Y:S02]  /*7b10*/  FFMA.FTZ R10, R23.reuse, R84, R10 ;  /* 0x00000054170a7223 */ /* 0x040fe4000001000a */
[----:B------:R-:W-:-:S02]  /*7b20*/  FFMA.FTZ R12, R23, R58, R12 ;  /* 0x0000003a170c7223 */ /* 0x000fc4000001000c */
[-C--:B------:R-:W-:Y:S02]  /*7b30*/  FFMA.FTZ R22, R81, R15.reuse, R22 ;  /* 0x0000000f51167223 */ /* 0x080fe40000010016 */
[-C--:B------:R-:W-:Y:S01]  /*7b40*/  FFMA.FTZ R35, R82, R15.reuse, R16 ;  /* 0x0000000f52237223 */ /* 0x080fe20000010010 */
[----:B------:R-:W-:Y:S01]  /*7b50*/  HADD2.F32 R23, -RZ, R7.H0_H0 ;  /* 0x20000007ff177230 */ /* 0x000fe20000004100 */
[-C--:B------:R-:W-:Y:S02]  /*7b60*/  FFMA.FTZ R17, R18, R15.reuse, R17 ;  /* 0x0000000f12117223 */ /* 0x080fe40000010011 */
[----:B------:R-:W-:Y:S02]  /*7b70*/  FFMA.FTZ R21, R26, R15, R21 ;  /* 0x0000000f1a157223 */ /* 0x000fe40000010015 */
[----:B------:R-:W-:Y:S02]  /*7b80*/  FFMA.FTZ R4, R65, R5, R4 ;  /* 0x0000000541047223 */ /* 0x000fe40000010004 */
[----:B------:R-:W-:-:S02]  /*7b90*/  FFMA.FTZ R13, R5, R76, R14 ;  /* 0x0000004c050d7223 */ /* 0x000fc4000001000e */
[C---:B------:R-:W-:Y:S02]  /*7ba0*/  FFMA.FTZ R11, R5.reuse, R36, R10 ;  /* 0x00000024050b7223 */ /* 0x040fe4000001000a */
[----:B------:R-:W-:Y:S02]  /*7bb0*/  FFMA.FTZ R12, R5, R61, R12 ;  /* 0x0000003d050c7223 */ /* 0x000fe4000001000c */
[----:B------:R-:W-:Y:S02]  /*7bc0*/  FFMA.FTZ R94, R75, R96, R94 ;  /* 0x000000604b5e7223 */ /* 0x000fe4000001005e */
[-C--:B------:R-:W-:Y:S02]  /*7bd0*/  FFMA.FTZ R5, R83, R6.reuse, R22 ;  /* 0x0000000653057223 */ /* 0x080fe40000010016 */
[-C--:B------:R-:W-:Y:S01]  /*7be0*/  FFMA.FTZ R10, R64, R6.reuse, R35 ;  /* 0x00000006400a7223 */ /* 0x080fe20000010023 */
[----:B--2---:R-:W-:Y:S01]  /*7bf0*/  HADD2.F32 R14, -RZ, R8.H0_H0 ;  /* 0x20000008ff0e7230 */ /* 0x004fe20000004100 */
[----:B------:R-:W-:-:S02]  /*7c00*/  FFMA.FTZ R17, R19, R6, R17 ;  /* 0x0000000613117223 */ /* 0x000fc40000010011 */
[----:B------:R-:W-:Y:S01]  /*7c10*/  FFMA.FTZ R21, R37, R6, R21 ;  /* 0x0000000625157223 */ /* 0x000fe20000010015 */
[----:B------:R-:W-:Y:S01]  /*7c20*/  HADD2.F32 R7, -RZ, R7.H1_H1 ;  /* 0x30000007ff077230 */ /* 0x000fe20000004100 */
[----:B------:R-:W-:Y:S02]  /*7c30*/  FFMA.FTZ R69, R69, R87, R94 ;  /* 0x0000005745457223 */ /* 0x000fe4000001005e */
[-C--:B------:R-:W-:Y:S02]  /*7c40*/  FFMA.FTZ R6, R80, R23.reuse, R5 ;  /* 0x0000001750067223 */ /* 0x080fe40000010005 */
[-C--:B------:R-:W-:Y:S01]  /*7c50*/  FFMA.FTZ R5, R57, R23.reuse, R10 ;  /* 0x0000001739057223 */ /* 0x080fe2000001000a */
[----:B------:R-:W-:Y:S01]  /*7c60*/  HADD2.F32 R8, -RZ, R8.H1_H1 ;  /* 0x30000008ff087230 */ /* 0x000fe20000004100 */
[-C--:B------:R-:W-:Y:S02]  /*7c70*/  FFMA.FTZ R17, R84, R23.reuse, R17 ;  /* 0x0000001754117223 */ /* 0x080fe40000010011 */
[----:B------:R-:W-:-:S02]  /*7c80*/  FFMA.FTZ R10, R58, R23, R21 ;  /* 0x000000173a0a7223 */ /* 0x000fc40000010015 */
[-C--:B------:R-:W-:Y:S02]  /*7c90*/  FFMA.FTZ R69, R81, R14.reuse, R69 ;  /* 0x0000000e51457223 */ /* 0x080fe40000010045 */
[-C--:B------:R-:W-:Y:S02]  /*7ca0*/  FFMA.FTZ R67, R18, R14.reuse, R67 ;  /* 0x0000000e12437223 */ /* 0x080fe40000010043 */
[-C--:B------:R-:W-:Y:S02]  /*7cb0*/  FFMA.FTZ R6, R65, R7.reuse, R6 ;  /* 0x0000000741067223 */ /* 0x080fe40000010006 */
[-C--:B------:R-:W-:Y:S02]  /*7cc0*/  FFMA.FTZ R5, R76, R7.reuse, R5 ;  /* 0x000000074c057223 */ /* 0x080fe40000010005 */
[-C--:B------:R-:W-:Y:S02]  /*7cd0*/  FFMA.FTZ R17, R36, R7.reuse, R17 ;  /* 0x0000000724117223 */ /* 0x080fe40000010011 */
[----:B------:R-:W-:Y:S01]  /*7ce0*/  FFMA.FTZ R10, R61, R7, R10 ;  /* 0x000000073d0a7223 */ /* 0x000fe2000001000a */
[----:B------:R-:W-:Y:S01]  /*7cf0*/  HADD2.F32 R7, -RZ, R9.H0_H0 ;  /* 0x20000009ff077230 */ /* 0x000fe20000004100 */
[----:B------:R-:W-:-:S02]  /*7d00*/  FFMA.FTZ R77, R82, R14, R77 ;  /* 0x0000000e524d7223 */ /* 0x000fc4000001004d */
[----:B------:R-:W-:Y:S02]  /*7d10*/  FFMA.FTZ R79, R26, R14, R79 ;  /* 0x0000000e1a4f7223 */ /* 0x000fe4000001004f */
[-C--:B------:R-:W-:Y:S02]  /*7d20*/  FFMA.FTZ R69, R83, R8.reuse, R69 ;  /* 0x0000000853457223 */ /* 0x080fe40000010045 */
[-C--:B------:R-:W-:Y:S01]  /*7d30*/  FFMA.FTZ R67, R19, R8.reuse, R67 ;  /* 0x0000000813437223 */ /* 0x080fe20000010043 */
[----:B------:R-:W-:Y:S01]  /*7d40*/  HADD2.F32 R9, -RZ, R9.H1_H1 ;  /* 0x30000009ff097230 */ /* 0x000fe20000004100 */
[-C--:B------:R-:W-:Y:S01]  /*7d50*/  FFMA.FTZ R64, R64, R8.reuse, R77 ;  /* 0x0000000840407223 */ /* 0x080fe2000001004d */
[----:B------:R-:W-:Y:S01]  /*7d60*/  @!P0 IADD3 R72, R24, UR10, RZ ;  /* 0x0000000a18488c10 */ /* 0x000fe2000fffe0ff */
[----:B------:R-:W-:Y:S01]  /*7d70*/  FFMA.FTZ R79, R37, R8, R79 ;  /* 0x00000008254f7223 */ /* 0x000fe2000001004f */
[----:B------:R-:W-:Y:S01]  /*7d80*/  UIADD3 UR10, UR10, 0x20, URZ ;  /* 0x000000200a0a7890 */ /* 0x000fe2000fffe03f */
[----:B------:R-:W-:-:S02]  /*7d90*/  FFMA.FTZ R75, R57, R73, R86 ;  /* 0x00000049394b7223 */ /* 0x000fc40000010056 */
[----:B------:R-:W-:Y:S02]  /*7da0*/  FFMA.FTZ R68, R58, R73, R68 ;  /* 0x000000493a447223 */ /* 0x000fe40000010044 */
[-C--:B------:R-:W-:Y:S02]  /*7db0*/  FFMA.FTZ R80, R80, R7.reuse, R69 ;  /* 0x0000000750507223 */ /* 0x080fe40000010045 */
[-C--:B------:R-:W-:Y:S01]  /*7dc0*/  FFMA.FTZ R67, R84, R7.reuse, R67 ;  /* 0x0000000754437223 */ /* 0x080fe20000010043 */
[----:B------:R-:W-:Y:S01]  /*7dd0*/  UISETP.GE.AND UP0, UPT, UR10, UR5, UPT ;  /* 0x000000050a00728c */ /* 0x000fe2000bf06270 */
[-C--:B------:R-:W-:Y:S02]  /*7de0*/  FFMA.FTZ R64, R57, R7.reuse, R64 ;  /* 0x0000000739407223 */ /* 0x080fe40000010040 */
[----:B------:R-:W-:Y:S02]  /*7df0*/  FFMA.FTZ R58, R58, R7, R79 ;  /* 0x000000073a3a7223 */ /* 0x000fe4000001004f */
        /* <DEDUP_REMOVED lines=8> */
[C---:B------:R-:W-:Y:S02]  /*7e80*/  FMUL.FTZ R4, R39.reuse, R4 ;  /* 0x0000000427047220 */ /* 0x040fe40000410000 */
[C---:B------:R-:W-:Y:S02]  /*7e90*/  FMUL.FTZ R11, R40.reuse, R11 ;  /* 0x0000000b280b7220 */ /* 0x040fe40000410000 */
[C---:B------:R-:W-:Y:S02]  /*7ea0*/  FMUL.FTZ R17, R40.reuse, R17 ;  /* 0x0000001128117220 */ /* 0x040fe40000410000 */
[----:B------:R-:W-:Y:S02]  /*7eb0*/  FMUL.FTZ R67, R40, R67 ;  /* 0x0000004328437220 */ /* 0x000fe40000410000 */
[----:B------:R-:W-:-:S02]  /*7ec0*/  FMUL.FTZ R6, R39, R6 ;  /* 0x0000000627067220 */ /* 0x000fc40000410000 */
[----:B------:R-:W-:Y:S01]  /*7ed0*/  FMUL.FTZ R80, R39, R80 ;  /* 0x0000005027507220 */ /* 0x000fe20000410000 */
[----:B------:R-:W-:Y:S01]  /*7ee0*/  PLOP3.LUT P0, PT, PT, PT, UP0, 0x80, 0x0 ;  /* 0x000000000000781c */ /* 0x000fe20003f0f008 */
[C---:B------:R-:W-:Y:S02]  /*7ef0*/  FMUL.FTZ R13, R42.reuse, R13 ;  /* 0x0000000d2a0d7220 */ /* 0x040fe40000410000 */
[C---:B------:R-:W-:Y:S02]  /*7f00*/  FMUL.FTZ R5, R42.reuse, R5 ;  /* 0x000000052a057220 */ /* 0x040fe40000410000 */
[----:B------:R-:W-:Y:S02]  /*7f10*/  FMUL.FTZ R7, R42, R7 ;  /* 0x000000072a077220 */ /* 0x000fe40000410000 */
[C---:B------:R-:W-:Y:S02]  /*7f20*/  FMUL.FTZ R12, R41.reuse, R12 ;  /* 0x0000000c290c7220 */ /* 0x040fe40000410000 */
[----:B------:R-:W-:-:S02]  /*7f30*/  FMUL.FTZ R10, R41, R10 ;  /* 0x0000000a290a7220 */ /* 0x000fc40000410000 */
[----:B------:R-:W-:Y:S01]  /*7f40*/  FMUL.FTZ R58, R41, R58 ;  /* 0x0000003a293a7220 */ /* 0x000fe20000410000 */
        /* <DEDUP_REMOVED lines=14> */
[----:B------:R-:W-:Y:S02]  /*8030*/  PRMT R68, R68, 0x5410, R75 ;  /* 0x0000541044447816 */ /* 0x000fe4000000004b */
        /* <DEDUP_REMOVED lines=8> */
[----:B------:R-:W-:Y:S02]  /*80c0*/  HFMA2.MMA R47, R68, 1, 1, R47 ;  /* 0x3c003c00442f7835 */ /* 0x000fe4000000002f */
[----:B------:R-:W-:-:S02]  /*80d0*/  HFMA2.MMA R54, R54, 1, 1, R44 ;  /* 0x3c003c0036367835 */ /* 0x000fc4000000002c */
[----:B------:R-:W-:Y:S02]  /*80e0*/  HFMA2.MMA R50, R4, 1, 1, R50 ;  /* 0x3c003c0004327835 */ /* 0x000fe40000000032 */
[----:B------:R-:W-:Y:S02]  /*80f0*/  HFMA2.MMA R49, R6, 1, 1, R49 ;  /* 0x3c003c0006317835 */ /* 0x000fe40000000031 */
[----:B------:R-:W-:Y:S01]  /*8100*/  HFMA2.MMA R60, R80, 1, 1, R60 ;  /* 0x3c003c00503c7835 */ /* 0x000fe2000000003c */
[----:B------:R-:W-:Y:S02]  /*8110*/  HADD2 R52, R20, R52 ;  /* 0x0000003414347230 */ /* 0x000fe40000000000 */
[----:B------:R-:W-:Y:S02]  /*8120*/  HADD2 R51, R12, R51 ;  /* 0x000000330c337230 */ /* 0x000fe40000000000 */
[----:B------:R-:W-:Y:S02]  /*8130*/  HADD2 R56, R10, R45 ;  /* 0x0000002d0a387230 */ /* 0x000fe40000000000 */
[----:B------:R-:W-:Y:S01]  /*8140*/  HADD2 R59, R58, R59 ;  /* 0x0000003b3a3b7230 */ /* 0x000fe20000000000 */
[----:B------:R-:W-:Y:S01]  /*8150*/  @P0 CALL.REL.NOINC `(.L_x_959) ;  /* 0x0000001000000944 */ /* 0x000fe20003c00000 */
[----:B------:R-:W-:Y:S05]  /*8160*/  BRA `(.L_x_960) ;  /* 0xffff896000007947 */ /* 0x000fea000383ffff */
.L_x_959:
[----:B------:R-:W-:-:S05]  /*8170*/  IMAD.WIDE R30, R30, R25, c[0x0][0x180] ;  /* 0x000060001e1e7625 */ /* 0x000fca00078e0219 */
[----:B------:R-:W2:Y:S01]  /*8180*/  ATOM.E.ADD.F16x2.RN.STRONG.GPU P0, RZ, [R30.64], R50 ;  /* 0x000000321eff798a */ /* 0x000ea2000810e9cc */
[----:B------:R-:W-:Y:S01]  /*8190*/  BSSY B0, `(.L_x_961) ;  /* 0x000000e000007945 */ /* 0x000fe20003800000 */
[----:B--2---:R-:W-:Y:S05]  /*81a0*/  @P0 BRA `(.L_x_962) ;  /* 0x000000c000000947 */ /* 0x004fea0003800000 */
[----:B------:R-:W0:Y:S02]  /*81b0*/  QSPC.E.S P0, RZ, [R30] ;  /* 0x000000001eff73aa */ /* 0x000e240000000500 */
[----:B0-----:R-:W-:Y:S05]  /*81c0*/  @!P0 BRA `(.L_x_963) ;  /* 0x0000007000008947 */ /* 0x001fea0003800000 */
[----:B------:R-:W-:-:S05]  /*81d0*/  LOP3.LUT R0, R30, 0xffffff, RZ, 0xc0, !PT ;  /* 0x00ffffff1e007812 */ /* 0x000fca00078ec0ff */
.L_x_964:
[----:B------:R-:W0:Y:S02]  /*81e0*/  LDS R2, [R0] ;  /* 0x0000000000027984 */ /* 0x000e240000000800 */
[----:B0-----:R-:W-:-:S10]  /*81f0*/  HFMA2.MMA R3, R2, 1, 1, R50 ;  /* 0x3c003c0002037835 */ /* 0x001fd40000000032 */
[----:B------:R-:W0:Y:S02]  /*8200*/  ATOMS.CAST.SPIN R3, [R0], R2, R3 ;  /* 0x000000020003738d */ /* 0x000e240001800003 */
[----:B0-----:R-:W-:-:S13]  /*8210*/  ISETP.EQ.U32.AND P0, PT, R3, 0x1, PT ;  /* 0x000000010300780c */ /* 0x001fda0003f02070 */
[----:B------:R-:W-:Y:S05]  /*8220*/  @!P0 BRA `(.L_x_964) ;  /* 0xffffffb000008947 */ /* 0x000fea000383ffff */
[----:B------:R-:W-:Y:S05]  /*8230*/  BRA `(.L_x_962) ;  /* 0x0000003000007947 */ /* 0x000fea0003800000 */
.L_x_963:
[----:B------:R-:W2:Y:S02]  /*8240*/  LD.E R0, [R30.64] ;  /* 0x0000000c1e007980 */ /* 0x000ea4000c101900 */
[----:B--2---:R-:W-:-:S05]  /*8250*/  IADD3 R3, R50, R0, RZ ;  /* 0x0000000032037210 */ /* 0x004fca0007ffe0ff */
[----:B------:R0:W-:Y:S02]  /*8260*/  ST.E [R30.64], R3 ;  /* 0x000000031e007985 */ /* 0x0001e4000c10190c */
.L_x_962:
[----:B------:R-:W-:Y:S05]  /*8270*/  BSYNC B0 ;  /* 0x0000000000007941 */ /* 0x000fea0003800000 */
.L_x_961:
        /* <DEDUP_REMOVED lines=9> */
.L_x_968:
[----:B------:R-:W0:Y:S02]  /*8310*/  LDS R4, [R0] ;  /* 0x0000000000047984 */ /* 0x000e240000000800 */
[----:B0-----:R-:W-:-:S06]  /*8320*/  HADD2 R5, R4, R51 ;  /* 0x0000003304057230 */ /* 0x001fcc0000000000 */
[----:B------:R-:W0:Y:S02]  /*8330*/  ATOMS.CAST.SPIN R5, [R0], R4, R5 ;  /* 0x000000040005738d */ /* 0x000e240001800005 */
[----:B0-----:R-:W-:-:S13]  /*8340*/  ISETP.EQ.U32.AND P0, PT, R5, 0x1, PT ;  /* 0x000000010500780c */ /* 0x001fda0003f02070 */
[----:B------:R-:W-:Y:S05]  /*8350*/  @!P0 BRA `(.L_x_968) ;  /* 0xffffffb000008947 */ /* 0x000fea000383ffff */
[----:B------:R-:W-:Y:S05]  /*8360*/  BRA `(.L_x_966) ;  /* 0x0000003000007947 */ /* 0x000fea0003800000 */
.L_x_967:
[----:B------:R-:W2:Y:S02]  /*8370*/  LD.E R0, [R30.64+0x4] ;  /* 0x0000040c1e007980 */ /* 0x000ea4000c101900 */
[----:B--2---:R-:W-:-:S05]  /*8380*/  IADD3 R5, R51, R0, RZ ;  /* 0x0000000033057210 */ /* 0x004fca0007ffe0ff */
[----:B------:R0:W-:Y:S02]  /*8390*/  ST.E [R30.64+0x4], R5 ;  /* 0x000004051e007985 */ /* 0x0001e4000c10190c */
.L_x_966:
[----:B------:R-:W-:Y:S05]  /*83a0*/  BSYNC B0 ;  /* 0x0000000000007941 */ /* 0x000fea0003800000 */
.L_x_965:
[----:B0-----:R-:W-:-:S05]  /*83b0*/  IMAD.WIDE R30, R25, c[0x0][0x18c], R30 ;  /* 0x00006300191e7a25 */ /* 0x001fca00078e021e */
[----:B------:R-:W2:Y:S01]  /*83c0*/  ATOM.E.ADD.F16x2.RN.STRONG.GPU P0, RZ, [R30.64], R46 ;  /* 0x0000002e1eff798a */ /* 0x000ea2000810e9cc */
[----:B------:R-:W-:Y:S01]  /*83d0*/  BSSY B0, `(.L_x_969) ;  /* 0x000000e000007945 */ /* 0x000fe20003800000 */
[----:B--2---:R-:W-:Y:S05]  /*83e0*/  @P0 BRA `(.L_x_970) ;  /* 0x000000c000000947 */ /* 0x004fea0003800000 */
[----:B------:R-:W0:Y:S02]  /*83f0*/  QSPC.E.S P0, RZ, [R30] ;  /* 0x000000001eff73aa */ /* 0x000e240000000500 */
[----:B0-----:R-:W-:Y:S05]  /*8400*/  @!P0 BRA `(.L_x_971) ;  /* 0x0000007000008947 */ /* 0x001fea0003800000 */
[----:B------:R-:W-:-:S05]  /*8410*/  LOP3.LUT R0, R30, 0xffffff, RZ, 0xc0, !PT ;  /* 0x00ffffff1e007812 */ /* 0x000fca00078ec0ff */
.L_x_972:
[----:B------:R-:W0:Y:S02]  /*8420*/  LDS R4, [R0] ;  /* 0x0000000000047984 */ /* 0x000e240000000800 */
[----:B0-----:R-:W-:-:S10]  /*8430*/  HFMA2.MMA R5, R4, 1, 1, R46 ;  /* 0x3c003c0004057835 */ /* 0x001fd4000000002e */
[----:B------:R-:W0:Y:S02]  /*8440*/  ATOMS.CAST.SPIN R5, [R0], R4, R5 ;  /* 0x000000040005738d */ /* 0x000e240001800005 */
[----:B0-----:R-:W-:-:S13]  /*8450*/  ISETP.EQ.U32.AND P0, PT, R5, 0x1, PT ;  /* 0x000000010500780c */ /* 0x001fda0003f02070 */
[----:B------:R-:W-:Y:S05]  /*8460*/  @!P0 BRA `(.L_x_972) ;  /* 0xffffffb000008947 */ /* 0x000fea000383ffff */
[----:B------:R-:W-:Y:S05]  /*8470*/  BRA `(.L_x_970) ;  /* 0x0000003000007947 */ /* 0x000fea0003800000 */
.L_x_971:
[----:B------:R-:W2:Y:S02]  /*8480*/  LD.E R0, [R30.64] ;  /* 0x0000000c1e007980 */ /* 0x000ea4000c101900 */
[----:B--2---:R-:W-:-:S05]  /*8490*/  IADD3 R5, R46, R0, RZ ;  /* 0x000000002e057210 */ /* 0x004fca0007ffe0ff */
[----:B------:R0:W-:Y:S02]  /*84a0*/  ST.E [R30.64], R5 ;  /* 0x000000051e007985 */ /* 0x0001e4000c10190c */
.L_x_970:
[----:B------:R-:W-:Y:S05]  /*84b0*/  BSYNC B0 ;  /* 0x0000000000007941 */ /* 0x000fea0003800000 */
.L_x_969:
[----:B------:R-:W-:-:S05]  /*84c0*/  IMAD.WIDE R2, R25, c[0x0][0x18c], R2 ;  /* 0x0000630019027a25 */ /* 0x000fca00078e0202 */
[----:B------:R-:W2:Y:S01]  /*84d0*/  ATOM.E.ADD.F16x2.RN.STRONG.GPU P0, RZ, [R2.64], R47 ;  /* 0x0000002f02ff798a */ /* 0x000ea2000810e9cc */
[----:B------:R-:W-:Y:S01]  /*84e0*/  BSSY B0, `(.L_x_973) ;  /* 0x000000e000007945 */ /* 0x000fe20003800000 */
[----:B--2---:R-:W-:Y:S05]  /*84f0*/  @P0 BRA `(.L_x_974) ;  /* 0x000000c000000947 */ /* 0x004fea0003800000 */
[----:B------:R-:W1:Y:S02]  /*8500*/  QSPC.E.S P0, RZ, [R2] ;  /* 0x0000000002ff73aa */ /* 0x000e640000000500 */
[----:B-1----:R-:W-:Y:S05]  /*8510*/  @!P0 BRA `(.L_x_975) ;  /* 0x0000007000008947 */ /* 0x002fea0003800000 */
[----:B------:R-:W-:-:S05]  /*8520*/  LOP3.LUT R2, R2, 0xffffff, RZ, 0xc0, !PT ;  /* 0x00ffffff02027812 */ /* 0x000fca00078ec0ff */
.L_x_976:
[----:B------:R-:W1:Y:S02]  /*8530*/  LDS R4, [R2] ;  /* 0x0000000002047984 */ /* 0x000e640000000800 */
[----:B01----:R-:W-:-:S06]  /*8540*/  HADD2 R5, R4, R47 ;  /* 0x0000002f04057230 */ /* 0x003fcc0000000000 */
[----:B------:R-:W0:Y:S02]  /*8550*/  ATOMS.CAST.SPIN R5, [R2], R4, R5 ;  /* 0x000000040205738d */ /* 0x000e240001800005 */
[----:B0-----:R-:W-:-:S13]  /*8560*/  ISETP.EQ.U32.AND P0, PT, R5, 0x1, PT ;  /* 0x000000010500780c */ /* 0x001fda0003f02070 */
[----:B------:R-:W-:Y:S05]  /*8570*/  @!P0 BRA `(.L_x_976) ;  /* 0xffffffb000008947 */ /* 0x000fea000383ffff */
[----:B------:R-:W-:Y:S05]  /*8580*/  BRA `(.L_x_974) ;  /* 0x0000003000007947 */ /* 0x000fea0003800000 */
.L_x_975:
[----:B------:R-:W2:Y:S02]  /*8590*/  LD.E R0, [R2.64] ;  /* 0x0000000c02007980 */ /* 0x000ea4000c101900 */
[----:B0-2---:R-:W-:-:S05]  /*85a0*/  IADD3 R5, R47, R0, RZ ;  /* 0x000000002f057210 */ /* 0x005fca0007ffe0ff */
[----:B------:R0:W-:Y:S02]  /*85b0*/  ST.E [R2.64], R5 ;  /* 0x0000000502007985 */ /* 0x0001e4000c10190c */
.L_x_974:
[----:B------:R-:W-:Y:S05]  /*85c0*/  BSYNC B0 ;  /* 0x0000000000007941 */ /* 0x000fea0003800000 */
.L_x_973:
[----:B0-----:R-:W-:-:S05]  /*85d0*/  IMAD.WIDE R2, R25, c[0x0][0x18c], R30 ;  /* 0x0000630019027a25 */ /* 0x001fca00078e021e */
[----:B------:R-:W2:Y:S01]  /*85e0*/  ATOM.E.ADD.F16x2.RN.STRONG.GPU P0, RZ, [R2.64], R53 ;  /* 0x0000003502ff798a */ /* 0x000ea2000810e9cc */
[----:B------:R-:W-:Y:S01]  /*85f0*/  BSSY B0, `(.L_x_977) ;  /* 0x000000e000007945 */ /* 0x000fe20003800000 */
[----:B--2---:R-:W-:Y:S05]  /*8600*/  @P0 BRA `(.L_x_978) ;  /* 0x000000c000000947 */ /* 0x004fea0003800000 */
[----:B------:R-:W0:Y:S02]  /*8610*/  QSPC.E.S P0, RZ, [R2] ;  /* 0x0000000002ff73aa */ /* 0x000e240000000500 */
[----:B0-----:R-:W-:Y:S05]  /*8620*/  @!P0 BRA `(.L_x_979) ;  /* 0x0000007000008947 */ /* 0x001fea0003800000 */
[----:B------:R-:W-:-:S05]  /*8630*/  LOP3.LUT R0, R2, 0xffffff, RZ, 0xc0, !PT ;  /* 0x00ffffff02007812 */ /* 0x000fca00078ec0ff */
.L_x_980:
[----:B------:R-:W0:Y:S02]  /*8640*/  LDS R4, [R0] ;  /* 0x0000000000047984 */ /* 0x000e240000000800 */
[----:B0-----:R-:W-:-:S10]  /*8650*/  HFMA2.MMA R5, R4, 1, 1, R53 ;  /* 0x3c003c0004057835 */ /* 0x001fd40000000035 */
[----:B------:R-:W0:Y:S02]  /*8660*/  ATOMS.CAST.SPIN R5, [R0], R4, R5 ;  /* 0x000000040005738d */ /* 0x000e240001800005 */
[----:B0-----:R-:W-:-:S13]  /*8670*/  ISETP.EQ.U32.AND P0, PT, R5, 0x1, PT ;  /* 0x000000010500780c */ /* 0x001fda0003f02070 */
[----:B------:R-:W-:Y:S05]  /*8680*/  @!P0 BRA `(.L_x_980) ;  /* 0xffffffb000008947 */ /* 0x000fea000383ffff */
[----:B------:R-:W-:Y:S05]  /*8690*/  BRA `(.L_x_978) ;  /* 0x0000003000007947 */ /* 0x000fea0003800000 */
.L_x_979:
[----:B------:R-:W2:Y:S02]  /*86a0*/  LD.E R0, [R2.64] ;  /* 0x0000000c02007980 */ /* 0x000ea4000c101900 */
[----:B--2---:R-:W-:-:S05]  /*86b0*/  IADD3 R5, R53, R0, RZ ;  /* 0x0000000035057210 */ /* 0x004fca0007ffe0ff */
[----:B------:R0:W-:Y:S02]  /*86c0*/  ST.E [R2.64], R5 ;  /* 0x0000000502007985 */ /* 0x0001e4000c10190c */
.L_x_978:
[----:B------:R-:W-:Y:S05]  /*86d0*/  BSYNC B0 ;  /* 0x0000000000007941 */ /* 0x000fea0003800000 */
.L_x_977:
        /* <DEDUP_REMOVED lines=10> */
.L_x_984:
[----:B------:R-:W0:Y:S02]  /*8780*/  LDS R8, [R6] ;  /* 0x0000000006087984 */ /* 0x000e240000000800 */
[----:B0-----:R-:W-:-:S06]  /*8790*/  HADD2 R9, R8, R52 ;  /* 0x0000003408097230 */ /* 0x001fcc0000000000 */
[----:B------:R-:W0:Y:S02]  /*87a0*/  ATOMS.CAST.SPIN R9, [R6], R8, R9 ;  /* 0x000000080609738d */ /* 0x000e240001800009 */
[----:B0-----:R-:W-:-:S13]  /*87b0*/  ISETP.EQ.U32.AND P0, PT, R9, 0x1, PT ;  /* 0x000000010900780c */ /* 0x001fda0003f02070 */
[----:B------:R-:W-:Y:S05]  /*87c0*/  @!P0 BRA `(.L_x_984) ;  /* 0xffffffb000008947 */ /* 0x000fea000383ffff */
[----:B------:R-:W-:Y:S05]  /*87d0*/  BRA `(.L_x_982) ;  /* 0x0000003000007947 */ /* 0x000fea0003800000 */
.L_x_983:
[----:B------:R-:W2:Y:S02]  /*87e0*/  LD.E R0, [R6.64] ;  /* 0x0000000c06007980 */ /* 0x000ea4000c101900 */
[----:B--2---:R-:W-:-:S05]  /*87f0*/  IADD3 R9, R52, R0, RZ ;  /* 0x0000000034097210 */ /* 0x004fca0007ffe0ff */
[----:B------:R0:W-:Y:S02]  /*8800*/  ST.E [R6.64], R9 ;  /* 0x0000000906007985 */ /* 0x0001e4000c10190c */
.L_x_982:
[----:B------:R-:W-:Y:S05]  /*8810*/  BSYNC B0 ;  /* 0x0000000000007941 */ /* 0x000fea0003800000 */
.L_x_981:
[----:B0-----:R-:W-:-:S05]  /*8820*/  IMAD.WIDE R6, R11, 0x2, R2 ;  /* 0x000000020b067825 */ /* 0x001fca00078e0202 */
[----:B------:R-:W2:Y:S01]  /*8830*/  ATOM.E.ADD.F16x2.RN.STRONG.GPU P0, RZ, [R6.64], R48 ;  /* 0x0000003006ff798a */ /* 0x000ea2000810e9cc */
[----:B------:R-:W-:Y:S01]  /*8840*/  BSSY B0, `(.L_x_985) ;  /* 0x000000e000007945 */ /* 0x000fe20003800000 */
[----:B--2---:R-:W-:Y:S05]  /*8850*/  @P0 BRA `(.L_x_986) ;  /* 0x000000c000000947 */ /* 0x004fea0003800000 */
[----:B------:R-:W0:Y:S02]  /*8860*/  QSPC.E.S P0, RZ, [R6] ;  /* 0x0000000006ff73aa */ /* 0x000e240000000500 */
[----:B0-----:R-:W-:Y:S05]  /*8870*/  @!P0 BRA `(.L_x_987) ;  /* 0x0000007000008947 */ /* 0x001fea0003800000 */
[----:B------:R-:W-:-:S05]  /*8880*/  LOP3.LUT R0, R6, 0xffffff, RZ, 0xc0, !PT ;  /* 0x00ffffff06007812 */ /* 0x000fca00078ec0ff */
.L_x_988:
[----:B------:R-:W0:Y:S02]  /*8890*/  LDS R8, [R0] ;  /* 0x0000000000087984 */ /* 0x000e240000000800 */
[----:B0-----:R-:W-:-:S10]  /*88a0*/  HFMA2.MMA R9, R8, 1, 1, R48 ;  /* 0x3c003c0008097835 */ /* 0x001fd40000000030 */
[----:B------:R-:W0:Y:S02]  /*88b0*/  ATOMS.CAST.SPIN R9, [R0], R8, R9 ;  /* 0x000000080009738d */ /* 0x000e240001800009 */
[----:B0-----:R-:W-:-:S13]  /*88c0*/  ISETP.EQ.U32.AND P0, PT, R9, 0x1, PT ;  /* 0x000000010900780c */ /* 0x001fda0003f02070 */
[----:B------:R-:W-:Y:S05]  /*88d0*/  @!P0 BRA `(.L_x_988) ;  /* 0xffffffb000008947 */ /* 0x000fea000383ffff */
[----:B------:R-:W-:Y:S05]  /*88e0*/  BRA `(.L_x_986) ;  /* 0x0000003000007947 */ /* 0x000fea0003800000 */
.L_x_987:
[----:B------:R-:W2:Y:S02]  /*88f0*/  LD.E R0, [R6.64] ;  /* 0x0000000c06007980 */ /* 0x000ea4000c101900 */
[----:B--2---:R-:W-:-:S05]  /*8900*/  IADD3 R9, R48, R0, RZ ;  /* 0x0000000030097210 */ /* 0x004fca0007ffe0ff */
[----:B------:R0:W-:Y:S02]  /*8910*/  ST.E [R6.64], R9 ;  /* 0x0000000906007985 */ /* 0x0001e4000c10190c */
.L_x_986:
[----:B------:R-:W-:Y:S05]  /*8920*/  BSYNC B0 ;  /* 0x0000000000007941 */ /* 0x000fea0003800000 */
.L_x_985:
        /* <DEDUP_REMOVED lines=8> */
.L_x_992:
[----:B------:R-:W1:Y:S02]  /*89b0*/  LDS R8, [R2] ;  /* 0x0000000002087984 */ /* 0x000e640000000800 */
[----:B01----:R-:W-:-:S06]  /*89c0*/  HADD2 R9, R8, R54 ;  /* 0x0000003608097230 */ /* 0x003fcc0000000000 */
[----:B------:R-:W0:Y:S02]  /*89d0*/  ATOMS.CAST.SPIN R9, [R2], R8, R9 ;  /* 0x000000080209738d */ /* 0x000e240001800009 */
[----:B0-----:R-:W-:-:S13]  /*89e0*/  ISETP.EQ.U32.AND P0, PT, R9, 0x1, PT ;  /* 0x000000010900780c */ /* 0x001fda0003f02070 */
[----:B------:R-:W-:Y:S05]  /*89f0*/  @!P0 BRA `(.L_x_992) ;  /* 0xffffffb000008947 */ /* 0x000fea000383ffff */
[----:B------:R-:W-:Y:S05]  /*8a00*/  BRA `(.L_x_990) ;  /* 0x0000003000007947 */ /* 0x000fea0003800000 */
.L_x_991:
[----:B------:R-:W2:Y:S02]  /*8a10*/  LD.E R0, [R2.64] ;  /* 0x0000000c02007980 */ /* 0x000ea4000c101900 */
[----:B0-2---:R-:W-:-:S05]  /*8a20*/  IADD3 R9, R54, R0, RZ ;  /* 0x0000000036097210 */ /* 0x005fca0007ffe0ff */
[----:B------:R0:W-:Y:S02]  /*8a30*/  ST.E [R2.64], R9 ;  /* 0x0000000902007985 */ /* 0x0001e4000c10190c */
.L_x_990:
[----:B------:R-:W-:Y:S05]  /*8a40*/  BSYNC B0 ;  /* 0x0000000000007941 */ /* 0x000fea0003800000 */
.L_x_989:
[----:B0-----:R-:W-:-:S05]  /*8a50*/  IMAD.WIDE R2, R11, 0x2, R6 ;  /* 0x000000020b027825 */ /* 0x001fca00078e0206 */
[----:B------:R-:W2:Y:S01]  /*8a60*/  ATOM.E.ADD.F16x2.RN.STRONG.GPU P0, RZ, [R2.64], R49 ;  /* 0x0000003102ff798a */ /* 0x000ea2000810e9cc */
[----:B------:R-:W-:Y:S01]  /*8a70*/  BSSY B0, `(.L_x_993) ;  /* 0x000000e000007945 */ /* 0x000fe20003800000 */
[----:B--2---:R-:W-:Y:S05]  /*8a80*/  @P0 BRA `(.L_x_994) ;  /* 0x000000c000000947 */ /* 0x004fea0003800000 */
[----:B------:R-:W0:Y:S02]  /*8a90*/  QSPC.E.S P0, RZ, [R2] ;  /* 0x0000000002ff73aa */ /* 0x000e240000000500 */
[----:B0-----:R-:W-:Y:S05]  /*8aa0*/  @!P0 BRA `(.L_x_995) ;  /* 0x0000007000008947 */ /* 0x001fea0003800000 */
[----:B------:R-:W-:-:S05]  /*8ab0*/  LOP3.LUT R0, R2, 0xffffff, RZ, 0xc0, !PT ;  /* 0x00ffffff02007812 */ /* 0x000fca00078ec0ff */
.L_x_996:
[----:B------:R-:W0:Y:S02]  /*8ac0*/  LDS R8, [R0] ;  /* 0x0000000000087984 */ /* 0x000e240000000800 */
[----:B0-----:R-:W-:-:S10]  /*8ad0*/  HFMA2.MMA R9, R8, 1, 1, R49 ;  /* 0x3c003c0008097835 */ /* 0x001fd40000000031 */
[----:B------:R-:W0:Y:S02]  /*8ae0*/  ATOMS.CAST.SPIN R9, [R0], R8, R9 ;  /* 0x000000080009738d */ /* 0x000e240001800009 */
[----:B0-----:R-:W-:-:S13]  /*8af0*/  ISETP.EQ.U32.AND P0, PT, R9, 0x1, PT ;  /* 0x000000010900780c */ /* 0x001fda0003f02070 */
[----:B------:R-:W-:Y:S05]  /*8b00*/  @!P0 BRA `(.L_x_996) ;  /* 0xffffffb000008947 */ /* 0x000fea000383ffff */
[----:B------:R-:W-:Y:S05]  /*8b10*/  BRA `(.L_x_994) ;  /* 0x0000003000007947 */ /* 0x000fea0003800000 */
.L_x_995:
[----:B------:R-:W2:Y:S02]  /*8b20*/  LD.E R0, [R2.64] ;  /* 0x0000000c02007980 */ /* 0x000ea4000c101900 */
[----:B--2---:R-:W-:-:S05]  /*8b30*/  IADD3 R9, R49, R0, RZ ;  /* 0x0000000031097210 */ /* 0x004fca0007ffe0ff */
[----:B------:R0:W-:Y:S02]  /*8b40*/  ST.E [R2.64], R9 ;  /* 0x0000000902007985 */ /* 0x0001e4000c10190c */
.L_x_994:
[----:B------:R-:W-:Y:S05]  /*8b50*/  BSYNC B0 ;  /* 0x0000000000007941 */ /* 0x000fea0003800000 */
.L_x_993:
        /* <DEDUP_REMOVED lines=8> */
.L_x_1000:
[----:B------:R-:W1:Y:S02]  /*8be0*/  LDS R8, [R6] ;  /* 0x0000000006087984 */ /* 0x000e640000000800 */
[----:B01----:R-:W-:-:S06]  /*8bf0*/  HADD2 R9, R8, R56 ;  /* 0x0000003808097230 */ /* 0x003fcc0000000000 */
[----:B------:R-:W0:Y:S02]  /*8c00*/  ATOMS.CAST.SPIN R9, [R6], R8, R9 ;  /* 0x000000080609738d */ /* 0x000e240001800009 */
[----:B0-----:R-:W-:-:S13]  /*8c10*/  ISETP.EQ.U32.AND P0, PT, R9, 0x1, PT ;  /* 0x000000010900780c */ /* 0x001fda0003f02070 */
[----:B------:R-:W-:Y:S05]  /*8c20*/  @!P0 BRA `(.L_x_1000) ;  /* 0xffffffb000008947 */ /* 0x000fea000383ffff */
[----:B------:R-:W-:Y:S05]  /*8c30*/  BRA `(.L_x_998) ;  /* 0x0000003000007947 */ /* 0x000fea0003800000 */
.L_x_999:
[----:B------:R-:W2:Y:S02]  /*8c40*/  LD.E R0, [R6.64] ;  /* 0x0000000c06007980 */ /* 0x000ea4000c101900 */
[----:B0-2---:R-:W-:-:S05]  /*8c50*/  IADD3 R9, R56, R0, RZ ;  /* 0x0000000038097210 */ /* 0x005fca0007ffe0ff */
[----:B------:R0:W-:Y:S02]  /*8c60*/  ST.E [R6.64], R9 ;  /* 0x0000000906007985 */ /* 0x0001e4000c10190c */
.L_x_998:
[----:B------:R-:W-:Y:S05]  /*8c70*/  BSYNC B0 ;  /* 0x0000000000007941 */ /* 0x000fea0003800000 */
.L_x_997:
[----:B0-----:R-:W-:-:S05]  /*8c80*/  IMAD.WIDE R6, R11, 0x2, R2 ;  /* 0x000000020b067825 */ /* 0x001fca00078e0202 */
[----:B------:R-:W2:Y:S01]  /*8c90*/  ATOM.E.ADD.F16x2.RN.STRONG.GPU P0, RZ, [R6.64], R60 ;  /* 0x0000003c06ff798a */ /* 0x000ea2000810e9cc */
[----:B------:R-:W-:Y:S01]  /*8ca0*/  BSSY B0, `(.L_x_1001) ;  /* 0x000000e000007945 */ /* 0x000fe20003800000 */
[----:B--2---:R-:W-:Y:S05]  /*8cb0*/  @P0 BRA `(.L_x_1002) ;  /* 0x000000c000000947 */ /* 0x004fea0003800000 */
[----:B------:R-:W0:Y:S02]  /*8cc0*/  QSPC.E.S P0, RZ, [R6] ;  /* 0x0000000006ff73aa */ /* 0x000e240000000500 */
[----:B0-----:R-:W-:Y:S05]  /*8cd0*/  @!P0 BRA `(.L_x_1003) ;  /* 0x0000007000008947 */ /* 0x001fea0003800000 */
[----:B------:R-:W-:-:S05]  /*8ce0*/  LOP3.LUT R6, R6, 0xffffff, RZ, 0xc0, !PT ;  /* 0x00ffffff06067812 */ /* 0x000fca00078ec0ff */
.L_x_1004:
[----:B------:R-:W0:Y:S02]  /*8cf0*/  LDS R8, [R6] ;  /* 0x0000000006087984 */ /* 0x000e240000000800 */
[----:B0-----:R-:W-:-:S10]  /*8d00*/  HFMA2.MMA R9, R8, 1, 1, R60 ;  /* 0x3c003c0008097835 */ /* 0x001fd4000000003c */
[----:B------:R-:W0:Y:S02]  /*8d10*/  ATOMS.CAST.SPIN R9, [R6], R8, R9 ;  /* 0x000000080609738d */ /* 0x000e240001800009 */
[----:B0-----:R-:W-:-:S13]  /*8d20*/  ISETP.EQ.U32.AND P0, PT, R9, 0x1, PT ;  /* 0x000000010900780c */ /* 0x001fda0003f02070 */
[----:B------:R-:W-:Y:S05]  /*8d30*/  @!P0 BRA `(.L_x_1004) ;  /* 0xffffffb000008947 */ /* 0x000fea000383ffff */
[----:B------:R-:W-:Y:S05]  /*8d40*/  BRA `(.L_x_1002) ;  /* 0x0000003000007947 */ /* 0x000fea0003800000 */
.L_x_1003:
[----:B------:R-:W2:Y:S02]  /*8d50*/  LD.E R0, [R6.64] ;  /* 0x0000000c06007980 */ /* 0x000ea4000c101900 */
[----:B--2---:R-:W-:-:S05]  /*8d60*/  IADD3 R9, R60, R0, RZ ;  /* 0x000000003c097210 */ /* 0x004fca0007ffe0ff */
[----:B------:R0:W-:Y:S02]  /*8d70*/  ST.E [R6.64], R9 ;  /* 0x0000000906007985 */ /* 0x0001e4000c10190c */
.L_x_1002:
[----:B------:R-:W-:Y:S05]  /*8d80*/  BSYNC B0 ;  /* 0x0000000000007941 */ /* 0x000fea0003800000 */
.L_x_1001:
[----:B------:R-:W-:-:S04]  /*8d90*/  IADD3 R2, P0, R4, R2, RZ ;  /* 0x0000000204027210 */ /* 0x000fc80007f1e0ff */
[----:B------:R-:W-:-:S08]  /*8da0*/  IADD3.X R3, R5, R3, RZ, P0, !PT ;  /* 0x0000000305037210 */ /* 0x000fd000007fe4ff */
[----:B------:R-:W2:Y:S02]  /*8db0*/  ATOM.E.ADD.F16x2.RN.STRONG.GPU P0, RZ, [R2.64], R59 ;  /* 0x0000003b02ff798a */ /* 0x000ea4000810e9cc */
[----:B--2---:R-:W-:Y:S05]  /*8dc0*/  @P0 EXIT ;  /* 0x000000000000094d */ /* 0x004fea0003800000 */
[----:B------:R-:W1:Y:S02]  /*8dd0*/  QSPC.E.S P0, RZ, [R2] ;  /* 0x0000000002ff73aa */ /* 0x000e640000000500 */
[----:B-1----:R-:W-:Y:S05]  /*8de0*/  @!P0 BRA `(.L_x_1005) ;  /* 0x0000007000008947 */ /* 0x002fea0003800000 */
[----:B------:R-:W-:-:S05]  /*8df0*/  LOP3.LUT R2, R2, 0xffffff, RZ, 0xc0, !PT ;  /* 0x00ffffff02027812 */ /* 0x000fca00078ec0ff */
.L_x_1006:
[----:B------:R-:W1:Y:S02]  /*8e00*/  LDS R4, [R2] ;  /* 0x0000000002047984 */ /* 0x000e640000000800 */
[----:B-1----:R-:W-:-:S06]  /*8e10*/  HADD2 R5, R4, R59 ;  /* 0x0000003b04057230 */ /* 0x002fcc0000000000 */
[----:B------:R-:W1:Y:S02]  /*8e20*/  ATOMS.CAST.SPIN R5, [R2], R4, R5 ;  /* 0x000000040205738d */ /* 0x000e640001800005 */
[----:B-1----:R-:W-:-:S13]  /*8e30*/  ISETP.EQ.U32.AND P0, PT, R5, 0x1, PT ;  /* 0x000000010500780c */ /* 0x002fda0003f02070 */
[----:B------:R-:W-:Y:S05]  /*8e40*/  @!P0 BRA `(.L_x_1006) ;  /* 0xffffffb000008947 */ /* 0x000fea000383ffff */
[----:B------:R-:W-:Y:S05]  /*8e50*/  EXIT ;  /* 0x000000000000794d */ /* 0x000fea0003800000 */
.L_x_1005:
[----:B------:R-:W2:Y:S02]  /*8e60*/  LD.E R0, [R2.64] ;  /* 0x0000000c02007980 */ /* 0x000ea4000c101900 */
[----:B--2---:R-:W-:-:S05]  /*8e70*/  IADD3 R5, R59, R0, RZ ;  /* 0x000000003b057210 */ /* 0x004fca0007ffe0ff */
[----:B------:R-:W-:Y:S01]  /*8e80*/  ST.E [R2.64], R5 ;  /* 0x0000000502007985 */ /* 0x000fe2000c10190c */
[----:B------:R-:W-:Y:S05]  /*8e90*/  EXIT ;  /* 0x000000000000794d */ /* 0x000fea0003800000 */
.L_x_1007:
        /* <DEDUP_REMOVED lines=14> */
.L_x_1820:


//--------------------- .text._ZN4vllm4gptq33gemm_half_q_half_gptq_4bit_kernelILb1ELi6EEEvPK6__halfPKjS6_S4_PS2_iiiibPKi --------------------------
	.section	.text._ZN4vllm4gptq33gemm_half_q_half_gptq_4bit_kernelILb1ELi6EEEvPK6__halfPKjS6_S4_PS2_iiiibPKi,"ax",@progbits
	.sectioninfo	@"SHI_REGISTERS=83"
	.align	128
        .global         _ZN4vllm4gptq33gemm_half_q_half_gptq_4bit_kernelILb1ELi6EEEvPK6__halfPKjS6_S4_PS2_iiiibPKi
        .type           _ZN4vllm4gptq33gemm_half_q_half_gptq_4bit_kernelILb1ELi6EEEvPK6__halfPKjS6_S4_PS2_iiiibPKi,@function
        .size           _ZN4vllm4gptq33gemm_half_q_half_gptq_4bit_kernelILb1ELi6EEEvPK6__halfPKjS6_S4_PS2_iiiibPKi,(.L_x_1821 - _ZN4vllm4gptq33gemm_half_q_half_gptq_4bit_kernelILb1ELi6EEEvPK6__halfPKjS6_S4_PS2_iiiibPKi)
        .other          _ZN4vllm4gptq33gemm_half_q_half_gptq_4bit_kernelILb1ELi6EEEvPK6__halfPKjS6_S4_PS2_iiiibPKi,@"STO_CUDA_ENTRY STV_DEFAULT"
_ZN4vllm4gptq33gemm_half_q_half_gptq_4bit_kernelILb1ELi6EEEvPK6__halfPKjS6_S4_PS2_iiiibPKi:
.text._ZN4vllm4gptq33gemm_half_q_half_gptq_4bit_kernelILb1ELi6EEEvPK6__halfPKjS6_S4_PS2_iiiibPKi:
[----:B------:R-:W-:Y:S02]  /*0000*/  IMAD.MOV.U32 R1, RZ, RZ, c[0x0][0x28] ;  /* 0x00000a00ff017624 */ /* 0x000fe400078e00ff */
[----:B------:R-:W0:Y:S01]  /*0010*/  S2R R0, SR_CTAID.Z ;  /* 0x0000000000007919 */ /* 0x000e220000002700 */
[----:B------:R-:W-:Y:S01]  /*0020*/  ULDC.64 UR6, c[0x0][0x118] ;  /* 0x0000460000067ab9 */ /* 0x000fe20000000a00 */
[----:B------:R-:W-:Y:S02]  /*0030*/  BSSY B0, `(.L_x_1008) ;  /* 0x0000043000007945 */ /* 0x000fe40003800000 */
[----:B------:R-:W1:Y:S04]  /*0040*/  S2R R5, SR_TID.X ;  /* 0x0000000000057919 */ /* 0x000e680000002100 */
[----:B------:R-:W2:Y:S01]  /*0050*/  S2R R2, SR_CTAID.X ;  /* 0x0000000000027919 */ /* 0x000ea20000002500 */
[C---:B0-----:R-:W-:Y:S01]  /*0060*/  LEA R32, R0.reuse, 0x80, 0x7 ;  /* 0x0000008000207811 */ /* 0x041fe200078e38ff */
[----:B-1----:R-:W-:-:S03]  /*0070*/  IMAD R3, R0, 0x80, R5 ;  /* 0x0000008000037824 */ /* 0x002fc600078e0205 */
[----:B------:R-:W-:Y:S01]  /*0080*/  IMNMX.U32 R32, R32, c[0x0][0x190], PT ;  /* 0x0000640020207a17 */ /* 0x000fe20003800000 */
[----:B--2---:R-:W-:-:S03]  /*0090*/  IMAD R2, R2, 0x80, R5 ;  /* 0x0000008002027824 */ /* 0x004fc600078e0205 */
[----:B------:R-:W-:Y:S01]  /*00a0*/  ISETP.GE.U32.AND P0, PT, R3, R32, PT ;  /* 0x000000200300720c */ /* 0x000fe20003f06070 */
        /* <DEDUP_REMOVED lines=37> */
.L_x_1010:
[----:B------:R-:W-:Y:S02]  /*0300*/  IADD3 R3, P0, R3, UR4, RZ ;  /* 0x0000000403037c10 */ /* 0x000fe4000ff1e0ff */
[----:B------:R-:W-:-:S03]  /*0310*/  MOV R13, c[0x0][0x190] ;  /* 0x00006400000d7a02 */ /* 0x000fc60000000f00 */
        /* <DEDUP_REMOVED lines=20> */
.L_x_1009:
[----:B------:R-:W-:Y:S05]  /*0460*/  BSYNC B0 ;  /* 0x0000000000007941 */ /* 0x000fea0003800000 */
.L_x_1008:
[----:B------:R-:W-:-:S13]  /*0470*/  ISETP.GE.AND P0, PT, R31, c[0x0][0x18c], PT ;  /* 0x000063001f007a0c */ /* 0x000fda0003f06270 */
[----:B------:R-:W-:Y:S05]  /*0480*/  @P0 EXIT ;  /* 0x000000000000094d */ /* 0x000fea0003800000 */
[----:B------:R-:W-:Y:S01]  /*0490*/  IABS R6, c[0x0][0x194] ;  /* 0x0000650000067a13 */ /* 0x000fe20000000000 */
[----:B------:R-:W-:Y:S01]  /*04a0*/  ULDC.64 UR4, c[0x0][0x190] ;  /* 0x0000640000047ab9 */ /* 0x000fe20000000a00 */
[----:B0-----:R-:W-:Y:S01]  /*04b0*/  IABS R7, c[0x0][0x190] ;  /* 0x0000640000077a13 */ /* 0x001fe20000000000 */
[----:B------:R-:W-:Y:S01]  /*04c0*/  ULOP3.LUT UR4, UR4, UR5, URZ, 0x3c, !UPT ;  /* 0x0000000504047292 */ /* 0x000fe2000f8e3c3f */
[----:B------:R-:W0:Y:S01]  /*04d0*/  I2F.RP R4, R6 ;  /* 0x0000000600047306 */ /* 0x000e220000209400 */
[----:B------:R-:W-:-:S04]  /*04e0*/  IMAD.SHL.U32 R29, R0, 0x80, RZ ;  /* 0x00000080001d7824 */ /* 0x000fc800078e00ff */
[----:B------:R-:W-:-:S03]  /*04f0*/  ISETP.LE.AND P1, PT, RZ, UR4, PT ;  /* 0x00000004ff007c0c */ /* 0x000fc6000bf23270 */
[----:B0-----:R-:W0:Y:S02]  /*0500*/  MUFU.RCP R4, R4 ;  /* 0x0000000400047308 */ /* 0x001e240000001000 */
[----:B0-----:R-:W-:-:S06]  /*0510*/  IADD3 R2, R4, 0xffffffe, RZ ;  /* 0x0ffffffe04027810 */ /* 0x001fcc0007ffe0ff */
[----:B------:R0:W1:Y:S02]  /*0520*/  F2I.FTZ.U32.TRUNC.NTZ R3, R2 ;  /* 0x0000000200037305 */ /* 0x000064000021f000 */
[----:B0-----:R-:W-:Y:S02]  /*0530*/  IMAD.MOV.U32 R2, RZ, RZ, RZ ;  /* 0x000000ffff027224 */ /* 0x001fe400078e00ff */
[----:B-1----:R-:W-:-:S04]  /*0540*/  IMAD.MOV R5, RZ, RZ, -R3 ;  /* 0x000000ffff057224 */ /* 0x002fc800078e0a03 */
[----:B------:R-:W-:-:S04]  /*0550*/  IMAD R5, R5, R6, RZ ;  /* 0x0000000605057224 */ /* 0x000fc800078e02ff */
[----:B------:R-:W-:-:S04]  /*0560*/  IMAD.HI.U32 R3, R3, R5, R2 ;  /* 0x0000000503037227 */ /* 0x000fc800078e0002 */
[----:B------:R-:W-:-:S04]  /*0570*/  IMAD.MOV.U32 R5, RZ, RZ, R7 ;  /* 0x000000ffff057224 */ /* 0x000fc800078e0007 */
        /* <DEDUP_REMOVED lines=12> */
[----:B------:R-:W-:Y:S02]  /*0640*/  IADD3 R5, RZ, -R10, RZ ;  /* 0x8000000aff057210 */ /* 0x000fe40007ffe0ff */
[----:B------:R-:W-:-:S05]  /*0650*/  ISETP.NE.U32.AND P2, PT, R10, RZ, PT ;  /* 0x000000ff0a00720c */ /* 0x000fca0003f45070 */
[----:B0-----:R-:W0:Y:S02]  /*0660*/  MUFU.RCP R4, R4 ;  /* 0x0000000400047308 */ /* 0x001e240000001000 */
[----:B0-----:R-:W-:Y:S02]  /*0670*/  IADD3 R3, R4, 0xffffffe, RZ ;  /* 0x0ffffffe04037810 */ /* 0x001fe40007ffe0ff */
[----:B------:R-:W-:-:S04]  /*0680*/  SHF.R.S32.HI R4, RZ, 0x1f, R31 ;  /* 0x0000001fff047819 */ /* 0x000fc8000001141f */
[----:B------:R-:W0:Y:S01]  /*0690*/  F2I.FTZ.U32.TRUNC.NTZ R3, R3 ;  /* 0x0000000300037305 */ /* 0x000e22000021f000 */
[----:B------:R-:W-:-:S04]  /*06a0*/  LEA.HI R4, R4, R31, RZ, 0x3 ;  /* 0x0000001f04047211 */ /* 0x000fc800078f18ff */
[----:B------:R-:W-:Y:S01]  /*06b0*/  SHF.R.S32.HI R28, RZ, 0x3, R4 ;  /* 0x00000003ff1c7819 */ /* 0x000fe20000011404 */
[----:B------:R-:W-:Y:S02]  /*06c0*/  IMAD.MOV.U32 R4, RZ, RZ, 0x4 ;  /* 0x00000004ff047424 */ /* 0x000fe400078e00ff */
[----:B0-----:R-:W-:-:S04]  /*06d0*/  IMAD R5, R5, R3, RZ ;  /* 0x0000000305057224 */ /* 0x001fc800078e02ff */
[----:B------:R-:W-:-:S06]  /*06e0*/  IMAD.HI.U32 R2, R3, R5, R2 ;  /* 0x0000000503027227 */ /* 0x000fcc00078e0002 */
[----:B------:R-:W-:-:S04]  /*06f0*/  IMAD.HI.U32 R2, R2, R29, RZ ;  /* 0x0000001d02027227 */ /* 0x000fc800078e00ff */
[----:B------:R-:W-:-:S04]  /*0700*/  IMAD.MOV R5, RZ, RZ, -R2 ;  /* 0x000000ffff057224 */ /* 0x000fc800078e0a02 */
[----:B------:R-:W-:-:S05]  /*0710*/  IMAD R5, R10, R5, R29 ;  /* 0x000000050a057224 */ /* 0x000fca00078e021d */
        /* <DEDUP_REMOVED lines=16> */
[----:B------:R-:W-:Y:S01]  /*0820*/  ISETP.GE.AND P0, PT, R29, R32, PT ;  /* 0x000000201d00720c */ /* 0x000fe20003f06270 */
[----:B------:R-:W-:Y:S01]  /*0830*/  IMAD.MOV.U32 R17, RZ, RZ, 0x2 ;  /* 0x00000002ff117424 */ /* 0x000fe200078e00ff */
[----:B------:R-:W-:Y:S01]  /*0840*/  LOP3.LUT R30, R30, 0x10, RZ, 0xc0, !PT ;  /* 0x000000101e1e7812 */ /* 0x000fe200078ec0ff */
[----:B------:R-:W-:Y:S01]  /*0850*/  USEL UR5, URZ, 0x1, UP0 ;  /* 0x000000013f057887 */ /* 0x000fe20008000000 */
[----:B------:R-:W-:Y:S01]  /*0860*/  HFMA2.MMA R44, -RZ, RZ, 0, 0 ;  /* 0x00000000ff2c7435 */ /* 0x000fe200000001ff */
[----:B------:R-:W-:Y:S01]  /*0870*/  CS2R R62, SRZ ;  /* 0x00000000003e7805 */ /* 0x000fe2000001ff00 */
[----:B------:R-:W-:Y:S01]  /*0880*/  CS2R R36, SRZ ;  /* 0x0000000000247805 */ /* 0x000fe2000001ff00 */
[----:B------:R-:W-:Y:S01]  /*0890*/  CS2R R24, SRZ ;  /* 0x0000000000187805 */ /* 0x000fe2000001ff00 */
[----:B------:R-:W-:Y:S01]  /*08a0*/  CS2R R42, SRZ ;  /* 0x00000000002a7805 */ /* 0x000fe2000001ff00 */
[----:B------:R-:W-:Y:S01]  /*08b0*/  CS2R R40, SRZ ;  /* 0x0000000000287805 */ /* 0x000fe2000001ff00 */
[----:B------:R-:W-:Y:S01]  /*08c0*/  IMAD.MOV.U32 R46, RZ, RZ, RZ ;  /* 0x000000ffff2e7224 */ /* 0x000fe200078e00ff */
[----:B------:R-:W-:Y:S01]  /*08d0*/  CS2R R26, SRZ ;  /* 0x00000000001a7805 */ /* 0x000fe2000001ff00 */
[----:B------:R-:W-:Y:S01]  /*08e0*/  CS2R R38, SRZ ;  /* 0x0000000000267805 */ /* 0x000fe2000001ff00 */
[----:B------:R-:W-:Y:S01]  /*08f0*/  IMAD.MOV.U32 R33, RZ, RZ, RZ ;  /* 0x000000ffff217224 */ /* 0x000fe200078e00ff */
[----:B------:R-:W-:Y:S01]  /*0900*/  CS2R R34, SRZ ;  /* 0x0000000000227805 */ /* 0x000fe2000001ff00 */
[----:B------:R-:W-:Y:S01]  /*0910*/  IMAD.MOV.U32 R67, RZ, RZ, RZ ;  /* 0x000000ffff437224 */ /* 0x000fe200078e00ff */
[----:B------:R-:W-:Y:S01]  /*0920*/  MOV R69, RZ ;  /* 0x000000ff00457202 */ /* 0x000fe20000000f00 */
[----:B------:R-:W-:-:S02]  /*0930*/  IMAD.MOV.U32 R74, RZ, RZ, RZ ;  /* 0x000000ffff4a7224 */ /* 0x000fc400078e00ff */
[----:B------:R-:W-:Y:S02]  /*0940*/  IMAD.MOV.U32 R73, RZ, RZ, RZ ;  /* 0x000000ffff497224 */ /* 0x000fe400078e00ff */
[----:B------:R-:W-:Y:S01]  /*0950*/  IMAD.MOV.U32 R70, RZ, RZ, RZ ;  /* 0x000000ffff467224 */ /* 0x000fe200078e00ff */
[----:B------:R-:W-:Y:S01]  /*0960*/  BAR.SYNC.DEFER_BLOCKING 0x0 ;  /* 0x0000000000007b1d */ /* 0x000fe20000010000 */
        /* <DEDUP_REMOVED lines=11> */
[----:B------:R-:W0:Y:S01]  /*0a20*/  I2F.F16 R4, R5 ;  /* 0x0000000500047306 */ /* 0x000e220000200c00 */
[----:B------:R-:W-:-:S07]  /*0a30*/  IADD3 R3, R3, UR5, RZ ;  /* 0x0000000503037c10 */ /* 0x000fce000fffe0ff */
[----:B------:R1:W2:Y:S08]  /*0a40*/  I2F.F16 R12, R7 ;  /* 0x00000007000c7306 */ /* 0x0002b00000200c00 */
[----:B------:R3:W4:Y:S01]  /*0a50*/  I2F.F16 R14, R8 ;  /* 0x00000008000e7306 */ /* 0x0007220000200c00 */
[----:B0-----:R-:W-:Y:S01]  /*0a60*/  HADD2 R13, R9.H0_H0, -R4.H0_H0 ;  /* 0xa0000004090d7230 */ /* 0x001fe20000000800 */
[----:B------:R-:W-:Y:S01]  /*0a70*/  IMAD.IADD R4, R31, 0x1, R6 ;  /* 0x000000011f047824 */ /* 0x000fe200078e0206 */
[----:B-1----:R-:W-:-:S02]  /*0a80*/  IADD3 R7, R7, 0xe400, RZ ;  /* 0x0000e40007077810 */ /* 0x002fc40007ffe0ff */
[----:B------:R-:W-:Y:S01]  /*0a90*/  IADD3 R6, R5, 0xe400, RZ ;  /* 0x0000e40005067810 */ /* 0x000fe20007ffe0ff */
[----:B------:R-:W-:Y:S02]  /*0aa0*/  IMAD.WIDE R4, R4, R17, c[0x0][0x178] ;  /* 0x00005e0004047625 */ /* 0x000fe400078e0211 */
[----:B------:R-:W0:Y:S01]  /*0ab0*/  I2F.F16 R16, R3 ;  /* 0x0000000300107306 */ /* 0x000e220000200c00 */
[----:B--2---:R-:W-:Y:S01]  /*0ac0*/  HADD2 R12, R9.H0_H0, -R12.H0_H0 ;  /* 0xa000000c090c7230 */ /* 0x004fe20000000800 */
[----:B---3--:R-:W-:-:S04]  /*0ad0*/  IADD3 R8, R8, 0xe400, RZ ;  /* 0x0000e40008087810 */ /* 0x008fc80007ffe0ff */
[----:B------:R-:W-:Y:S01]  /*0ae0*/  PRMT R8, R8, 0x5410, R8 ;  /* 0x0000541008087816 */ /* 0x000fe20000000008 */
[C---:B----4-:R-:W-:Y:S02]  /*0af0*/  HADD2 R11, R9.reuse.H0_H0, -R14.H0_H0 ;  /* 0xa000000e090b7230 */ /* 0x050fe40000000800 */
[----:B0-----:R-:W-:Y:S01]  /*0b00*/  HADD2 R15, R9.H0_H0, -R16.H0_H0 ;  /* 0xa0000010090f7230 */ /* 0x001fe20000000800 */
[----:B------:R-:W-:Y:S02]  /*0b10*/  IADD3 R9, R3, 0xe400, RZ ;  /* 0x0000e40003097810 */ /* 0x000fe40007ffe0ff */
[----:B------:R-:W-:Y:S02]  /*0b20*/  PRMT R3, R7, 0x5410, R7 ;  /* 0x0000541007037816 */ /* 0x000fe40000000007 */
[----:B------:R-:W-:Y:S02]  /*0b30*/  PRMT R7, R6, 0x5410, R6 ;  /* 0x0000541006077816 */ /* 0x000fe40000000006 */
[----:B------:R-:W-:Y:S01]  /*0b40*/  PRMT R9, R9, 0x5410, R9 ;  /* 0x0000541009097816 */ /* 0x000fe20000000009 */
[----:B------:R-:W-:Y:S05]  /*0b50*/  @P0 BRA `(.L_x_1011) ;  /* 0x0000441000000947 */ /* 0x000fea0003800000 */
[----:B------:R0:W2:Y:S04]  /*0b60*/  LDG.E.CONSTANT R14, [R4.64] ;  /* 0x00000006040e7981 */ /* 0x0000a8000c1e9900 */
[----:B------:R0:W3:Y:S01]  /*0b70*/  LDG.E.CONSTANT R16, [R4.64+0x4] ;  /* 0x0000040604107981 */ /* 0x0000e2000c1e9900 */
[----:B------:R-:W-:Y:S01]  /*0b80*/  IMAD.SHL.U32 R0, R0, 0x10, RZ ;  /* 0x0000001000007824 */ /* 0x000fe200078e00ff */
[----:B------:R-:W-:Y:S01]  /*0b90*/  UMOV UR4, URZ ;  /* 0x0000003f00047c82 */ /* 0x000fe20008000000 */
[----:B------:R-:W-:-:S03]  /*0ba0*/  IMAD.MOV.U32 R63, RZ, RZ, RZ ;  /* 0x000000ffff3f7224 */ /* 0x000fc600078e00ff */
[----:B------:R-:W-:Y:S01]  /*0bb0*/  LOP3.LUT R0, R0, 0x1ffffff0, RZ, 0xc0, !PT ;  /* 0x1ffffff000007812 */ /* 0x000fe200078ec0ff */
[----:B0-----:R-:W-:-:S04]  /*0bc0*/  IMAD.MOV.U32 R5, RZ, RZ, R8 ;  /* 0x000000ffff057224 */ /* 0x001fc800078e0008 */
[----:B------:R-:W-:Y:S02]  /*0bd0*/  IMAD R0, R0, c[0x0][0x18c], RZ ;  /* 0x0000630000007a24 */ /* 0x000fe400078e02ff */
[----:B------:R-:W-:Y:S02]  /*0be0*/  IMAD.MOV.U32 R8, RZ, RZ, R13 ;  /* 0x000000ffff087224 */ /* 0x000fe400078e000d */
[----:B------:R-:W-:Y:S01]  /*0bf0*/  IMAD.MOV.U32 R4, RZ, RZ, R12 ;  /* 0x000000ffff047224 */ /* 0x000fe200078e000c */
[----:B------:R-:W-:Y:S02]  /*0c00*/  SHF.R.S32.HI R6, RZ, 0x1f, R0 ;  /* 0x0000001fff067819 */ /* 0x000fe40000011400 */
[----:B------:R-:W-:-:S04]  /*0c10*/  IADD3 R0, P0, R31, R0, RZ ;  /* 0x000000001f007210 */ /* 0x000fc80007f1e0ff */
[----:B------:R-:W-:Y:S01]  /*0c20*/  LEA.HI.X.SX32 R79, R31, R6, 0x1, P0 ;  /* 0x000000061f4f7211 */ /* 0x000fe200000f0eff */
[----:B------:R-:W-:Y:S01]  /*0c30*/  IMAD.MOV.U32 R6, RZ, RZ, R11 ;  /* 0x000000ffff067224 */ /* 0x000fe200078e000b */
[----:B------:R-:W-:Y:S01]  /*0c40*/  LEA R78, P0, R0, c[0x0][0x168], 0x2 ;  /* 0x00005a00004e7a11 */ /* 0x000fe200078010ff */
[----:B------:R-:W-:-:S03]  /*0c50*/  IMAD.MOV.U32 R11, RZ, RZ, R15 ;  /* 0x000000ffff0b7224 */ /* 0x000fc600078e000f */
[----:B------:R-:W-:Y:S02]  /*0c60*/  LEA.HI.X R79, R0, c[0x0][0x16c], R79, 0x2, P0 ;  /* 0x00005b00004f7a11 */ /* 0x000fe400000f144f */
[----:B------:R-:W-:-:S05]  /*0c70*/  IADD3 R0, R29, R10, RZ ;  /* 0x0000000a1d007210 */ /* 0x000fca0007ffe0ff */
[----:B------:R-:W-:Y:S01]  /*0c80*/  IMAD.MOV.U32 R12, RZ, RZ, R0 ;  /* 0x000000ffff0c7224 */ /* 0x000fe200078e0000 */
[--C-:B--2---:R-:W-:Y:S02]  /*0c90*/  HADD2.F32 R13, -RZ, R14.reuse.H0_H0 ;  /* 0x2000000eff0d7230 */ /* 0x104fe40000004100 */
[----:B------:R-:W-:Y:S02]  /*0ca0*/  HADD2.F32 R14, -RZ, R14.H1_H1 ;  /* 0x3000000eff0e7230 */ /* 0x000fe40000004100 */
[--C-:B---3--:R-:W-:Y:S02]  /*0cb0*/  HADD2.F32 R15, -RZ, R16.reuse.H0_H0 ;  /* 0x20000010ff0f7230 */ /* 0x108fe40000004100 */
[----:B------:R-:W-:Y:S02]  /*0cc0*/  HADD2.F32 R10, -RZ, R16.H1_H1 ;  /* 0x30000010ff0a7230 */ /* 0x000fe40000004100 */
.L_x_1013:
[----:B------:R-:W2:Y:S01]  /*0cd0*/  LDG.E.128.CONSTANT R16, [R78.64] ;  /* 0x000000064e107981 */ /* 0x000ea2000c1e9d00 */
[----:B------:R-:W-:-:S03]  /*0ce0*/  ISETP.NE.AND P0, PT, R29, R12, PT ;  /* 0x0000000c1d00720c */ /* 0x000fc60003f05270 */
[----:B------:R-:W0:Y:S01]  /*0cf0*/  LDS.128 R20, [UR4] ;  /* 0x00000004ff147984 */ /* 0x000e220008000c00 */
[C---:B--2---:R-:W-:Y:S02]  /*0d00*/  LOP3.LUT R48, R17.reuse, 0xf000f, RZ, 0xc0, !PT ;  /* 0x000f000f11307812 */ /* 0x044fe400078ec0ff */
[----:B------:R-:W-:Y:S02]  /*0d10*/  LOP3.LUT R49, R17, 0xf000f0, RZ, 0xc0, !PT ;  /* 0x00f000f011317812 */ /* 0x000fe400078ec0ff */
[----:B------:R-:W-:Y:S02]  /*0d20*/  SHF.R.U32.HI R53, RZ, 0x8, R17 ;  /* 0x00000008ff357819 */ /* 0x000fe40000011611 */
[C---:B------:R-:W-:Y:S02]  /*0d30*/  LOP3.LUT R45, R16.reuse, 0xf000f, RZ, 0xc0, !PT ;  /* 0x000f000f102d7812 */ /* 0x040fe400078ec0ff */
[----:B------:R-:W-:Y:S02]  /*0d40*/  LOP3.LUT R47, R16, 0xf000f0, RZ, 0xc0, !PT ;  /* 0x00f000f0102f7812 */ /* 0x000fe400078ec0ff */
[----:B------:R-:W-:-:S02]  /*0d50*/  LOP3.LUT R17, R18, 0xf000f, RZ, 0xc0, !PT ;  /* 0x000f000f12117812 */ /* 0x000fc400078ec0ff */
[----:B------:R-:W-:Y:S02]  /*0d60*/  LOP3.LUT R50, R18, 0xf000f0, RZ, 0xc0, !PT ;  /* 0x00f000f012327812 */ /* 0x000fe400078ec0ff */
[----:B------:R-:W-:Y:S02]  /*0d70*/  SHF.R.U32.HI R54, RZ, 0x8, R18 ;  /* 0x00000008ff367819 */ /* 0x000fe40000011612 */
[----:B------:R-:W-:Y:S02]  /*0d80*/  SHF.R.U32.HI R16, RZ, 0x8, R16 ;  /* 0x00000008ff107819 */ /* 0x000fe40000011610 */
[C---:B------:R-:W-:Y:S02]  /*0d90*/  LOP3.LUT R18, R19.reuse, 0xf000f, RZ, 0xc0, !PT ;  /* 0x000f000f13127812 */ /* 0x040fe400078ec0ff */
[----:B------:R-:W-:Y:S02]  /*0da0*/  LOP3.LUT R51, R19, 0xf000f0, RZ, 0xc0, !PT ;  /* 0x00f000f013337812 */ /* 0x000fe400078ec0ff */
[----:B------:R-:W-:Y:S01]  /*0db0*/  SHF.R.U32.HI R55, RZ, 0x8, R19 ;  /* 0x00000008ff377819 */ /* 0x000fe20000011613 */
[----:B------:R-:W-:Y:S05]  /*0dc0*/  @P0 BRA `(.L_x_1012) ;  /* 0x000002f000000947 */ /* 0x000fea0003800000 */
[----:B0-----:R-:W-:Y:S01]  /*0dd0*/  IADD3 R2, R2, 0x1, RZ ;  /* 0x0000000102027810 */ /* 0x001fe20007ffe0ff */
[----:B------:R-:W-:-:S04]  /*0de0*/  IMAD.MOV.U32 R4, RZ, RZ, 0x4 ;  /* 0x00000004ff047424 */ /* 0x000fc800078e00ff */
[----:B------:R-:W-:-:S05]  /*0df0*/  IMAD R6, R2, c[0x0][0x18c], RZ ;  /* 0x0000630002067a24 */ /* 0x000fca00078e02ff */
[----:B------:R-:W-:-:S04]  /*0e00*/  SHF.R.S32.HI R3, RZ, 0x1f, R6 ;  /* 0x0000001fff037819 */ /* 0x000fc80000011406 */
[----:B------:R-:W-:-:S04]  /*0e10*/  LEA.HI R3, R3, R6, RZ, 0x3 ;  /* 0x0000000603037211 */ /* 0x000fc800078f18ff */
[----:B------:R-:W-:-:S05]  /*0e20*/  LEA.HI.SX32 R3, R3, R28, 0x1d ;  /* 0x0000001c03037211 */ /* 0x000fca00078feaff */
[----:B------:R-:W-:-:S06]  /*0e30*/  IMAD.WIDE R4, R3, R4, c[0x0][0x170] ;  /* 0x00005c0003047625 */ /* 0x000fcc00078e0204 */
[----:B------:R-:W2:Y:S01]  /*0e40*/  LDG.E.CONSTANT R5, [R4.64] ;  /* 0x0000000604057981 */ /* 0x000ea2000c1e9900 */
[----:B------:R-:W-:Y:S02]  /*0e50*/  IMAD.MOV.U32 R7, RZ, RZ, 0x2 ;  /* 0x00000002ff077424 */ /* 0x000fe400078e00ff */
[----:B------:R-:W-:-:S04]  /*0e60*/  IMAD.IADD R6, R31, 0x1, R6 ;  /* 0x000000011f067824 */ /* 0x000fc800078e0206 */
        /* <DEDUP_REMOVED lines=36> */
[----:B------:R-:W-:Y:S02]  /*10b0*/  MOV R12, R0 ;  /* 0x00000000000c7202 */ /* 0x000fe40000000f00 */
.L_x_1012:
[----:B0-----:R-:W-:Y:S02]  /*10c0*/  LOP3.LUT R60, R17, 0x64006400, RZ, 0xfc, !PT ;  /* 0x64006400113c7812 */ /* 0x001fe400078efcff */
[----:B------:R-:W-:Y:S02]  /*10d0*/  LOP3.LUT R52, R45, 0x64006400, RZ, 0xfc, !PT ;  /* 0x640064002d347812 */ /* 0x000fe400078efcff */
[----:B------:R-:W-:Y:S02]  /*10e0*/  LOP3.LUT R48, R48, 0x64006400, RZ, 0xfc, !PT ;  /* 0x6400640030307812 */ /* 0x000fe400078efcff */
[----:B------:R-:W-:Y:S01]  /*10f0*/  LOP3.LUT R47, R47, 0x64006400, RZ, 0xfc, !PT ;  /* 0x640064002f2f7812 */ /* 0x000fe200078efcff */
[----:B------:R-:W-:Y:S01]  /*1100*/  HFMA2.MMA R60, R60, 1, 1, R7 ;  /* 0x3c003c003c3c7835 */ /* 0x000fe20000000007 */
[----:B------:R-:W-:Y:S01]  /*1110*/  LOP3.LUT R17, R50, 0x64006400, RZ, 0xfc, !PT ;  /* 0x6400640032117812 */ /* 0x000fe200078efcff */
[----:B------:R-:W-:Y:S01]  /*1120*/  HFMA2.MMA R57, R52, 1, 1, R3 ;  /* 0x3c003c0034397835 */ /* 0x000fe20000000003 */
[----:B------:R-:W-:Y:S01]  /*1130*/  LOP3.LUT R18, R18, 0x64006400, RZ, 0xfc, !PT ;  /* 0x6400640012127812 */ /* 0x000fe200078efcff */
[----:B------:R-:W-:Y:S01]  /*1140*/  HADD2 R59, R48, R5 ;  /* 0x00000005303b7230 */ /* 0x000fe20000000000 */
[----:B------:R-:W-:Y:S01]  /*1150*/  LOP3.LUT R45, R49, 0x64006400, RZ, 0xfc, !PT ;  /* 0x64006400312d7812 */ /* 0x000fe200078efcff */
[----:B------:R-:W-:Y:S01]  /*1160*/  HFMA2.MMA R58, R47, 0.0625, 0.0625, R4 ;  /* 0x2c002c002f3a7835 */ /* 0x000fe20000000004 */
[----:B------:R-:W-:Y:S01]  /*1170*/  LOP3.LUT R50, R51, 0x64006400, RZ, 0xfc, !PT ;  /* 0x6400640033327812 */ /* 0x000fe200078efcff */
[----:B------:R-:W-:Y:S01]  /*1180*/  HADD2 R61, R18, R9 ;  /* 0x00000009123d7230 */ /* 0x000fe20000000000 */
[----:B------:R-:W-:Y:S01]  /*1190*/  HFMA2.MMA R47, R17, 0.0625, 0.0625, R8 ;  /* 0x2c002c00112f7835 */ /* 0x000fe20000000008 */
[----:B------:R-:W-:Y:S01]  /*11a0*/  HFMA2 R45, R45, 0.0625, 0.0625, R6 ;  /* 0x2c002c002d2d7831 */ /* 0x000fe20000000006 */
[-C--:B------:R-:W-:Y:S01]  /*11b0*/  HFMA2.MMA R18, R60, R20.reuse, RZ ;  /* 0x000000143c127235 */ /* 0x080fe200000000ff */
[-C--:B------:R-:W-:Y:S01]  /*11c0*/  HFMA2 R17, R59, R20.reuse, RZ.H0_H0 ;  /* 0x000000143b117231 */ /* 0x080fe200000400ff */
[----:B------:R-:W-:Y:S01]  /*11d0*/  HFMA2.MMA R56, R57, R20, RZ ;  /* 0x0000001439387235 */ /* 0x000fe200000000ff */
[----:B------:R-:W-:Y:S01]  /*11e0*/  HFMA2 R48, R50, 0.0625, 0.0625, R11 ;  /* 0x2c002c0032307831 */ /* 0x000fe2000000000b */
[----:B------:R-:W-:Y:S01]  /*11f0*/  LOP3.LUT R51, R55, 0xf000f, RZ, 0xc0, !PT ;  /* 0x000f000f37337812 */ /* 0x000fe200078ec0ff */
[----:B------:R-:W-:Y:S01]  /*1200*/  HFMA2 R19, R61, R20, RZ.H0_H0 ;  /* 0x000000143d137231 */ /* 0x000fe200000400ff */
[----:B------:R-:W-:Y:S01]  /*1210*/  LOP3.LUT R49, R54, 0xf000f, RZ, 0xc0, !PT ;  /* 0x000f000f36317812 */ /* 0x000fe200078ec0ff */
[-C--:B------:R-:W-:Y:S01]  /*1220*/  HFMA2 R20, R45, R21.reuse, R17 ;  /* 0x000000152d147231 */ /* 0x080fe20000000011 */
[-C--:B------:R-:W-:Y:S01]  /*1230*/  HFMA2.MMA R17, R47, R21.reuse, R18 ;  /* 0x000000152f117235 */ /* 0x080fe20000000012 */
[----:B------:R-:W-:Y:S01]  /*1240*/  HFMA2 R18, R48, R21, R19 ;  /* 0x0000001530127231 */ /* 0x000fe20000000013 */
[----:B------:R-:W-:Y:S01]  /*1250*/  HFMA2.MMA R56, R58, R21, R56 ;  /* 0x000000153a387235 */ /* 0x000fe20000000038 */
[----:B------:R-:W-:-:S02]  /*1260*/  LOP3.LUT R19, R16, 0xf000f, RZ, 0xc0, !PT ;  /* 0x000f000f10137812 */ /* 0x000fc400078ec0ff */
[----:B------:R-:W-:Y:S02]  /*1270*/  LOP3.LUT R21, R53, 0xf000f, RZ, 0xc0, !PT ;  /* 0x000f000f35157812 */ /* 0x000fe400078ec0ff */
[----:B------:R-:W-:Y:S02]  /*1280*/  LOP3.LUT R50, R19, 0x64006400, RZ, 0xfc, !PT ;  /* 0x6400640013327812 */ /* 0x000fe400078efcff */
[----:B------:R-:W-:Y:S02]  /*1290*/  LOP3.LUT R52, R21, 0x64006400, RZ, 0xfc, !PT ;  /* 0x6400640015347812 */ /* 0x000fe400078efcff */
[----:B------:R-:W-:Y:S02]  /*12a0*/  LOP3.LUT R66, R51, 0x64006400, RZ, 0xfc, !PT ;  /* 0x6400640033427812 */ /* 0x000fe400078efcff */
[----:B------:R-:W-:Y:S01]  /*12b0*/  LOP3.LUT R64, R49, 0x64006400, RZ, 0xfc, !PT ;  /* 0x6400640031407812 */ /* 0x000fe200078efcff */
[----:B------:R-:W-:Y:S01]  /*12c0*/  HADD2 R49, R50, R3 ;  /* 0x0000000332317230 */ /* 0x000fe20000000000 */
[----:B------:R-:W-:Y:S01]  /*12d0*/  HFMA2.MMA R50, R52, 1, 1, R5 ;  /* 0x3c003c0034327835 */ /* 0x000fe20000000005 */
[----:B------:R-:W-:Y:S01]  /*12e0*/  LOP3.LUT R16, R16, 0xf000f0, RZ, 0xc0, !PT ;  /* 0x00f000f010107812 */ /* 0x000fe200078ec0ff */
[----:B------:R-:W-:Y:S01]  /*12f0*/  HFMA2.MMA R52, R66, 1, 1, R9 ;  /* 0x3c003c0042347835 */ /* 0x000fe20000000009 */
[----:B------:R-:W-:Y:S01]  /*1300*/  HADD2 R51, R64, R7 ;  /* 0x0000000740337230 */ /* 0x000fe20000000000 */
[----:B------:R-:W-:Y:S01]  /*1310*/  LOP3.LUT R64, R53, 0xf000f0, RZ, 0xc0, !PT ;  /* 0x00f000f035407812 */ /* 0x000fe200078ec0ff */
[----:B------:R-:W-:Y:S01]  /*1320*/  HFMA2.MMA R56, R49, R22, R56 ;  /* 0x0000001631387235 */ /* 0x000fe20000000038 */
[----:B------:R-:W-:-:S02]  /*1330*/  LOP3.LUT R65, R16, 0x64006400, RZ, 0xfc, !PT ;  /* 0x6400640010417812 */ /* 0x000fc400078efcff */
[----:B------:R-:W-:Y:S01]  /*1340*/  LOP3.LUT R66, R55, 0xf000f0, RZ, 0xc0, !PT ;  /* 0x00f000f037427812 */ /* 0x000fe200078ec0ff */
[----:B------:R-:W-:Y:S01]  /*1350*/  HFMA2.MMA R21, R51, R22, R17 ;  /* 0x0000001633157235 */ /* 0x000fe20000000011 */
[-C--:B------:R-:W-:Y:S01]  /*1360*/  HFMA2 R20, R50, R22.reuse, R20 ;  /* 0x0000001632147231 */ /* 0x080fe20000000014 */
[----:B------:R-:W-:Y:S01]  /*1370*/  LOP3.LUT R55, R64, 0x64006400, RZ, 0xfc, !PT ;  /* 0x6400640040377812 */ /* 0x000fe200078efcff */
[----:B------:R-:W-:Y:S01]  /*1380*/  HFMA2 R22, R52, R22, R18 ;  /* 0x0000001634167231 */ /* 0x000fe20000000012 */
[----:B------:R-:W-:Y:S01]  /*1390*/  HFMA2.MMA R53, R65, 0.0625, 0.0625, R4 ;  /* 0x2c002c0041357835 */ /* 0x000fe20000000004 */
[----:B------:R-:W0:Y:S01]  /*13a0*/  LDS.128 R16, [UR4+0x100] ;  /* 0x00010004ff107984 */ /* 0x000e220008000c00 */
[----:B------:R-:W-:-:S04]  /*13b0*/  LOP3.LUT R54, R54, 0xf000f0, RZ, 0xc0, !PT ;  /* 0x00f000f036367812 */ /* 0x000fc800078ec0ff */
[----:B------:R-:W-:Y:S01]  /*13c0*/  LOP3.LUT R65, R54, 0x64006400, RZ, 0xfc, !PT ;  /* 0x6400640036417812 */ /* 0x000fe200078efcff */
[----:B------:R-:W-:-:S03]  /*13d0*/  HFMA2.MMA R54, R55, 0.0625, 0.0625, R6 ;  /* 0x2c002c0037367835 */ /* 0x000fc60000000006 */
[----:B------:R-:W-:Y:S01]  /*13e0*/  HFMA2 R68, R53, R23, R56 ;  /* 0x0000001735447231 */ /* 0x000fe20000000038 */
[----:B------:R-:W-:Y:S01]  /*13f0*/  LOP3.LUT R56, R66, 0x64006400, RZ, 0xfc, !PT ;  /* 0x6400640042387812 */ /* 0x000fe200078efcff */
[----:B------:R-:W-:-:S03]  /*1400*/  HFMA2 R55, R65, 0.0625, 0.0625, R8 ;  /* 0x2c002c0041377831 */ /* 0x000fc60000000008 */
[----:B------:R-:W-:Y:S02]  /*1410*/  HADD2.F32 R64, -RZ, R68.H0_H0 ;  /* 0x20000044ff407230 */ /* 0x000fe40000004100 */
[----:B------:R-:W-:Y:S01]  /*1420*/  HFMA2.MMA R56, R56, 0.0625, 0.0625, R11 ;  /* 0x2c002c0038387835 */ /* 0x000fe2000000000b */
[----:B------:R-:W-:Y:S01]  /*1430*/  HFMA2 R20, R54, R23, R20 ;  /* 0x0000001736147231 */ /* 0x000fe20000000014 */
[----:B------:R-:W-:Y:S01]  /*1440*/  HFMA2.MMA R65, R55, R23, R21 ;  /* 0x0000001737417235 */ /* 0x000fe20000000015 */
[----:B------:R-:W-:-:S03]  /*1450*/  HADD2.F32 R71, -RZ, R68.H1_H1 ;  /* 0x30000044ff477230 */ /* 0x000fc60000004100 */
[--C-:B------:R-:W-:Y:S02]  /*1460*/  HADD2.F32 R21, -RZ, R20.reuse.H0_H0 ;  /* 0x20000014ff157230 */ /* 0x100fe40000004100 */
[----:B------:R-:W-:Y:S01]  /*1470*/  HADD2.F32 R20, -RZ, R20.H1_H1 ;  /* 0x30000014ff147230 */ /* 0x000fe20000004100 */
[----:B------:R-:W-:Y:S01]  /*1480*/  FADD.FTZ R64, R64, R71 ;  /* 0x0000004740407221 */ /* 0x000fe20000010000 */
[----:B------:R-:W-:Y:S02]  /*1490*/  HFMA2 R23, R56, R23, R22 ;  /* 0x0000001738177231 */ /* 0x000fe40000000016 */
[--C-:B------:R-:W-:Y:S01]  /*14a0*/  HADD2.F32 R22, -RZ, R65.reuse.H0_H0 ;  /* 0x20000041ff167230 */ /* 0x100fe20000004100 */
[----:B------:R-:W-:Y:S01]  /*14b0*/  FADD.FTZ R20, R21, R20 ;  /* 0x0000001415147221 */ /* 0x000fe20000010000 */
[----:B------:R-:W-:Y:S01]  /*14c0*/  HADD2.F32 R65, -RZ, R65.H1_H1 ;  /* 0x30000041ff417230 */ /* 0x000fe20000004100 */
[----:B------:R-:W-:Y:S01]  /*14d0*/  FFMA.FTZ R46, R13, R64, R46 ;  /* 0x000000400d2e7223 */ /* 0x000fe2000001002e */
[--C-:B------:R-:W-:Y:S01]  /*14e0*/  HADD2.F32 R66, -RZ, R23.reuse.H0_H0 ;  /* 0x20000017ff427230 */ /* 0x100fe20000004100 */
[----:B------:R-:W-:Y:S01]  /*14f0*/  FFMA.FTZ R41, R14, R20, R41 ;  /* 0x000000140e297223 */ /* 0x000fe20000010029 */
[----:B------:R-:W-:Y:S01]  /*1500*/  HADD2.F32 R23, -RZ, R23.H1_H1 ;  /* 0x30000017ff177230 */ /* 0x000fe20000004100 */
[----:B------:R-:W-:-:S04]  /*1510*/  FADD.FTZ R22, R22, R65 ;  /* 0x0000004116167221 */ /* 0x000fc80000010000 */
[----:B------:R-:W-:Y:S01]  /*1520*/  FFMA.FTZ R44, R15, R22, R44 ;  /* 0x000000160f2c7223 */ /* 0x000fe2000001002c */
[-C--:B0-----:R-:W-:Y:S01]  /*1530*/  HFMA2.MMA R20, R57, R16.reuse, RZ ;  /* 0x0000001039147235 */ /* 0x081fe200000000ff */
[-C--:B------:R-:W-:Y:S01]  /*1540*/  HFMA2 R21, R59, R16.reuse, RZ.H0_H0 ;  /* 0x000000103b157231 */ /* 0x080fe200000400ff */
[----:B------:R-:W-:Y:S01]  /*1550*/  HFMA2.MMA R22, R60, R16, RZ ;  /* 0x000000103c167235 */ /* 0x000fe200000000ff */
[----:B------:R-:W-:Y:S01]  /*1560*/  FADD.FTZ R23, R66, R23 ;  /* 0x0000001742177221 */ /* 0x000fe20000010000 */
[----:B------:R-:W-:Y:S02]  /*1570*/  HFMA2 R16, R61, R16, RZ.H0_H0 ;  /* 0x000000103d107231 */ /* 0x000fe400000400ff */
[-C--:B------:R-:W-:Y:S01]  /*1580*/  HFMA2.MMA R20, R58, R17.reuse, R20 ;  /* 0x000000113a147235 */ /* 0x080fe20000000014 */
[-C--:B------:R-:W-:Y:S01]  /*1590*/  HFMA2 R64, R45, R17.reuse, R21 ;  /* 0x000000112d407231 */ /* 0x080fe20000000015 */
[----:B------:R-:W-:Y:S01]  /*15a0*/  HFMA2.MMA R65, R47, R17, R22 ;  /* 0x000000112f417235 */ /* 0x000fe20000000016 */
[----:B------:R-:W-:Y:S01]  /*15b0*/  HFMA2 R17, R48, R17, R16 ;  /* 0x0000001130117231 */ /* 0x000fe20000000010 */
[----:B------:R-:W-:-:S02]  /*15c0*/  FFMA.FTZ R43, R10, R23, R43 ;  /* 0x000000170a2b7223 */ /* 0x000fc4000001002b */
[-C--:B------:R-:W-:Y:S02]  /*15d0*/  HFMA2.MMA R16, R49, R18.reuse, R20 ;  /* 0x0000001231107235 */ /* 0x080fe40000000014 */
[-C--:B------:R-:W-:Y:S02]  /*15e0*/  HFMA2.MMA R64, R50, R18.reuse, R64 ;  /* 0x0000001232407235 */ /* 0x080fe40000000040 */
[----:B------:R-:W0:Y:S02]  /*15f0*/  LDS.128 R20, [UR4+0x200] ;  /* 0x00020004ff147984 */ /* 0x000e240008000c00 */
[----:B------:R-:W-:Y:S01]  /*1600*/  HFMA2 R65, R51, R18, R65 ;  /* 0x0000001233417231 */ /* 0x000fe20000000041 */
[----:B------:R-:W-:-:S03]  /*1610*/  HFMA2.MMA R18, R52, R18, R17 ;  /* 0x0000001234127235 */ /* 0x000fc60000000011 */
[-C--:B------:R-:W-:Y:S02]  /*1620*/  HFMA2 R16, R53, R19.reuse, R16 ;  /* 0x0000001335107231 */ /* 0x080fe40000000010 */
[----:B------:R-:W-:Y:S01]  /*1630*/  HFMA2.MMA R65, R55, R19, R65 ;  /* 0x0000001337417235 */ /* 0x000fe20000000041 */
[-C--:B------:R-:W-:Y:S02]  /*1640*/  HFMA2 R64, R54, R19.reuse, R64 ;  /* 0x0000001336407231 */ /* 0x080fe40000000040 */
[--C-:B------:R-:W-:Y:S02]  /*1650*/  HADD2.F32 R66, -RZ, R16.reuse.H0_H0 ;  /* 0x20000010ff427230 */ /* 0x100fe40000004100 */
[----:B------:R-:W-:Y:S02]  /*1660*/  HADD2.F32 R17, -RZ, R16.H1_H1 ;  /* 0x30000010ff117230 */ /* 0x000fe40000004100 */
[----:B------:R-:W-:Y:S02]  /*1670*/  HFMA2 R19, R56, R19, R18 ;  /* 0x0000001338137231 */ /* 0x000fe40000000012 */
[--C-:B------:R-:W-:Y:S01]  /*1680*/  HADD2.F32 R16, -RZ, R64.reuse.H0_H0 ;  /* 0x20000040ff107230 */ /* 0x100fe20000004100 */
[----:B------:R-:W-:Y:S01]  /*1690*/  FADD.FTZ R66, R66, R17 ;  /* 0x0000001142427221 */ /* 0x000fe20000010000 */
[----:B------:R-:W-:-:S02]  /*16a0*/  HADD2.F32 R17, -RZ, R64.H1_H1 ;  /* 0x30000040ff117230 */ /* 0x000fc40000004100 */
[----:B------:R-:W-:Y:S01]  /*16b0*/  HADD2.F32 R18, -RZ, R65.H0_H0 ;  /* 0x20000041ff127230 */ /* 0x000fe20000004100 */
[----:B------:R-:W-:Y:S01]  /*16c0*/  FFMA.FTZ R66, R13, R66, R24 ;  /* 0x000000420d427223 */ /* 0x000fe20000010018 */
[----:B------:R-:W-:Y:S01]  /*16d0*/  HADD2.F32 R64, -RZ, R19.H0_H0 ;  /* 0x20000013ff407230 */ /* 0x000fe20000004100 */
[----:B------:R-:W-:Y:S01]  /*16e0*/  FADD.FTZ R16, R16, R17 ;  /* 0x0000001110107221 */ /* 0x000fe20000010000 */
[----:B------:R-:W-:Y:S02]  /*16f0*/  HADD2.F32 R65, -RZ, R65.H1_H1 ;  /* 0x30000041ff417230 */ /* 0x000fe40000004100 */
[----:B------:R-:W-:Y:S01]  /*1700*/  HADD2.F32 R19, -RZ, R19.H1_H1 ;  /* 0x30000013ff137230 */ /* 0x000fe20000004100 */
[----:B------:R-:W-:Y:S02]  /*1710*/  FFMA.FTZ R37, R14, R16, R37 ;  /* 0x000000100e257223 */ /* 0x000fe40000010025 */
[----:B------:R-:W-:Y:S02]  /*1720*/  FADD.FTZ R18, R18, R65 ;  /* 0x0000004112127221 */ /* 0x000fe40000010000 */
[----:B------:R-:W-:-:S02]  /*1730*/  FADD.FTZ R19, R64, R19 ;  /* 0x0000001340137221 */ /* 0x000fc40000010000 */
[----:B------:R-:W-:Y:S02]  /*1740*/  FFMA.FTZ R62, R15, R18, R62 ;  /* 0x000000120f3e7223 */ /* 0x000fe4000001003e */
[----:B------:R-:W-:Y:S02]  /*1750*/  FFMA.FTZ R63, R10, R19, R63 ;  /* 0x000000130a3f7223 */ /* 0x000fe4000001003f */
[----:B------:R-:W1:Y:S01]  /*1760*/  LDS.128 R16, [UR4+0x300] ;  /* 0x00030004ff107984 */ /* 0x000e620008000c00 */
[-C--:B0-----:R-:W-:Y:S01]  /*1770*/  HFMA2.MMA R24, R57, R20.reuse, RZ ;  /* 0x0000001439187235 */ /* 0x081fe200000000ff */
[----:B------:R-:W-:Y:S01]  /*1780*/  HFMA2 R65, R60, R20, RZ.H0_H0 ;  /* 0x000000143c417231 */ /* 0x000fe200000400ff */
[-C--:B------:R-:W-:Y:S02]  /*1790*/  HFMA2.MMA R64, R59, R20.reuse, RZ ;  /* 0x000000143b407235 */ /* 0x080fe400000000ff */
[----:B------:R-:W-:Y:S01]  /*17a0*/  HFMA2.MMA R20, R61, R20, RZ ;  /* 0x000000143d147235 */ /* 0x000fe200000000ff */
[----:B------:R-:W-:-:S03]  /*17b0*/  HFMA2 R65, R47, R21, R65 ;  /* 0x000000152f417231 */ /* 0x000fc60000000041 */
[-C--:B------:R-:W-:Y:S01]  /*17c0*/  HFMA2.MMA R64, R45, R21.reuse, R64 ;  /* 0x000000152d407235 */ /* 0x080fe20000000040 */
[-C--:B------:R-:W-:Y:S02]  /*17d0*/  HFMA2 R65, R51, R22.reuse, R65 ;  /* 0x0000001633417231 */ /* 0x080fe40000000041 */
[----:B------:R-:W-:Y:S01]  /*17e0*/  HFMA2 R24, R58, R21, R24 ;  /* 0x000000153a187231 */ /* 0x000fe20000000018 */
[----:B------:R-:W-:Y:S02]  /*17f0*/  HFMA2.MMA R21, R48, R21, R20 ;  /* 0x0000001530157235 */ /* 0x000fe40000000014 */
[----:B------:R-:W-:Y:S01]  /*1800*/  HFMA2.MMA R64, R50, R22, R64 ;  /* 0x0000001632407235 */ /* 0x000fe20000000040 */
[----:B------:R-:W-:Y:S01]  /*1810*/  HFMA2 R24, R49, R22, R24 ;  /* 0x0000001631187231 */ /* 0x000fe20000000018 */
[----:B------:R-:W-:-:S03]  /*1820*/  HFMA2.MMA R65, R55, R23, R65 ;  /* 0x0000001737417235 */ /* 0x000fc60000000041 */
[----:B------:R-:W-:Y:S01]  /*1830*/  HFMA2 R20, R53, R23, R24 ;  /* 0x0000001735147231 */ /* 0x000fe20000000018 */
[----:B------:R-:W-:-:S04]  /*1840*/  HFMA2.MMA R24, R52, R22, R21 ;  /* 0x0000001634187235 */ /* 0x000fc80000000015 */
[--C-:B------:R-:W-:Y:S02]  /*1850*/  HADD2.F32 R21, -RZ, R20.reuse.H0_H0 ;  /* 0x20000014ff157230 */ /* 0x100fe40000004100 */
[----:B------:R-:W-:Y:S02]  /*1860*/  HADD2.F32 R20, -RZ, R20.H1_H1 ;  /* 0x30000014ff147230 */ /* 0x000fe40000004100 */
[-C--:B------:R-:W-:Y:S02]  /*1870*/  HFMA2 R64, R54, R23.reuse, R64 ;  /* 0x0000001736407231 */ /* 0x080fe40000000040 */
[--C-:B------:R-:W-:Y:S01]  /*1880*/  HADD2.F32 R22, -RZ, R65.reuse.H0_H0 ;  /* 0x20000041ff167230 */ /* 0x100fe20000004100 */
[----:B------:R-:W-:Y:S01]  /*1890*/  FADD.FTZ R20, R21, R20 ;  /* 0x0000001415147221 */ /* 0x000fe20000010000 */
[----:B------:R-:W-:Y:S02]  /*18a0*/  HADD2.F32 R65, -RZ, R65.H1_H1 ;  /* 0x30000041ff417230 */ /* 0x000fe40000004100 */
[--C-:B------:R-:W-:Y:S01]  /*18b0*/  HADD2.F32 R21, -RZ, R64.reuse.H0_H0 ;  /* 0x20000040ff157230 */ /* 0x100fe20000004100 */
[----:B------:R-:W-:Y:S01]  /*18c0*/  FFMA.FTZ R40, R13, R20, R40 ;  /* 0x000000140d287223 */ /* 0x000fe20000010028 */
[----:B------:R-:W-:Y:S01]  /*18d0*/  HADD2.F32 R64, -RZ, R64.H1_H1 ;  /* 0x30000040ff407230 */ /* 0x000fe20000004100 */
[----:B------:R-:W-:Y:S01]  /*18e0*/  FADD.FTZ R22, R22, R65 ;  /* 0x0000004116167221 */ /* 0x000fe20000010000 */
[----:B-1----:R-:W-:Y:S01]  /*18f0*/  HFMA2.MMA R20, R57, R16, RZ ;  /* 0x0000001039147235 */ /* 0x002fe200000000ff */
[----:B------:R-:W-:-:S02]  /*1900*/  HFMA2 R24, R56, R23, R24 ;  /* 0x0000001738187231 */ /* 0x000fc40000000018 */
[----:B------:R-:W-:Y:S01]  /*1910*/  FADD.FTZ R21, R21, R64 ;  /* 0x0000004015157221 */ /* 0x000fe20000010000 */
[-C--:B------:R-:W-:Y:S01]  /*1920*/  HFMA2 R23, R61, R16.reuse, RZ.H0_H0 ;  /* 0x000000103d177231 */ /* 0x080fe200000400ff */
[----:B------:R-:W-:Y:S01]  /*1930*/  FFMA.FTZ R68, R15, R22, R26 ;  /* 0x000000160f447223 */ /* 0x000fe2000001001a */
[----:B------:R-:W-:Y:S01]  /*1940*/  HFMA2.MMA R22, R60, R16, RZ ;  /* 0x000000103c167235 */ /* 0x000fe200000000ff */
[----:B------:R-:W-:Y:S01]  /*1950*/  FFMA.FTZ R65, R14, R21, R27 ;  /* 0x000000150e417223 */ /* 0x000fe2000001001b */
[----:B------:R-:W-:Y:S01]  /*1960*/  HFMA2 R21, R59, R16, RZ.H0_H0 ;  /* 0x000000103b157231 */ /* 0x000fe200000400ff */
[-C--:B------:R-:W-:Y:S01]  /*1970*/  HFMA2.MMA R16, R58, R17.reuse, R20 ;  /* 0x000000113a107235 */ /* 0x080fe20000000014 */
[----:B------:R-:W-:Y:S02]  /*1980*/  HADD2.F32 R71, -RZ, R24.H0_H0 ;  /* 0x20000018ff477230 */ /* 0x000fe40000004100 */
[-C--:B------:R-:W-:Y:S01]  /*1990*/  HFMA2 R26, R45, R17.reuse, R21 ;  /* 0x000000112d1a7231 */ /* 0x080fe20000000015 */
[----:B------:R-:W-:Y:S01]  /*19a0*/  HFMA2.MMA R64, R47, R17, R22 ;  /* 0x000000112f407235 */ /* 0x000fe20000000016 */
[----:B------:R-:W-:Y:S01]  /*19b0*/  HFMA2 R17, R48, R17, R23 ;  /* 0x0000001130117231 */ /* 0x000fe20000000017 */
[----:B------:R-:W-:Y:S01]  /*19c0*/  HFMA2.MMA R16, R49, R18, R16 ;  /* 0x0000001231107235 */ /* 0x000fe20000000010 */
[----:B------:R-:W0:Y:S01]  /*19d0*/  LDS.128 R20, [UR4+0x400] ;  /* 0x00040004ff147984 */ /* 0x000e220008000c00 */
[----:B------:R-:W-:-:S02]  /*19e0*/  HFMA2 R27, R50, R18, R26 ;  /* 0x00000012321b7231 */ /* 0x000fc4000000001a */
[----:B------:R-:W-:Y:S01]  /*19f0*/  HFMA2.MMA R64, R51, R18, R64 ;  /* 0x0000001233407235 */ /* 0x000fe20000000040 */
[----:B------:R-:W-:Y:S01]  /*1a00*/  HFMA2 R26, R52, R18, R17 ;  /* 0x00000012341a7231 */ /* 0x000fe20000000011 */
[-C--:B------:R-:W-:Y:S01]  /*1a10*/  HFMA2.MMA R18, R53, R19.reuse, R16 ;  /* 0x0000001335127235 */ /* 0x080fe20000000010 */
[-C--:B------:R-:W-:Y:S02]  /*1a20*/  HFMA2 R17, R54, R19.reuse, R27 ;  /* 0x0000001336117231 */ /* 0x080fe4000000001b */
[----:B------:R-:W-:Y:S01]  /*1a30*/  HADD2.F32 R24, -RZ, R24.H1_H1 ;  /* 0x30000018ff187230 */ /* 0x000fe20000004100 */
[----:B------:R-:W-:Y:S01]  /*1a40*/  HFMA2.MMA R16, R55, R19, R64 ;  /* 0x0000001337107235 */ /* 0x000fe20000000040 */
[----:B------:R-:W-:Y:S01]  /*1a50*/  HFMA2 R19, R56, R19, R26 ;  /* 0x0000001338137231 */ /* 0x000fe2000000001a */
[----:B------:R-:W-:Y:S02]  /*1a60*/  IMAD.MOV.U32 R64, RZ, RZ, 0x4 ;  /* 0x00000004ff407424 */ /* 0x000fe400078e00ff */
[----:B------:R-:W-:Y:S01]  /*1a70*/  FADD.FTZ R71, R71, R24 ;  /* 0x0000001847477221 */ /* 0x000fe20000010000 */
[----:B------:R-:W-:Y:S01]  /*1a80*/  HADD2.F32 R24, -RZ, R17.H0_H0 ;  /* 0x20000011ff187230 */ /* 0x000fe20000004100 */
[----:B------:R-:W-:Y:S01]  /*1a90*/  IMAD.WIDE R78, R64, c[0x0][0x18c], R78 ;  /* 0x00006300404e7a25 */ /* 0x000fe200078e024e */
[----:B------:R-:W-:-:S02]  /*1aa0*/  HADD2.F32 R26, -RZ, R18.H0_H0 ;  /* 0x20000012ff1a7230 */ /* 0x000fc40000004100 */
[----:B------:R-:W-:Y:S01]  /*1ab0*/  HADD2.F32 R27, -RZ, R18.H1_H1 ;  /* 0x30000012ff1b7230 */ /* 0x000fe20000004100 */
[----:B------:R-:W-:Y:S01]  /*1ac0*/  FFMA.FTZ R71, R10, R71, R25 ;  /* 0x000000470a477223 */ /* 0x000fe20000010019 */
[----:B------:R-:W-:Y:S02]  /*1ad0*/  HADD2.F32 R17, -RZ, R17.H1_H1 ;  /* 0x30000011ff117230 */ /* 0x000fe40000004100 */
[--C-:B------:R-:W-:Y:S01]  /*1ae0*/  HADD2.F32 R76, -RZ, R19.reuse.H0_H0 ;  /* 0x20000013ff4c7230 */ /* 0x100fe20000004100 */
[----:B------:R-:W-:Y:S01]  /*1af0*/  FADD.FTZ R18, R26, R27 ;  /* 0x0000001b1a127221 */ /* 0x000fe20000010000 */
[--C-:B------:R-:W-:Y:S01]  /*1b00*/  HADD2.F32 R26, -RZ, R16.reuse.H0_H0 ;  /* 0x20000010ff1a7230 */ /* 0x100fe20000004100 */
[----:B------:R-:W-:Y:S01]  /*1b10*/  FADD.FTZ R17, R24, R17 ;  /* 0x0000001118117221 */ /* 0x000fe20000010000 */
[----:B------:R-:W-:Y:S01]  /*1b20*/  HADD2.F32 R27, -RZ, R16.H1_H1 ;  /* 0x30000010ff1b7230 */ /* 0x000fe20000004100 */
[----:B------:R-:W-:Y:S01]  /*1b30*/  FFMA.FTZ R38, R13, R18, R38 ;  /* 0x000000120d267223 */ /* 0x000fe20000010026 */
[----:B------:R-:W-:Y:S01]  /*1b40*/  HADD2.F32 R19, -RZ, R19.H1_H1 ;  /* 0x30000013ff137230 */ /* 0x000fe20000004100 */
[----:B------:R-:W-:-:S02]  /*1b50*/  FFMA.FTZ R39, R14, R17, R39 ;  /* 0x000000110e277223 */ /* 0x000fc40000010027 */
[----:B------:R-:W-:Y:S02]  /*1b60*/  FADD.FTZ R26, R26, R27 ;  /* 0x0000001b1a1a7221 */ /* 0x000fe40000010000 */
[----:B------:R-:W-:Y:S02]  /*1b70*/  FADD.FTZ R76, R76, R19 ;  /* 0x000000134c4c7221 */ /* 0x000fe40000010000 */
        /* <DEDUP_REMOVED lines=8> */
[----:B------:R-:W-:Y:S01]  /*1c00*/  HFMA2 R21, R48, R21, R24 ;  /* 0x0000001530157231 */ /* 0x000fe20000000018 */
[----:B------:R-:W2:Y:S04]  /*1c10*/  LDG.E.128.CONSTANT R16, [R78.64] ;  /* 0x000000064e107981 */ /* 0x000ea8000c1e9d00 */
[----:B------:R-:W0:Y:S01]  /*1c20*/  LDS.128 R24, [UR4+0x500] ;  /* 0x00050004ff187984 */ /* 0x000e220008000c00 */
[-C--:B------:R-:W-:Y:S02]  /*1c30*/  HFMA2.MMA R75, R49, R22.reuse, R75 ;  /* 0x00000016314b7235 */ /* 0x080fe4000000004b */
[-C--:B------:R-:W-:Y:S02]  /*1c40*/  HFMA2.MMA R72, R50, R22.reuse, R72 ;  /* 0x0000001632487235 */ /* 0x080fe40000000048 */
[----:B------:R-:W-:-:S06]  /*1c50*/  HFMA2.MMA R21, R52, R22, R21 ;  /* 0x0000001634157235 */ /* 0x000fcc0000000015 */
[-C--:B------:R-:W-:Y:S02]  /*1c60*/  HFMA2 R75, R53, R23.reuse, R75 ;  /* 0x00000017354b7231 */ /* 0x080fe4000000004b */
        /* <DEDUP_REMOVED lines=9> */
[----:B------:R-:W-:-:S06]  /*1d00*/  HFMA2 R25, R51, R22, R20 ;  /* 0x0000001633197231 */ /* 0x000fcc0000000014 */
[----:B------:R-:W-:Y:S01]  /*1d10*/  HFMA2.MMA R25, R55, R23, R25 ;  /* 0x0000001737197235 */ /* 0x000fe20000000019 */
[----:B------:R-:W-:Y:S02]  /*1d20*/  HFMA2 R23, R56, R23, R21 ;  /* 0x0000001738177231 */ /* 0x000fe40000000015 */
[--C-:B------:R-:W-:Y:S02]  /*1d30*/  HADD2.F32 R20, -RZ, R75.reuse.H0_H0 ;  /* 0x2000004bff147230 */ /* 0x100fe40000004100 */
[--C-:B------:R-:W-:Y:S02]  /*1d40*/  HADD2.F32 R21, -RZ, R72.reuse.H0_H0 ;  /* 0x20000048ff157230 */ /* 0x100fe40000004100 */
[----:B------:R-:W-:Y:S02]  /*1d50*/  HADD2.F32 R75, -RZ, R75.H1_H1 ;  /* 0x3000004bff4b7230 */ /* 0x000fe40000004100 */
[----:B------:R-:W-:Y:S02]  /*1d60*/  HADD2.F32 R72, -RZ, R72.H1_H1 ;  /* 0x30000048ff487230 */ /* 0x000fe40000004100 */
[----:B------:R-:W-:-:S02]  /*1d70*/  HADD2.F32 R22, -RZ, R25.H0_H0 ;  /* 0x20000019ff167230 */ /* 0x000fc40000004100 */
[----:B------:R-:W-:Y:S01]  /*1d80*/  HADD2.F32 R25, -RZ, R25.H1_H1 ;  /* 0x30000019ff197230 */ /* 0x000fe20000004100 */
[----:B------:R-:W-:Y:S02]  /*1d90*/  FADD.FTZ R20, R20, R75 ;  /* 0x0000004b14147221 */ /* 0x000fe40000010000 */
[----:B------:R-:W-:Y:S02]  /*1da0*/  FADD.FTZ R21, R21, R72 ;  /* 0x0000004815157221 */ /* 0x000fe40000010000 */
[----:B------:R-:W-:Y:S01]  /*1db0*/  FADD.FTZ R22, R22, R25 ;  /* 0x0000001916167221 */ /* 0x000fe20000010000 */
[----:B------:R-:W-:Y:S01]  /*1dc0*/  HFMA2.MMA R58, R49, R26, R58 ;  /* 0x0000001a313a7235 */ /* 0x000fe2000000003a */
[----:B------:R-:W-:Y:S01]  /*1dd0*/  FFMA.FTZ R33, R10, R76, R33 ;  /* 0x0000004c0a217223 */ /* 0x000fe20000010021 */
[--C-:B------:R-:W-:Y:S01]  /*1de0*/  HADD2.F32 R61, -RZ, R23.reuse.H0_H0 ;  /* 0x20000017ff3d7230 */ /* 0x100fe20000004100 */
[----:B------:R-:W-:Y:S01]  /*1df0*/  FFMA.FTZ R72, R13, R20, R36 ;  /* 0x000000140d487223 */ /* 0x000fe20000010024 */
[----:B------:R-:W-:Y:S01]  /*1e00*/  HADD2.F32 R48, -RZ, R23.H1_H1 ;  /* 0x30000017ff307230 */ /* 0x000fe20000004100 */
[----:B------:R-:W-:-:S02]  /*1e10*/  FFMA.FTZ R59, R14, R21, R35 ;  /* 0x000000150e3b7223 */ /* 0x000fc40000010023 */
[----:B------:R-:W-:Y:S02]  /*1e20*/  FFMA.FTZ R76, R15, R22, R34 ;  /* 0x000000160f4c7223 */ /* 0x000fe40000010022 */
[----:B------:R-:W0:Y:S01]  /*1e30*/  LDS.128 R20, [UR4+0x10] ;  /* 0x00001004ff147984 */ /* 0x000e220008000c00 */
[----:B------:R-:W-:Y:S01]  /*1e40*/  HFMA2.MMA R60, R51, R26, R60 ;  /* 0x0000001a333c7235 */ /* 0x000fe2000000003c */
[-C--:B------:R-:W-:Y:S01]  /*1e50*/  HFMA2 R45, R50, R26.reuse, R45 ;  /* 0x0000001a322d7231 */ /* 0x080fe2000000002d */
[-C--:B------:R-:W-:Y:S01]  /*1e60*/  HFMA2.MMA R58, R53, R27.reuse, R58 ;  /* 0x0000001b353a7235 */ /* 0x080fe2000000003a */
[----:B------:R-:W-:Y:S02]  /*1e70*/  HFMA2 R24, R52, R26, R24 ;  /* 0x0000001a34187231 */ /* 0x000fe40000000018 */
[-C--:B------:R-:W-:Y:S01]  /*1e80*/  HFMA2 R45, R54, R27.reuse, R45 ;  /* 0x0000001b362d7231 */ /* 0x080fe2000000002d */
[----:B------:R-:W-:Y:S01]  /*1e90*/  HFMA2.MMA R60, R55, R27, R60 ;  /* 0x0000001b373c7235 */ /* 0x000fe2000000003c */
[----:B------:R-:W-:-:S03]  /*1ea0*/  HFMA2 R56, R56, R27, R24 ;  /* 0x0000001b38387231 */ /* 0x000fc60000000018 */
[--C-:B------:R-:W-:Y:S02]  /*1eb0*/  HADD2.F32 R26, -RZ, R45.reuse.H0_H0 ;  /* 0x2000002dff1a7230 */ /* 0x100fe40000004100 */
[--C-:B------:R-:W-:Y:S02]  /*1ec0*/  HADD2.F32 R24, -RZ, R58.reuse.H0_H0 ;  /* 0x2000003aff187230 */ /* 0x100fe40000004100 */
[----:B------:R-:W-:Y:S02]  /*1ed0*/  HADD2.F32 R25, -RZ, R58.H1_H1 ;  /* 0x3000003aff197230 */ /* 0x000fe40000004100 */
[----:B------:R-:W-:Y:S02]  /*1ee0*/  HADD2.F32 R45, -RZ, R45.H1_H1 ;  /* 0x3000002dff2d7230 */ /* 0x000fe40000004100 */
[--C-:B------:R-:W-:Y:S02]  /*1ef0*/  HADD2.F32 R34, -RZ, R56.reuse.H0_H0 ;  /* 0x20000038ff227230 */ /* 0x100fe40000004100 */
[----:B------:R-:W-:Y:S01]  /*1f00*/  HADD2.F32 R35, -RZ, R56.H1_H1 ;  /* 0x30000038ff237230 */ /* 0x000fe20000004100 */
[----:B------:R-:W-:Y:S01]  /*1f10*/  FADD.FTZ R24, R24, R25 ;  /* 0x0000001918187221 */ /* 0x000fe20000010000 */
[--C-:B------:R-:W-:Y:S01]  /*1f20*/  HADD2.F32 R27, -RZ, R60.reuse.H0_H0 ;  /* 0x2000003cff1b7230 */ /* 0x100fe20000004100 */
[----:B------:R-:W-:Y:S01]  /*1f30*/  FADD.FTZ R26, R26, R45 ;  /* 0x0000002d1a1a7221 */ /* 0x000fe20000010000 */
[----:B------:R-:W-:Y:S01]  /*1f40*/  HADD2.F32 R60, -RZ, R60.H1_H1 ;  /* 0x3000003cff3c7230 */ /* 0x000fe20000004100 */
[----:B------:R-:W-:-:S02]  /*1f50*/  FADD.FTZ R34, R34, R35 ;  /* 0x0000002322227221 */ /* 0x000fc40000010000 */
[----:B------:R-:W-:Y:S02]  /*1f60*/  FFMA.FTZ R74, R13, R24, R74 ;  /* 0x000000180d4a7223 */ /* 0x000fe4000001004a */
[----:B------:R-:W-:Y:S02]  /*1f70*/  FFMA.FTZ R73, R14, R26, R73 ;  /* 0x0000001a0e497223 */ /* 0x000fe40000010049 */
[----:B------:R-:W-:Y:S02]  /*1f80*/  FFMA.FTZ R75, R10, R34, R69 ;  /* 0x000000220a4b7223 */ /* 0x000fe40000010045 */
[----:B------:R-:W-:-:S04]  /*1f90*/  FADD.FTZ R27, R27, R60 ;  /* 0x0000003c1b1b7221 */ /* 0x000fc80000010000 */
[----:B------:R-:W-:Y:S02]  /*1fa0*/  FFMA.FTZ R80, R15, R27, R70 ;  /* 0x0000001b0f507223 */ /* 0x000fe40000010046 */
[----:B------:R-:W-:-:S04]  /*1fb0*/  FADD.FTZ R61, R61, R48 ;  /* 0x000000303d3d7221 */ /* 0x000fc80000010000 */
[----:B------:R-:W-:Y:S01]  /*1fc0*/  FFMA.FTZ R61, R10, R61, R67 ;  /* 0x0000003d0a3d7223 */ /* 0x000fe20000010043 */
[C---:B--2---:R-:W-:Y:S02]  /*1fd0*/  LOP3.LUT R25, R16.reuse, 0xf000f0, RZ, 0xc0, !PT ;  /* 0x00f000f010197812 */ /* 0x044fe400078ec0ff */
[----:B------:R-:W-:Y:S02]  /*1fe0*/  LOP3.LUT R24, R16, 0xf000f, RZ, 0xc0, !PT ;  /* 0x000f000f10187812 */ /* 0x000fe400078ec0ff */
[----:B------:R-:W-:Y:S02]  /*1ff0*/  LOP3.LUT R26, R17, 0xf000f, RZ, 0xc0, !PT ;  /* 0x000f000f111a7812 */ /* 0x000fe400078ec0ff */
[----:B------:R-:W-:Y:S02]  /*2000*/  LOP3.LUT R34, R18, 0xf000f, RZ, 0xc0, !PT ;  /* 0x000f000f12227812 */ /* 0x000fe400078ec0ff */
[----:B------:R-:W-:Y:S02]  /*2010*/  LOP3.LUT R25, R25, 0x64006400, RZ, 0xfc, !PT ;  /* 0x6400640019197812 */ /* 0x000fe400078efcff */
[----:B------:R-:W-:-:S02]  /*2020*/  LOP3.LUT R24, R24, 0x64006400, RZ, 0xfc, !PT ;  /* 0x6400640018187812 */ /* 0x000fc400078efcff */
[----:B------:R-:W-:Y:S02]  /*2030*/  LOP3.LUT R35, R18, 0xf000f0, RZ, 0xc0, !PT ;  /* 0x00f000f012237812 */ /* 0x000fe400078ec0ff */
[----:B------:R-:W-:Y:S02]  /*2040*/  LOP3.LUT R26, R26, 0x64006400, RZ, 0xfc, !PT ;  /* 0x640064001a1a7812 */ /* 0x000fe400078efcff */
[----:B------:R-:W-:Y:S02]  /*2050*/  LOP3.LUT R36, R34, 0x64006400, RZ, 0xfc, !PT ;  /* 0x6400640022247812 */ /* 0x000fe400078efcff */
[----:B------:R-:W-:Y:S02]  /*2060*/  LOP3.LUT R27, R17, 0xf000f0, RZ, 0xc0, !PT ;  /* 0x00f000f0111b7812 */ /* 0x000fe400078ec0ff */
[----:B------:R-:W-:Y:S01]  /*2070*/  LOP3.LUT R45, R19, 0xf000f, RZ, 0xc0, !PT ;  /* 0x000f000f132d7812 */ /* 0x000fe200078ec0ff */
[----:B------:R-:W-:Y:S01]  /*2080*/  HFMA2.MMA R34, R25, 0.0625, 0.0625, R4 ;  /* 0x2c002c0019227835 */ /* 0x000fe20000000004 */
[----:B------:R-:W-:Y:S01]  /*2090*/  LOP3.LUT R35, R35, 0x64006400, RZ, 0xfc, !PT ;  /* 0x6400640023237812 */ /* 0x000fe200078efcff */
[----:B------:R-:W-:Y:S01]  /*20a0*/  HFMA2.MMA R24, R24, 1, 1, R3 ;  /* 0x3c003c0018187835 */ /* 0x000fe20000000003 */
[----:B------:R-:W-:Y:S01]  /*20b0*/  LOP3.LUT R47, R19, 0xf000f0, RZ, 0xc0, !PT ;  /* 0x00f000f0132f7812 */ /* 0x000fe200078ec0ff */
[----:B------:R-:W-:Y:S01]  /*20c0*/  HADD2 R25, R26, R5 ;  /* 0x000000051a197230 */ /* 0x000fe20000000000 */
[----:B------:R-:W-:Y:S01]  /*20d0*/  LOP3.LUT R27, R27, 0x64006400, RZ, 0xfc, !PT ;  /* 0x640064001b1b7812 */ /* 0x000fe200078efcff */
[----:B------:R-:W-:Y:S01]  /*20e0*/  HFMA2.MMA R26, R36, 1, 1, R7 ;  /* 0x3c003c00241a7835 */ /* 0x000fe20000000007 */
[----:B------:R-:W-:-:S02]  /*20f0*/  LOP3.LUT R48, R45, 0x64006400, RZ, 0xfc, !PT ;  /* 0x640064002d307812 */ /* 0x000fc400078efcff */
[----:B------:R-:W-:Y:S01]  /*2100*/  LOP3.LUT R50, R47, 0x64006400, RZ, 0xfc, !PT ;  /* 0x640064002f327812 */ /* 0x000fe200078efcff */
[----:B------:R-:W-:Y:S01]  /*2110*/  HFMA2 R45, R27, 0.0625, 0.0625, R6 ;  /* 0x2c002c001b2d7831 */ /* 0x000fe20000000006 */
[----:B------:R-:W-:Y:S01]  /*2120*/  HFMA2.MMA R47, R35, 0.0625, 0.0625, R8 ;  /* 0x2c002c00232f7835 */ /* 0x000fe20000000008 */
[----:B------:R-:W-:Y:S01]  /*2130*/  HADD2 R27, R48, R9 ;  /* 0x00000009301b7230 */ /* 0x000fe20000000000 */
[-C--:B0-----:R-:W-:Y:S02]  /*2140*/  HFMA2.MMA R35, R24, R20.reuse, RZ ;  /* 0x0000001418237235 */ /* 0x081fe400000000ff */
[----:B------:R-:W-:Y:S01]  /*2150*/  HFMA2.MMA R36, R26, R20, RZ ;  /* 0x000000141a247235 */ /* 0x000fe200000000ff */
[----:B------:R-:W-:Y:S01]  /*2160*/  HFMA2 R48, R50, 0.0625, 0.0625, R11 ;  /* 0x2c002c0032307831 */ /* 0x000fe2000000000b */
[----:B------:R-:W-:Y:S01]  /*2170*/  SHF.R.U32.HI R16, RZ, 0x8, R16 ;  /* 0x00000008ff107819 */ /* 0x000fe20000011610 */
[-C--:B------:R-:W-:Y:S01]  /*2180*/  HFMA2 R53, R25, R20.reuse, RZ.H0_H0 ;  /* 0x0000001419357231 */ /* 0x080fe200000400ff */
[----:B------:R-:W-:Y:S01]  /*2190*/  SHF.R.U32.HI R17, RZ, 0x8, R17 ;  /* 0x00000008ff117819 */ /* 0x000fe20000011611 */
[----:B------:R-:W-:Y:S01]  /*21a0*/  HFMA2 R49, R27, R20, RZ.H0_H0 ;  /* 0x000000141b317231 */ /* 0x000fe200000400ff */
[----:B------:R-:W-:Y:S01]  /*21b0*/  SHF.R.U32.HI R19, RZ, 0x8, R19 ;  /* 0x00000008ff137819 */ /* 0x000fe20000011613 */
[-C--:B------:R-:W-:Y:S01]  /*21c0*/  HFMA2.MMA R20, R34, R21.reuse, R35 ;  /* 0x0000001522147235 */ /* 0x080fe20000000023 */
[-C--:B------:R-:W-:Y:S01]  /*21d0*/  HFMA2 R53, R45, R21.reuse, R53 ;  /* 0x000000152d357231 */ /* 0x080fe20000000035 */
[----:B------:R-:W-:Y:S01]  /*21e0*/  HFMA2.MMA R35, R47, R21, R36 ;  /* 0x000000152f237235 */ /* 0x000fe20000000024 */
[----:B------:R-:W-:Y:S01]  /*21f0*/  HFMA2 R36, R48, R21, R49 ;  /* 0x0000001530247231 */ /* 0x000fe20000000031 */
[----:B------:R-:W-:-:S02]  /*2200*/  LOP3.LUT R21, R16, 0xf000f, RZ, 0xc0, !PT ;  /* 0x000f000f10157812 */ /* 0x000fc400078ec0ff */
[----:B------:R-:W-:Y:S02]  /*2210*/  LOP3.LUT R49, R17, 0xf000f, RZ, 0xc0, !PT ;  /* 0x000f000f11317812 */ /* 0x000fe400078ec0ff */
[----:B------:R-:W-:Y:S02]  /*2220*/  SHF.R.U32.HI R18, RZ, 0x8, R18 ;  /* 0x00000008ff127819 */ /* 0x000fe40000011612 */
[----:B------:R-:W-:Y:S02]  /*2230*/  LOP3.LUT R55, R19, 0xf000f, RZ, 0xc0, !PT ;  /* 0x000f000f13377812 */ /* 0x000fe400078ec0ff */
[----:B------:R-:W-:Y:S02]  /*2240*/  LOP3.LUT R50, R21, 0x64006400, RZ, 0xfc, !PT ;  /* 0x6400640015327812 */ /* 0x000fe400078efcff */
[----:B------:R-:W-:Y:S02]  /*2250*/  LOP3.LUT R52, R49, 0x64006400, RZ, 0xfc, !PT ;  /* 0x6400640031347812 */ /* 0x000fe400078efcff */
[----:B------:R-:W-:-:S02]  /*2260*/  LOP3.LUT R51, R18, 0xf000f, RZ, 0xc0, !PT ;  /* 0x000f000f12337812 */ /* 0x000fc400078ec0ff */
[----:B------:R-:W-:Y:S01]  /*2270*/  LOP3.LUT R56, R55, 0x64006400, RZ, 0xfc, !PT ;  /* 0x6400640037387812 */ /* 0x000fe200078efcff */
[----:B------:R-:W-:Y:S01]  /*2280*/  HADD2 R49, R50, R3 ;  /* 0x0000000332317230 */ /* 0x000fe20000000000 */
[----:B------:R-:W-:Y:S01]  /*2290*/  LOP3.LUT R54, R51, 0x64006400, RZ, 0xfc, !PT ;  /* 0x6400640033367812 */ /* 0x000fe200078efcff */
[----:B------:R-:W-:-:S03]  /*22a0*/  HFMA2.MMA R50, R52, 1, 1, R5 ;  /* 0x3c003c0034327835 */ /* 0x000fc60000000005 */
[----:B------:R-:W-:Y:S01]  /*22b0*/  HFMA2.MMA R52, R56, 1, 1, R9 ;  /* 0x3c003c0038347835 */ /* 0x000fe20000000009 */
[----:B------:R-:W-:Y:S01]  /*22c0*/  HADD2 R51, R54, R7 ;  /* 0x0000000736337230 */ /* 0x000fe20000000000 */
[----:B------:R-:W-:Y:S02]  /*22d0*/  LOP3.LUT R16, R16, 0xf000f0, RZ, 0xc0, !PT ;  /* 0x00f000f010107812 */ /* 0x000fe400078ec0ff */
[----:B------:R-:W-:Y:S02]  /*22e0*/  LOP3.LUT R17, R17, 0xf000f0, RZ, 0xc0, !PT ;  /* 0x00f000f011117812 */ /* 0x000fe400078ec0ff */
[----:B------:R-:W-:Y:S01]  /*22f0*/  LOP3.LUT R18, R18, 0xf000f0, RZ, 0xc0, !PT ;  /* 0x00f000f012127812 */ /* 0x000fe200078ec0ff */
        /* <DEDUP_REMOVED lines=8> */
[----:B------:R-:W0:Y:S01]  /*2380*/  LDS.128 R16, [UR4+0x110] ;  /* 0x00011004ff107984 */ /* 0x000e220008000c00 */
[----:B------:R-:W-:Y:S01]  /*2390*/  HFMA2.MMA R53, R53, 0.0625, 0.0625, R4 ;  /* 0x2c002c0035357835 */ /* 0x000fe20000000004 */
[----:B------:R-:W-:Y:S02]  /*23a0*/  HFMA2 R54, R55, 0.0625, 0.0625, R6 ;  /* 0x2c002c0037367831 */ /* 0x000fe40000000006 */
[----:B------:R-:W-:Y:S01]  /*23b0*/  HFMA2.MMA R55, R57, 0.0625, 0.0625, R8 ;  /* 0x2c002c0039377835 */ /* 0x000fe20000000008 */
[----:B------:R-:W-:-:S02]  /*23c0*/  LOP3.LUT R36, R36, 0x64006400, RZ, 0xfc, !PT ;  /* 0x6400640024247812 */ /* 0x000fc400078efcff */
[----:B------:R-:W-:-:S03]  /*23d0*/  HFMA2.MMA R20, R53, R23, R20 ;  /* 0x0000001735147235 */ /* 0x000fc60000000014 */
[----:B------:R-:W-:Y:S01]  /*23e0*/  HFMA2.MMA R35, R55, R23, R35 ;  /* 0x0000001737237235 */ /* 0x000fe20000000023 */
[----:B------:R-:W-:Y:S02]  /*23f0*/  HFMA2 R56, R36, 0.0625, 0.0625, R11 ;  /* 0x2c002c0024387831 */ /* 0x000fe4000000000b */
[-C--:B------:R-:W-:Y:S02]  /*2400*/  HFMA2 R36, R54, R23.reuse, R21 ;  /* 0x0000001736247231 */ /* 0x080fe40000000015 */
[----:B------:R-:W-:Y:S02]  /*2410*/  HFMA2 R22, R56, R23, R22 ;  /* 0x0000001738167231 */ /* 0x000fe40000000016 */
[--C-:B------:R-:W-:Y:S02]  /*2420*/  HADD2.F32 R60, -RZ, R20.reuse.H0_H0 ;  /* 0x20000014ff3c7230 */ /* 0x100fe40000004100 */
[----:B------:R-:W-:Y:S02]  /*2430*/  HADD2.F32 R21, -RZ, R20.H1_H1 ;  /* 0x30000014ff157230 */ /* 0x000fe40000004100 */
[----:B------:R-:W-:-:S02]  /*2440*/  HADD2.F32 R20, -RZ, R35.H0_H0 ;  /* 0x20000023ff147230 */ /* 0x000fc40000004100 */
[----:B------:R-:W-:Y:S01]  /*2450*/  HADD2.F32 R35, -RZ, R35.H1_H1 ;  /* 0x30000023ff237230 */ /* 0x000fe20000004100 */
[----:B------:R-:W-:Y:S01]  /*2460*/  FADD.FTZ R60, R60, R21 ;  /* 0x000000153c3c7221 */ /* 0x000fe20000010000 */
[--C-:B------:R-:W-:Y:S02]  /*2470*/  HADD2.F32 R21, -RZ, R22.reuse.H0_H0 ;  /* 0x20000016ff157230 */ /* 0x100fe40000004100 */
[----:B------:R-:W-:Y:S01]  /*2480*/  HADD2.F32 R22, -RZ, R22.H1_H1 ;  /* 0x30000016ff167230 */ /* 0x000fe20000004100 */
[----:B------:R-:W-:Y:S01]  /*2490*/  FADD.FTZ R20, R20, R35 ;  /* 0x0000002314147221 */ /* 0x000fe20000010000 */
[----:B------:R-:W-:-:S03]  /*24a0*/  HADD2.F32 R69, -RZ, R36.H0_H0 ;  /* 0x20000024ff457230 */ /* 0x000fc60000004100 */
[----:B------:R-:W-:Y:S02]  /*24b0*/  FADD.FTZ R21, R21, R22 ;  /* 0x0000001615157221 */ /* 0x000fe40000010000 */
[----:B------:R-:W-:Y:S01]  /*24c0*/  FFMA.FTZ R58, R15, R20, R44 ;  /* 0x000000140f3a7223 */ /* 0x000fe2000001002c */
[----:B------:R-:W-:Y:S01]  /*24d0*/  HADD2.F32 R36, -RZ, R36.H1_H1 ;  /* 0x30000024ff247230 */ /* 0x000fe20000004100 */
[----:B------:R-:W-:Y:S01]  /*24e0*/  FFMA.FTZ R67, R10, R21, R43 ;  /* 0x000000150a437223 */ /* 0x000fe2000001002b */
[-C--:B0-----:R-:W-:Y:S02]  /*24f0*/  HFMA2.MMA R20, R24, R16.reuse, RZ ;  /* 0x0000001018147235 */ /* 0x081fe400000000ff */
[----:B------:R-:W-:Y:S01]  /*2500*/  HFMA2.MMA R22, R26, R16, RZ ;  /* 0x000000101a167235 */ /* 0x000fe200000000ff */
[-C--:B------:R-:W-:Y:S02]  /*2510*/  HFMA2 R21, R25, R16.reuse, RZ.H0_H0 ;  /* 0x0000001019157231 */ /* 0x080fe400000400ff */
[----:B------:R-:W-:Y:S01]  /*2520*/  HFMA2 R23, R27, R16, RZ.H0_H0 ;  /* 0x000000101b177231 */ /* 0x000fe200000400ff */
[----:B------:R-:W-:Y:S01]  /*2530*/  FADD.FTZ R69, R69, R36 ;  /* 0x0000002445457221 */ /* 0x000fe20000010000 */
[-C--:B------:R-:W-:Y:S01]  /*2540*/  HFMA2.MMA R16, R34, R17.reuse, R20 ;  /* 0x0000001122107235 */ /* 0x080fe20000000014 */
[-C--:B------:R-:W-:Y:S01]  /*2550*/  HFMA2 R35, R45, R17.reuse, R21 ;  /* 0x000000112d237231 */ /* 0x080fe20000000015 */
[----:B------:R-:W-:Y:S01]  /*2560*/  HFMA2.MMA R36, R47, R17, R22 ;  /* 0x000000112f247235 */ /* 0x000fe20000000016 */
[----:B------:R-:W-:-:S02]  /*2570*/  HFMA2 R17, R48, R17, R23 ;  /* 0x0000001130117231 */ /* 0x000fc40000000017 */
[----:B------:R-:W0:Y:S01]  /*2580*/  LDS.128 R20, [UR4+0x210] ;  /* 0x00021004ff147984 */ /* 0x000e220008000c00 */
[-C--:B------:R-:W-:Y:S01]  /*2590*/  HFMA2.MMA R16, R49, R18.reuse, R16 ;  /* 0x0000001231107235 */ /* 0x080fe20000000010 */
[-C--:B------:R-:W-:Y:S01]  /*25a0*/  HFMA2 R35, R50, R18.reuse, R35 ;  /* 0x0000001232237231 */ /* 0x080fe20000000023 */
[----:B------:R-:W-:Y:S01]  /*25b0*/  HFMA2.MMA R36, R51, R18, R36 ;  /* 0x0000001233247235 */ /* 0x000fe20000000024 */
[----:B------:R-:W-:-:S03]  /*25c0*/  HFMA2 R18, R52, R18, R17 ;  /* 0x0000001234127231 */ /* 0x000fc60000000011 */
        /* <DEDUP_REMOVED lines=10> */
[--C-:B------:R-:W-:Y:S02]  /*2670*/  HADD2.F32 R18, -RZ, R16.reuse.H0_H0 ;  /* 0x20000010ff127230 */ /* 0x100fe40000004100 */
[----:B------:R-:W-:Y:S02]  /*2680*/  HADD2.F32 R35, -RZ, R16.H1_H1 ;  /* 0x30000010ff237230 */ /* 0x000fe40000004100 */
[--C-:B------:R-:W-:Y:S02]  /*2690*/  HADD2.F32 R16, -RZ, R19.reuse.H0_H0 ;  /* 0x20000013ff107230 */ /* 0x100fe40000004100 */
[----:B------:R-:W-:Y:S01]  /*26a0*/  HADD2.F32 R19, -RZ, R19.H1_H1 ;  /* 0x30000013ff137230 */ /* 0x000fe20000004100 */
[----:B------:R-:W-:-:S02]  /*26b0*/  FADD.FTZ R18, R18, R35 ;  /* 0x0000002312127221 */ /* 0x000fc40000010000 */
[----:B------:R-:W-:Y:S02]  /*26c0*/  FFMA.FTZ R37, R14, R17, R37 ;  /* 0x000000110e257223 */ /* 0x000fe40000010025 */
[----:B------:R-:W-:Y:S02]  /*26d0*/  FADD.FTZ R16, R16, R19 ;  /* 0x0000001310107221 */ /* 0x000fe40000010000 */
[----:B------:R-:W-:Y:S01]  /*26e0*/  FFMA.FTZ R62, R15, R18, R62 ;  /* 0x000000120f3e7223 */ /* 0x000fe2000001003e */
[-C--:B0-----:R-:W-:Y:S02]  /*26f0*/  HFMA2.MMA R17, R24, R20.reuse, RZ ;  /* 0x0000001418117235 */ /* 0x081fe400000000ff */
[----:B------:R-:W-:Y:S01]  /*2700*/  HFMA2.MMA R18, R26, R20, RZ ;  /* 0x000000141a127235 */ /* 0x000fe200000000ff */
[----:B------:R-:W-:Y:S01]  /*2710*/  FFMA.FTZ R63, R10, R16, R63 ;  /* 0x000000100a3f7223 */ /* 0x000fe2000001003f */
[-C--:B------:R-:W-:Y:S02]  /*2720*/  HFMA2 R16, R25, R20.reuse, RZ.H0_H0 ;  /* 0x0000001419107231 */ /* 0x080fe400000400ff */
[----:B------:R-:W-:Y:S01]  /*2730*/  HFMA2 R19, R27, R20, RZ.H0_H0 ;  /* 0x000000141b137231 */ /* 0x000fe200000400ff */
        /* <DEDUP_REMOVED lines=12> */
[----:B------:R-:W-:-:S07]  /*2800*/  HFMA2 R23, R56, R23, R22 ;  /* 0x0000001738177231 */ /* 0x000fce0000000016 */
[--C-:B------:R-:W-:Y:S02]  /*2810*/  HADD2.F32 R22, -RZ, R21.reuse.H0_H0 ;  /* 0x20000015ff167230 */ /* 0x100fe40000004100 */
[----:B------:R-:W-:Y:S02]  /*2820*/  HADD2.F32 R21, -RZ, R21.H1_H1 ;  /* 0x30000015ff157230 */ /* 0x000fe40000004100 */
[--C-:B------:R-:W-:Y:S02]  /*2830*/  HADD2.F32 R57, -RZ, R35.reuse.H0_H0 ;  /* 0x20000023ff397230 */ /* 0x100fe40000004100 */
[----:B------:R-:W-:Y:S01]  /*2840*/  HADD2.F32 R36, -RZ, R35.H1_H1 ;  /* 0x30000023ff247230 */ /* 0x000fe20000004100 */
[----:B------:R-:W-:Y:S01]  /*2850*/  FADD.FTZ R21, R22, R21 ;  /* 0x0000001516157221 */ /* 0x000fe20000010000 */
[--C-:B------:R-:W-:Y:S02]  /*2860*/  HADD2.F32 R22, -RZ, R20.reuse.H0_H0 ;  /* 0x20000014ff167230 */ /* 0x100fe40000004100 */
[----:B------:R-:W-:-:S02]  /*2870*/  HADD2.F32 R35, -RZ, R20.H1_H1 ;  /* 0x30000014ff237230 */ /* 0x000fc40000004100 */
[--C-:B------:R-:W-:Y:S02]  /*2880*/  HADD2.F32 R20, -RZ, R23.reuse.H0_H0 ;  /* 0x20000017ff147230 */ /* 0x100fe40000004100 */
[----:B------:R-:W-:Y:S01]  /*2890*/  HADD2.F32 R23, -RZ, R23.H1_H1 ;  /* 0x30000017ff177230 */ /* 0x000fe20000004100 */
[----:B------:R-:W-:-:S04]  /*28a0*/  FADD.FTZ R22, R22, R35 ;  /* 0x0000002316167221 */ /* 0x000fc80000010000 */
[----:B------:R-:W-:Y:S02]  /*28b0*/  FADD.FTZ R20, R20, R23 ;  /* 0x0000001714147221 */ /* 0x000fe40000010000 */
[----:B------:R-:W-:Y:S02]  /*28c0*/  FADD.FTZ R57, R57, R36 ;  /* 0x0000002439397221 */ /* 0x000fe40000010000 */
[----:B------:R-:W-:Y:S01]  /*28d0*/  FFMA.FTZ R36, R15, R22, R68 ;  /* 0x000000160f247223 */ /* 0x000fe20000010044 */
[-C--:B0-----:R-:W-:Y:S01]  /*28e0*/  HFMA2.MMA R22, R26, R16.reuse, RZ ;  /* 0x000000101a167235 */ /* 0x081fe200000000ff */
[----:B------:R-:W-:Y:S01]  /*28f0*/  FFMA.FTZ R35, R10, R20, R71 ;  /* 0x000000140a237223 */ /* 0x000fe20000010047 */
[----:B------:R-:W-:Y:S01]  /*2900*/  HFMA2.MMA R20, R24, R16, RZ ;  /* 0x0000001018147235 */ /* 0x000fe200000000ff */
[----:B------:R-:W-:Y:S01]  /*2910*/  FFMA.FTZ R40, R13, R21, R40 ;  /* 0x000000150d287223 */ /* 0x000fe20000010028 */
[-C--:B------:R-:W-:Y:S02]  /*2920*/  HFMA2 R21, R25, R16.reuse, RZ.H0_H0 ;  /* 0x0000001019157231 */ /* 0x080fe400000400ff */
[----:B------:R-:W-:Y:S01]  /*2930*/  HFMA2 R23, R27, R16, RZ.H0_H0 ;  /* 0x000000101b177231 */ /* 0x000fe200000400ff */
[----:B------:R-:W-:Y:S01]  /*2940*/  FFMA.FTZ R69, R14, R69, R41 ;  /* 0x000000450e457223 */ /* 0x000fe20000010029 */
        /* <DEDUP_REMOVED lines=16> */
[----:B------:R-:W-:Y:S02]  /*2a50*/  HADD2.F32 R17, -RZ, R17.H1_H1 ;  /* 0x30000011ff117230 */ /* 0x000fe40000004100 */
[----:B------:R-:W-:-:S03]  /*2a60*/  HADD2.F32 R41, -RZ, R16.H0_H0 ;  /* 0x20000010ff297230 */ /* 0x000fc60000004100 */
[----:B------:R-:W-:Y:S01]  /*2a70*/  FADD.FTZ R17, R18, R17 ;  /* 0x0000001112117221 */ /* 0x000fe20000010000 */
[----:B------:R-:W-:Y:S01]  /*2a80*/  HADD2.F32 R16, -RZ, R16.H1_H1 ;  /* 0x30000010ff107230 */ /* 0x000fe20000004100 */
[----:B------:R-:W-:Y:S01]  /*2a90*/  FADD.FTZ R18, R43, R44 ;  /* 0x0000002c2b127221 */ /* 0x000fe20000010000 */
[--C-:B------:R-:W-:Y:S02]  /*2aa0*/  HADD2.F32 R43, -RZ, R19.reuse.H0_H0 ;  /* 0x20000013ff2b7230 */ /* 0x100fe40000004100 */
[----:B------:R-:W-:Y:S01]  /*2ab0*/  HADD2.F32 R44, -RZ, R19.H1_H1 ;  /* 0x30000013ff2c7230 */ /* 0x000fe20000004100 */
[----:B------:R-:W-:Y:S02]  /*2ac0*/  FADD.FTZ R16, R41, R16 ;  /* 0x0000001029107221 */ /* 0x000fe40000010000 */
[----:B------:R-:W-:Y:S02]  /*2ad0*/  FFMA.FTZ R38, R13, R17, R38 ;  /* 0x000000110d267223 */ /* 0x000fe40000010026 */
[----:B------:R-:W-:-:S02]  /*2ae0*/  FADD.FTZ R43, R43, R44 ;  /* 0x0000002c2b2b7221 */ /* 0x000fc40000010000 */
        /* <DEDUP_REMOVED lines=11> */
[----:B------:R-:W0:Y:S01]  /*2ba0*/  LDS.128 R16, [UR4+0x510] ;  /* 0x00051004ff107984 */ /* 0x000e220008000c00 */
[----:B------:R-:W-:-:S04]  /*2bb0*/  IMAD.WIDE R78, R64, c[0x0][0x18c], R78 ;  /* 0x00006300404e7a25 */ /* 0x000fc800078e024e */
[----:B------:R-:W-:Y:S02]  /*2bc0*/  FFMA.FTZ R60, R13, R60, R46 ;  /* 0x0000003c0d3c7223 */ /* 0x000fe4000001002e */
[----:B------:R-:W-:Y:S01]  /*2bd0*/  FFMA.FTZ R57, R14, R57, R65 ;  /* 0x000000390e397223 */ /* 0x000fe20000010041 */
[-C--:B0-----:R-:W-:Y:S01]  /*2be0*/  HFMA2.MMA R44, R24, R16.reuse, RZ ;  /* 0x00000010182c7235 */ /* 0x081fe200000000ff */
[-C--:B------:R-:W-:Y:S01]  /*2bf0*/  HFMA2 R46, R25, R16.reuse, RZ.H0_H0 ;  /* 0x00000010192e7231 */ /* 0x080fe200000400ff */
[----:B------:R-:W-:Y:S01]  /*2c00*/  HFMA2.MMA R65, R26, R16, RZ ;  /* 0x000000101a417235 */ /* 0x000fe200000000ff */
[----:B------:R-:W-:Y:S02]  /*2c10*/  HFMA2 R16, R27, R16, RZ.H0_H0 ;  /* 0x000000101b107231 */ /* 0x000fe400000400ff */
[----:B------:R-:W2:Y:S01]  /*2c20*/  LDG.E.128.CONSTANT R24, [R78.64] ;  /* 0x000000064e187981 */ /* 0x000ea2000c1e9d00 */
[----:B------:R-:W-:Y:S01]  /*2c30*/  HFMA2.MMA R20, R49, R22, R20 ;  /* 0x0000001631147235 */ /* 0x000fe20000000014 */
[-C--:B------:R-:W-:Y:S01]  /*2c40*/  HFMA2 R46, R45, R17.reuse, R46 ;  /* 0x000000112d2e7231 */ /* 0x080fe2000000002e */
[-C--:B------:R-:W-:Y:S01]  /*2c50*/  HFMA2.MMA R44, R34, R17.reuse, R44 ;  /* 0x00000011222c7235 */ /* 0x080fe2000000002c */
[----:B------:R-:W-:Y:S01]  /*2c60*/  HFMA2 R16, R48, R17, R16 ;  /* 0x0000001130107231 */ /* 0x000fe20000000010 */
[----:B------:R-:W-:-:S02]  /*2c70*/  HFMA2.MMA R65, R47, R17, R65 ;  /* 0x000000112f417235 */ /* 0x000fc40000000041 */
[----:B------:R-:W-:Y:S02]  /*2c80*/  HFMA2.MMA R20, R53, R23, R20 ;  /* 0x0000001735147235 */ /* 0x000fe40000000014 */
[----:B------:R-:W-:Y:S01]  /*2c90*/  HFMA2.MMA R17, R51, R22, R41 ;  /* 0x0000001633117235 */ /* 0x000fe20000000029 */
[-C--:B------:R-:W-:Y:S02]  /*2ca0*/  HFMA2 R43, R50, R22.reuse, R43 ;  /* 0x00000016322b7231 */ /* 0x080fe4000000002b */
[----:B------:R-:W-:Y:S02]  /*2cb0*/  HFMA2 R21, R52, R22, R21 ;  /* 0x0000001634157231 */ /* 0x000fe40000000015 */
[-C--:B------:R-:W-:Y:S01]  /*2cc0*/  HFMA2 R43, R54, R23.reuse, R43 ;  /* 0x00000017362b7231 */ /* 0x080fe2000000002b */
[----:B------:R-:W-:Y:S01]  /*2cd0*/  HFMA2.MMA R17, R55, R23, R17 ;  /* 0x0000001737117235 */ /* 0x000fe20000000011 */
[----:B------:R-:W-:Y:S02]  /*2ce0*/  HFMA2 R23, R56, R23, R21 ;  /* 0x0000001738177231 */ /* 0x000fe40000000015 */
[----:B------:R-:W-:-:S02]  /*2cf0*/  HADD2.F32 R21, -RZ, R20.H0_H0 ;  /* 0x20000014ff157230 */ /* 0x000fc40000004100 */
[----:B------:R-:W-:Y:S01]  /*2d00*/  HADD2.F32 R20, -RZ, R20.H1_H1 ;  /* 0x30000014ff147230 */ /* 0x000fe20000004100 */
[-C--:B------:R-:W-:Y:S01]  /*2d10*/  HFMA2.MMA R44, R49, R18.reuse, R44 ;  /* 0x00000012312c7235 */ /* 0x080fe2000000002c */
[----:B------:R-:W-:Y:S01]  /*2d20*/  HADD2.F32 R48, -RZ, R23.H1_H1 ;  /* 0x30000017ff307230 */ /* 0x000fe20000004100 */
[----:B------:R-:W-:Y:S02]  /*2d30*/  HFMA2.MMA R65, R51, R18, R65 ;  /* 0x0000001233417235 */ /* 0x000fe40000000041 */
[----:B------:R-:W-:Y:S01]  /*2d40*/  FADD.FTZ R20, R21, R20 ;  /* 0x0000001415147221 */ /* 0x000fe20000010000 */
[--C-:B------:R-:W-:Y:S02]  /*2d50*/  HADD2.F32 R21, -RZ, R17.reuse.H0_H0 ;  /* 0x20000011ff157230 */ /* 0x100fe40000004100 */
[----:B------:R-:W-:Y:S02]  /*2d60*/  HADD2.F32 R34, -RZ, R17.H1_H1 ;  /* 0x30000011ff227230 */ /* 0x000fe40000004100 */
[----:B------:R-:W-:-:S02]  /*2d70*/  HADD2.F32 R17, -RZ, R23.H0_H0 ;  /* 0x20000017ff117230 */ /* 0x000fc40000004100 */
[-C--:B------:R-:W-:Y:S02]  /*2d80*/  HFMA2 R16, R52, R18.reuse, R16 ;  /* 0x0000001234107231 */ /* 0x080fe40000000010 */
[----:B------:R-:W-:Y:S01]  /*2d90*/  HFMA2 R46, R50, R18, R46 ;  /* 0x00000012322e7231 */ /* 0x000fe2000000002e */
[----:B------:R-:W-:Y:S01]  /*2da0*/  FFMA.FTZ R72, R13, R20, R72 ;  /* 0x000000140d487223 */ /* 0x000fe20000010048 */
[-C--:B------:R-:W-:Y:S01]  /*2db0*/  HFMA2.MMA R44, R53, R19.reuse, R44 ;  /* 0x00000013352c7235 */ /* 0x080fe2000000002c */
[----:B------:R-:W-:Y:S01]  /*2dc0*/  FADD.FTZ R20, R17, R48 ;  /* 0x0000003011147221 */ /* 0x000fe20000010000 */
[-C--:B------:R-:W-:Y:S01]  /*2dd0*/  HFMA2 R46, R54, R19.reuse, R46 ;  /* 0x00000013362e7231 */ /* 0x080fe2000000002e */
[----:B------:R-:W-:Y:S01]  /*2de0*/  HFMA2.MMA R65, R55, R19, R65 ;  /* 0x0000001337417235 */ /* 0x000fe20000000041 */
[----:B------:R-:W-:Y:S02]  /*2df0*/  HFMA2 R56, R56, R19, R16 ;  /* 0x0000001338387231 */ /* 0x000fe40000000010 */
[----:B------:R-:W0:Y:S01]  /*2e00*/  LDS.128 R16, [UR4+0x20] ;  /* 0x00002004ff107984 */ /* 0x000e220008000c00 */
[--C-:B------:R-:W-:Y:S01]  /*2e10*/  HADD2.F32 R22, -RZ, R43.reuse.H0_H0 ;  /* 0x2000002bff167230 */ /* 0x100fe20000004100 */
[----:B------:R-:W-:Y:S01]  /*2e20*/  FADD.FTZ R21, R21, R34 ;  /* 0x0000002215157221 */ /* 0x000fe20000010000 */
[----:B------:R-:W-:-:S03]  /*2e30*/  HADD2.F32 R43, -RZ, R43.H1_H1 ;  /* 0x3000002bff2b7230 */ /* 0x000fc60000004100 */
[----:B------:R-:W-:Y:S01]  /*2e40*/  FFMA.FTZ R76, R15, R21, R76 ;  /* 0x000000150f4c7223 */ /* 0x000fe2000001004c */
[--C-:B------:R-:W-:Y:S01]  /*2e50*/  HADD2.F32 R21, -RZ, R44.reuse.H0_H0 ;  /* 0x2000002cff157230 */ /* 0x100fe20000004100 */
[----:B------:R-:W-:Y:S01]  /*2e60*/  FADD.FTZ R22, R22, R43 ;  /* 0x0000002b16167221 */ /* 0x000fe20000010000 */
[----:B------:R-:W-:Y:S02]  /*2e70*/  HADD2.F32 R44, -RZ, R44.H1_H1 ;  /* 0x3000002cff2c7230 */ /* 0x000fe40000004100 */
[----:B------:R-:W-:Y:S01]  /*2e80*/  HADD2.F32 R41, -RZ, R56.H0_H0 ;  /* 0x20000038ff297230 */ /* 0x000fe20000004100 */
[----:B------:R-:W-:Y:S01]  /*2e90*/  FFMA.FTZ R59, R14, R22, R59 ;  /* 0x000000160e3b7223 */ /* 0x000fe2000001003b */
[--C-:B------:R-:W-:Y:S01]  /*2ea0*/  HADD2.F32 R22, -RZ, R46.reuse.H0_H0 ;  /* 0x2000002eff167230 */ /* 0x100fe20000004100 */
[----:B------:R-:W-:Y:S01]  /*2eb0*/  FADD.FTZ R21, R21, R44 ;  /* 0x0000002c15157221 */ /* 0x000fe20000010000 */
[----:B------:R-:W-:Y:S02]  /*2ec0*/  HADD2.F32 R23, -RZ, R46.H1_H1 ;  /* 0x3000002eff177230 */ /* 0x000fe40000004100 */
[----:B------:R-:W-:-:S02]  /*2ed0*/  HADD2.F32 R34, -RZ, R65.H0_H0 ;  /* 0x20000041ff227230 */ /* 0x000fc40000004100 */
[----:B------:R-:W-:Y:S02]  /*2ee0*/  HADD2.F32 R56, -RZ, R56.H1_H1 ;  /* 0x30000038ff387230 */ /* 0x000fe40000004100 */
[----:B------:R-:W-:Y:S01]  /*2ef0*/  HADD2.F32 R65, -RZ, R65.H1_H1 ;  /* 0x30000041ff417230 */ /* 0x000fe20000004100 */
[----:B------:R-:W-:Y:S02]  /*2f00*/  FFMA.FTZ R74, R13, R21, R74 ;  /* 0x000000150d4a7223 */ /* 0x000fe4000001004a */
[----:B------:R-:W-:Y:S02]  /*2f10*/  FADD.FTZ R22, R22, R23 ;  /* 0x0000001716167221 */ /* 0x000fe40000010000 */
[----:B------:R-:W-:Y:S02]  /*2f20*/  FADD.FTZ R41, R41, R56 ;  /* 0x0000003829297221 */ /* 0x000fe40000010000 */
[----:B------:R-:W-:Y:S02]  /*2f30*/  FADD.FTZ R34, R34, R65 ;  /* 0x0000004122227221 */ /* 0x000fe40000010000 */
[----:B------:R-:W-:-:S02]  /*2f40*/  FFMA.FTZ R73, R14, R22, R73 ;  /* 0x000000160e497223 */ /* 0x000fc40000010049 */
[C---:B------:R-:W-:Y:S02]  /*2f50*/  FFMA.FTZ R75, R10.reuse, R41, R75 ;  /* 0x000000290a4b7223 */ /* 0x040fe4000001004b */
[----:B------:R-:W-:Y:S02]  /*2f60*/  FFMA.FTZ R80, R15, R34, R80 ;  /* 0x000000220f507223 */ /* 0x000fe40000010050 */
[----:B------:R-:W-:Y:S02]  /*2f70*/  FFMA.FTZ R61, R10, R20, R61 ;  /* 0x000000140a3d7223 */ /* 0x000fe4000001003d */
[----:B------:R-:W-:Y:S01]  /*2f80*/  FFMA.FTZ R70, R13, R70, R66 ;  /* 0x000000460d467223 */ /* 0x000fe20000010042 */
[C---:B--2---:R-:W-:Y:S02]  /*2f90*/  LOP3.LUT R21, R24.reuse, 0xf000f, RZ, 0xc0, !PT ;  /* 0x000f000f18157812 */ /* 0x044fe400078ec0ff */
[----:B------:R-:W-:Y:S02]  /*2fa0*/  LOP3.LUT R22, R24, 0xf000f0, RZ, 0xc0, !PT ;  /* 0x00f000f018167812 */ /* 0x000fe400078ec0ff */
[----:B------:R-:W-:-:S02]  /*2fb0*/  LOP3.LUT R46, R21, 0x64006400, RZ, 0xfc, !PT ;  /* 0x64006400152e7812 */ /* 0x000fc400078efcff */
[----:B------:R-:W-:Y:S02]  /*2fc0*/  LOP3.LUT R41, R26, 0xf000f, RZ, 0xc0, !PT ;  /* 0x000f000f1a297812 */ /* 0x000fe400078ec0ff */
[----:B------:R-:W-:Y:S02]  /*2fd0*/  LOP3.LUT R34, R25, 0xf000f0, RZ, 0xc0, !PT ;  /* 0x00f000f019227812 */ /* 0x000fe400078ec0ff */
[----:B------:R-:W-:Y:S02]  /*2fe0*/  LOP3.LUT R47, R27, 0xf000f, RZ, 0xc0, !PT ;  /* 0x000f000f1b2f7812 */ /* 0x000fe400078ec0ff */
[----:B------:R-:W-:Y:S01]  /*2ff0*/  LOP3.LUT R23, R25, 0xf000f, RZ, 0xc0, !PT ;  /* 0x000f000f19177812 */ /* 0x000fe200078ec0ff */
[----:B------:R-:W-:Y:S01]  /*3000*/  HFMA2.MMA R46, R46, 1, 1, R3 ;  /* 0x3c003c002e2e7835 */ /* 0x000fe20000000003 */
[----:B------:R-:W-:Y:S02]  /*3010*/  LOP3.LUT R43, R22, 0x64006400, RZ, 0xfc, !PT ;  /* 0x64006400162b7812 */ /* 0x000fe400078efcff */
[----:B------:R-:W-:-:S02]  /*3020*/  LOP3.LUT R44, R41, 0x64006400, RZ, 0xfc, !PT ;  /* 0x64006400292c7812 */ /* 0x000fc400078efcff */
[----:B------:R-:W-:Y:S02]  /*3030*/  LOP3.LUT R45, R26, 0xf000f0, RZ, 0xc0, !PT ;  /* 0x00f000f01a2d7812 */ /* 0x000fe400078ec0ff */
[----:B------:R-:W-:Y:S02]  /*3040*/  LOP3.LUT R49, R27, 0xf000f0, RZ, 0xc0, !PT ;  /* 0x00f000f01b317812 */ /* 0x000fe400078ec0ff */
[----:B------:R-:W-:Y:S02]  /*3050*/  LOP3.LUT R21, R34, 0x64006400, RZ, 0xfc, !PT ;  /* 0x6400640022157812 */ /* 0x000fe400078efcff */
[----:B------:R-:W-:Y:S02]  /*3060*/  LOP3.LUT R22, R47, 0x64006400, RZ, 0xfc, !PT ;  /* 0x640064002f167812 */ /* 0x000fe400078efcff */
[----:B------:R-:W-:Y:S01]  /*3070*/  LOP3.LUT R48, R23, 0x64006400, RZ, 0xfc, !PT ;  /* 0x6400640017307812 */ /* 0x000fe200078efcff */
[----:B------:R-:W-:Y:S01]  /*3080*/  HFMA2 R34, R21, 0.0625, 0.0625, R6 ;  /* 0x2c002c0015227831 */ /* 0x000fe20000000006 */
[----:B------:R-:W-:Y:S01]  /*3090*/  LOP3.LUT R41, R45, 0x64006400, RZ, 0xfc, !PT ;  /* 0x640064002d297812 */ /* 0x000fe200078efcff */
[----:B------:R-:W-:Y:S01]  /*30a0*/  HFMA2.MMA R44, R44, 1, 1, R7 ;  /* 0x3c003c002c2c7835 */ /* 0x000fe20000000007 */
[----:B------:R-:W-:Y:S01]  /*30b0*/  LOP3.LUT R50, R49, 0x64006400, RZ, 0xfc, !PT ;  /* 0x6400640031327812 */ /* 0x000fe200078efcff */
[----:B------:R-:W-:Y:S01]  /*30c0*/  HADD2 R45, R22, R9 ;  /* 0x00000009162d7230 */ /* 0x000fe20000000000 */
[----:B------:R-:W-:Y:S01]  /*30d0*/  HFMA2.MMA R43, R43, 0.0625, 0.0625, R4 ;  /* 0x2c002c002b2b7835 */ /* 0x000fe20000000004 */
[----:B------:R-:W-:Y:S01]  /*30e0*/  HADD2 R48, R48, R5 ;  /* 0x0000000530307230 */ /* 0x000fe20000000000 */
[-C--:B0-----:R-:W-:Y:S01]  /*30f0*/  HFMA2.MMA R21, R46, R16.reuse, RZ ;  /* 0x000000102e157235 */ /* 0x081fe200000000ff */
[----:B------:R-:W-:Y:S01]  /*3100*/  HFMA2 R47, R50, 0.0625, 0.0625, R11 ;  /* 0x2c002c00322f7831 */ /* 0x000fe2000000000b */
[----:B------:R-:W-:Y:S01]  /*3110*/  SHF.R.U32.HI R25, RZ, 0x8, R25 ;  /* 0x00000008ff197819 */ /* 0x000fe20000011619 */
[-C--:B------:R-:W-:Y:S01]  /*3120*/  HFMA2 R23, R45, R16.reuse, RZ.H0_H0 ;  /* 0x000000102d177231 */ /* 0x080fe200000400ff */
[----:B------:R-:W-:Y:S01]  /*3130*/  SHF.R.U32.HI R20, RZ, 0x8, R27 ;  /* 0x00000008ff147819 */ /* 0x000fe2000001161b */
[----:B------:R-:W-:Y:S01]  /*3140*/  HFMA2 R22, R48, R16, RZ.H0_H0 ;  /* 0x0000001030167231 */ /* 0x000fe200000400ff */
[----:B------:R-:W-:-:S02]  /*3150*/  HFMA2.MMA R27, R44, R16, RZ ;  /* 0x000000102c1b7235 */ /* 0x000fc400000000ff */
[----:B------:R-:W-:Y:S02]  /*3160*/  HFMA2.MMA R41, R41, 0.0625, 0.0625, R8 ;  /* 0x2c002c0029297835 */ /* 0x000fe40000000008 */
[-C--:B------:R-:W-:Y:S01]  /*3170*/  HFMA2.MMA R16, R43, R17.reuse, R21 ;  /* 0x000000112b107235 */ /* 0x080fe20000000015 */
[-C--:B------:R-:W-:Y:S01]  /*3180*/  HFMA2 R21, R47, R17.reuse, R23 ;  /* 0x000000112f157231 */ /* 0x080fe20000000017 */
[----:B------:R-:W-:Y:S02]  /*3190*/  LOP3.LUT R23, R25, 0xf000f, RZ, 0xc0, !PT ;  /* 0x000f000f19177812 */ /* 0x000fe400078ec0ff */
[----:B------:R-:W-:Y:S02]  /*31a0*/  SHF.R.U32.HI R24, RZ, 0x8, R24 ;  /* 0x00000008ff187819 */ /* 0x000fe40000011618 */
[----:B------:R-:W-:Y:S02]  /*31b0*/  SHF.R.U32.HI R26, RZ, 0x8, R26 ;  /* 0x00000008ff1a7819 */ /* 0x000fe4000001161a */
[----:B------:R-:W-:Y:S01]  /*31c0*/  LOP3.LUT R51, R20, 0xf000f, RZ, 0xc0, !PT ;  /* 0x000f000f14337812 */ /* 0x000fe200078ec0ff */
[----:B------:R-:W-:Y:S01]  /*31d0*/  HFMA2 R22, R34, R17, R22 ;  /* 0x0000001122167231 */ /* 0x000fe20000000016 */
[----:B------:R-:W-:Y:S01]  /*31e0*/  HFMA2.MMA R27, R41, R17, R27 ;  /* 0x00000011291b7235 */ /* 0x000fe2000000001b */
[----:B------:R-:W-:-:S02]  /*31f0*/  LOP3.LUT R50, R23, 0x64006400, RZ, 0xfc, !PT ;  /* 0x6400640017327812 */ /* 0x000fc400078efcff */
[----:B------:R-:W-:Y:S02]  /*3200*/  LOP3.LUT R17, R24, 0xf000f, RZ, 0xc0, !PT ;  /* 0x000f000f18117812 */ /* 0x000fe400078ec0ff */
[----:B------:R-:W-:Y:S02]  /*3210*/  LOP3.LUT R49, R26, 0xf000f, RZ, 0xc0, !PT ;  /* 0x000f000f1a317812 */ /* 0x000fe400078ec0ff */
[----:B------:R-:W-:Y:S01]  /*3220*/  LOP3.LUT R56, R51, 0x64006400, RZ, 0xfc, !PT ;  /* 0x6400640033387812 */ /* 0x000fe200078efcff */
[----:B------:R-:W-:Y:S01]  /*3230*/  HFMA2.MMA R51, R50, 1, 1, R5 ;  /* 0x3c003c0032337835 */ /* 0x000fe20000000005 */
[----:B------:R-:W-:Y:S02]  /*3240*/  LOP3.LUT R52, R17, 0x64006400, RZ, 0xfc, !PT ;  /* 0x6400640011347812 */ /* 0x000fe400078efcff */
[----:B------:R-:W-:Y:S02]  /*3250*/  LOP3.LUT R54, R49, 0x64006400, RZ, 0xfc, !PT ;  /* 0x6400640031367812 */ /* 0x000fe400078efcff */
[----:B------:R-:W-:Y:S01]  /*3260*/  HFMA2.MMA R49, R56, 1, 1, R9 ;  /* 0x3c003c0038317835 */ /* 0x000fe20000000009 */
[----:B------:R-:W-:-:S02]  /*3270*/  HADD2 R52, R52, R3 ;  /* 0x0000000334347230 */ /* 0x000fc40000000000 */
[----:B------:R-:W-:Y:S02]  /*3280*/  HADD2 R50, R54, R7 ;  /* 0x0000000736327230 */ /* 0x000fe40000000000 */
[-C--:B------:R-:W-:Y:S02]  /*3290*/  HFMA2 R17, R51, R18.reuse, R22 ;  /* 0x0000001233117231 */ /* 0x080fe40000000016 */
[-C--:B------:R-:W-:Y:S02]  /*32a0*/  HFMA2.MMA R16, R52, R18.reuse, R16 ;  /* 0x0000001234107235 */ /* 0x080fe40000000010 */
[----:B------:R-:W-:Y:S01]  /*32b0*/  HFMA2.MMA R27, R50, R18, R27 ;  /* 0x00000012321b7235 */ /* 0x000fe2000000001b */
[----:B------:R-:W-:Y:S01]  /*32c0*/  HFMA2 R18, R49, R18, R21 ;  /* 0x0000001231127231 */ /* 0x000fe20000000015 */
[----:B------:R-:W-:Y:S02]  /*32d0*/  LOP3.LUT R21, R25, 0xf000f0, RZ, 0xc0, !PT ;  /* 0x00f000f019157812 */ /* 0x000fe400078ec0ff */
[----:B------:R-:W-:-:S02]  /*32e0*/  LOP3.LUT R24, R24, 0xf000f0, RZ, 0xc0, !PT ;  /* 0x00f000f018187812 */ /* 0x000fc400078ec0ff */
[----:B------:R-:W-:Y:S02]  /*32f0*/  LOP3.LUT R54, R20, 0xf000f0, RZ, 0xc0, !PT ;  /* 0x00f000f014367812 */ /* 0x000fe400078ec0ff */
[----:B------:R-:W-:Y:S02]  /*3300*/  LOP3.LUT R55, R21, 0x64006400, RZ, 0xfc, !PT ;  /* 0x6400640015377812 */ /* 0x000fe400078efcff */
[----:B------:R-:W-:Y:S01]  /*3310*/  LOP3.LUT R25, R24, 0x64006400, RZ, 0xfc, !PT ;  /* 0x6400640018197812 */ /* 0x000fe200078efcff */
[----:B------:R-:W0:Y:S01]  /*3320*/  LDS.128 R20, [UR4+0x120] ;  /* 0x00012004ff147984 */ /* 0x000e220008000c00 */
[----:B------:R-:W-:-:S04]  /*3330*/  LOP3.LUT R26, R26, 0xf000f0, RZ, 0xc0, !PT ;  /* 0x00f000f01a1a7812 */ /* 0x000fc800078ec0ff */
[----:B------:R-:W-:Y:S01]  /*3340*/  HFMA2.MMA R56, R25, 0.0625, 0.0625, R4 ;  /* 0x2c002c0019387835 */ /* 0x000fe20000000004 */
[----:B------:R-:W-:Y:S02]  /*3350*/  LOP3.LUT R53, R26, 0x64006400, RZ, 0xfc, !PT ;  /* 0x640064001a357812 */ /* 0x000fe400078efcff */
[----:B------:R-:W-:Y:S01]  /*3360*/  LOP3.LUT R24, R54, 0x64006400, RZ, 0xfc, !PT ;  /* 0x6400640036187812 */ /* 0x000fe200078efcff */
[----:B------:R-:W-:Y:S02]  /*3370*/  HFMA2 R55, R55, 0.0625, 0.0625, R6 ;  /* 0x2c002c0037377831 */ /* 0x000fe40000000006 */
[----:B------:R-:W-:Y:S02]  /*3380*/  HFMA2.MMA R16, R56, R19, R16 ;  /* 0x0000001338107235 */ /* 0x000fe40000000010 */
[----:B------:R-:W-:Y:S01]  /*3390*/  HFMA2.MMA R54, R53, 0.0625, 0.0625, R8 ;  /* 0x2c002c0035367835 */ /* 0x000fe20000000008 */
[----:B------:R-:W-:Y:S02]  /*33a0*/  HFMA2 R53, R24, 0.0625, 0.0625, R11 ;  /* 0x2c002c0018357831 */ /* 0x000fe4000000000b */
[----:B------:R-:W-:-:S03]  /*33b0*/  HFMA2 R24, R55, R19, R17 ;  /* 0x0000001337187231 */ /* 0x000fc60000000011 */
[----:B------:R-:W-:Y:S01]  /*33c0*/  HFMA2.MMA R27, R54, R19, R27 ;  /* 0x00000013361b7235 */ /* 0x000fe2000000001b */
[----:B------:R-:W-:Y:S02]  /*33d0*/  HFMA2 R18, R53, R19, R18 ;  /* 0x0000001335127231 */ /* 0x000fe40000000012 */
[--C-:B------:R-:W-:Y:S02]  /*33e0*/  HADD2.F32 R68, -RZ, R16.reuse.H0_H0 ;  /* 0x20000010ff447230 */ /* 0x100fe40000004100 */
[----:B------:R-:W-:Y:S02]  /*33f0*/  HADD2.F32 R17, -RZ, R16.H1_H1 ;  /* 0x30000010ff117230 */ /* 0x000fe40000004100 */
[--C-:B------:R-:W-:Y:S02]  /*3400*/  HADD2.F32 R16, -RZ, R24.reuse.H0_H0 ;  /* 0x20000018ff107230 */ /* 0x100fe40000004100 */
[----:B------:R-:W-:Y:S01]  /*3410*/  HADD2.F32 R19, -RZ, R24.H1_H1 ;  /* 0x30000018ff137230 */ /* 0x000fe20000004100 */
[----:B------:R-:W-:Y:S01]  /*3420*/  FADD.FTZ R68, R68, R17 ;  /* 0x0000001144447221 */ /* 0x000fe20000010000 */
[----:B------:R-:W-:-:S03]  /*3430*/  HADD2.F32 R17, -RZ, R27.H0_H0 ;  /* 0x2000001bff117230 */ /* 0x000fc60000004100 */
[----:B------:R-:W-:Y:S01]  /*3440*/  FADD.FTZ R16, R16, R19 ;  /* 0x0000001310107221 */ /* 0x000fe20000010000 */
[--C-:B------:R-:W-:Y:S02]  /*3450*/  HADD2.F32 R19, -RZ, R18.reuse.H0_H0 ;  /* 0x20000012ff137230 */ /* 0x100fe40000004100 */
[----:B------:R-:W-:Y:S02]  /*3460*/  HADD2.F32 R24, -RZ, R27.H1_H1 ;  /* 0x3000001bff187230 */ /* 0x000fe40000004100 */
[----:B------:R-:W-:-:S03]  /*3470*/  HADD2.F32 R18, -RZ, R18.H1_H1 ;  /* 0x30000012ff127230 */ /* 0x000fc60000004100 */
[----:B------:R-:W-:Y:S02]  /*3480*/  FADD.FTZ R17, R17, R24 ;  /* 0x0000001811117221 */ /* 0x000fe40000010000 */
[----:B------:R-:W-:Y:S02]  /*3490*/  FADD.FTZ R18, R19, R18 ;  /* 0x0000001213127221 */ /* 0x000fe40000010000 */
[----:B------:R-:W-:Y:S01]  /*34a0*/  FFMA.FTZ R69, R14, R16, R69 ;  /* 0x000000100e457223 */ /* 0x000fe20000010045 */
[-C--:B0-----:R-:W-:Y:S01]  /*34b0*/  HFMA2.MMA R16, R46, R20.reuse, RZ ;  /* 0x000000142e107235 */ /* 0x081fe200000000ff */
[----:B------:R-:W-:Y:S01]  /*34c0*/  FFMA.FTZ R66, R15, R17, R58 ;  /* 0x000000110f427223 */ /* 0x000fe2000001003a */
[-C--:B------:R-:W-:Y:S01]  /*34d0*/  HFMA2 R17, R48, R20.reuse, RZ.H0_H0 ;  /* 0x0000001430117231 */ /* 0x080fe200000400ff */
[----:B------:R-:W-:Y:S01]  /*34e0*/  FFMA.FTZ R67, R10, R18, R67 ;  /* 0x000000120a437223 */ /* 0x000fe20000010043 */
[----:B------:R-:W-:Y:S01]  /*34f0*/  HFMA2.MMA R18, R44, R20, RZ ;  /* 0x000000142c127235 */ /* 0x000fe200000000ff */
[----:B------:R-:W-:-:S04]  /*3500*/  HFMA2 R20, R45, R20, RZ.H0_H0 ;  /* 0x000000142d147231 */ /* 0x000fc800000400ff */
[----:B------:R-:W-:Y:S01]  /*3510*/  HFMA2 R20, R47, R21, R20 ;  /* 0x000000152f147231 */ /* 0x000fe20000000014 */
[----:B------:R-:W-:-:S03]  /*3520*/  HFMA2.MMA R25, R41, R21, R18 ;  /* 0x0000001529197235 */ /* 0x000fc60000000012 */
[----:B------:R-:W-:Y:S01]  /*3530*/  HFMA2 R20, R49, R22, R20 ;  /* 0x0000001631147231 */ /* 0x000fe20000000014 */
[----:B------:R-:W-:-:S03]  /*3540*/  HFMA2.MMA R26, R43, R21, R16 ;  /* 0x000000152b1a7235 */ /* 0x000fc60000000010 */
[----:B------:R-:W-:Y:S01]  /*3550*/  HFMA2 R20, R53, R23, R20 ;  /* 0x0000001735147231 */ /* 0x000fe20000000014 */
[-C--:B------:R-:W-:Y:S01]  /*3560*/  HFMA2.MMA R27, R50, R22.reuse, R25 ;  /* 0x00000016321b7235 */ /* 0x080fe20000000019 */
[----:B------:R-:W-:Y:S01]  /*3570*/  HFMA2 R17, R34, R21, R17 ;  /* 0x0000001522117231 */ /* 0x000fe20000000011 */
[----:B------:R-:W-:Y:S02]  /*3580*/  HFMA2.MMA R26, R52, R22, R26 ;  /* 0x00000016341a7235 */ /* 0x000fe4000000001a */
[--C-:B------:R-:W-:Y:S02]  /*3590*/  HADD2.F32 R25, -RZ, R20.reuse.H0_H0 ;  /* 0x20000014ff197230 */ /* 0x100fe40000004100 */
[----:B------:R-:W-:Y:S02]  /*35a0*/  HADD2.F32 R20, -RZ, R20.H1_H1 ;  /* 0x30000014ff147230 */ /* 0x000fe40000004100 */
[----:B------:R-:W-:Y:S01]  /*35b0*/  HFMA2 R17, R51, R22, R17 ;  /* 0x0000001633117231 */ /* 0x000fe20000000011 */
[----:B------:R-:W-:-:S02]  /*35c0*/  HFMA2.MMA R26, R56, R23, R26 ;  /* 0x00000017381a7235 */ /* 0x000fc4000000001a */
[----:B------:R-:W-:Y:S01]  /*35d0*/  HFMA2.MMA R19, R54, R23, R27 ;  /* 0x0000001736137235 */ /* 0x000fe2000000001b */
[----:B------:R-:W-:Y:S01]  /*35e0*/  HFMA2 R18, R55, R23, R17 ;  /* 0x0000001737127231 */ /* 0x000fe20000000011 */
[----:B------:R-:W-:Y:S02]  /*35f0*/  FADD.FTZ R25, R25, R20 ;  /* 0x0000001419197221 */ /* 0x000fe40000010000 */
[----:B------:R-:W0:Y:S04]  /*3600*/  LDS.128 R20, [UR4+0x220] ;  /* 0x00022004ff147984 */ /* 0x000e280008000c00 */
[--C-:B------:R-:W-:Y:S02]  /*3610*/  HADD2.F32 R16, -RZ, R26.reuse.H0_H0 ;  /* 0x2000001aff107230 */ /* 0x100fe40000004100 */
[----:B------:R-:W-:-:S02]  /*3620*/  HADD2.F32 R17, -RZ, R26.H1_H1 ;  /* 0x3000001aff117230 */ /* 0x000fc40000004100 */
[--C-:B------:R-:W-:Y:S02]  /*3630*/  HADD2.F32 R27, -RZ, R18.reuse.H0_H0 ;  /* 0x20000012ff1b7230 */ /* 0x100fe40000004100 */
[--C-:B------:R-:W-:Y:S01]  /*3640*/  HADD2.F32 R26, -RZ, R19.reuse.H0_H0 ;  /* 0x20000013ff1a7230 */ /* 0x100fe20000004100 */
[----:B------:R-:W-:Y:S01]  /*3650*/  FADD.FTZ R24, R16, R17 ;  /* 0x0000001110187221 */ /* 0x000fe20000010000 */
[----:B------:R-:W-:Y:S01]  /*3660*/  HADD2.F32 R18, -RZ, R18.H1_H1 ;  /* 0x30000012ff127230 */ /* 0x000fe20000004100 */
[----:B------:R-:W-:Y:S01]  /*3670*/  IMAD.WIDE R16, R64, c[0x0][0x18c], R78 ;  /* 0x0000630040107a25 */ /* 0x000fe200078e024e */
[----:B------:R-:W-:-:S03]  /*3680*/  HADD2.F32 R19, -RZ, R19.H1_H1 ;  /* 0x30000013ff137230 */ /* 0x000fc60000004100 */
[----:B------:R-:W-:Y:S02]  /*3690*/  FADD.FTZ R27, R27, R18 ;  /* 0x000000121b1b7221 */ /* 0x000fe40000010000 */
[----:B------:R-:W-:Y:S02]  /*36a0*/  FADD.FTZ R26, R26, R19 ;  /* 0x000000131a1a7221 */ /* 0x000fe40000010000 */
[----:B------:R-:W-:Y:S02]  /*36b0*/  IMAD.WIDE R64, R64, c[0x0][0x18c], R16 ;  /* 0x0000630040407a25 */ /* 0x000fe400078e0210 */
[----:B------:R-:W2:Y:S02]  /*36c0*/  LDG.E.128.CONSTANT R16, [R16.64] ;  /* 0x0000000610107981 */ /* 0x000ea4000c1e9d00 */
[----:B------:R-:W-:Y:S02]  /*36d0*/  FFMA.FTZ R63, R10, R25, R63 ;  /* 0x000000190a3f7223 */ /* 0x000fe4000001003f */
[----:B------:R-:W-:Y:S01]  /*36e0*/  FFMA.FTZ R62, R15, R26, R62 ;  /* 0x0000001a0f3e7223 */ /* 0x000fe2000001003e */
[-C--:B0-----:R-:W-:Y:S01]  /*36f0*/  HFMA2.MMA R25, R46, R20.reuse, RZ ;  /* 0x000000142e197235 */ /* 0x081fe200000000ff */
[----:B------:R-:W-:Y:S01]  /*3700*/  FFMA.FTZ R37, R14, R27, R37 ;  /* 0x0000001b0e257223 */ /* 0x000fe20000010025 */
[----:B------:R-:W-:Y:S01]  /*3710*/  HFMA2 R27, R44, R20, RZ.H0_H0 ;  /* 0x000000142c1b7231 */ /* 0x000fe200000400ff */
[----:B------:R-:W-:-:S07]  /*3720*/  HFMA2.MMA R58, R45, R20, RZ ;  /* 0x000000142d3a7235 */ /* 0x000fce00000000ff */
[----:B------:R-:W-:Y:S01]  /*3730*/  HFMA2 R26, R43, R21, R25 ;  /* 0x000000152b1a7231 */ /* 0x000fe20000000019 */
[----:B------:R-:W-:-:S06]  /*3740*/  HFMA2.MMA R25, R48, R20, RZ ;  /* 0x0000001430197235 */ /* 0x000fcc00000000ff */
[-C--:B------:R-:W-:Y:S01]  /*3750*/  HFMA2.MMA R20, R34, R21.reuse, R25 ;  /* 0x0000001522147235 */ /* 0x080fe20000000019 */
[----:B------:R-:W-:Y:S01]  /*3760*/  HFMA2 R25, R41, R21, R27 ;  /* 0x0000001529197231 */ /* 0x000fe2000000001b */
[----:B------:R-:W-:Y:S01]  /*3770*/  HFMA2.MMA R21, R47, R21, R58 ;  /* 0x000000152f157235 */ /* 0x000fe2000000003a */
[----:B------:R-:W-:-:S03]  /*3780*/  HFMA2 R26, R52, R22, R26 ;  /* 0x00000016341a7231 */ /* 0x000fc6000000001a */
[-C--:B------:R-:W-:Y:S01]  /*3790*/  HFMA2.MMA R58, R51, R22.reuse, R20 ;  /* 0x00000016333a7235 */ /* 0x080fe20000000014 */
[----:B------:R-:W-:Y:S01]  /*37a0*/  HFMA2 R26, R56, R23, R26 ;  /* 0x00000017381a7231 */ /* 0x000fe2000000001a */
[----:B------:R-:W-:-:S04]  /*37b0*/  HFMA2.MMA R25, R50, R22, R25 ;  /* 0x0000001632197235 */ /* 0x000fc80000000019 */
[--C-:B------:R-:W-:Y:S02]  /*37c0*/  HADD2.F32 R20, -RZ, R26.reuse.H0_H0 ;  /* 0x2000001aff147230 */ /* 0x100fe40000004100 */
[----:B------:R-:W-:Y:S02]  /*37d0*/  HADD2.F32 R27, -RZ, R26.H1_H1 ;  /* 0x3000001aff1b7230 */ /* 0x000fe40000004100 */
[-C--:B------:R-:W-:Y:S02]  /*37e0*/  HFMA2 R58, R55, R23.reuse, R58 ;  /* 0x00000017373a7231 */ /* 0x080fe4000000003a */
[----:B------:R-:W-:Y:S01]  /*37f0*/  HFMA2 R26, R49, R22, R21 ;  /* 0x00000016311a7231 */ /* 0x000fe20000000015 */
[----:B------:R-:W-:Y:S02]  /*3800*/  FADD.FTZ R20, R20, R27 ;  /* 0x0000001b14147221 */ /* 0x000fe40000010000 */
[--C-:B------:R-:W-:Y:S02]  /*3810*/  HADD2.F32 R21, -RZ, R58.reuse.H0_H0 ;  /* 0x2000003aff157230 */ /* 0x100fe40000004100 */
[----:B------:R-:W-:Y:S01]  /*3820*/  HADD2.F32 R58, -RZ, R58.H1_H1 ;  /* 0x3000003aff3a7230 */ /* 0x000fe20000004100 */
[----:B------:R-:W-:Y:S01]  /*3830*/  HFMA2.MMA R25, R54, R23, R25 ;  /* 0x0000001736197235 */ /* 0x000fe20000000019 */
[----:B------:R-:W-:Y:S01]  /*3840*/  HFMA2 R26, R53, R23, R26 ;  /* 0x00000017351a7231 */ /* 0x000fe2000000001a */
[----:B------:R-:W-:-:S02]  /*3850*/  FFMA.FTZ R40, R13, R20, R40 ;  /* 0x000000140d287223 */ /* 0x000fc40000010028 */
[----:B------:R-:W-:Y:S02]  /*3860*/  FADD.FTZ R27, R21, R58 ;  /* 0x0000003a151b7221 */ /* 0x000fe40000010000 */
[----:B------:R-:W0:Y:S02]  /*3870*/  LDS.128 R20, [UR4+0x320] ;  /* 0x00032004ff147984 */ /* 0x000e240008000c00 */
[----:B------:R-:W-:Y:S02]  /*3880*/  FFMA.FTZ R27, R14, R27, R57 ;  /* 0x0000001b0e1b7223 */ /* 0x000fe40000010039 */
[--C-:B------:R-:W-:Y:S02]  /*3890*/  HADD2.F32 R57, -RZ, R25.reuse.H0_H0 ;  /* 0x20000019ff397230 */ /* 0x100fe40000004100 */
[----:B------:R-:W-:Y:S02]  /*38a0*/  HADD2.F32 R58, -RZ, R25.H1_H1 ;  /* 0x30000019ff3a7230 */ /* 0x000fe40000004100 */
[----:B------:R-:W-:-:S03]  /*38b0*/  HADD2.F32 R25, -RZ, R26.H0_H0 ;  /* 0x2000001aff197230 */ /* 0x000fc60000004100 */
[----:B------:R-:W-:Y:S01]  /*38c0*/  FADD.FTZ R57, R57, R58 ;  /* 0x0000003a39397221 */ /* 0x000fe20000010000 */
[----:B------:R-:W-:-:S03]  /*38d0*/  HADD2.F32 R58, -RZ, R26.H1_H1 ;  /* 0x3000001aff3a7230 */ /* 0x000fc60000004100 */
[----:B------:R-:W-:Y:S02]  /*38e0*/  FFMA.FTZ R26, R15, R57, R36 ;  /* 0x000000390f1a7223 */ /* 0x000fe40000010024 */
[----:B------:R-:W-:-:S04]  /*38f0*/  FADD.FTZ R25, R25, R58 ;  /* 0x0000003a19197221 */ /* 0x000fc80000010000 */
[----:B------:R-:W-:Y:S01]  /*3900*/  FFMA.FTZ R25, R10, R25, R35 ;  /* 0x000000190a197223 */ /* 0x000fe20000010023 */
[-C--:B0-----:R-:W-:Y:S02]  /*3910*/  HFMA2.MMA R36, R46, R20.reuse, RZ ;  /* 0x000000142e247235 */ /* 0x081fe400000000ff */
[----:B------:R-:W-:Y:S01]  /*3920*/  HFMA2.MMA R57, R44, R20, RZ ;  /* 0x000000142c397235 */ /* 0x000fe200000000ff */
[----:B------:R-:W-:-:S07]  /*3930*/  HFMA2 R35, R48, R20, RZ.H0_H0 ;  /* 0x0000001430237231 */ /* 0x000fce00000400ff */
[----:B------:R-:W-:Y:S01]  /*3940*/  HFMA2 R36, R43, R21, R36 ;  /* 0x000000152b247231 */ /* 0x000fe20000000024 */
[----:B------:R-:W-:Y:S01]  /*3950*/  HFMA2.MMA R57, R41, R21, R57 ;  /* 0x0000001529397235 */ /* 0x000fe20000000039 */
[----:B------:R-:W-:-:S04]  /*3960*/  HFMA2 R20, R45, R20, RZ.H0_H0 ;  /* 0x000000142d147231 */ /* 0x000fc800000400ff */
[----:B------:R-:W-:Y:S01]  /*3970*/  HFMA2.MMA R36, R52, R22, R36 ;  /* 0x0000001634247235 */ /* 0x000fe20000000024 */
[-C--:B------:R-:W-:Y:S02]  /*3980*/  HFMA2 R35, R34, R21.reuse, R35 ;  /* 0x0000001522237231 */ /* 0x080fe40000000023 */
[----:B------:R-:W-:-:S03]  /*3990*/  HFMA2 R58, R47, R21, R20 ;  /* 0x000000152f3a7231 */ /* 0x000fc60000000014 */
[----:B------:R-:W-:Y:S01]  /*39a0*/  HFMA2.MMA R36, R56, R23, R36 ;  /* 0x0000001738247235 */ /* 0x000fe20000000024 */
[----:B------:R-:W-:Y:S01]  /*39b0*/  HFMA2 R57, R50, R22, R57 ;  /* 0x0000001632397231 */ /* 0x000fe20000000039 */
[-C--:B------:R-:W-:Y:S02]  /*39c0*/  HFMA2.MMA R35, R51, R22.reuse, R35 ;  /* 0x0000001633237235 */ /* 0x080fe40000000023 */
[----:B------:R-:W-:-:S03]  /*39d0*/  HFMA2.MMA R58, R49, R22, R58 ;  /* 0x00000016313a7235 */ /* 0x000fc6000000003a */
[----:B------:R-:W-:-:S03]  /*39e0*/  HFMA2.MMA R57, R54, R23, R57 ;  /* 0x0000001736397235 */ /* 0x000fc60000000039 */
[--C-:B------:R-:W-:Y:S02]  /*39f0*/  HADD2.F32 R20, -RZ, R36.reuse.H0_H0 ;  /* 0x20000024ff147230 */ /* 0x100fe40000004100 */
[----:B------:R-:W-:Y:S02]  /*3a00*/  HADD2.F32 R21, -RZ, R36.H1_H1 ;  /* 0x30000024ff157230 */ /* 0x000fe40000004100 */
[-C--:B------:R-:W-:Y:S02]  /*3a10*/  HFMA2 R35, R55, R23.reuse, R35 ;  /* 0x0000001737237231 */ /* 0x080fe40000000023 */
[----:B------:R-:W-:Y:S01]  /*3a20*/  HFMA2 R58, R53, R23, R58 ;  /* 0x00000017353a7231 */ /* 0x000fe2000000003a */
[----:B------:R-:W-:Y:S01]  /*3a30*/  FADD.FTZ R20, R20, R21 ;  /* 0x0000001514147221 */ /* 0x000fe20000010000 */
[----:B------:R-:W-:-:S03]  /*3a40*/  HADD2.F32 R21, -RZ, R57.H0_H0 ;  /* 0x20000039ff157230 */ /* 0x000fc60000004100 */
[----:B------:R-:W-:Y:S01]  /*3a50*/  FFMA.FTZ R38, R13, R20, R38 ;  /* 0x000000140d267223 */ /* 0x000fe20000010026 */
[--C-:B------:R-:W-:Y:S02]  /*3a60*/  HADD2.F32 R20, -RZ, R35.reuse.H0_H0 ;  /* 0x20000023ff147230 */ /* 0x100fe40000004100 */
[--C-:B------:R-:W-:Y:S02]  /*3a70*/  HADD2.F32 R23, -RZ, R58.reuse.H0_H0 ;  /* 0x2000003aff177230 */ /* 0x100fe40000004100 */
[----:B------:R-:W-:Y:S02]  /*3a80*/  HADD2.F32 R35, -RZ, R35.H1_H1 ;  /* 0x30000023ff237230 */ /* 0x000fe40000004100 */
[----:B------:R-:W-:Y:S02]  /*3a90*/  HADD2.F32 R22, -RZ, R57.H1_H1 ;  /* 0x30000039ff167230 */ /* 0x000fe40000004100 */
[----:B------:R-:W-:Y:S01]  /*3aa0*/  HADD2.F32 R58, -RZ, R58.H1_H1 ;  /* 0x3000003aff3a7230 */ /* 0x000fe20000004100 */
[----:B------:R-:W-:-:S02]  /*3ab0*/  FADD.FTZ R35, R20, R35 ;  /* 0x0000002314237221 */ /* 0x000fc40000010000 */
[----:B------:R-:W-:Y:S02]  /*3ac0*/  FADD.FTZ R36, R21, R22 ;  /* 0x0000001615247221 */ /* 0x000fe40000010000 */
[----:B------:R-:W-:Y:S02]  /*3ad0*/  FADD.FTZ R58, R23, R58 ;  /* 0x0000003a173a7221 */ /* 0x000fe40000010000 */
[----:B------:R-:W0:Y:S01]  /*3ae0*/  LDS.128 R20, [UR4+0x420] ;  /* 0x00042004ff147984 */ /* 0x000e220008000c00 */
[----:B------:R-:W-:Y:S02]  /*3af0*/  FFMA.FTZ R42, R15, R36, R42 ;  /* 0x000000240f2a7223 */ /* 0x000fe4000001002a */
[----:B------:R-:W-:Y:S02]  /*3b00*/  FFMA.FTZ R39, R14, R35, R39 ;  /* 0x000000230e277223 */ /* 0x000fe40000010027 */
[----:B------:R-:W-:Y:S01]  /*3b10*/  FFMA.FTZ R33, R10, R58, R33 ;  /* 0x0000003a0a217223 */ /* 0x000fe20000010021 */
[----:B0-----:R-:W-:-:S02]  /*3b20*/  HFMA2.MMA R36, R48, R20, RZ ;  /* 0x0000001430247235 */ /* 0x001fc400000000ff */
[----:B------:R-:W-:Y:S01]  /*3b30*/  HFMA2.MMA R35, R46, R20, RZ ;  /* 0x000000142e237235 */ /* 0x000fe200000000ff */
[----:B------:R-:W-:-:S03]  /*3b40*/  HFMA2 R57, R44, R20, RZ.H0_H0 ;  /* 0x000000142c397231 */ /* 0x000fc600000400ff */
[----:B------:R-:W-:Y:S02]  /*3b50*/  HFMA2.MMA R36, R34, R21, R36 ;  /* 0x0000001522247235 */ /* 0x000fe40000000024 */
[----:B------:R-:W-:Y:S01]  /*3b60*/  HFMA2.MMA R58, R45, R20, RZ ;  /* 0x000000142d3a7235 */ /* 0x000fe200000000ff */
[----:B------:R-:W-:-:S03]  /*3b70*/  HFMA2 R20, R41, R21, R57 ;  /* 0x0000001529147231 */ /* 0x000fc60000000039 */
[----:B------:R-:W-:Y:S01]  /*3b80*/  HFMA2 R35, R43, R21, R35 ;  /* 0x000000152b237231 */ /* 0x000fe20000000023 */
[----:B------:R-:W-:Y:S02]  /*3b90*/  HFMA2.MMA R57, R51, R22, R36 ;  /* 0x0000001633397235 */ /* 0x000fe40000000024 */
[----:B------:R-:W-:Y:S01]  /*3ba0*/  HFMA2.MMA R21, R47, R21, R58 ;  /* 0x000000152f157235 */ /* 0x000fe2000000003a */
[----:B------:R-:W-:-:S04]  /*3bb0*/  HFMA2 R35, R52, R22, R35 ;  /* 0x0000001634237231 */ /* 0x000fc80000000023 */
[----:B------:R-:W-:-:S03]  /*3bc0*/  HFMA2 R35, R56, R23, R35 ;  /* 0x0000001738237231 */ /* 0x000fc60000000023 */
[-C--:B------:R-:W-:Y:S01]  /*3bd0*/  HFMA2 R57, R55, R23.reuse, R57 ;  /* 0x0000001737397231 */ /* 0x080fe20000000039 */
[----:B------:R-:W-:Y:S01]  /*3be0*/  HFMA2.MMA R58, R50, R22, R20 ;  /* 0x00000016323a7235 */ /* 0x000fe20000000014 */
[--C-:B------:R-:W-:Y:S02]  /*3bf0*/  HADD2.F32 R36, -RZ, R35.reuse.H0_H0 ;  /* 0x20000023ff247230 */ /* 0x100fe40000004100 */
[----:B------:R-:W-:Y:S02]  /*3c00*/  HADD2.F32 R35, -RZ, R35.H1_H1 ;  /* 0x30000023ff237230 */ /* 0x000fe40000004100 */
[----:B------:R-:W-:Y:S02]  /*3c10*/  HFMA2 R22, R49, R22, R21 ;  /* 0x0000001631167231 */ /* 0x000fe40000000015 */
[--C-:B------:R-:W-:Y:S02]  /*3c20*/  HADD2.F32 R20, -RZ, R57.reuse.H0_H0 ;  /* 0x20000039ff147230 */ /* 0x100fe40000004100 */
[----:B------:R-:W-:Y:S01]  /*3c30*/  HADD2.F32 R21, -RZ, R57.H1_H1 ;  /* 0x30000039ff157230 */ /* 0x000fe20000004100 */
[----:B------:R-:W-:Y:S01]  /*3c40*/  FADD.FTZ R36, R36, R35 ;  /* 0x0000002324247221 */ /* 0x000fe20000010000 */
[----:B------:R-:W-:Y:S01]  /*3c50*/  HFMA2.MMA R57, R54, R23, R58 ;  /* 0x0000001736397235 */ /* 0x000fe2000000003a */
[----:B------:R-:W-:-:S02]  /*3c60*/  HFMA2 R58, R53, R23, R22 ;  /* 0x00000017353a7231 */ /* 0x000fc40000000016 */
[----:B------:R-:W-:Y:S02]  /*3c70*/  FADD.FTZ R35, R20, R21 ;  /* 0x0000001514237221 */ /* 0x000fe40000010000 */
[----:B------:R-:W0:Y:S02]  /*3c80*/  LDS.128 R20, [UR4+0x520] ;  /* 0x00052004ff147984 */ /* 0x000e240008000c00 */
[-C--:B0-----:R-:W-:Y:S02]  /*3c90*/  HFMA2.MMA R46, R46, R20.reuse, RZ ;  /* 0x000000142e2e7235 */ /* 0x081fe400000000ff */
[----:B------:R-:W-:Y:S01]  /*3ca0*/  HFMA2.MMA R44, R44, R20, RZ ;  /* 0x000000142c2c7235 */ /* 0x000fe200000000ff */
[-C--:B------:R-:W-:Y:S02]  /*3cb0*/  HFMA2 R48, R48, R20.reuse, RZ.H0_H0 ;  /* 0x0000001430307231 */ /* 0x080fe400000400ff */
[----:B------:R-:W-:Y:S01]  /*3cc0*/  HFMA2 R20, R45, R20, RZ.H0_H0 ;  /* 0x000000142d147231 */ /* 0x000fe200000400ff */
[----:B------:R-:W-:-:S02]  /*3cd0*/  HFMA2.MMA R43, R43, R21, R46 ;  /* 0x000000152b2b7235 */ /* 0x000fc4000000002e */
        /* <DEDUP_REMOVED lines=11> */
[----:B------:R-:W0:Y:S01]  /*3d90*/  LDS.128 R20, [UR4+0x30] ;  /* 0x00003004ff147984 */ /* 0x000e220008000c00 */
[--C-:B------:R-:W-:Y:S02]  /*3da0*/  HADD2.F32 R45, -RZ, R57.reuse.H0_H0 ;  /* 0x20000039ff2d7230 */ /* 0x100fe40000004100 */
[----:B------:R-:W-:-:S05]  /*3db0*/  HADD2.F32 R46, -RZ, R57.H1_H1 ;  /* 0x30000039ff2e7230 */ /* 0x000fca0000004100 */
[----:B------:R-:W-:Y:S01]  /*3dc0*/  FADD.FTZ R45, R45, R46 ;  /* 0x0000002e2d2d7221 */ /* 0x000fe20000010000 */
[----:B------:R-:W-:Y:S02]  /*3dd0*/  HADD2.F32 R34, -RZ, R43.H0_H0 ;  /* 0x2000002bff227230 */ /* 0x000fe40000004100 */
[----:B------:R-:W-:Y:S01]  /*3de0*/  HADD2.F32 R46, -RZ, R53.H0_H0 ;  /* 0x20000035ff2e7230 */ /* 0x000fe20000004100 */
[----:B------:R-:W-:Y:S01]  /*3df0*/  FFMA.FTZ R76, R15, R45, R76 ;  /* 0x0000002d0f4c7223 */ /* 0x000fe2000001004c */
        /* <DEDUP_REMOVED lines=9> */
[----:B--2---:R-:W-:Y:S01]  /*3e90*/  LOP3.LUT R47, R17, 0xf000f0, RZ, 0xc0, !PT ;  /* 0x00f000f0112f7812 */ /* 0x004fe200078ec0ff */
[----:B------:R-:W-:Y:S01]  /*3ea0*/  FFMA.FTZ R74, R13, R34, R74 ;  /* 0x000000220d4a7223 */ /* 0x000fe2000001004a */
[----:B------:R-:W-:Y:S01]  /*3eb0*/  SHF.R.U32.HI R34, RZ, 0x8, R17 ;  /* 0x00000008ff227819 */ /* 0x000fe20000011611 */
[----:B------:R-:W-:-:S02]  /*3ec0*/  FADD.FTZ R41, R41, R44 ;  /* 0x0000002c29297221 */ /* 0x000fc40000010000 */
[----:B------:R-:W-:Y:S01]  /*3ed0*/  FFMA.FTZ R80, R15, R45, R80 ;  /* 0x0000002d0f507223 */ /* 0x000fe20000010050 */
[----:B------:R-:W-:Y:S01]  /*3ee0*/  LOP3.LUT R45, R16, 0xf000f0, RZ, 0xc0, !PT ;  /* 0x00f000f0102d7812 */ /* 0x000fe200078ec0ff */
[----:B------:R-:W-:Y:S01]  /*3ef0*/  FFMA.FTZ R75, R10, R46, R75 ;  /* 0x0000002e0a4b7223 */ /* 0x000fe2000001004b */
[----:B------:R-:W-:Y:S02]  /*3f00*/  LOP3.LUT R46, R17, 0xf000f, RZ, 0xc0, !PT ;  /* 0x000f000f112e7812 */ /* 0x000fe400078ec0ff */
[----:B------:R-:W-:Y:S02]  /*3f10*/  LOP3.LUT R44, R16, 0xf000f, RZ, 0xc0, !PT ;  /* 0x000f000f102c7812 */ /* 0x000fe400078ec0ff */
[----:B------:R-:W-:Y:S01]  /*3f20*/  LOP3.LUT R17, R18, 0xf000f, RZ, 0xc0, !PT ;  /* 0x000f000f12117812 */ /* 0x000fe200078ec0ff */
[----:B------:R-:W-:Y:S01]  /*3f30*/  FFMA.FTZ R73, R14, R41, R73 ;  /* 0x000000290e497223 */ /* 0x000fe20000010049 */
[----:B------:R-:W-:Y:S02]  /*3f40*/  LOP3.LUT R48, R18, 0xf000f0, RZ, 0xc0, !PT ;  /* 0x00f000f012307812 */ /* 0x000fe400078ec0ff */
[----:B------:R-:W-:-:S02]  /*3f50*/  SHF.R.U32.HI R41, RZ, 0x8, R18 ;  /* 0x00000008ff297819 */ /* 0x000fc40000011612 */
[----:B------:R-:W-:Y:S02]  /*3f60*/  LOP3.LUT R45, R45, 0x64006400, RZ, 0xfc, !PT ;  /* 0x640064002d2d7812 */ /* 0x000fe400078efcff */
[----:B------:R-:W-:Y:S02]  /*3f70*/  LOP3.LUT R44, R44, 0x64006400, RZ, 0xfc, !PT ;  /* 0x640064002c2c7812 */ /* 0x000fe400078efcff */
[----:B------:R-:W-:Y:S02]  /*3f80*/  LOP3.LUT R18, R17, 0x64006400, RZ, 0xfc, !PT ;  /* 0x6400640011127812 */ /* 0x000fe400078efcff */
[----:B------:R-:W-:Y:S01]  /*3f90*/  LOP3.LUT R49, R19, 0xf000f, RZ, 0xc0, !PT ;  /* 0x000f000f13317812 */ /* 0x000fe200078ec0ff */
[----:B------:R-:W-:Y:S01]  /*3fa0*/  HFMA2.MMA R52, R45, 0.0625, 0.0625, R4 ;  /* 0x2c002c002d347835 */ /* 0x000fe20000000004 */
[----:B------:R-:W-:Y:S02]  /*3fb0*/  LOP3.LUT R46, R46, 0x64006400, RZ, 0xfc, !PT ;  /* 0x640064002e2e7812 */ /* 0x000fe400078efcff */
[----:B------:R-:W-:Y:S01]  /*3fc0*/  LOP3.LUT R47, R47, 0x64006400, RZ, 0xfc, !PT ;  /* 0x640064002f2f7812 */ /* 0x000fe200078efcff */
[----:B------:R-:W-:Y:S01]  /*3fd0*/  HFMA2.MMA R45, R18, 1, 1, R7 ;  /* 0x3c003c00122d7835 */ /* 0x000fe20000000007 */
[----:B------:R-:W-:-:S02]  /*3fe0*/  LOP3.LUT R50, R19, 0xf000f0, RZ, 0xc0, !PT ;  /* 0x00f000f013327812 */ /* 0x000fc400078ec0ff */
[----:B------:R-:W-:Y:S01]  /*3ff0*/  LOP3.LUT R54, R49, 0x64006400, RZ, 0xfc, !PT ;  /* 0x6400640031367812 */ /* 0x000fe200078efcff */
[----:B------:R-:W-:Y:S01]  /*4000*/  HFMA2.MMA R49, R44, 1, 1, R3 ;  /* 0x3c003c002c317835 */ /* 0x000fe20000000003 */
[----:B------:R-:W-:Y:S01]  /*4010*/  LOP3.LUT R17, R48, 0x64006400, RZ, 0xfc, !PT ;  /* 0x6400640030117812 */ /* 0x000fe200078efcff */
[----:B------:R-:W-:Y:S01]  /*4020*/  HADD2 R48, R46, R5 ;  /* 0x000000052e307230 */ /* 0x000fe20000000000 */
[----:B------:R-:W-:Y:S01]  /*4030*/  LOP3.LUT R56, R50, 0x64006400, RZ, 0xfc, !PT ;  /* 0x6400640032387812 */ /* 0x000fe200078efcff */
[----:B------:R-:W-:Y:S02]  /*4040*/  HFMA2 R51, R47, 0.0625, 0.0625, R6 ;  /* 0x2c002c002f337831 */ /* 0x000fe40000000006 */
[----:B------:R-:W-:Y:S01]  /*4050*/  HADD2 R47, R54, R9 ;  /* 0x00000009362f7230 */ /* 0x000fe20000000000 */
[----:B------:R-:W-:Y:S01]  /*4060*/  HFMA2.MMA R50, R17, 0.0625, 0.0625, R8 ;  /* 0x2c002c0011327835 */ /* 0x000fe20000000008 */
[----:B------:R-:W-:Y:S01]  /*4070*/  SHF.R.U32.HI R43, RZ, 0x8, R19 ;  /* 0x00000008ff2b7819 */ /* 0x000fe20000011613 */
[-C--:B0-----:R-:W-:Y:S01]  /*4080*/  HFMA2.MMA R44, R49, R20.reuse, RZ ;  /* 0x00000014312c7235 */ /* 0x081fe200000000ff */
[----:B------:R-:W-:Y:S01]  /*4090*/  HFMA2 R17, R48, R20, RZ.H0_H0 ;  /* 0x0000001430117231 */ /* 0x000fe200000400ff */
[----:B------:R-:W-:Y:S01]  /*40a0*/  HFMA2.MMA R18, R45, R20, RZ ;  /* 0x000000142d127235 */ /* 0x000fe200000000ff */
[----:B------:R-:W-:-:S02]  /*40b0*/  HFMA2 R53, R56, 0.0625, 0.0625, R11 ;  /* 0x2c002c0038357831 */ /* 0x000fc4000000000b */
[----:B------:R-:W-:Y:S01]  /*40c0*/  HFMA2 R19, R47, R20, RZ.H0_H0 ;  /* 0x000000142f137231 */ /* 0x000fe200000400ff */
[-C--:B------:R-:W-:Y:S01]  /*40d0*/  HFMA2.MMA R44, R52, R21.reuse, R44 ;  /* 0x00000015342c7235 */ /* 0x080fe2000000002c */
[--C-:B------:R-:W-:Y:S01]  /*40e0*/  HADD2.F32 R71, -RZ, R58.reuse.H0_H0 ;  /* 0x2000003aff477230 */ /* 0x100fe20000004100 */
[----:B------:R-:W-:Y:S01]  /*40f0*/  HFMA2.MMA R18, R50, R21, R18 ;  /* 0x0000001532127235 */ /* 0x000fe20000000012 */
[-C--:B------:R-:W-:Y:S01]  /*4100*/  HFMA2 R20, R51, R21.reuse, R17 ;  /* 0x0000001533147231 */ /* 0x080fe20000000011 */
[----:B------:R-:W-:Y:S01]  /*4110*/  SHF.R.U32.HI R16, RZ, 0x8, R16 ;  /* 0x00000008ff107819 */ /* 0x000fe20000011610 */
[----:B------:R-:W-:Y:S02]  /*4120*/  HADD2.F32 R58, -RZ, R58.H1_H1 ;  /* 0x3000003aff3a7230 */ /* 0x000fe40000004100 */
[----:B------:R-:W-:Y:S01]  /*4130*/  HFMA2 R17, R53, R21, R19 ;  /* 0x0000001535117231 */ /* 0x000fe20000000013 */
[----:B------:R-:W-:Y:S02]  /*4140*/  LOP3.LUT R21, R34, 0xf000f, RZ, 0xc0, !PT ;  /* 0x000f000f22157812 */ /* 0x000fe400078ec0ff */
[----:B------:R-:W-:Y:S01]  /*4150*/  LOP3.LUT R55, R43, 0xf000f, RZ, 0xc0, !PT ;  /* 0x000f000f2b377812 */ /* 0x000fe200078ec0ff */
[----:B------:R-:W-:Y:S01]  /*4160*/  FADD.FTZ R71, R71, R58 ;  /* 0x0000003a47477221 */ /* 0x000fe20000010000 */
[----:B------:R-:W-:-:S02]  /*4170*/  LOP3.LUT R19, R16, 0xf000f, RZ, 0xc0, !PT ;  /* 0x000f000f10137812 */ /* 0x000fc400078ec0ff */
[----:B------:R-:W-:Y:S02]  /*4180*/  LOP3.LUT R46, R21, 0x64006400, RZ, 0xfc, !PT ;  /* 0x64006400152e7812 */ /* 0x000fe400078efcff */
[----:B------:R-:W-:Y:S02]  /*4190*/  LOP3.LUT R54, R41, 0xf000f, RZ, 0xc0, !PT ;  /* 0x000f000f29367812 */ /* 0x000fe400078ec0ff */
[----:B------:R-:W-:Y:S02]  /*41a0*/  LOP3.LUT R58, R55, 0x64006400, RZ, 0xfc, !PT ;  /* 0x64006400373a7812 */ /* 0x000fe400078efcff */
[----:B------:R-:W-:Y:S01]  /*41b0*/  LOP3.LUT R56, R19, 0x64006400, RZ, 0xfc, !PT ;  /* 0x6400640013387812 */ /* 0x000fe200078efcff */
[----:B------:R-:W-:Y:S01]  /*41c0*/  HFMA2.MMA R55, R46, 1, 1, R5 ;  /* 0x3c003c002e377835 */ /* 0x000fe20000000005 */
[----:B------:R-:W-:Y:S02]  /*41d0*/  LOP3.LUT R54, R54, 0x64006400, RZ, 0xfc, !PT ;  /* 0x6400640036367812 */ /* 0x000fe400078efcff */
[----:B------:R-:W-:Y:S01]  /*41e0*/  LOP3.LUT R16, R16, 0xf000f0, RZ, 0xc0, !PT ;  /* 0x00f000f010107812 */ /* 0x000fe200078ec0ff */
[----:B------:R-:W-:Y:S01]  /*41f0*/  HFMA2.MMA R57, R58, 1, 1, R9 ;  /* 0x3c003c003a397835 */ /* 0x000fe20000000009 */
[----:B------:R-:W-:Y:S01]  /*4200*/  FFMA.FTZ R35, R14, R35, R59 ;  /* 0x000000230e237223 */ /* 0x000fe2000001003b */
[----:B------:R-:W-:Y:S01]  /*4210*/  HADD2 R56, R56, R3 ;  /* 0x0000000338387230 */ /* 0x000fe20000000000 */
[----:B------:R-:W-:Y:S01]  /*4220*/  LOP3.LUT R59, R16, 0x64006400, RZ, 0xfc, !PT ;  /* 0x64006400103b7812 */ /* 0x000fe200078efcff */
[----:B------:R-:W-:-:S02]  /*4230*/  HADD2 R54, R54, R7 ;  /* 0x0000000736367230 */ /* 0x000fc40000000000 */
[-C--:B------:R-:W-:Y:S02]  /*4240*/  HFMA2 R20, R55, R22.reuse, R20 ;  /* 0x0000001637147231 */ /* 0x080fe40000000014 */
[-C--:B------:R-:W-:Y:S02]  /*4250*/  HFMA2.MMA R44, R56, R22.reuse, R44 ;  /* 0x00000016382c7235 */ /* 0x080fe4000000002c */
[----:B------:R-:W-:Y:S02]  /*4260*/  HFMA2.MMA R58, R59, 0.0625, 0.0625, R4 ;  /* 0x2c002c003b3a7835 */ /* 0x000fe40000000004 */
[----:B------:R-:W-:Y:S01]  /*4270*/  HFMA2.MMA R21, R54, R22, R18 ;  /* 0x0000001636157235 */ /* 0x000fe20000000012 */
[----:B------:R-:W-:Y:S01]  /*4280*/  HFMA2 R22, R57, R22, R17 ;  /* 0x0000001639167231 */ /* 0x000fe20000000011 */
[----:B------:R-:W-:Y:S01]  /*4290*/  LOP3.LUT R34, R34, 0xf000f0, RZ, 0xc0, !PT ;  /* 0x00f000f022227812 */ /* 0x000fe200078ec0ff */
[----:B------:R-:W0:Y:S01]  /*42a0*/  LDS.128 R16, [UR4+0x130] ;  /* 0x00013004ff107984 */ /* 0x000e220008000c00 */
[----:B------:R-:W-:-:S02]  /*42b0*/  LOP3.LUT R41, R41, 0xf000f0, RZ, 0xc0, !PT ;  /* 0x00f000f029297812 */ /* 0x000fc400078ec0ff */
[----:B------:R-:W-:Y:S02]  /*42c0*/  LOP3.LUT R43, R43, 0xf000f0, RZ, 0xc0, !PT ;  /* 0x00f000f02b2b7812 */ /* 0x000fe400078ec0ff */
[----:B------:R-:W-:Y:S02]  /*42d0*/  LOP3.LUT R59, R34, 0x64006400, RZ, 0xfc, !PT ;  /* 0x64006400223b7812 */ /* 0x000fe400078efcff */
[----:B------:R-:W-:Y:S01]  /*42e0*/  LOP3.LUT R41, R41, 0x64006400, RZ, 0xfc, !PT ;  /* 0x6400640029297812 */ /* 0x000fe200078efcff */
[----:B------:R-:W-:Y:S01]  /*42f0*/  HFMA2 R46, R58, R23, R44 ;  /* 0x000000173a2e7231 */ /* 0x000fe2000000002c */
[----:B------:R-:W-:Y:S01]  /*4300*/  FFMA.FTZ R68, R13, R68, R60 ;  /* 0x000000440d447223 */ /* 0x000fe2000001003c */
[----:B------:R-:W-:Y:S01]  /*4310*/  LOP3.LUT R44, R43, 0x64006400, RZ, 0xfc, !PT ;  /* 0x640064002b2c7812 */ /* 0x000fe200078efcff */
[----:B------:R-:W-:Y:S01]  /*4320*/  HFMA2.MMA R59, R59, 0.0625, 0.0625, R6 ;  /* 0x2c002c003b3b7835 */ /* 0x000fe20000000006 */
[----:B------:R-:W-:Y:S01]  /*4330*/  HFMA2 R60, R41, 0.0625, 0.0625, R8 ;  /* 0x2c002c00293c7831 */ /* 0x000fe20000000008 */
[----:B------:R-:W-:-:S03]  /*4340*/  FFMA.FTZ R71, R10, R71, R61 ;  /* 0x000000470a477223 */ /* 0x000fc6000001003d */
[----:B------:R-:W-:Y:S02]  /*4350*/  HFMA2.MMA R61, R44, 0.0625, 0.0625, R11 ;  /* 0x2c002c002c3d7835 */ /* 0x000fe4000000000b */
[----:B------:R-:W-:-:S03]  /*4360*/  HFMA2.MMA R41, R60, R23, R21 ;  /* 0x000000173c297235 */ /* 0x000fc60000000015 */
[-C--:B------:R-:W-:Y:S02]  /*4370*/  HFMA2 R20, R59, R23.reuse, R20 ;  /* 0x000000173b147231 */ /* 0x080fe40000000014 */
[--C-:B------:R-:W-:Y:S02]  /*4380*/  HADD2.F32 R34, -RZ, R46.reuse.H0_H0 ;  /* 0x2000002eff227230 */ /* 0x100fe40000004100 */
[----:B------:R-:W-:Y:S02]  /*4390*/  HADD2.F32 R43, -RZ, R46.H1_H1 ;  /* 0x3000002eff2b7230 */ /* 0x000fe40000004100 */
[----:B------:R-:W-:Y:S02]  /*43a0*/  HFMA2 R23, R61, R23, R22 ;  /* 0x000000173d177231 */ /* 0x000fe40000000016 */
[----:B------:R-:W-:Y:S02]  /*43b0*/  HADD2.F32 R21, -RZ, R20.H0_H0 ;  /* 0x20000014ff157230 */ /* 0x000fe40000004100 */
[----:B------:R-:W-:-:S02]  /*43c0*/  HADD2.F32 R22, -RZ, R41.H0_H0 ;  /* 0x20000029ff167230 */ /* 0x000fc40000004100 */
[----:B------:R-:W-:Y:S02]  /*43d0*/  HADD2.F32 R20, -RZ, R20.H1_H1 ;  /* 0x30000014ff147230 */ /* 0x000fe40000004100 */
[----:B------:R-:W-:Y:S01]  /*43e0*/  HADD2.F32 R41, -RZ, R41.H1_H1 ;  /* 0x30000029ff297230 */ /* 0x000fe20000004100 */
[----:B------:R-:W-:Y:S01]  /*43f0*/  FADD.FTZ R34, R34, R43 ;  /* 0x0000002b22227221 */ /* 0x000fe20000010000 */
[--C-:B------:R-:W-:Y:S01]  /*4400*/  HADD2.F32 R43, -RZ, R23.reuse.H0_H0 ;  /* 0x20000017ff2b7230 */ /* 0x100fe20000004100 */
[----:B------:R-:W-:Y:S01]  /*4410*/  FADD.FTZ R20, R21, R20 ;  /* 0x0000001415147221 */ /* 0x000fe20000010000 */
[----:B------:R-:W-:Y:S01]  /*4420*/  HADD2.F32 R44, -RZ, R23.H1_H1 ;  /* 0x30000017ff2c7230 */ /* 0x000fe20000004100 */
[----:B------:R-:W-:Y:S02]  /*4430*/  FADD.FTZ R22, R22, R41 ;  /* 0x0000002916167221 */ /* 0x000fe40000010000 */
[----:B------:R-:W-:Y:S02]  /*4440*/  FFMA.FTZ R41, R14, R20, R69 ;  /* 0x000000140e297223 */ /* 0x000fe40000010045 */
[----:B------:R-:W-:-:S02]  /*4450*/  FADD.FTZ R43, R43, R44 ;  /* 0x0000002c2b2b7221 */ /* 0x000fc40000010000 */
[----:B------:R-:W-:Y:S02]  /*4460*/  FFMA.FTZ R44, R15, R22, R66 ;  /* 0x000000160f2c7223 */ /* 0x000fe40000010042 */
[----:B------:R-:W1:Y:S01]  /*4470*/  LDS.128 R20, [UR4+0x230] ;  /* 0x00023004ff147984 */ /* 0x000e620008000c00 */
[----:B------:R-:W-:Y:S01]  /*4480*/  FFMA.FTZ R46, R13, R34, R68 ;  /* 0x000000220d2e7223 */ /* 0x000fe20000010044 */
[-C--:B0-----:R-:W-:Y:S01]  /*4490*/  HFMA2.MMA R34, R49, R16.reuse, RZ ;  /* 0x0000001031227235 */ /* 0x081fe200000000ff */
[----:B------:R-:W-:Y:S01]  /*44a0*/  FFMA.FTZ R43, R10, R43, R67 ;  /* 0x0000002b0a2b7223 */ /* 0x000fe20000010043 */
[-C--:B------:R-:W-:Y:S01]  /*44b0*/  HFMA2.MMA R66, R48, R16.reuse, RZ ;  /* 0x0000001030427235 */ /* 0x080fe200000000ff */
[----:B------:R-:W-:Y:S01]  /*44c0*/  HFMA2 R67, R45, R16, RZ.H0_H0 ;  /* 0x000000102d437231 */ /* 0x000fe200000400ff */
[----:B------:R-:W-:-:S04]  /*44d0*/  HFMA2.MMA R16, R47, R16, RZ ;  /* 0x000000102f107235 */ /* 0x000fc800000000ff */
        /* <DEDUP_REMOVED lines=8> */
[----:B------:R-:W-:Y:S01]  /*4560*/  HFMA2 R34, R58, R19, R34 ;  /* 0x000000133a227231 */ /* 0x000fe20000000022 */
[----:B------:R-:W-:-:S04]  /*4570*/  HFMA2.MMA R67, R60, R19, R67 ;  /* 0x000000133c437235 */ /* 0x000fc80000000043 */
[-C--:B------:R-:W-:Y:S02]  /*4580*/  HFMA2 R66, R59, R19.reuse, R66 ;  /* 0x000000133b427231 */ /* 0x080fe40000000042 */
[----:B------:R-:W-:Y:S02]  /*4590*/  HFMA2 R19, R61, R19, R18 ;  /* 0x000000133d137231 */ /* 0x000fe40000000012 */
[--C-:B------:R-:W-:Y:S02]  /*45a0*/  HADD2.F32 R16, -RZ, R34.reuse.H0_H0 ;  /* 0x20000022ff107230 */ /* 0x100fe40000004100 */
[----:B------:R-:W-:Y:S02]  /*45b0*/  HADD2.F32 R17, -RZ, R34.H1_H1 ;  /* 0x30000022ff117230 */ /* 0x000fe40000004100 */
[--C-:B------:R-:W-:Y:S02]  /*45c0*/  HADD2.F32 R34, -RZ, R19.reuse.H0_H0 ;  /* 0x20000013ff227230 */ /* 0x100fe40000004100 */
[----:B------:R-:W-:Y:S01]  /*45d0*/  HADD2.F32 R19, -RZ, R19.H1_H1 ;  /* 0x30000013ff137230 */ /* 0x000fe20000004100 */
[----:B------:R-:W-:Y:S01]  /*45e0*/  FADD.FTZ R16, R16, R17 ;  /* 0x0000001110107221 */ /* 0x000fe20000010000 */
[----:B------:R-:W-:-:S02]  /*45f0*/  HADD2.F32 R17, -RZ, R66.H0_H0 ;  /* 0x20000042ff117230 */ /* 0x000fc40000004100 */
[--C-:B------:R-:W-:Y:S02]  /*4600*/  HADD2.F32 R18, -RZ, R67.reuse.H0_H0 ;  /* 0x20000043ff127230 */ /* 0x100fe40000004100 */
[----:B------:R-:W-:Y:S02]  /*4610*/  HADD2.F32 R66, -RZ, R66.H1_H1 ;  /* 0x30000042ff427230 */ /* 0x000fe40000004100 */
[----:B------:R-:W-:Y:S01]  /*4620*/  HADD2.F32 R67, -RZ, R67.H1_H1 ;  /* 0x30000043ff437230 */ /* 0x000fe20000004100 */
[----:B------:R-:W-:Y:S01]  /*4630*/  FADD.FTZ R19, R34, R19 ;  /* 0x0000001322137221 */ /* 0x000fe20000010000 */
[-C--:B-1----:R-:W-:Y:S01]  /*4640*/  HFMA2.MMA R34, R49, R20.reuse, RZ ;  /* 0x0000001431227235 */ /* 0x082fe200000000ff */
[----:B------:R-:W-:Y:S01]  /*4650*/  FADD.FTZ R17, R17, R66 ;  /* 0x0000004211117221 */ /* 0x000fe20000010000 */
[-C--:B------:R-:W-:Y:S01]  /*4660*/  HFMA2.MMA R66, R48, R20.reuse, RZ ;  /* 0x0000001430427235 */ /* 0x080fe200000000ff */
[----:B------:R-:W-:Y:S01]  /*4670*/  FADD.FTZ R18, R18, R67 ;  /* 0x0000004312127221 */ /* 0x000fe20000010000 */
[----:B------:R-:W-:Y:S01]  /*4680*/  HFMA2 R67, R45, R20, RZ.H0_H0 ;  /* 0x000000142d437231 */ /* 0x000fe200000400ff */
[----:B------:R-:W-:Y:S01]  /*4690*/  HFMA2.MMA R20, R47, R20, RZ ;  /* 0x000000142f147235 */ /* 0x000fe200000000ff */
[----:B------:R-:W-:-:S02]  /*46a0*/  FFMA.FTZ R24, R13, R24, R70 ;  /* 0x000000180d187223 */ /* 0x000fc40000010046 */
[----:B------:R-:W-:Y:S01]  /*46b0*/  FFMA.FTZ R37, R14, R17, R37 ;  /* 0x000000110e257223 */ /* 0x000fe20000010025 */
[-C--:B------:R-:W-:Y:S01]  /*46c0*/  HFMA2.MMA R66, R51, R21.reuse, R66 ;  /* 0x0000001533427235 */ /* 0x080fe20000000042 */
[----:B------:R-:W-:Y:S01]  /*46d0*/  FFMA.FTZ R24, R13, R16, R24 ;  /* 0x000000100d187223 */ /* 0x000fe20000010018 */
[----:B------:R-:W-:Y:S01]  /*46e0*/  HFMA2.MMA R20, R53, R21, R20 ;  /* 0x0000001535147235 */ /* 0x000fe20000000014 */
[----:B------:R-:W-:Y:S02]  /*46f0*/  FFMA.FTZ R62, R15, R18, R62 ;  /* 0x000000120f3e7223 */ /* 0x000fe4000001003e */
[----:B------:R-:W-:Y:S01]  /*4700*/  FFMA.FTZ R63, R10, R19, R63 ;  /* 0x000000130a3f7223 */ /* 0x000fe2000001003f */
[-C--:B------:R-:W-:Y:S01]  /*4710*/  HFMA2 R34, R52, R21.reuse, R34 ;  /* 0x0000001534227231 */ /* 0x080fe20000000022 */
[----:B------:R-:W0:Y:S01]  /*4720*/  LDS.128 R16, [UR4+0x330] ;  /* 0x00033004ff107984 */ /* 0x000e220008000c00 */
[----:B------:R-:W-:Y:S01]  /*4730*/  HFMA2 R67, R50, R21, R67 ;  /* 0x0000001532437231 */ /* 0x000fe20000000043 */
[----:B------:R-:W-:Y:S01]  /*4740*/  HFMA2.MMA R66, R55, R22, R66 ;  /* 0x0000001637427235 */ /* 0x000fe20000000042 */
[----:B------:R-:W-:-:S02]  /*4750*/  HFMA2 R34, R56, R22, R34 ;  /* 0x0000001638227231 */ /* 0x000fc40000000022 */
[----:B------:R-:W-:Y:S01]  /*4760*/  HFMA2 R67, R54, R22, R67 ;  /* 0x0000001636437231 */ /* 0x000fe20000000043 */
[----:B------:R-:W-:Y:S01]  /*4770*/  HFMA2.MMA R22, R57, R22, R20 ;  /* 0x0000001639167235 */ /* 0x000fe20000000014 */
[----:B------:R-:W-:-:S04]  /*4780*/  HFMA2 R34, R58, R23, R34 ;  /* 0x000000173a227231 */ /* 0x000fc80000000022 */
[----:B------:R-:W-:Y:S01]  /*4790*/  HFMA2.MMA R67, R60, R23, R67 ;  /* 0x000000173c437235 */ /* 0x000fe20000000043 */
[--C-:B------:R-:W-:Y:S02]  /*47a0*/  HADD2.F32 R20, -RZ, R34.reuse.H0_H0 ;  /* 0x20000022ff147230 */ /* 0x100fe40000004100 */
[----:B------:R-:W-:Y:S02]  /*47b0*/  HADD2.F32 R21, -RZ, R34.H1_H1 ;  /* 0x30000022ff157230 */ /* 0x000fe40000004100 */
[-C--:B------:R-:W-:Y:S02]  /*47c0*/  HFMA2 R66, R59, R23.reuse, R66 ;  /* 0x000000173b427231 */ /* 0x080fe40000000042 */
[----:B------:R-:W-:Y:S01]  /*47d0*/  HFMA2 R23, R61, R23, R22 ;  /* 0x000000173d177231 */ /* 0x000fe20000000016 */
[----:B------:R-:W-:Y:S02]  /*47e0*/  FADD.FTZ R20, R20, R21 ;  /* 0x0000001514147221 */ /* 0x000fe40000010000 */
[----:B------:R-:W-:-:S02]  /*47f0*/  HADD2.F32 R21, -RZ, R66.H0_H0 ;  /* 0x20000042ff157230 */ /* 0x000fc40000004100 */
[----:B------:R-:W-:Y:S02]  /*4800*/  HADD2.F32 R22, -RZ, R67.H0_H0 ;  /* 0x20000043ff167230 */ /* 0x000fe40000004100 */
[----:B------:R-:W-:Y:S02]  /*4810*/  HADD2.F32 R34, -RZ, R23.H0_H0 ;  /* 0x20000017ff227230 */ /* 0x000fe40000004100 */
[----:B------:R-:W-:Y:S02]  /*4820*/  HADD2.F32 R66, -RZ, R66.H1_H1 ;  /* 0x30000042ff427230 */ /* 0x000fe40000004100 */
[----:B------:R-:W-:Y:S02]  /*4830*/  HADD2.F32 R67, -RZ, R67.H1_H1 ;  /* 0x30000043ff437230 */ /* 0x000fe40000004100 */
[----:B------:R-:W-:Y:S01]  /*4840*/  HADD2.F32 R23, -RZ, R23.H1_H1 ;  /* 0x30000017ff177230 */ /* 0x000fe20000004100 */
[----:B------:R-:W-:Y:S02]  /*4850*/  FADD.FTZ R21, R21, R66 ;  /* 0x0000004215157221 */ /* 0x000fe40000010000 */
[----:B------:R-:W-:-:S02]  /*4860*/  FADD.FTZ R22, R22, R67 ;  /* 0x0000004316167221 */ /* 0x000fc40000010000 */
[----:B------:R-:W-:Y:S02]  /*4870*/  FADD.FTZ R23, R34, R23 ;  /* 0x0000001722177221 */ /* 0x000fe40000010000 */
[----:B------:R-:W-:Y:S02]  /*4880*/  FFMA.FTZ R40, R13, R20, R40 ;  /* 0x000000140d287223 */ /* 0x000fe40000010028 */
[----:B------:R-:W-:Y:S02]  /*4890*/  FFMA.FTZ R27, R14, R21, R27 ;  /* 0x000000150e1b7223 */ /* 0x000fe4000001001b */
[----:B------:R-:W-:Y:S02]  /*48a0*/  FFMA.FTZ R26, R15, R22, R26 ;  /* 0x000000160f1a7223 */ /* 0x000fe4000001001a */
[----:B------:R-:W-:Y:S02]  /*48b0*/  FFMA.FTZ R25, R10, R23, R25 ;  /* 0x000000170a197223 */ /* 0x000fe40000010019 */
[----:B------:R-:W1:Y:S01]  /*48c0*/  LDS.128 R20, [UR4+0x430] ;  /* 0x00043004ff147984 */ /* 0x000e620008000c00 */
[-C--:B0-----:R-:W-:Y:S01]  /*48d0*/  HFMA2.MMA R34, R49, R16.reuse, RZ ;  /* 0x0000001031227235 */ /* 0x081fe200000000ff */
[----:B------:R-:W-:Y:S01]  /*48e0*/  HFMA2 R67, R45, R16, RZ.H0_H0 ;  /* 0x000000102d437231 */ /* 0x000fe200000400ff */
[----:B------:R-:W-:-:S02]  /*48f0*/  HFMA2.MMA R66, R48, R16, RZ ;  /* 0x0000001030427235 */ /* 0x000fc400000000ff */
[----:B------:R-:W-:Y:S01]  /*4900*/  HFMA2.MMA R16, R47, R16, RZ ;  /* 0x000000102f107235 */ /* 0x000fe200000000ff */
[----:B------:R-:W-:-:S03]  /*4910*/  HFMA2 R67, R50, R17, R67 ;  /* 0x0000001132437231 */ /* 0x000fc60000000043 */
[-C--:B------:R-:W-:Y:S02]  /*4920*/  HFMA2.MMA R66, R51, R17.reuse, R66 ;  /* 0x0000001133427235 */ /* 0x080fe40000000042 */
[----:B------:R-:W-:Y:S01]  /*4930*/  HFMA2 R34, R52, R17, R34 ;  /* 0x0000001134227231 */ /* 0x000fe20000000022 */
[----:B------:R-:W-:Y:S01]  /*4940*/  HFMA2.MMA R16, R53, R17, R16 ;  /* 0x0000001135107235 */ /* 0x000fe20000000010 */
[-C--:B------:R-:W-:Y:S02]  /*4950*/  HFMA2 R67, R54, R18.reuse, R67 ;  /* 0x0000001236437231 */ /* 0x080fe40000000043 */
[----:B------:R-:W-:Y:S01]  /*4960*/  HFMA2 R34, R56, R18, R34 ;  /* 0x0000001238227231 */ /* 0x000fe20000000022 */
[-C--:B------:R-:W-:Y:S02]  /*4970*/  HFMA2.MMA R66, R55, R18.reuse, R66 ;  /* 0x0000001237427235 */ /* 0x080fe40000000042 */
[----:B------:R-:W-:Y:S01]  /*4980*/  HFMA2.MMA R18, R57, R18, R16 ;  /* 0x0000001239127235 */ /* 0x000fe20000000010 */
[----:B------:R-:W-:Y:S01]  /*4990*/  HFMA2 R34, R58, R19, R34 ;  /* 0x000000133a227231 */ /* 0x000fe20000000022 */
[----:B------:R-:W-:-:S04]  /*49a0*/  HFMA2.MMA R67, R60, R19, R67 ;  /* 0x000000133c437235 */ /* 0x000fc80000000043 */
[--C-:B------:R-:W-:Y:S02]  /*49b0*/  HADD2.F32 R16, -RZ, R34.reuse.H0_H0 ;  /* 0x20000022ff107230 */ /* 0x100fe40000004100 */
[----:B------:R-:W-:Y:S02]  /*49c0*/  HADD2.F32 R17, -RZ, R34.H1_H1 ;  /* 0x30000022ff117230 */ /* 0x000fe40000004100 */
[-C--:B------:R-:W-:Y:S02]  /*49d0*/  HFMA2 R66, R59, R19.reuse, R66 ;  /* 0x000000133b427231 */ /* 0x080fe40000000042 */
[----:B------:R-:W-:Y:S01]  /*49e0*/  HFMA2 R19, R61, R19, R18 ;  /* 0x000000133d137231 */ /* 0x000fe20000000012 */
[----:B------:R-:W-:Y:S01]  /*49f0*/  FADD.FTZ R16, R16, R17 ;  /* 0x0000001110107221 */ /* 0x000fe20000010000 */
[----:B------:R-:W-:Y:S02]  /*4a00*/  HADD2.F32 R18, -RZ, R67.H0_H0 ;  /* 0x20000043ff127230 */ /* 0x000fe40000004100 */
[----:B------:R-:W-:Y:S01]  /*4a10*/  HADD2.F32 R17, -RZ, R66.H0_H0 ;  /* 0x20000042ff117230 */ /* 0x000fe20000004100 */
[----:B------:R-:W-:Y:S01]  /*4a20*/  FFMA.FTZ R38, R13, R16, R38 ;  /* 0x000000100d267223 */ /* 0x000fe20000010026 */
[----:B------:R-:W-:-:S02]  /*4a30*/  HADD2.F32 R34, -RZ, R19.H0_H0 ;  /* 0x20000013ff227230 */ /* 0x000fc40000004100 */
[----:B------:R-:W-:Y:S02]  /*4a40*/  HADD2.F32 R66, -RZ, R66.H1_H1 ;  /* 0x30000042ff427230 */ /* 0x000fe40000004100 */
[----:B------:R-:W-:Y:S01]  /*4a50*/  HADD2.F32 R67, -RZ, R67.H1_H1 ;  /* 0x30000043ff437230 */ /* 0x000fe20000004100 */
[-C--:B-1----:R-:W-:Y:S01]  /*4a60*/  HFMA2.MMA R16, R49, R20.reuse, RZ ;  /* 0x0000001431107235 */ /* 0x082fe200000000ff */
[----:B------:R-:W-:Y:S01]  /*4a70*/  HADD2.F32 R19, -RZ, R19.H1_H1 ;  /* 0x30000013ff137230 */ /* 0x000fe20000004100 */
[----:B------:R-:W-:Y:S02]  /*4a80*/  FADD.FTZ R17, R17, R66 ;  /* 0x0000004211117221 */ /* 0x000fe40000010000 */
[----:B------:R-:W-:Y:S02]  /*4a90*/  FADD.FTZ R18, R18, R67 ;  /* 0x0000004312127221 */ /* 0x000fe40000010000 */
[----:B------:R-:W-:Y:S01]  /*4aa0*/  FADD.FTZ R19, R34, R19 ;  /* 0x0000001322137221 */ /* 0x000fe20000010000 */
[-C--:B------:R-:W-:Y:S01]  /*4ab0*/  HFMA2 R34, R48, R20.reuse, RZ.H0_H0 ;  /* 0x0000001430227231 */ /* 0x080fe200000400ff */
[----:B------:R-:W-:Y:S01]  /*4ac0*/  HFMA2.MMA R66, R45, R20, RZ ;  /* 0x000000142d427235 */ /* 0x000fe200000000ff */
[----:B------:R-:W-:Y:S01]  /*4ad0*/  HFMA2 R67, R47, R20, RZ.H0_H0 ;  /* 0x000000142f437231 */ /* 0x000fe200000400ff */
[----:B------:R-:W-:Y:S01]  /*4ae0*/  FFMA.FTZ R39, R14, R17, R39 ;  /* 0x000000110e277223 */ /* 0x000fe20000010027 */
[----:B------:R-:W-:Y:S01]  /*4af0*/  HFMA2.MMA R20, R52, R21, R16 ;  /* 0x0000001534147235 */ /* 0x000fe20000000010 */
[----:B------:R-:W-:-:S02]  /*4b00*/  FFMA.FTZ R42, R15, R18, R42 ;  /* 0x000000120f2a7223 */ /* 0x000fc4000001002a */
[----:B------:R-:W-:Y:S02]  /*4b10*/  FFMA.FTZ R33, R10, R19, R33 ;  /* 0x000000130a217223 */ /* 0x000fe40000010021 */
[----:B------:R-:W0:Y:S01]  /*4b20*/  LDS.128 R16, [UR4+0x530] ;  /* 0x00053004ff107984 */ /* 0x000e220008000c00 */
[----:B------:R-:W-:Y:S02]  /*4b30*/  HFMA2.MMA R20, R56, R22, R20 ;  /* 0x0000001638147235 */ /* 0x000fe40000000014 */
[----:B------:R-:W-:Y:S01]  /*4b40*/  HFMA2.MMA R66, R50, R21, R66 ;  /* 0x0000001532427235 */ /* 0x000fe20000000042 */
[-C--:B------:R-:W-:Y:S02]  /*4b50*/  HFMA2 R34, R51, R21.reuse, R34 ;  /* 0x0000001533227231 */ /* 0x080fe40000000022 */
[----:B------:R-:W-:Y:S01]  /*4b60*/  HFMA2 R67, R53, R21, R67 ;  /* 0x0000001535437231 */ /* 0x000fe20000000043 */
[----:B------:R-:W-:Y:S02]  /*4b70*/  HFMA2.MMA R21, R58, R23, R20 ;  /* 0x000000173a157235 */ /* 0x000fe40000000014 */
[----:B------:R-:W-:Y:S01]  /*4b80*/  HFMA2.MMA R66, R54, R22, R66 ;  /* 0x0000001636427235 */ /* 0x000fe20000000042 */
[----:B------:R-:W-:-:S02]  /*4b90*/  HFMA2 R34, R55, R22, R34 ;  /* 0x0000001637227231 */ /* 0x000fc40000000022 */
[----:B------:R-:W-:Y:S02]  /*4ba0*/  HFMA2 R67, R57, R22, R67 ;  /* 0x0000001639437231 */ /* 0x000fe40000000043 */
[-C--:B------:R-:W-:Y:S01]  /*4bb0*/  HFMA2 R34, R59, R23.reuse, R34 ;  /* 0x000000173b227231 */ /* 0x080fe20000000022 */
[----:B------:R-:W-:Y:S01]  /*4bc0*/  HFMA2.MMA R20, R60, R23, R66 ;  /* 0x000000173c147235 */ /* 0x000fe20000000042 */
[----:B------:R-:W-:Y:S02]  /*4bd0*/  HFMA2 R23, R61, R23, R67 ;  /* 0x000000173d177231 */ /* 0x000fe40000000043 */
[--C-:B------:R-:W-:Y:S02]  /*4be0*/  HADD2.F32 R22, -RZ, R21.reuse.H0_H0 ;  /* 0x20000015ff167230 */ /* 0x100fe40000004100 */
[----:B------:R-:W-:Y:S02]  /*4bf0*/  HADD2.F32 R21, -RZ, R21.H1_H1 ;  /* 0x30000015ff157230 */ /* 0x000fe40000004100 */
[----:B------:R-:W-:-:S02]  /*4c00*/  HADD2.F32 R66, -RZ, R34.H0_H0 ;  /* 0x20000022ff427230 */ /* 0x000fc40000004100 */
[----:B------:R-:W-:Y:S01]  /*4c10*/  HADD2.F32 R67, -RZ, R34.H1_H1 ;  /* 0x30000022ff437230 */ /* 0x000fe20000004100 */
[-C--:B0-----:R-:W-:Y:S02]  /*4c20*/  HFMA2.MMA R47, R47, R16.reuse, RZ ;  /* 0x000000102f2f7235 */ /* 0x081fe400000000ff */
        /* <DEDUP_REMOVED lines=9> */
[-C--:B------:R-:W-:Y:S01]  /*4cc0*/  HFMA2.MMA R47, R61, R19.reuse, R47 ;  /* 0x000000133d2f7235 */ /* 0x080fe2000000002f */
[-C--:B------:R-:W-:Y:S01]  /*4cd0*/  HFMA2 R49, R56, R18.reuse, R49 ;  /* 0x0000001238317231 */ /* 0x080fe20000000031 */
[----:B------:R-:W-:Y:S01]  /*4ce0*/  HFMA2.MMA R48, R59, R19, R48 ;  /* 0x000000133b307235 */ /* 0x000fe20000000030 */
[----:B------:R-:W-:Y:S01]  /*4cf0*/  HFMA2 R16, R54, R18, R16 ;  /* 0x0000001236107231 */ /* 0x000fe20000000010 */
[----:B------:R-:W-:Y:S01]  /*4d00*/  IADD3 R29, R29, 0x20, RZ ;  /* 0x000000201d1d7810 */ /* 0x000fe20007ffe0ff */
[----:B------:R-:W-:Y:S01]  /*4d10*/  IMAD.MOV.U32 R79, RZ, RZ, R65 ;  /* 0x000000ffff4f7224 */ /* 0x000fe200078e0041 */
[--C-:B------:R-:W-:Y:S01]  /*4d20*/  HADD2.F32 R65, -RZ, R20.reuse.H1_H1 ;  /* 0x30000014ff417230 */ /* 0x100fe20000004100 */
[----:B------:R-:W-:Y:S01]  /*4d30*/  FADD.FTZ R21, R22, R21 ;  /* 0x0000001516157221 */ /* 0x000fe20000010000 */
[----:B------:R-:W-:Y:S01]  /*4d40*/  HADD2.F32 R22, -RZ, R20.H0_H0 ;  /* 0x20000014ff167230 */ /* 0x000fe20000004100 */
[----:B------:R-:W-:Y:S01]  /*4d50*/  FADD.FTZ R66, R66, R67 ;  /* 0x0000004342427221 */ /* 0x000fe20000010000 */
[--C-:B------:R-:W-:Y:S01]  /*4d60*/  HADD2.F32 R67, -RZ, R23.reuse.H0_H0 ;  /* 0x20000017ff437230 */ /* 0x100fe20000004100 */
[----:B------:R-:W-:Y:S01]  /*4d70*/  ISETP.GE.AND P0, PT, R29, R32, PT ;  /* 0x000000201d00720c */ /* 0x000fe20003f06270 */
[----:B------:R-:W-:-:S02]  /*4d80*/  HADD2.F32 R20, -RZ, R23.H1_H1 ;  /* 0x30000017ff147230 */ /* 0x000fc40000004100 */
[-C--:B------:R-:W-:Y:S02]  /*4d90*/  HFMA2 R49, R58, R19.reuse, R49 ;  /* 0x000000133a317231 */ /* 0x080fe40000000031 */
[----:B------:R-:W-:Y:S01]  /*4da0*/  HFMA2 R19, R60, R19, R16 ;  /* 0x000000133c137231 */ /* 0x000fe20000000010 */
[----:B------:R-:W-:Y:S01]  /*4db0*/  FADD.FTZ R67, R67, R20 ;  /* 0x0000001443437221 */ /* 0x000fe20000010000 */
[----:B------:R-:W-:Y:S02]  /*4dc0*/  HADD2.F32 R20, -RZ, R47.H0_H0 ;  /* 0x2000002fff147230 */ /* 0x000fe40000004100 */
[----:B------:R-:W-:Y:S02]  /*4dd0*/  HADD2.F32 R16, -RZ, R49.H0_H0 ;  /* 0x20000031ff107230 */ /* 0x000fe40000004100 */
[----:B------:R-:W-:Y:S02]  /*4de0*/  HADD2.F32 R17, -RZ, R48.H0_H0 ;  /* 0x20000030ff117230 */ /* 0x000fe40000004100 */
[----:B------:R-:W-:-:S02]  /*4df0*/  HADD2.F32 R18, -RZ, R19.H0_H0 ;  /* 0x20000013ff127230 */ /* 0x000fc40000004100 */
[----:B------:R-:W-:Y:S02]  /*4e00*/  HADD2.F32 R47, -RZ, R47.H1_H1 ;  /* 0x3000002fff2f7230 */ /* 0x000fe40000004100 */
[----:B------:R-:W-:Y:S02]  /*4e10*/  HADD2.F32 R49, -RZ, R49.H1_H1 ;  /* 0x30000031ff317230 */ /* 0x000fe40000004100 */
[----:B------:R-:W-:Y:S02]  /*4e20*/  HADD2.F32 R48, -RZ, R48.H1_H1 ;  /* 0x30000030ff307230 */ /* 0x000fe40000004100 */
[----:B------:R-:W-:Y:S01]  /*4e30*/  HADD2.F32 R19, -RZ, R19.H1_H1 ;  /* 0x30000013ff137230 */ /* 0x000fe20000004100 */
[----:B------:R-:W-:Y:S01]  /*4e40*/  FFMA.FTZ R36, R13, R36, R72 ;  /* 0x000000240d247223 */ /* 0x000fe20000010048 */
[----:B------:R-:W-:Y:S01]  /*4e50*/  UIADD3 UR4, UR4, 0x40, URZ ;  /* 0x0000004004047890 */ /* 0x000fe2000fffe03f */
[----:B------:R-:W-:Y:S02]  /*4e60*/  FADD.FTZ R22, R22, R65 ;  /* 0x0000004116167221 */ /* 0x000fe40000010000 */
[----:B------:R-:W-:-:S02]  /*4e70*/  FADD.FTZ R20, R20, R47 ;  /* 0x0000002f14147221 */ /* 0x000fc40000010000 */
[----:B------:R-:W-:Y:S02]  /*4e80*/  FADD.FTZ R16, R16, R49 ;  /* 0x0000003110107221 */ /* 0x000fe40000010000 */
[----:B------:R-:W-:Y:S02]  /*4e90*/  FADD.FTZ R17, R17, R48 ;  /* 0x0000003011117221 */ /* 0x000fe40000010000 */
[----:B------:R-:W-:Y:S01]  /*4ea0*/  FADD.FTZ R18, R18, R19 ;  /* 0x0000001312127221 */ /* 0x000fe20000010000 */
[----:B------:R-:W-:Y:S01]  /*4eb0*/  IADD3 R0, R0, 0x20, RZ ;  /* 0x0000002000007810 */ /* 0x000fe20007ffe0ff */
[----:B------:R-:W-:Y:S02]  /*4ec0*/  IMAD.MOV.U32 R78, RZ, RZ, R64 ;  /* 0x000000ffff4e7224 */ /* 0x000fe400078e0040 */
[----:B------:R-:W-:Y:S02]  /*4ed0*/  FFMA.FTZ R36, R13, R21, R36 ;  /* 0x000000150d247223 */ /* 0x000fe40000010024 */
[----:B------:R-:W-:-:S02]  /*4ee0*/  FFMA.FTZ R35, R14, R66, R35 ;  /* 0x000000420e237223 */ /* 0x000fc40000010023 */
[----:B------:R-:W-:Y:S02]  /*4ef0*/  FFMA.FTZ R34, R15, R22, R76 ;  /* 0x000000160f227223 */ /* 0x000fe4000001004c */
[C---:B------:R-:W-:Y:S02]  /*4f00*/  FFMA.FTZ R67, R10.reuse, R67, R71 ;  /* 0x000000430a437223 */ /* 0x040fe40000010047 */
[----:B------:R-:W-:Y:S02]  /*4f10*/  FFMA.FTZ R69, R10, R20, R75 ;  /* 0x000000140a457223 */ /* 0x000fe4000001004b */
[----:B------:R-:W-:Y:S02]  /*4f20*/  FFMA.FTZ R74, R13, R16, R74 ;  /* 0x000000100d4a7223 */ /* 0x000fe4000001004a */
[----:B------:R-:W-:Y:S02]  /*4f30*/  FFMA.FTZ R73, R14, R17, R73 ;  /* 0x000000110e497223 */ /* 0x000fe40000010049 */
[----:B------:R-:W-:Y:S01]  /*4f40*/  FFMA.FTZ R70, R15, R18, R80 ;  /* 0x000000120f467223 */ /* 0x000fe20000010050 */
[----:B------:R-:W-:Y:S01]  /*4f50*/  @P0 CALL.REL.NOINC `(.L_x_1011) ;  /* 0x0000001000000944 */ /* 0x000fe20003c00000 */
[----:B------:R-:W-:Y:S05]  /*4f60*/  BRA `(.L_x_1013) ;  /* 0xffffbd6000007947 */ /* 0x000fea000383ffff */
.L_x_1011:
        /* <DEDUP_REMOVED lines=13> */
.L_x_1017:
[----:B------:R-:W0:Y:S02]  /*5040*/  LDS R4, [R0] ;  /* 0x0000000000047984 */ /* 0x000e240000000800 */
[----:B0-----:R-:W-:-:S10]  /*5050*/  HFMA2.MMA R5, R4, 1, 1, R41 ;  /* 0x3c003c0004057835 */ /* 0x001fd40000000029 */
[----:B------:R-:W0:Y:S02]  /*5060*/  ATOMS.CAST.SPIN R5, [R0], R4, R5 ;  /* 0x000000040005738d */ /* 0x000e240001800005 */
[----:B0-----:R-:W-:-:S13]  /*5070*/  ISETP.EQ.U32.AND P0, PT, R5, 0x1, PT ;  /* 0x000000010500780c */ /* 0x001fda0003f02070 */
[----:B------:R-:W-:Y:S05]  /*5080*/  @!P0 BRA `(.L_x_1017) ;  /* 0xffffffb000008947 */ /* 0x000fea000383ffff */
[----:B------:R-:W-:Y:S05]  /*5090*/  BRA `(.L_x_1015) ;  /* 0x0000003000007947 */ /* 0x000fea0003800000 */
.L_x_1016:
[----:B------:R-:W2:Y:S02]  /*50a0*/  LD.E R0, [R2.64] ;  /* 0x0000000602007980 */ /* 0x000ea4000c101900 */
[----:B--2---:R-:W-:-:S05]  /*50b0*/  IMAD.IADD R5, R41, 0x1, R0 ;  /* 0x0000000129057824 */ /* 0x004fca00078e0200 */
[----:B------:R0:W-:Y:S02]  /*50c0*/  ST.E [R2.64], R5 ;  /* 0x0000000502007985 */ /* 0x0001e4000c101906 */
.L_x_1015:
[----:B------:R-:W-:Y:S05]  /*50d0*/  BSYNC B0 ;  /* 0x0000000000007941 */ /* 0x000fea0003800000 */
.L_x_1014:
        /* <DEDUP_REMOVED lines=9> */
.L_x_1021:
[----:B------:R-:W0:Y:S02]  /*5170*/  LDS R8, [R0] ;  /* 0x0000000000087984 */ /* 0x000e240000000800 */
[----:B0-----:R-:W-:-:S06]  /*5180*/  HADD2 R9, R8, R43 ;  /* 0x0000002b08097230 */ /* 0x001fcc0000000000 */
[----:B------:R-:W0:Y:S02]  /*5190*/  ATOMS.CAST.SPIN R9, [R0], R8, R9 ;  /* 0x000000080009738d */ /* 0x000e240001800009 */
[----:B0-----:R-:W-:-:S13]  /*51a0*/  ISETP.EQ.U32.AND P0, PT, R9, 0x1, PT ;  /* 0x000000010900780c */ /* 0x001fda0003f02070 */
[----:B------:R-:W-:Y:S05]  /*51b0*/  @!P0 BRA `(.L_x_1021) ;  /* 0xffffffb000008947 */ /* 0x000fea000383ffff */
[----:B------:R-:W-:Y:S05]  /*51c0*/  BRA `(.L_x_1019) ;  /* 0x0000003000007947 */ /* 0x000fea0003800000 */
.L_x_1020:
[----:B------:R-:W2:Y:S02]  /*51d0*/  LD.E R0, [R2.64+0x4] ;  /* 0x0000040602007980 */ /* 0x000ea4000c101900 */
[----:B--2---:R-:W-:-:S05]  /*51e0*/  IMAD.IADD R9, R43, 0x1, R0 ;  /* 0x000000012b097824 */ /* 0x004fca00078e0200 */
[----:B------:R0:W-:Y:S02]  /*51f0*/  ST.E [R2.64+0x4], R9 ;  /* 0x0000040902007985 */ /* 0x0001e4000c101906 */
.L_x_1019:
[----:B------:R-:W-:Y:S05]  /*5200*/  BSYNC B0 ;  /* 0x0000000000007941 */ /* 0x000fea0003800000 */
.L_x_1018:
        /* <DEDUP_REMOVED lines=9> */
.L_x_1025:
[----:B------:R-:W0:Y:S02]  /*52a0*/  LDS R8, [R0] ;  /* 0x0000000000087984 */ /* 0x000e240000000800 */
[----:B0-----:R-:W-:-:S10]  /*52b0*/  HFMA2.MMA R9, R8, 1, 1, R24 ;  /* 0x3c003c0008097835 */ /* 0x001fd40000000018 */
[----:B------:R-:W0:Y:S02]  /*52c0*/  ATOMS.CAST.SPIN R9, [R0], R8, R9 ;  /* 0x000000080009738d */ /* 0x000e240001800009 */
[----:B0-----:R-:W-:-:S13]  /*52d0*/  ISETP.EQ.U32.AND P0, PT, R9, 0x1, PT ;  /* 0x000000010900780c */ /* 0x001fda0003f02070 */
[----:B------:R-:W-:Y:S05]  /*52e0*/  @!P0 BRA `(.L_x_1025) ;  /* 0xffffffb000008947 */ /* 0x000fea000383ffff */
[----:B------:R-:W-:Y:S05]  /*52f0*/  BRA `(.L_x_1023) ;  /* 0x0000003000007947 */ /* 0x000fea0003800000 */
.L_x_1024:
[----:B------:R-:W2:Y:S02]  /*5300*/  LD.E R0, [R2.64] ;  /* 0x0000000602007980 */ /* 0x000ea4000c101900 */
[----:B--2---:R-:W-:-:S05]  /*5310*/  IMAD.IADD R9, R24, 0x1, R0 ;  /* 0x0000000118097824 */ /* 0x004fca00078e0200 */
[----:B------:R0:W-:Y:S02]  /*5320*/  ST.E [R2.64], R9 ;  /* 0x0000000902007985 */ /* 0x0001e4000c101906 */
.L_x_1023:
[----:B------:R-:W-:Y:S05]  /*5330*/  BSYNC B0 ;  /* 0x0000000000007941 */ /* 0x000fea0003800000 */
.L_x_1022:
[----:B------:R-:W-:-:S05]  /*5340*/  IMAD.WIDE R4, R7, c[0x0][0x18c], R4 ;  /* 0x0000630007047a25 */ /* 0x000fca00078e0204 */
[----:B------:R-:W2:Y:S01]  /*5350*/  ATOM.E.ADD.F16x2.RN.STRONG.GPU P0, RZ, [R4.64], R62 ;  /* 0x0000003e04ff798a */ /* 0x000ea2000810e9c6 */
[----:B------:R-:W-:Y:S01]  /*5360*/  BSSY B0, `(.L_x_1026) ;  /* 0x000000e000007945 */ /* 0x000fe20003800000 */
[----:B--2---:R-:W-:Y:S05]  /*5370*/  @P0 BRA `(.L_x_1027) ;  /* 0x000000c000000947 */ /* 0x004fea0003800000 */
[----:B------:R-:W1:Y:S02]  /*5380*/  QSPC.E.S P0, RZ, [R4] ;  /* 0x0000000004ff73aa */ /* 0x000e640000000500 */
[----:B-1----:R-:W-:Y:S05]  /*5390*/  @!P0 BRA `(.L_x_1028) ;  /* 0x0000007000008947 */ /* 0x002fea0003800000 */
[----:B------:R-:W-:-:S05]  /*53a0*/  LOP3.LUT R4, R4, 0xffffff, RZ, 0xc0, !PT ;  /* 0x00ffffff04047812 */ /* 0x000fca00078ec0ff */
.L_x_1029:
[----:B------:R-:W1:Y:S02]  /*53b0*/  LDS R8, [R4] ;  /* 0x0000000004087984 */ /* 0x000e640000000800 */
[----:B01----:R-:W-:-:S06]  /*53c0*/  HADD2 R9, R8, R62 ;  /* 0x0000003e08097230 */ /* 0x003fcc0000000000 */
[----:B------:R-:W0:Y:S02]  /*53d0*/  ATOMS.CAST.SPIN R9, [R4], R8, R9 ;  /* 0x000000080409738d */ /* 0x000e240001800009 */
[----:B0-----:R-:W-:-:S13]  /*53e0*/  ISETP.EQ.U32.AND P0, PT, R9, 0x1, PT ;  /* 0x000000010900780c */ /* 0x001fda0003f02070 */
[----:B------:R-:W-:Y:S05]  /*53f0*/  @!P0 BRA `(.L_x_1029) ;  /* 0xffffffb000008947 */ /* 0x000fea000383ffff */
[----:B------:R-:W-:Y:S05]  /*5400*/  BRA `(.L_x_1027) ;  /* 0x0000003000007947 */ /* 0x000fea0003800000 */
.L_x_1028:
[----:B------:R-:W2:Y:S02]  /*5410*/  LD.E R0, [R4.64] ;  /* 0x0000000604007980 */ /* 0x000ea4000c101900 */
[----:B0-2---:R-:W-:-:S05]  /*5420*/  IMAD.IADD R9, R62, 0x1, R0 ;  /* 0x000000013e097824 */ /* 0x005fca00078e0200 */
[----:B------:R0:W-:Y:S02]  /*5430*/  ST.E [R4.64], R9 ;  /* 0x0000000904007985 */ /* 0x0001e4000c101906 */
.L_x_1027:
[----:B------:R-:W-:Y:S05]  /*5440*/  BSYNC B0 ;  /* 0x0000000000007941 */ /* 0x000fea0003800000 */
.L_x_1026:
        /* <DEDUP_REMOVED lines=9> */
.L_x_1033:
[----:B------:R-:W0:Y:S02]  /*54e0*/  LDS R4, [R0] ;  /* 0x0000000000047984 */ /* 0x000e240000000800 */
[----:B0-----:R-:W-:-:S10]  /*54f0*/  HFMA2.MMA R5, R4, 1, 1, R27 ;  /* 0x3c003c0004057835 */ /* 0x001fd4000000001b */
[----:B------:R-:W0:Y:S02]  /*5500*/  ATOMS.CAST.SPIN R5, [R0], R4, R5 ;  /* 0x000000040005738d */ /* 0x000e240001800005 */
[----:B0-----:R-:W-:-:S13]  /*5510*/  ISETP.EQ.U32.AND P0, PT, R5, 0x1, PT ;  /* 0x000000010500780c */ /* 0x001fda0003f02070 */
[----:B------:R-:W-:Y:S05]  /*5520*/  @!P0 BRA `(.L_x_1033) ;  /* 0xffffffb000008947 */ /* 0x000fea000383ffff */
[----:B------:R-:W-:Y:S05]  /*5530*/  BRA `(.L_x_1031) ;  /* 0x0000003000007947 */ /* 0x000fea0003800000 */
.L_x_1032:
[----:B------:R-:W2:Y:S02]  /*5540*/  LD.E R0, [R8.64] ;  /* 0x0000000608007980 */ /* 0x000ea4000c101900 */
[----:B--2---:R-:W-:-:S05]  /*5550*/  IMAD.IADD R5, R27, 0x1, R0 ;  /* 0x000000011b057824 */ /* 0x004fca00078e0200 */
[----:B------:R0:W-:Y:S02]  /*5560*/  ST.E [R8.64], R5 ;  /* 0x0000000508007985 */ /* 0x0001e4000c101906 */
.L_x_1031:
[----:B------:R-:W-:Y:S05]  /*5570*/  BSYNC B0 ;  /* 0x0000000000007941 */ /* 0x000fea0003800000 */
.L_x_1030:
        /* <DEDUP_REMOVED lines=10> */
.L_x_1037:
[----:B------:R-:W0:Y:S02]  /*5620*/  LDS R6, [R2] ;  /* 0x0000000002067984 */ /* 0x000e240000000800 */
[----:B0-----:R-:W-:-:S06]  /*5630*/  HADD2 R7, R6, R25 ;  /* 0x0000001906077230 */ /* 0x001fcc0000000000 */
[----:B------:R-:W0:Y:S02]  /*5640*/  ATOMS.CAST.SPIN R7, [R2], R6, R7 ;  /* 0x000000060207738d */ /* 0x000e240001800007 */
[----:B0-----:R-:W-:-:S13]  /*5650*/  ISETP.EQ.U32.AND P0, PT, R7, 0x1, PT ;  /* 0x000000010700780c */ /* 0x001fda0003f02070 */
[----:B------:R-:W-:Y:S05]  /*5660*/  @!P0 BRA `(.L_x_1037) ;  /* 0xffffffb000008947 */ /* 0x000fea000383ffff */
[----:B------:R-:W-:Y:S05]  /*5670*/  BRA `(.L_x_1035) ;  /* 0x0000003000007947 */ /* 0x000fea0003800000 */
.L_x_1036:
[----:B------:R-:W2:Y:S02]  /*5680*/  LD.E R0, [R2.64] ;  /* 0x0000000602007980 */ /* 0x000ea4000c101900 */
[----:B--2---:R-:W-:-:S05]  /*5690*/  IMAD.IADD R7, R25, 0x1, R0 ;  /* 0x0000000119077824 */ /* 0x004fca00078e0200 */
[----:B------:R0:W-:Y:S02]  /*56a0*/  ST.E [R2.64], R7 ;  /* 0x0000000702007985 */ /* 0x0001e4000c101906 */
.L_x_1035:
[----:B------:R-:W-:Y:S05]  /*56b0*/  BSYNC B0 ;  /* 0x0000000000007941 */ /* 0x000fea0003800000 */
.L_x_1034:
        /* <DEDUP_REMOVED lines=9> */
.L_x_1041:
[----:B------:R-:W0:Y:S02]  /*5750*/  LDS R6, [R0] ;  /* 0x0000000000067984 */ /* 0x000e240000000800 */
[----:B0-----:R-:W-:-:S10]  /*5760*/  HFMA2.MMA R7, R6, 1, 1, R38 ;  /* 0x3c003c0006077835 */ /* 0x001fd40000000026 */
[----:B------:R-:W0:Y:S02]  /*5770*/  ATOMS.CAST.SPIN R7, [R0], R6, R7 ;  /* 0x000000060007738d */ /* 0x000e240001800007 */
[----:B0-----:R-:W-:-:S13]  /*5780*/  ISETP.EQ.U32.AND P0, PT, R7, 0x1, PT ;  /* 0x000000010700780c */ /* 0x001fda0003f02070 */
[----:B------:R-:W-:Y:S05]  /*5790*/  @!P0 BRA `(.L_x_1041) ;  /* 0xffffffb000008947 */ /* 0x000fea000383ffff */
[----:B------:R-:W-:Y:S05]  /*57a0*/  BRA `(.L_x_1039) ;  /* 0x0000003000007947 */ /* 0x000fea0003800000 */
.L_x_1040:
[----:B------:R-:W2:Y:S02]  /*57b0*/  LD.E R0, [R2.64] ;  /* 0x0000000602007980 */ /* 0x000ea4000c101900 */
[----:B--2---:R-:W-:-:S05]  /*57c0*/  IMAD.IADD R7, R38, 0x1, R0 ;  /* 0x0000000126077824 */ /* 0x004fca00078e0200 */
[----:B------:R0:W-:Y:S02]  /*57d0*/  ST.E [R2.64], R7 ;  /* 0x0000000702007985 */ /* 0x0001e4000c101906 */
.L_x_1039:
[----:B------:R-:W-:Y:S05]  /*57e0*/  BSYNC B0 ;  /* 0x0000000000007941 */ /* 0x000fea0003800000 */
.L_x_1038:
        /* <DEDUP_REMOVED lines=8> */
.L_x_1045:
[----:B------:R-:W0:Y:S02]  /*5870*/  LDS R8, [R6] ;  /* 0x0000000006087984 */ /* 0x000e240000000800 */
[----:B0-----:R-:W-:-:S06]  /*5880*/  HADD2 R9, R8, R33 ;  /* 0x0000002108097230 */ /* 0x001fcc0000000000 */
[----:B------:R-:W0:Y:S02]  /*5890*/  ATOMS.CAST.SPIN R9, [R6], R8, R9 ;  /* 0x000000080609738d */ /* 0x000e240001800009 */
[----:B0-----:R-:W-:-:S13]  /*58a0*/  ISETP.EQ.U32.AND P0, PT, R9, 0x1, PT ;  /* 0x000000010900780c */ /* 0x001fda0003f02070 */
[----:B------:R-:W-:Y:S05]  /*58b0*/  @!P0 BRA `(.L_x_1045) ;  /* 0xffffffb000008947 */ /* 0x000fea000383ffff */
[----:B------:R-:W-:Y:S05]  /*58c0*/  BRA `(.L_x_1043) ;  /* 0x0000003000007947 */ /* 0x000fea0003800000 */
.L_x_1044:
[----:B------:R-:W2:Y:S02]  /*58d0*/  LD.E R0, [R6.64] ;  /* 0x0000000606007980 */ /* 0x000ea4000c101900 */
[----:B--2---:R-:W-:-:S05]  /*58e0*/  IMAD.IADD R9, R33, 0x1, R0 ;  /* 0x0000000121097824 */ /* 0x004fca00078e0200 */
[----:B------:R0:W-:Y:S02]  /*58f0*/  ST.E [R6.64], R9 ;  /* 0x0000000906007985 */ /* 0x0001e4000c101906 */
.L_x_1043:
[----:B------:R-:W-:Y:S05]  /*5900*/  BSYNC B0 ;  /* 0x0000000000007941 */ /* 0x000fea0003800000 */
.L_x_1042:
        /* <DEDUP_REMOVED lines=9> */
.L_x_1049:
[----:B------:R-:W0:Y:S02]  /*59a0*/  LDS R8, [R0] ;  /* 0x0000000000087984 */ /* 0x000e240000000800 */
[----:B0-----:R-:W-:-:S10]  /*59b0*/  HFMA2.MMA R9, R8, 1, 1, R35 ;  /* 0x3c003c0008097835 */ /* 0x001fd40000000023 */
[----:B------:R-:W0:Y:S02]  /*59c0*/  ATOMS.CAST.SPIN R9, [R0], R8, R9 ;  /* 0x000000080009738d */ /* 0x000e240001800009 */
[----:B0-----:R-:W-:-:S13]  /*59d0*/  ISETP.EQ.U32.AND P0, PT, R9, 0x1, PT ;  /* 0x000000010900780c */ /* 0x001fda0003f02070 */
[----:B------:R-:W-:Y:S05]  /*59e0*/  @!P0 BRA `(.L_x_1049) ;  /* 0xffffffb000008947 */ /* 0x000fea000383ffff */
[----:B------:R-:W-:Y:S05]  /*59f0*/  BRA `(.L_x_1047) ;  /* 0x0000003000007947 */ /* 0x000fea0003800000 */
.L_x_1048:
[----:B------:R-:W2:Y:S02]  /*5a00*/  LD.E R0, [R6.64] ;  /* 0x0000000606007980 */ /* 0x000ea4000c101900 */
[----:B--2---:R-:W-:-:S05]  /*5a10*/  IMAD.IADD R9, R35, 0x1, R0 ;  /* 0x0000000123097824 */ /* 0x004fca00078e0200 */
[----:B------:R0:W-:Y:S02]  /*5a20*/  ST.E [R6.64], R9 ;  /* 0x0000000906007985 */ /* 0x0001e4000c101906 */
.L_x_1047:
[----:B------:R-:W-:Y:S05]  /*5a30*/  BSYNC B0 ;  /* 0x0000000000007941 */ /* 0x000fea0003800000 */
.L_x_1046:
        /* <DEDUP_REMOVED lines=8> */
.L_x_1053:
[----:B------:R-:W1:Y:S02]  /*5ac0*/  LDS R8, [R2] ;  /* 0x0000000002087984 */ /* 0x000e640000000800 */
[----:B01----:R-:W-:-:S06]  /*5ad0*/  HADD2 R9, R8, R34 ;  /* 0x0000002208097230 */ /* 0x003fcc0000000000 */
[----:B------:R-:W0:Y:S02]  /*5ae0*/  ATOMS.CAST.SPIN R9, [R2], R8, R9 ;  /* 0x000000080209738d */ /* 0x000e240001800009 */
[----:B0-----:R-:W-:-:S13]  /*5af0*/  ISETP.EQ.U32.AND P0, PT, R9, 0x1, PT ;  /* 0x000000010900780c */ /* 0x001fda0003f02070 */
[----:B------:R-:W-:Y:S05]  /*5b00*/  @!P0 BRA `(.L_x_1053) ;  /* 0xffffffb000008947 */ /* 0x000fea000383ffff */
[----:B------:R-:W-:Y:S05]  /*5b10*/  BRA `(.L_x_1051) ;  /* 0x0000003000007947 */ /* 0x000fea0003800000 */
.L_x_1052:
[----:B------:R-:W2:Y:S02]  /*5b20*/  LD.E R0, [R2.64] ;  /* 0x0000000602007980 */ /* 0x000ea4000c101900 */
[----:B0-2---:R-:W-:-:S05]  /*5b30*/  IMAD.IADD R9, R34, 0x1, R0 ;  /* 0x0000000122097824 */ /* 0x005fca00078e0200 */
[----:B------:R0:W-:Y:S02]  /*5b40*/  ST.E [R2.64], R9 ;  /* 0x0000000902007985 */ /* 0x0001e4000c101906 */
.L_x_1051:
[----:B------:R-:W-:Y:S05]  /*5b50*/  BSYNC B0 ;  /* 0x0000000000007941 */ /* 0x000fea0003800000 */
.L_x_1050:
        /* <DEDUP_REMOVED lines=9> */
.L_x_1057:
[----:B------:R-:W0:Y:S02]  /*5bf0*/  LDS R8, [R2] ;  /* 0x0000000002087984 */ /* 0x000e240000000800 */
[----:B0-----:R-:W-:-:S10]  /*5c00*/  HFMA2.MMA R9, R8, 1, 1, R73 ;  /* 0x3c003c0008097835 */ /* 0x001fd40000000049 */
[----:B------:R-:W0:Y:S02]  /*5c10*/  ATOMS.CAST.SPIN R9, [R2], R8, R9 ;  /* 0x000000080209738d */ /* 0x000e240001800009 */
[----:B0-----:R-:W-:-:S13]  /*5c20*/  ISETP.EQ.U32.AND P0, PT, R9, 0x1, PT ;  /* 0x000000010900780c */ /* 0x001fda0003f02070 */
[----:B------:R-:W-:Y:S05]  /*5c30*/  @!P0 BRA `(.L_x_1057) ;  /* 0xffffffb000008947 */ /* 0x000fea000383ffff */
[----:B------:R-:W-:Y:S05]  /*5c40*/  BRA `(.L_x_1055) ;  /* 0x0000003000007947 */ /* 0x000fea0003800000 */
.L_x_1056:
[----:B------:R-:W2:Y:S02]  /*5c50*/  LD.E R0, [R2.64] ;  /* 0x0000000602007980 */ /* 0x000ea4000c101900 */
[----:B--2---:R-:W-:-:S05]  /*5c60*/  IMAD.IADD R9, R73, 0x1, R0 ;  /* 0x0000000149097824 */ /* 0x004fca00078e0200 */
[----:B------:R0:W-:Y:S02]  /*5c70*/  ST.E [R2.64], R9 ;  /* 0x0000000902007985 */ /* 0x0001e4000c101906 */
.L_x_1055:
[----:B------:R-:W-:Y:S05]  /*5c80*/  BSYNC B0 ;  /* 0x0000000000007941 */ /* 0x000fea0003800000 */
.L_x_1054:
[----:B0-----:R-:W-:-:S05]  /*5c90*/  IADD3 R2, P0, R4, R6, RZ ;  /* 0x0000000604027210 */ /* 0x001fca0007f1e0ff */
[----:B------:R-:W-:-:S07]  /*5ca0*/  IMAD.X R3, R5, 0x1, R7, P0 ;  /* 0x0000000105037824 */ /* 0x000fce00000e0607 */
[----:B------:R-:W2:Y:S02]  /*5cb0*/  ATOM.E.ADD.F16x2.RN.STRONG.GPU P0, RZ, [R2.64], R69 ;  /* 0x0000004502ff798a */ /* 0x000ea4000810e9c6 */
[----:B--2---:R-:W-:Y:S05]  /*5cc0*/  @P0 EXIT ;  /* 0x000000000000094d */ /* 0x004fea0003800000 */
[----:B------:R-:W0:Y:S02]  /*5cd0*/  QSPC.E.S P0, RZ, [R2] ;  /* 0x0000000002ff73aa */ /* 0x000e240000000500 */
[----:B0-----:R-:W-:Y:S05]  /*5ce0*/  @!P0 BRA `(.L_x_1058) ;  /* 0x0000007000008947 */ /* 0x001fea0003800000 */
[----:B------:R-:W-:-:S05]  /*5cf0*/  LOP3.LUT R2, R2, 0xffffff, RZ, 0xc0, !PT ;  /* 0x00ffffff02027812 */ /* 0x000fca00078ec0ff */
.L_x_1059:
[----:B------:R-:W0:Y:S02]  /*5d00*/  LDS R4, [R2] ;  /* 0x0000000002047984 */ /* 0x000e240000000800 */
[----:B0-----:R-:W-:-:S06]  /*5d10*/  HADD2 R5, R4, R69 ;  /* 0x0000004504057230 */ /* 0x001fcc0000000000 */
[----:B------:R-:W0:Y:S02]  /*5d20*/  ATOMS.CAST.SPIN R5, [R2], R4, R5 ;  /* 0x000000040205738d */ /* 0x000e240001800005 */
[----:B0-----:R-:W-:-:S13]  /*5d30*/  ISETP.EQ.U32.AND P0, PT, R5, 0x1, PT ;  /* 0x000000010500780c */ /* 0x001fda0003f02070 */
[----:B------:R-:W-:Y:S05]  /*5d40*/  @!P0 BRA `(.L_x_1059) ;  /* 0xffffffb000008947 */ /* 0x000fea000383ffff */
[----:B------:R-:W-:Y:S05]  /*5d50*/  EXIT ;  /* 0x000000000000794d */ /* 0x000fea0003800000 */
.L_x_1058:
[----:B------:R-:W2:Y:S02]  /*5d60*/  LD.E R0, [R2.64] ;  /* 0x0000000602007980 */ /* 0x000ea4000c101900 */
[----:B--2---:R-:W-:-:S05]  /*5d70*/  IMAD.IADD R5, R69, 0x1, R0 ;  /* 0x0000000145057824 */ /* 0x004fca00078e0200 */
[----:B------:R-:W-:Y:S01]  /*5d80*/  ST.E [R2.64], R5 ;  /* 0x0000000502007985 */ /* 0x000fe2000c101906 */
[----:B------:R-:W-:Y:S05]  /*5d90*/  EXIT ;  /* 0x000000000000794d */ /* 0x000fea0003800000 */
.L_x_1060:
        /* <DEDUP_REMOVED lines=14> */
.L_x_1821:


//--------------------- .text._ZN4vllm4gptq33gemm_half_q_half_gptq_3bit_kernelILb1ELi6EEEvPK6__halfPKjS6_S4_PS2_iiiibPKi --------------------------
	.section	.text._ZN4vllm4gptq33gemm_half_q_half_gptq_3bit_kernelILb1ELi6EEEvPK6__halfPKjS6_S4_PS2_iiiibPKi,"ax",@progbits
	.sectioninfo	@"SHI_REGISTERS=117"
	.align	128
        .global         _ZN4vllm4gptq33gemm_half_q_half_gptq_3bit_kernelILb1ELi6EEEvPK6__halfPKjS6_S4_PS2_iiiibPKi
        .type           _ZN4vllm4gptq33gemm_half_q_half_gptq_3bit_kernelILb1ELi6EEEvPK6__halfPKjS6_S4_PS2_iiiibPKi,@function
        .size           _ZN4vllm4gptq33gemm_half_q_half_gptq_3bit_kernelILb1ELi6EEEvPK6__halfPKjS6_S4_PS2_iiiibPKi,(.L_x_1822 - _ZN4vllm4gptq33gemm_half_q_half_gptq_3bit_kernelILb1ELi6EEEvPK6__halfPKjS6_S4_PS2_iiiibPKi)
        .other          _ZN4vllm4gptq33gemm_half_q_half_gptq_3bit_kernelILb1ELi6EEEvPK6__halfPKjS6_S4_PS2_iiiibPKi,@"STO_CUDA_ENTRY STV_DEFAULT"
_ZN4vllm4gptq33gemm_half_q_half_gptq_3bit_kernelILb1ELi6EEEvPK6__halfPKjS6_S4_PS2_iiiibPKi:
.text._ZN4vllm4gptq33gemm_half_q_half_gptq_3bit_kernelILb1ELi6EEEvPK6__halfPKjS6_S4_PS2_iiiibPKi:
        /* <DEDUP_REMOVED lines=49> */
.L_x_1063:
        /* <DEDUP_REMOVED lines=22> */
.L_x_1062:
[----:B------:R-:W-:Y:S05]  /*0470*/  BSYNC B0 ;  /* 0x0000000000007941 */ /* 0x000fea0003800000 */
.L_x_1061:
        /* <DEDUP_REMOVED lines=75> */
.L_x_1067:
        /* <DEDUP_REMOVED lines=16> */
.L_x_1066:
        /* <DEDUP_REMOVED lines=17> */
.L_x_1065:
        /* <DEDUP_REMOVED lines=14> */
.L_x_1068:
[----:B------:R-:W-:Y:S05]  /*0c20*/  BSYNC B0 ;  /* 0x0000000000007941 */ /* 0x000fea0003800000 */
.L_x_1064:
        /* <DEDUP_REMOVED lines=45> */
.L_x_1076:
[----:B------:R-:W-:Y:S01]  /*0f00*/  ISETP.NE.AND P0, PT, R107, R96, PT ;  /* 0x000000606b00720c */ /* 0x000fe20003f05270 */
[----:B------:R-:W-:-:S12]  /*0f10*/  IMAD.MOV.U32 R113, RZ, RZ, R109 ;  /* 0x000000ffff717224 */ /* 0x000fd800078e006d */
        /* <DEDUP_REMOVED lines=24> */
.L_x_1074:
[----:B-----5:R-:W-:Y:S01]  /*10a0*/  SHF.R.U32.HI R13, RZ, R103, R16 ;  /* 0x00000067ff0d7219 */ /* 0x020fe20000011610 */
[----:B------:R-:W-:Y:S05]  /*10b0*/  BRA `(.L_x_1075) ;  /* 0x0000006000007947 */ /* 0x000fea0003800000 */
.L_x_1073:
[----:B------:R-:W2:Y:S02]  /*10c0*/  LDG.E.CONSTANT R13, [R14.64+0x4] ;  /* 0x000004060e0d7981 */ /* 0x000ea4000c1e9900 */
[----:B--2---:R-:W-:-:S05]  /*10d0*/  IMAD.SHL.U32 R13, R13, 0x100, RZ ;  /* 0x000001000d0d7824 */ /* 0x004fca00078e00ff */
[----:B------:R-:W-:-:S04]  /*10e0*/  LOP3.LUT R13, R13, 0xf00, RZ, 0xc0, !PT ;  /* 0x00000f000d0d7812 */ /* 0x000fc800078ec0ff */
[----:B-----5:R-:W-:Y:S01]  /*10f0*/  LEA.HI R13, R16, R13, RZ, 0x8 ;  /* 0x0000000d100d7211 */ /* 0x020fe200078f40ff */
[----:B------:R-:W-:Y:S05]  /*1100*/  BRA `(.L_x_1075) ;  /* 0x0000001000007947 */ /* 0x000fea0003800000 */
.L_x_1072:
[----:B-----5:R-:W-:Y:S02]  /*1110*/  SHF.R.U32.HI R13, RZ, R95, R16 ;  /* 0x0000005fff0d7219 */ /* 0x020fe40000011610 */
.L_x_1075:
[----:B------:R-:W-:Y:S05]  /*1120*/  BSYNC B0 ;  /* 0x0000000000007941 */ /* 0x000fea0003800000 */
.L_x_1071:
        /* <DEDUP_REMOVED lines=13> */
.L_x_1070:
[----:B0-----:R0:W2:Y:S01]  /*1200*/  LDG.E.128.CONSTANT R16, [R112.64] ;  /* 0x0000000670107981 */ /* 0x0010a2000c1e9d00 */
[----:B------:R-:W-:-:S04]  /*1210*/  IMAD.MOV.U32 R27, RZ, RZ, 0x4 ;  /* 0x00000004ff1b7424 */ /* 0x000fc800078e00ff */
        /* <DEDUP_REMOVED lines=14> */
[----:B------:R1:W-:Y:S01]  /*1300*/  I2F.F16 R48, R69 ;  /* 0x0000004500307306 */ /* 0x0003e20000200c00 */
[----:B0-----:R-:W-:-:S07]  /*1310*/  PRMT R53, R13, 0x5410, R26 ;  /* 0x000054100d357816 */ /* 0x001fce000000001a */
[----:B------:R0:W4:Y:S01]  /*1320*/  I2F.F16 R70, R81 ;  /* 0x0000005100467306 */ /* 0x0001220000200c00 */
[----:B-1----:R-:W-:-:S07]  /*1330*/  LOP3.LUT R69, R69, 0xe400, RZ, 0xfc, !PT ;  /* 0x0000e40045457812 */ /* 0x002fce00078efcff */
[----:B------:R1:W4:Y:S01]  /*1340*/  I2F.F16 R71, R87 ;  /* 0x0000005700477306 */ /* 0x0003220000200c00 */
[----:B0-----:R-:W-:-:S07]  /*1350*/  LOP3.LUT R81, R81, 0xe400, RZ, 0xfc, !PT ;  /* 0x0000e40051517812 */ /* 0x001fce00078efcff */
[----:B------:R0:W0:Y:S01]  /*1360*/  I2F.F16 R41, R75 ;  /* 0x0000004b00297306 */ /* 0x0000220000200c00 */
[----:B-1----:R-:W-:Y:S01]  /*1370*/  LOP3.LUT R87, R87, 0xe400, RZ, 0xfc, !PT ;  /* 0x0000e40057577812 */ /* 0x002fe200078efcff */
[C---:B----4-:R-:W-:Y:S02]  /*1380*/  HADD2 R70, R53.reuse, -R70.H0_H0 ;  /* 0xa000004635467230 */ /* 0x050fe40000000000 */
[C---:B------:R-:W-:Y:S01]  /*1390*/  HADD2 R71, R53.reuse, -R71.H0_H0 ;  /* 0xa000004735477230 */ /* 0x040fe20000000000 */
[----:B0-----:R-:W-:Y:S01]  /*13a0*/  LOP3.LUT R75, R75, 0xe400, RZ, 0xfc, !PT ;  /* 0x0000e4004b4b7812 */ /* 0x001fe200078efcff */
[----:B------:R-:W-:Y:S01]  /*13b0*/  HADD2 R41, R53, -R41.H0_H0 ;  /* 0xa000002935297230 */ /* 0x000fe20000000000 */
[C---:B--2---:R-:W-:Y:S02]  /*13c0*/  LOP3.LUT R13, R16.reuse, 0x70007, RZ, 0xc0, !PT ;  /* 0x00070007100d7812 */ /* 0x044fe400078ec0ff */
        /* <DEDUP_REMOVED lines=11> */
[C---:B------:R-:W-:Y:S02]  /*1480*/  LOP3.LUT R51, R19.reuse, 0x70007, RZ, 0xc0, !PT ;  /* 0x0007000713337812 */ /* 0x040fe400078ec0ff */
[----:B------:R-:W-:Y:S02]  /*1490*/  LOP3.LUT R52, R19, 0x380038, RZ, 0xc0, !PT ;  /* 0x0038003813347812 */ /* 0x000fe400078ec0ff */
[----:B------:R-:W-:-:S02]  /*14a0*/  SHF.R.U32.HI R29, RZ, 0x6, R19 ;  /* 0x00000006ff1d7819 */ /* 0x000fc40000011613 */
[----:B------:R-:W-:Y:S02]  /*14b0*/  SHF.R.U32.HI R50, RZ, 0xf, R19 ;  /* 0x0000000fff327819 */ /* 0x000fe40000011613 */
[----:B------:R-:W0:Y:S01]  /*14c0*/  LDS.128 R16, [UR4] ;  /* 0x00000004ff107984 */ /* 0x000e220008000c00 */
[C---:B---3--:R-:W-:Y:S02]  /*14d0*/  LOP3.LUT R28, R21.reuse, 0x70007, RZ, 0xc0, !PT ;  /* 0x00070007151c7812 */ /* 0x048fe400078ec0ff */
        /* <DEDUP_REMOVED lines=8> */
[----:B------:R-:W-:Y:S02]  /*1560*/  SHF.R.U32.HI R31, RZ, 0xe, R20 ;  /* 0x0000000eff1f7819 */ /* 0x000fe40000011614 */
[----:B------:R-:W-:-:S02]  /*1570*/  LOP3.LUT R22, R23, 0x70007, RZ, 0xc0, !PT ;  /* 0x0007000717167812 */ /* 0x000fc400078ec0ff */
[----:B------:R-:W-:Y:S02]  /*1580*/  LOP3.LUT R47, R23, 0x380038, RZ, 0xc0, !PT ;  /* 0x00380038172f7812 */ /* 0x000fe400078ec0ff */
[--C-:B------:R-:W-:Y:S02]  /*1590*/  SHF.R.U32.HI R62, RZ, 0x6, R23.reuse ;  /* 0x00000006ff3e7819 */ /* 0x100fe40000011617 */
[----:B------:R-:W-:Y:S02]  /*15a0*/  LOP3.LUT R14, R14, 0x10001, RZ, 0xc0, !PT ;  /* 0x000100010e0e7812 */ /* 0x000fe400078ec0ff */
[----:B------:R-:W-:Y:S02]  /*15b0*/  SHF.R.U32.HI R23, RZ, 0xe, R23 ;  /* 0x0000000eff177819 */ /* 0x000fe40000011617 */
[----:B------:R-:W-:Y:S02]  /*15c0*/  LOP3.LUT R37, R37, 0x10001, RZ, 0xc0, !PT ;  /* 0x0001000125257812 */ /* 0x000fe400078ec0ff */
[----:B------:R-:W-:-:S02]  /*15d0*/  LOP3.LUT R50, R50, 0x10001, RZ, 0xc0, !PT ;  /* 0x0001000132327812 */ /* 0x000fc400078ec0ff */
[----:B------:R-:W-:Y:S02]  /*15e0*/  LOP3.LUT R38, R38, 0x64006400, RZ, 0xfc, !PT ;  /* 0x6400640026267812 */ /* 0x000fe400078efcff */
[----:B------:R-:W-:Y:S01]  /*15f0*/  LOP3.LUT R78, R40, 0x20002, R49, 0xf8, !PT ;  /* 0x00020002284e7812 */ /* 0x000fe200078ef831 */
[----:B------:R-:W-:Y:S01]  /*1600*/  HADD2 R40, R53, -R48.H0_H0 ;  /* 0xa000003035287230 */ /* 0x000fe20000000000 */
[----:B------:R-:W-:Y:S02]  /*1610*/  LOP3.LUT R72, R14, 0x20002, R31, 0xf8, !PT ;  /* 0x000200020e487812 */ /* 0x000fe400078ef81f */
[----:B------:R-:W-:Y:S02]  /*1620*/  LOP3.LUT R80, R50, 0x20002, R23, 0xf8, !PT ;  /* 0x0002000232507812 */ /* 0x000fe400078ef817 */
[----:B------:R-:W-:Y:S02]  /*1630*/  LOP3.LUT R14, R13, 0x64006400, RZ, 0xfc, !PT ;  /* 0x640064000d0e7812 */ /* 0x000fe400078efcff */
[----:B------:R-:W-:Y:S01]  /*1640*/  LOP3.LUT R48, R51, 0x64006400, RZ, 0xfc, !PT ;  /* 0x6400640033307812 */ /* 0x000fe200078efcff */
[----:B------:R-:W-:Y:S01]  /*1650*/  HADD2 R51, R38, R75.H0_H0 ;  /* 0x2000004b26337230 */ /* 0x000fe20000000000 */
[----:B------:R-:W-:Y:S01]  /*1660*/  LOP3.LUT R74, R37, 0x20002, R74, 0xf8, !PT ;  /* 0x00020002254a7812 */ /* 0x000fe200078ef84a */
[----:B------:R-:W-:Y:S01]  /*1670*/  HADD2 R55, R14, R87.H0_H0 ;  /* 0x200000570e377230 */ /* 0x000fe20000000000 */
[----:B------:R-:W-:Y:S01]  /*1680*/  LOP3.LUT R13, R36, 0x64006400, RZ, 0xfc, !PT ;  /* 0x64006400240d7812 */ /* 0x000fe200078efcff */
[----:B------:R-:W-:Y:S01]  /*1690*/  HADD2 R48, R48, R69.H0_H0 ;  /* 0x2000004530307230 */ /* 0x000fe20000000000 */
[----:B------:R-:W-:-:S02]  /*16a0*/  LOP3.LUT R50, R39, 0x64006400, RZ, 0xfc, !PT ;  /* 0x6400640027327812 */ /* 0x000fc400078efcff */
[----:B------:R-:W1:Y:S01]  /*16b0*/  LDS.128 R36, [UR4+0x10] ;  /* 0x00001004ff247984 */ /* 0x000e620008000c00 */
[----:B------:R-:W-:Y:S01]  /*16c0*/  LOP3.LUT R54, R15, 0x64006400, RZ, 0xfc, !PT ;  /* 0x640064000f367812 */ /* 0x000fe200078efcff */
[-C--:B0-----:R-:W-:Y:S01]  /*16d0*/  HFMA2.MMA R15, R51, R16.reuse, RZ ;  /* 0x00000010330f7235 */ /* 0x081fe200000000ff */
[----:B------:R-:W-:Y:S01]  /*16e0*/  LOP3.LUT R30, R30, 0x64006400, RZ, 0xfc, !PT ;  /* 0x640064001e1e7812 */ /* 0x000fe200078efcff */
[----:B------:R-:W-:Y:S01]  /*16f0*/  HFMA2 R50, R50, 0.125, 0.125, R41.H0_H0 ;  /* 0x3000300032327831 */ /* 0x000fe20000040029 */
[----:B------:R-:W-:Y:S01]  /*1700*/  LOP3.LUT R49, R52, 0x64006400, RZ, 0xfc, !PT ;  /* 0x6400640034317812 */ /* 0x000fe200078efcff */
[----:B------:R-:W-:Y:S01]  /*1710*/  HFMA2 R52, R13, 0.125, 0.125, R70.H0_H0 ;  /* 0x300030000d347831 */ /* 0x000fe20000040046 */
[----:B------:R-:W-:Y:S01]  /*1720*/  HFMA2.MMA R13, R55, R16, RZ ;  /* 0x00000010370d7235 */ /* 0x000fe200000000ff */
[----:B------:R-:W-:Y:S01]  /*1730*/  HFMA2 R54, R54, 0.125, 0.125, R71.H0_H0 ;  /* 0x3000300036367831 */ /* 0x000fe20000040047 */
[C---:B------:R-:W-:Y:S01]  /*1740*/  LOP3.LUT R27, R20.reuse, 0x70007, RZ, 0xc0, !PT ;  /* 0x00070007141b7812 */ /* 0x040fe200078ec0ff */
[----:B------:R-:W-:Y:S01]  /*1750*/  HADD2 R53, R30, R81.H0_H0 ;  /* 0x200000511e357230 */ /* 0x000fe20000000000 */
[----:B------:R-:W-:Y:S01]  /*1760*/  LOP3.LUT R44, R20, 0x380038, RZ, 0xc0, !PT ;  /* 0x00380038142c7812 */ /* 0x000fe200078ec0ff */
[----:B------:R-:W-:Y:S01]  /*1770*/  HFMA2 R49, R49, 0.125, 0.125, R40.H0_H0 ;  /* 0x3000300031317831 */ /* 0x000fe20000040028 */
[----:B------:R-:W-:Y:S01]  /*1780*/  SHF.R.U32.HI R42, RZ, 0x6, R20 ;  /* 0x00000006ff2a7819 */ /* 0x000fe20000011614 */
[-C--:B------:R-:W-:Y:S01]  /*1790*/  HFMA2 R14, R53, R16.reuse, RZ.H0_H0 ;  /* 0x00000010350e7231 */ /* 0x080fe200000400ff */
[----:B------:R-:W-:Y:S01]  /*17a0*/  LOP3.LUT R20, R26, 0x70007, RZ, 0xc0, !PT ;  /* 0x000700071a147812 */ /* 0x000fe200078ec0ff */
[-C--:B------:R-:W-:Y:S01]  /*17b0*/  HFMA2.MMA R57, R54, R17.reuse, R13 ;  /* 0x0000001136397235 */ /* 0x080fe2000000000d */
[----:B------:R-:W-:Y:S01]  /*17c0*/  HFMA2 R16, R48, R16, RZ.H0_H0 ;  /* 0x0000001030107231 */ /* 0x000fe200000400ff */
        /* <DEDUP_REMOVED lines=8> */
[----:B------:R-:W-:Y:S01]  /*1850*/  LOP3.LUT R56, R13, 0x64006400, RZ, 0xfc, !PT ;  /* 0x640064000d387812 */ /* 0x000fe200078efcff */
[----:B------:R-:W-:Y:S01]  /*1860*/  HADD2 R13, R20, R75.H0_H0 ;  /* 0x2000004b140d7230 */ /* 0x000fe20000000000 */
[----:B------:R-:W-:Y:S02]  /*1870*/  LOP3.LUT R16, R15, 0x64006400, RZ, 0xfc, !PT ;  /* 0x640064000f107812 */ /* 0x000fe400078efcff */
[----:B------:R-:W-:Y:S01]  /*1880*/  LOP3.LUT R58, R30, 0x64006400, RZ, 0xfc, !PT ;  /* 0x640064001e3a7812 */ /* 0x000fe200078efcff */
[----:B------:R-:W-:Y:S01]  /*1890*/  HADD2 R56, R56, R87.H0_H0 ;  /* 0x2000005738387230 */ /* 0x000fe20000000000 */
[----:B------:R-:W-:Y:S01]  /*18a0*/  LOP3.LUT R30, R23, 0x64006400, RZ, 0xfc, !PT ;  /* 0x64006400171e7812 */ /* 0x000fe200078efcff */
[----:B------:R-:W-:Y:S01]  /*18b0*/  HADD2 R15, R16, R81.H0_H0 ;  /* 0x20000051100f7230 */ /* 0x000fe20000000000 */
[----:B------:R-:W-:Y:S01]  /*18c0*/  LOP3.LUT R31, R29, 0x380038, RZ, 0xc0, !PT ;  /* 0x003800381d1f7812 */ /* 0x000fe200078ec0ff */
[-C--:B------:R-:W-:Y:S01]  /*18d0*/  HFMA2.MMA R60, R13, R18.reuse, R60 ;  /* 0x000000120d3c7235 */ /* 0x080fe2000000003c */
[----:B------:R-:W-:Y:S01]  /*18e0*/  LOP3.LUT R26, R26, 0x1c001c0, RZ, 0xc0, !PT ;  /* 0x01c001c01a1a7812 */ /* 0x000fe200078ec0ff */
[----:B------:R-:W-:Y:S01]  /*18f0*/  HFMA2 R16, R30, 0.125, 0.125, R41.H0_H0 ;  /* 0x300030001e107831 */ /* 0x000fe20000040029 */
[----:B------:R-:W-:Y:S01]  /*1900*/  LOP3.LUT R31, R31, 0x64006400, RZ, 0xfc, !PT ;  /* 0x640064001f1f7812 */ /* 0x000fe200078efcff */
[----:B------:R-:W-:Y:S01]  /*1910*/  HADD2 R23, R58, R69.H0_H0 ;  /* 0x200000453a177230 */ /* 0x000fe20000000000 */
[----:B------:R-:W-:Y:S01]  /*1920*/  LOP3.LUT R30, R26, 0x64006400, RZ, 0xfc, !PT ;  /* 0x640064001a1e7812 */ /* 0x000fe200078efcff */
[----:B------:R-:W-:Y:S01]  /*1930*/  HFMA2.MMA R57, R56, R18, R57 ;  /* 0x0000001238397235 */ /* 0x000fe20000000039 */
[----:B------:R-:W-:Y:S01]  /*1940*/  LOP3.LUT R14, R24, 0x380038, RZ, 0xc0, !PT ;  /* 0x00380038180e7812 */ /* 0x000fe200078ec0ff */
[----:B------:R-:W-:Y:S01]  /*1950*/  HFMA2 R20, R31, 0.125, 0.125, R40.H0_H0 ;  /* 0x300030001f147831 */ /* 0x000fe20000040028 */
[C---:B------:R-:W-:Y:S01]  /*1960*/  LOP3.LUT R17, R25.reuse, 0x380038, RZ, 0xc0, !PT ;  /* 0x0038003819117812 */ /* 0x040fe200078ec0ff */
[----:B------:R-:W-:Y:S01]  /*1970*/  HFMA2.MMA R31, R16, R19, R60 ;  /* 0x00000013101f7235 */ /* 0x000fe2000000003c */
[----:B------:R-:W-:Y:S01]  /*1980*/  LOP3.LUT R25, R25, 0x1c001c0, RZ, 0xc0, !PT ;  /* 0x01c001c019197812 */ /* 0x000fe200078ec0ff */
[-C--:B------:R-:W-:Y:S01]  /*1990*/  HFMA2 R59, R15, R18.reuse, R59 ;  /* 0x000000120f3b7231 */ /* 0x080fe2000000003b */
[----:B------:R-:W-:Y:S01]  /*19a0*/  LOP3.LUT R58, R21, 0x64006400, RZ, 0xfc, !PT ;  /* 0x64006400153a7812 */ /* 0x000fe200078efcff */
[----:B------:R-:W-:Y:S01]  /*19b0*/  HFMA2 R21, R30, 0.015625, 0.015625, R41.H1_H1 ;  /* 0x240024001e157831 */ /* 0x000fe20000060029 */
[----:B------:R-:W-:Y:S01]  /*19c0*/  LOP3.LUT R14, R14, 0x64006400, RZ, 0xfc, !PT ;  /* 0x640064000e0e7812 */ /* 0x000fe200078efcff */
[----:B------:R-:W-:Y:S01]  /*19d0*/  HFMA2 R63, R23, R18, R63 ;  /* 0x00000012173f7231 */ /* 0x000fe2000000003f */
[----:B------:R-:W-:-:S02]  /*19e0*/  LOP3.LUT R25, R25, 0x64006400, RZ, 0xfc, !PT ;  /* 0x6400640019197812 */ /* 0x000fc400078efcff */
[----:B------:R-:W-:Y:S01]  /*19f0*/  LOP3.LUT R17, R17, 0x64006400, RZ, 0xfc, !PT ;  /* 0x6400640011117812 */ /* 0x000fe200078efcff */
[----:B------:R-:W-:Y:S01]  /*1a00*/  HFMA2 R14, R14, 0.125, 0.125, R71.H0_H0 ;  /* 0x300030000e0e7831 */ /* 0x000fe20000040047 */
[----:B------:R-:W-:Y:S01]  /*1a10*/  LOP3.LUT R26, R27, 0x64006400, RZ, 0xfc, !PT ;  /* 0x640064001b1a7812 */ /* 0x000fe200078efcff */
[----:B-1----:R-:W-:Y:S01]  /*1a20*/  HFMA2.MMA R31, R21, R36, R31 ;  /* 0x00000024151f7235 */ /* 0x002fe2000000001f */
[----:B------:R-:W-:Y:S01]  /*1a30*/  LOP3.LUT R24, R24, 0x1c001c0, RZ, 0xc0, !PT ;  /* 0x01c001c018187812 */ /* 0x000fe200078ec0ff */
[--C-:B------:R-:W-:Y:S01]  /*1a40*/  HFMA2 R18, R25, 0.015625, 0.015625, R70.reuse.H1_H1 ;  /* 0x2400240019127831 */ /* 0x100fe20000060046 */
[----:B------:R-:W-:Y:S01]  /*1a50*/  LOP3.LUT R29, R29, 0x1c001c0, RZ, 0xc0, !PT ;  /* 0x01c001c01d1d7812 */ /* 0x000fe200078ec0ff */
[----:B------:R-:W-:Y:S01]  /*1a60*/  HFMA2 R17, R17, 0.125, 0.125, R70.H0_H0 ;  /* 0x3000300011117831 */ /* 0x000fe20000040046 */
[----:B------:R-:W-:Y:S01]  /*1a70*/  LOP3.LUT R24, R24, 0x64006400, RZ, 0xfc, !PT ;  /* 0x6400640018187812 */ /* 0x000fe200078efcff */
[----:B------:R-:W-:Y:S01]  /*1a80*/  HADD2 R25, R26, R87.H0_H0 ;  /* 0x200000571a197230 */ /* 0x000fe20000000000 */
[----:B------:R-:W-:Y:S01]  /*1a90*/  LOP3.LUT R28, R28, 0x64006400, RZ, 0xfc, !PT ;  /* 0x640064001c1c7812 */ /* 0x000fe200078efcff */
[----:B------:R-:W-:Y:S01]  /*1aa0*/  HADD2 R26, R58, R75.H0_H0 ;  /* 0x2000004b3a1a7230 */ /* 0x000fe20000000000 */
[----:B------:R-:W-:Y:S01]  /*1ab0*/  HFMA2.MMA R57, R14, R19, R57 ;  /* 0x000000130e397235 */ /* 0x000fe20000000039 */
[-C--:B------:R-:W-:Y:S01]  /*1ac0*/  HFMA2 R59, R17, R19.reuse, R59 ;  /* 0x00000013113b7231 */ /* 0x080fe2000000003b */
[----:B------:R-:W-:Y:S01]  /*1ad0*/  LOP3.LUT R60, R22, 0x64006400, RZ, 0xfc, !PT ;  /* 0x64006400163c7812 */ /* 0x000fe200078efcff */
[----:B------:R-:W-:Y:S01]  /*1ae0*/  HFMA2 R63, R20, R19, R63 ;  /* 0x00000013143f7231 */ /* 0x000fe2000000003f */
[----:B------:R-:W-:Y:S01]  /*1af0*/  LOP3.LUT R19, R29, 0x64006400, RZ, 0xfc, !PT ;  /* 0x640064001d137812 */ /* 0x000fe200078efcff */
[----:B------:R-:W-:Y:S01]  /*1b00*/  HFMA2 R22, R24, 0.015625, 0.015625, R71.H1_H1 ;  /* 0x2400240018167831 */ /* 0x000fe20000060047 */
[----:B------:R-:W-:Y:S01]  /*1b10*/  HFMA2.MMA R65, R26, R37, R31 ;  /* 0x000000251a417235 */ /* 0x000fe2000000001f */
[----:B------:R-:W-:Y:S01]  /*1b20*/  HADD2 R24, R28, R81.H0_H0 ;  /* 0x200000511c187230 */ /* 0x000fe20000000000 */
[----:B------:R-:W-:Y:S01]  /*1b30*/  LOP3.LUT R44, R44, 0x64006400, RZ, 0xfc, !PT ;  /* 0x640064002c2c7812 */ /* 0x000fe200078efcff */
[----:B------:R-:W0:Y:S01]  /*1b40*/  LDS.128 R28, [UR4+0x20] ;  /* 0x00002004ff1c7984 */ /* 0x000e220008000c00 */
[----:B------:R-:W-:Y:S01]  /*1b50*/  HFMA2 R19, R19, 0.015625, 0.015625, R40.H1_H1 ;  /* 0x2400240013137831 */ /* 0x000fe20000060028 */
[----:B------:R-:W-:Y:S01]  /*1b60*/  HFMA2.MMA R57, R22, R36, R57 ;  /* 0x0000002416397235 */ /* 0x000fe20000000039 */
[-C--:B------:R-:W-:Y:S01]  /*1b70*/  HFMA2 R59, R18, R36.reuse, R59 ;  /* 0x00000024123b7231 */ /* 0x080fe2000000003b */
[----:B------:R-:W-:Y:S01]  /*1b80*/  LOP3.LUT R46, R46, 0x64006400, RZ, 0xfc, !PT ;  /* 0x640064002e2e7812 */ /* 0x000fe200078efcff */
[----:B------:R-:W-:Y:S01]  /*1b90*/  HFMA2 R36, R19, R36, R63 ;  /* 0x0000002413247231 */ /* 0x000fe2000000003f */
[----:B------:R-:W-:Y:S01]  /*1ba0*/  LOP3.LUT R45, R45, 0x64006400, RZ, 0xfc, !PT ;  /* 0x640064002d2d7812 */ /* 0x000fe200078efcff */
[----:B------:R-:W-:Y:S01]  /*1bb0*/  HADD2 R27, R60, R69.H0_H0 ;  /* 0x200000453c1b7230 */ /* 0x000fe20000000000 */
[----:B------:R-:W-:Y:S01]  /*1bc0*/  HFMA2.MMA R60, R25, R37, R57 ;  /* 0x00000025193c7235 */ /* 0x000fe20000000039 */
[-C--:B------:R-:W-:Y:S01]  /*1bd0*/  HFMA2 R63, R24, R37.reuse, R59 ;  /* 0x00000025183f7231 */ /* 0x080fe2000000003b */
        /* <DEDUP_REMOVED lines=8> */
[----:B------:R-:W-:-:S02]  /*1c60*/  LOP3.LUT R59, R62, 0x70007, RZ, 0xc0, !PT ;  /* 0x000700073e3b7812 */ /* 0x000fc400078ec0ff */
[----:B------:R-:W-:Y:S01]  /*1c70*/  LOP3.LUT R36, R36, 0x64006400, RZ, 0xfc, !PT ;  /* 0x6400640024247812 */ /* 0x000fe200078efcff */
[-C--:B------:R-:W-:Y:S01]  /*1c80*/  HFMA2 R63, R45, R38.reuse, R63 ;  /* 0x000000262d3f7231 */ /* 0x080fe2000000003f */
[----:B------:R-:W-:Y:S01]  /*1c90*/  LOP3.LUT R58, R37, 0x64006400, RZ, 0xfc, !PT ;  /* 0x64006400253a7812 */ /* 0x000fe200078efcff */
[-C--:B------:R-:W-:Y:S01]  /*1ca0*/  HFMA2.MMA R37, R44, R38.reuse, R60 ;  /* 0x000000262c257235 */ /* 0x080fe2000000003c */
[----:B------:R-:W-:Y:S01]  /*1cb0*/  LOP3.LUT R64, R47, 0x64006400, RZ, 0xfc, !PT ;  /* 0x640064002f407812 */ /* 0x000fe200078efcff */
[----:B------:R-:W-:Y:S01]  /*1cc0*/  HFMA2 R47, R57, 0.125, 0.125, R40.H0_H0 ;  /* 0x30003000392f7831 */ /* 0x000fe20000040028 */
[----:B------:R-:W-:Y:S01]  /*1cd0*/  LOP3.LUT R66, R59, 0x64006400, RZ, 0xfc, !PT ;  /* 0x640064003b427812 */ /* 0x000fe200078efcff */
[----:B------:R-:W-:Y:S01]  /*1ce0*/  HADD2 R60, R36, R87.H0_H0 ;  /* 0x20000057243c7230 */ /* 0x000fe20000000000 */
[----:B------:R-:W-:Y:S01]  /*1cf0*/  HFMA2.MMA R65, R46, R38, R65 ;  /* 0x000000262e417235 */ /* 0x000fe20000000041 */
[----:B------:R-:W-:Y:S01]  /*1d00*/  HFMA2 R38, R47, R38, R67 ;  /* 0x000000262f267231 */ /* 0x000fe20000000043 */
[C---:B------:R-:W-:Y:S01]  /*1d10*/  LOP3.LUT R36, R42.reuse, 0x380038, RZ, 0xc0, !PT ;  /* 0x003800382a247812 */ /* 0x040fe200078ec0ff */
        /* <DEDUP_REMOVED lines=11> */
[----:B------:R-:W-:-:S02]  /*1dd0*/  LOP3.LUT R39, R62, 0x380038, RZ, 0xc0, !PT ;  /* 0x003800383e277812 */ /* 0x000fc400078ec0ff */
[----:B------:R-:W-:Y:S01]  /*1de0*/  LOP3.LUT R37, R37, 0x64006400, RZ, 0xfc, !PT ;  /* 0x6400640025257812 */ /* 0x000fe200078efcff */
[----:B------:R-:W-:Y:S01]  /*1df0*/  HFMA2 R64, R36, 0.125, 0.125, R71.H0_H0 ;  /* 0x3000300024407831 */ /* 0x000fe20000040047 */
[----:B------:R-:W-:Y:S02]  /*1e00*/  LOP3.LUT R62, R62, 0x1c001c0, RZ, 0xc0, !PT ;  /* 0x01c001c03e3e7812 */ /* 0x000fe400078ec0ff */
[----:B------:R-:W-:Y:S01]  /*1e10*/  LOP3.LUT R38, R38, 0x64006400, RZ, 0xfc, !PT ;  /* 0x6400640026267812 */ /* 0x000fe200078efcff */
[----:B------:R-:W-:Y:S01]  /*1e20*/  HFMA2 R63, R37, 0.125, 0.125, R70.H0_H0 ;  /* 0x30003000253f7831 */ /* 0x000fe20000040046 */
[----:B------:R-:W-:Y:S01]  /*1e30*/  LOP3.LUT R43, R43, 0x1c001c0, RZ, 0xc0, !PT ;  /* 0x01c001c02b2b7812 */ /* 0x000fe200078ec0ff */
[----:B0-----:R-:W-:Y:S01]  /*1e40*/  HFMA2.MMA R36, R64, R28, R67 ;  /* 0x0000001c40247235 */ /* 0x001fe20000000043 */
[----:B------:R-:W-:Y:S01]  /*1e50*/  LOP3.LUT R61, R61, 0x1c001c0, RZ, 0xc0, !PT ;  /* 0x01c001c03d3d7812 */ /* 0x000fe200078ec0ff */
[----:B------:R-:W-:Y:S01]  /*1e60*/  HFMA2 R37, R63, R28, R68 ;  /* 0x0000001c3f257231 */ /* 0x000fe20000000044 */
[----:B------:R-:W-:-:S02]  /*1e70*/  LOP3.LUT R42, R42, 0x64006400, RZ, 0xfc, !PT ;  /* 0x640064002a2a7812 */ /* 0x000fc400078efcff */
[----:B------:R-:W-:Y:S01]  /*1e80*/  LOP3.LUT R65, R62, 0x64006400, RZ, 0xfc, !PT ;  /* 0x640064003e417812 */ /* 0x000fe200078efcff */
[----:B------:R-:W-:Y:S01]  /*1e90*/  HFMA2 R62, R38, 0.125, 0.125, R41.H0_H0 ;  /* 0x30003000263e7831 */ /* 0x000fe20000040029 */
[----:B------:R-:W-:Y:S01]  /*1ea0*/  LOP3.LUT R39, R39, 0x64006400, RZ, 0xfc, !PT ;  /* 0x6400640027277812 */ /* 0x000fe200078efcff */
[----:B------:R-:W-:Y:S01]  /*1eb0*/  HFMA2 R68, R42, 0.015625, 0.015625, R71.H1_H1 ;  /* 0x240024002a447831 */ /* 0x000fe20000060047 */
[----:B------:R-:W-:Y:S01]  /*1ec0*/  LOP3.LUT R43, R43, 0x64006400, RZ, 0xfc, !PT ;  /* 0x640064002b2b7812 */ /* 0x000fe200078efcff */
[--C-:B------:R-:W-:Y:S01]  /*1ed0*/  HFMA2 R65, R65, 0.015625, 0.015625, R40.reuse.H1_H1 ;  /* 0x2400240041417831 */ /* 0x100fe20000060028 */
[----:B------:R-:W-:Y:S01]  /*1ee0*/  LOP3.LUT R66, R61, 0x64006400, RZ, 0xfc, !PT ;  /* 0x640064003d427812 */ /* 0x000fe200078efcff */
[----:B------:R-:W-:Y:S01]  /*1ef0*/  HFMA2 R61, R39, 0.125, 0.125, R40.H0_H0 ;  /* 0x30003000273d7831 */ /* 0x000fe20000040028 */
[----:B------:R-:W-:Y:S01]  /*1f00*/  HFMA2.MMA R73, R62, R28, R73 ;  /* 0x0000001c3e497235 */ /* 0x000fe20000000049 */
[----:B------:R-:W-:Y:S01]  /*1f10*/  HFMA2 R67, R43, 0.015625, 0.015625, R70.H1_H1 ;  /* 0x240024002b437831 */ /* 0x000fe20000060046 */
[C---:B------:R-:W-:Y:S01]  /*1f20*/  LOP3.LUT R84, R33.reuse, 0x70007, RZ, 0xc0, !PT ;  /* 0x0007000721547812 */ /* 0x040fe200078ec0ff */
[----:B------:R-:W-:Y:S01]  /*1f30*/  HFMA2 R66, R66, 0.015625, 0.015625, R41.H1_H1 ;  /* 0x2400240042427831 */ /* 0x000fe20000060029 */
[----:B------:R-:W-:Y:S01]  /*1f40*/  LOP3.LUT R38, R33, 0x380038, RZ, 0xc0, !PT ;  /* 0x0038003821267812 */ /* 0x000fe200078ec0ff */
[----:B------:R-:W-:Y:S01]  /*1f50*/  HFMA2 R76, R61, R28, R76 ;  /* 0x0000001c3d4c7231 */ /* 0x000fe2000000004c */
[-C--:B------:R-:W-:Y:S01]  /*1f60*/  HFMA2.MMA R28, R68, R29.reuse, R36 ;  /* 0x0000001d441c7235 */ /* 0x080fe20000000024 */
[-C--:B------:R-:W-:Y:S01]  /*1f70*/  HFMA2 R43, R67, R29.reuse, R37 ;  /* 0x0000001d432b7231 */ /* 0x080fe20000000025 */
[----:B------:R-:W-:Y:S01]  /*1f80*/  SHF.R.U32.HI R36, RZ, 0x6, R32 ;  /* 0x00000006ff247819 */ /* 0x000fe20000011620 */
[----:B------:R-:W-:Y:S01]  /*1f90*/  HFMA2.MMA R42, R66, R29, R73 ;  /* 0x0000001d422a7235 */ /* 0x000fe20000000049 */
[--C-:B------:R-:W-:Y:S01]  /*1fa0*/  SHF.R.U32.HI R37, RZ, 0x6, R33.reuse ;  /* 0x00000006ff257819 */ /* 0x100fe20000011621 */
[----:B------:R-:W-:Y:S01]  /*1fb0*/  HFMA2 R29, R65, R29, R76 ;  /* 0x0000001d411d7231 */ /* 0x000fe2000000004c */
[----:B------:R-:W-:-:S02]  /*1fc0*/  SHF.R.U32.HI R85, RZ, 0xd, R33 ;  /* 0x0000000dff557819 */ /* 0x000fc40000011621 */
[C---:B------:R-:W-:Y:S02]  /*1fd0*/  LOP3.LUT R33, R35.reuse, 0x70007, RZ, 0xc0, !PT ;  /* 0x0007000723217812 */ /* 0x040fe400078ec0ff */
[----:B------:R-:W-:Y:S02]  /*1fe0*/  LOP3.LUT R77, R35, 0x380038, RZ, 0xc0, !PT ;  /* 0x00380038234d7812 */ /* 0x000fe400078ec0ff */
[----:B------:R-:W-:Y:S02]  /*1ff0*/  SHF.R.U32.HI R79, RZ, 0x6, R35 ;  /* 0x00000006ff4f7819 */ /* 0x000fe40000011623 */
[C---:B------:R-:W-:Y:S02]  /*2000*/  LOP3.LUT R82, R32.reuse, 0x70007, RZ, 0xc0, !PT ;  /* 0x0007000720527812 */ /* 0x040fe400078ec0ff */
        /* <DEDUP_REMOVED lines=8> */
[----:B------:R-:W-:Y:S02]  /*2090*/  LOP3.LUT R74, R74, 0x40004, R85, 0xf8, !PT ;  /* 0x000400044a4a7812 */ /* 0x000fe400078ef855 */
[----:B------:R-:W-:Y:S02]  /*20a0*/  LOP3.LUT R80, R80, 0x40004, R35, 0xf8, !PT ;  /* 0x0004000450507812 */ /* 0x000fe400078ef823 */
[----:B------:R-:W-:Y:S02]  /*20b0*/  LOP3.LUT R35, R37, 0x70007, RZ, 0xc0, !PT ;  /* 0x0007000725237812 */ /* 0x000fe400078ec0ff */
[----:B------:R-:W-:Y:S02]  /*20c0*/  LOP3.LUT R34, R34, 0x64006400, RZ, 0xfc, !PT ;  /* 0x6400640022227812 */ /* 0x000fe400078efcff */
[----:B------:R-:W-:Y:S02]  /*20d0*/  LOP3.LUT R89, R78, 0x40004, R89, 0xf8, !PT ;  /* 0x000400044e597812 */ /* 0x000fe400078ef859 */
[----:B------:R-:W-:Y:S01]  /*20e0*/  LOP3.LUT R84, R84, 0x64006400, RZ, 0xfc, !PT ;  /* 0x6400640054547812 */ /* 0x000fe200078efcff */
[----:B------:R-:W-:Y:S01]  /*20f0*/  HADD2 R90, R34, R87.H0_H0 ;  /* 0x20000057225a7230 */ /* 0x000fe20000000000 */
[----:B------:R-:W-:-:S02]  /*2100*/  LOP3.LUT R78, R74, 0x64006400, RZ, 0xfc, !PT ;  /* 0x640064004a4e7812 */ /* 0x000fc400078efcff */
[----:B------:R-:W-:Y:S01]  /*2110*/  LOP3.LUT R74, R35, 0x64006400, RZ, 0xfc, !PT ;  /* 0x64006400234a7812 */ /* 0x000fe200078efcff */
[--C-:B------:R-:W-:Y:S01]  /*2120*/  HADD2 R86, R84, R81.reuse.H0_H0 ;  /* 0x2000005154567230 */ /* 0x100fe20000000000 */
[----:B------:R-:W-:Y:S02]  /*2130*/  LOP3.LUT R34, R76, 0x70007, RZ, 0xc0, !PT ;  /* 0x000700074c227812 */ /* 0x000fe400078ec0ff */
[----:B------:R-:W-:Y:S01]  /*2140*/  LOP3.LUT R82, R82, 0x64006400, RZ, 0xfc, !PT ;  /* 0x6400640052527812 */ /* 0x000fe200078efcff */
[--C-:B------:R-:W-:Y:S01]  /*2150*/  HADD2 R84, R74, R81.reuse.H0_H0 ;  /* 0x200000514a547230 */ /* 0x100fe20000000000 */
[----:B------:R-:W-:Y:S01]  /*2160*/  LOP3.LUT R74, R33, 0x64006400, RZ, 0xfc, !PT ;  /* 0x64006400214a7812 */ /* 0x000fe200078efcff */
[----:B------:R-:W-:Y:S01]  /*2170*/  HADD2 R81, R78, R81.H0_H0 ;  /* 0x200000514e517230 */ /* 0x000fe20000000000 */
[----:B------:R-:W-:Y:S01]  /*2180*/  LOP3.LUT R72, R72, 0x40004, R83, 0xf8, !PT ;  /* 0x0004000448487812 */ /* 0x000fe200078ef853 */
[----:B------:R-:W-:Y:S01]  /*2190*/  HADD2 R92, R82, R87.H0_H0 ;  /* 0x20000057525c7230 */ /* 0x000fe20000000000 */
[----:B------:R-:W-:Y:S01]  /*21a0*/  LOP3.LUT R32, R32, 0x64006400, RZ, 0xfc, !PT ;  /* 0x6400640020207812 */ /* 0x000fe200078efcff */
[----:B------:R-:W-:Y:S01]  /*21b0*/  HADD2 R74, R74, R69.H0_H0 ;  /* 0x200000454a4a7230 */ /* 0x000fe20000000000 */
[----:B------:R-:W-:Y:S01]  /*21c0*/  LOP3.LUT R33, R79, 0x70007, RZ, 0xc0, !PT ;  /* 0x000700074f217812 */ /* 0x000fe200078ec0ff */
[-C--:B------:R-:W-:Y:S01]  /*21d0*/  HFMA2 R43, R86, R30.reuse, R43 ;  /* 0x0000001e562b7231 */ /* 0x080fe2000000002b */
[----:B------:R-:W-:Y:S01]  /*21e0*/  LOP3.LUT R34, R34, 0x64006400, RZ, 0xfc, !PT ;  /* 0x6400640022227812 */ /* 0x000fe200078efcff */
[----:B------:R-:W-:Y:S01]  /*21f0*/  HFMA2.MMA R28, R92, R30, R28 ;  /* 0x0000001e5c1c7235 */ /* 0x000fe2000000001c */
[----:B------:R-:W-:Y:S01]  /*2200*/  LOP3.LUT R72, R72, 0x64006400, RZ, 0xfc, !PT ;  /* 0x6400640048487812 */ /* 0x000fe200078efcff */
[----:B------:R-:W-:Y:S01]  /*2210*/  HFMA2 R29, R74, R30, R29 ;  /* 0x0000001e4a1d7231 */ /* 0x000fe2000000001d */
[----:B------:R-:W-:Y:S01]  /*2220*/  LOP3.LUT R88, R80, 0x64006400, RZ, 0xfc, !PT ;  /* 0x6400640050587812 */ /* 0x000fe200078efcff */
[--C-:B------:R-:W-:Y:S01]  /*2230*/  HADD2 R80, R32, R75.reuse.H0_H0 ;  /* 0x2000004b20507230 */ /* 0x100fe20000000000 */
[----:B------:R-:W-:Y:S01]  /*2240*/  LOP3.LUT R82, R33, 0x64006400, RZ, 0xfc, !PT ;  /* 0x6400640021527812 */ /* 0x000fe200078efcff */
[----:B------:R-:W-:Y:S01]  /*2250*/  HADD2 R78, R34, R75.H0_H0 ;  /* 0x2000004b224e7230 */ /* 0x000fe20000000000 */
[----:B------:R-:W-:Y:S01]  /*2260*/  LOP3.LUT R83, R36, 0x1c001c0, RZ, 0xc0, !PT ;  /* 0x01c001c024537812 */ /* 0x000fe200078ec0ff */
[----:B------:R-:W0:Y:S01]  /*2270*/  LDS.128 R32, [UR4+0x30] ;  /* 0x00003004ff207984 */ /* 0x000e220008000c00 */
[----:B------:R-:W-:Y:S01]  /*2280*/  HADD2 R87, R72, R87.H0_H0 ;  /* 0x2000005748577230 */ /* 0x000fe20000000000 */
[----:B------:R-:W-:-:S02]  /*2290*/  LOP3.LUT R72, R89, 0x64006400, RZ, 0xfc, !PT ;  /* 0x6400640059487812 */ /* 0x000fc400078efcff */
[----:B------:R-:W-:Y:S02]  /*22a0*/  LOP3.LUT R85, R38, 0x64006400, RZ, 0xfc, !PT ;  /* 0x6400640026557812 */ /* 0x000fe400078efcff */
[C---:B------:R-:W-:Y:S01]  /*22b0*/  LOP3.LUT R38, R37.reuse, 0x380038, RZ, 0xc0, !PT ;  /* 0x0038003825267812 */ /* 0x040fe200078ec0ff */
[----:B------:R-:W-:Y:S01]  /*22c0*/  HADD2 R75, R72, R75.H0_H0 ;  /* 0x2000004b484b7230 */ /* 0x000fe20000000000 */
[----:B------:R-:W-:Y:S01]  /*22d0*/  LOP3.LUT R37, R37, 0x1c001c0, RZ, 0xc0, !PT ;  /* 0x01c001c025257812 */ /* 0x000fe200078ec0ff */
[--C-:B------:R-:W-:Y:S01]  /*22e0*/  HADD2 R72, R82, R69.reuse.H0_H0 ;  /* 0x2000004552487230 */ /* 0x100fe20000000000 */
[----:B------:R-:W-:Y:S01]  /*22f0*/  LOP3.LUT R82, R39, 0x64006400, RZ, 0xfc, !PT ;  /* 0x6400640027527812 */ /* 0x000fe200078efcff */
[----:B------:R-:W-:Y:S01]  /*2300*/  HADD2 R69, R88, R69.H0_H0 ;  /* 0x2000004558457230 */ /* 0x000fe20000000000 */
[----:B------:R-:W-:Y:S01]  /*2310*/  LOP3.LUT R39, R36, 0x380038, RZ, 0xc0, !PT ;  /* 0x0038003824277812 */ /* 0x000fe200078ec0ff */
[----:B------:R-:W-:Y:S01]  /*2320*/  HFMA2 R85, R85, 0.125, 0.125, R70.H0_H0 ;  /* 0x3000300055557831 */ /* 0x000fe20000040046 */
[----:B------:R-:W-:Y:S01]  /*2330*/  LOP3.LUT R88, R83, 0x64006400, RZ, 0xfc, !PT ;  /* 0x6400640053587812 */ /* 0x000fe200078efcff */
[----:B------:R-:W-:Y:S01]  /*2340*/  HFMA2 R91, R82, 0.125, 0.125, R71.H0_H0 ;  /* 0x30003000525b7831 */ /* 0x000fe20000040047 */
[----:B------:R-:W-:-:S02]  /*2350*/  LOP3.LUT R36, R39, 0x64006400, RZ, 0xfc, !PT ;  /* 0x6400640027247812 */ /* 0x000fc400078efcff */
[----:B------:R-:W-:Y:S01]  /*2360*/  LOP3.LUT R83, R38, 0x64006400, RZ, 0xfc, !PT ;  /* 0x6400640026537812 */ /* 0x000fe200078efcff */
[--C-:B------:R-:W-:Y:S01]  /*2370*/  HFMA2 R88, R88, 0.015625, 0.015625, R71.reuse.H1_H1 ;  /* 0x2400240058587831 */ /* 0x100fe20000060047 */
[----:B------:R-:W-:Y:S01]  /*2380*/  LOP3.LUT R37, R37, 0x64006400, RZ, 0xfc, !PT ;  /* 0x6400640025257812 */ /* 0x000fe200078efcff */
[----:B------:R-:W-:Y:S01]  /*2390*/  HFMA2 R89, R36, 0.125, 0.125, R71.H0_H0 ;  /* 0x3000300024597831 */ /* 0x000fe20000040047 */
[----:B------:R-:W-:Y:S01]  /*23a0*/  LOP3.LUT R109, R77, 0x64006400, RZ, 0xfc, !PT ;  /* 0x640064004d6d7812 */ /* 0x000fe200078efcff */
[--C-:B------:R-:W-:Y:S01]  /*23b0*/  HFMA2 R83, R83, 0.125, 0.125, R70.reuse.H0_H0 ;  /* 0x3000300053537831 */ /* 0x100fe20000040046 */
[----:B------:R-:W-:Y:S01]  /*23c0*/  LOP3.LUT R71, R76, 0x380038, RZ, 0xc0, !PT ;  /* 0x003800384c477812 */ /* 0x000fe200078ec0ff */
[----:B------:R-:W-:Y:S01]  /*23d0*/  HFMA2 R82, R37, 0.015625, 0.015625, R70.H1_H1 ;  /* 0x2400240025527831 */ /* 0x000fe20000060046 */
[C---:B------:R-:W-:Y:S01]  /*23e0*/  LOP3.LUT R77, R79.reuse, 0x380038, RZ, 0xc0, !PT ;  /* 0x003800384f4d7812 */ /* 0x040fe200078ec0ff */
[----:B------:R-:W1:Y:S01]  /*23f0*/  LDS.128 R36, [UR4+0x100] ;  /* 0x00010004ff247984 */ /* 0x000e620008000c00 */
[----:B------:R-:W-:Y:S01]  /*2400*/  LOP3.LUT R79, R79, 0x1c001c0, RZ, 0xc0, !PT ;  /* 0x01c001c04f4f7812 */ /* 0x000fe200078ec0ff */
[----:B------:R-:W-:Y:S01]  /*2410*/  HFMA2.MMA R28, R91, R31, R28 ;  /* 0x0000001f5b1c7235 */ /* 0x000fe2000000001c */
[----:B------:R-:W-:-:S02]  /*2420*/  LOP3.LUT R70, R73, 0x64006400, RZ, 0xfc, !PT ;  /* 0x6400640049467812 */ /* 0x000fc400078efcff */
[----:B------:R-:W-:Y:S02]  /*2430*/  LOP3.LUT R73, R76, 0x1c001c0, RZ, 0xc0, !PT ;  /* 0x01c001c04c497812 */ /* 0x000fe400078ec0ff */
[----:B------:R-:W-:Y:S02]  /*2440*/  LOP3.LUT R76, R71, 0x64006400, RZ, 0xfc, !PT ;  /* 0x64006400474c7812 */ /* 0x000fe400078efcff */
[----:B------:R-:W-:Y:S02]  /*2450*/  LOP3.LUT R71, R77, 0x64006400, RZ, 0xfc, !PT ;  /* 0x640064004d477812 */ /* 0x000fe400078efcff */
[----:B------:R-:W-:Y:S01]  /*2460*/  LOP3.LUT R111, R79, 0x64006400, RZ, 0xfc, !PT ;  /* 0x640064004f6f7812 */ /* 0x000fe200078efcff */
[----:B------:R-:W-:Y:S01]  /*2470*/  HFMA2 R79, R70, 0.125, 0.125, R41.H0_H0 ;  /* 0x30003000464f7831 */ /* 0x000fe20000040029 */
[----:B------:R-:W-:Y:S01]  /*2480*/  LOP3.LUT R114, R73, 0x64006400, RZ, 0xfc, !PT ;  /* 0x6400640049727812 */ /* 0x000fe200078efcff */
[--C-:B------:R-:W-:Y:S02]  /*2490*/  HFMA2 R73, R109, 0.125, 0.125, R40.reuse.H0_H0 ;  /* 0x300030006d497831 */ /* 0x100fe40000040028 */
[----:B------:R-:W-:-:S02]  /*24a0*/  HFMA2 R71, R71, 0.125, 0.125, R40.H0_H0 ;  /* 0x3000300047477831 */ /* 0x000fc40000040028 */
[----:B------:R-:W-:Y:S01]  /*24b0*/  HFMA2 R70, R111, 0.015625, 0.015625, R40.H1_H1 ;  /* 0x240024006f467831 */ /* 0x000fe20000060028 */
[----:B------:R-:W-:Y:S01]  /*24c0*/  HFMA2.MMA R40, R80, R30, R42 ;  /* 0x0000001e50287235 */ /* 0x000fe2000000002a */
[-C--:B------:R-:W-:Y:S02]  /*24d0*/  HFMA2 R42, R85, R31.reuse, R43 ;  /* 0x0000001f552a7231 */ /* 0x080fe4000000002b */
[--C-:B------:R-:W-:Y:S02]  /*24e0*/  HFMA2 R77, R76, 0.125, 0.125, R41.reuse.H0_H0 ;  /* 0x300030004c4d7831 */ /* 0x100fe40000040029 */
[----:B------:R-:W-:Y:S01]  /*24f0*/  HFMA2 R76, R114, 0.015625, 0.015625, R41.H1_H1 ;  /* 0x24002400724c7831 */ /* 0x000fe20000060029 */
[----:B------:R-:W-:Y:S01]  /*2500*/  HFMA2.MMA R41, R79, R31, R40 ;  /* 0x0000001f4f297235 */ /* 0x000fe20000000028 */
[----:B0-----:R-:W-:Y:S01]  /*2510*/  HFMA2 R42, R84, R32, R42 ;  /* 0x00000020542a7231 */ /* 0x001fe2000000002a */
[----:B------:R-:W-:Y:S01]  /*2520*/  HFMA2.MMA R40, R90, R32, R28 ;  /* 0x000000205a287235 */ /* 0x000fe2000000001c */
[----:B------:R-:W-:-:S02]  /*2530*/  HFMA2 R109, R73, R31, R29 ;  /* 0x0000001f496d7231 */ /* 0x000fc4000000001d */
[----:B------:R-:W0:Y:S01]  /*2540*/  LDS.128 R28, [UR4+0x110] ;  /* 0x00011004ff1c7984 */ /* 0x000e220008000c00 */
[----:B------:R-:W-:Y:S01]  /*2550*/  HFMA2.MMA R43, R78, R32, R41 ;  /* 0x000000204e2b7235 */ /* 0x000fe20000000029 */
[----:B------:R-:W-:Y:S01]  /*2560*/  HFMA2 R109, R72, R32, R109 ;  /* 0x00000020486d7231 */ /* 0x000fe2000000006d */
[----:B------:R-:W-:-:S03]  /*2570*/  HFMA2.MMA R41, R83, R33, R42 ;  /* 0x0000002153297235 */ /* 0x000fc6000000002a */
[-C--:B------:R-:W-:Y:S01]  /*2580*/  HFMA2 R109, R71, R33.reuse, R109 ;  /* 0x00000021476d7231 */ /* 0x080fe2000000006d */
[----:B------:R-:W-:Y:S01]  /*2590*/  HFMA2.MMA R43, R77, R33, R43 ;  /* 0x000000214d2b7235 */ /* 0x000fe2000000002b */
[----:B------:R-:W-:Y:S01]  /*25a0*/  HFMA2 R40, R89, R33, R40 ;  /* 0x0000002159287231 */ /* 0x000fe20000000028 */
[-C--:B------:R-:W-:Y:S01]  /*25b0*/  HFMA2.MMA R41, R82, R34.reuse, R41 ;  /* 0x0000002252297235 */ /* 0x080fe20000000029 */
[----:B-1----:R-:W-:Y:S02]  /*25c0*/  HFMA2 R111, R53, R36, RZ.H0_H0 ;  /* 0x00000024356f7231 */ /* 0x002fe400000400ff */
[----:B------:R-:W-:Y:S01]  /*25d0*/  HFMA2 R40, R88, R34, R40 ;  /* 0x0000002258287231 */ /* 0x000fe20000000028 */
[----:B------:R-:W-:Y:S01]  /*25e0*/  HFMA2.MMA R43, R76, R34, R43 ;  /* 0x000000224c2b7235 */ /* 0x000fe2000000002b */
[----:B------:R-:W-:Y:S01]  /*25f0*/  HFMA2 R111, R52, R37, R111 ;  /* 0x00000025346f7231 */ /* 0x000fe2000000006f */
[----:B------:R-:W-:Y:S01]  /*2600*/  HFMA2.MMA R33, R81, R35, R41 ;  /* 0x0000002351217235 */ /* 0x000fe20000000029 */
[----:B------:R-:W-:-:S02]  /*2610*/  HFMA2 R32, R87, R35, R40 ;  /* 0x0000002357207231 */ /* 0x000fc40000000028 */
[----:B------:R-:W-:Y:S01]  /*2620*/  HFMA2 R41, R70, R34, R109 ;  /* 0x0000002246297231 */ /* 0x000fe2000000006d */
[----:B------:R-:W-:Y:S01]  /*2630*/  HFMA2.MMA R40, R75, R35, R43 ;  /* 0x000000234b287235 */ /* 0x000fe2000000002b */
[----:B------:R-:W-:Y:S01]  /*2640*/  IMAD.MOV.U32 R109, RZ, RZ, R113 ;  /* 0x000000ffff6d7224 */ /* 0x000fe200078e0071 */
[-C--:B------:R-:W-:Y:S01]  /*2650*/  HFMA2.MMA R113, R51, R36.reuse, RZ ;  /* 0x0000002433717235 */ /* 0x080fe200000000ff */
[----:B------:R-:W-:Y:S01]  /*2660*/  HFMA2 R41, R69, R35, R41 ;  /* 0x0000002345297231 */ /* 0x000fe20000000029 */
[----:B------:R-:W-:Y:S01]  /*2670*/  HFMA2.MMA R43, R55, R36, RZ ;  /* 0x00000024372b7235 */ /* 0x000fe200000000ff */
[----:B------:R-:W-:Y:S01]  /*2680*/  HFMA2 R111, R15, R38, R111 ;  /* 0x000000260f6f7231 */ /* 0x000fe2000000006f */
[C-C-:B------:R-:W-:Y:S01]  /*2690*/  PRMT R42, R32.reuse, 0x5410, R33.reuse ;  /* 0x00005410202a7816 */ /* 0x140fe20000000021 */
[----:B------:R-:W-:Y:S01]  /*26a0*/  HFMA2 R36, R48, R36, RZ.H0_H0 ;  /* 0x0000002430247231 */ /* 0x000fe200000400ff */
[----:B------:R-:W-:Y:S01]  /*26b0*/  PRMT R33, R32, 0x7632, R33 ;  /* 0x0000763220217816 */ /* 0x000fe20000000021 */
[-C--:B------:R-:W-:Y:S01]  /*26c0*/  HFMA2.MMA R113, R50, R37.reuse, R113 ;  /* 0x0000002532717235 */ /* 0x080fe20000000071 */
[----:B------:R-:W-:Y:S01]  /*26d0*/  HFMA2 R111, R17, R39, R111 ;  /* 0x00000027116f7231 */ /* 0x000fe2000000006f */
[----:B------:R-:W-:Y:S01]  /*26e0*/  HFMA2.MMA R43, R54, R37, R43 ;  /* 0x00000025362b7235 */ /* 0x000fe2000000002b */
[----:B------:R-:W-:-:S02]  /*26f0*/  HFMA2 R36, R49, R37, R36 ;  /* 0x0000002531247231 */ /* 0x000fc40000000024 */
[----:B------:R-:W-:Y:S01]  /*2700*/  HADD2 R42, R42, R33 ;  /* 0x000000212a2a7230 */ /* 0x000fe20000000000 */
[-C--:B------:R-:W-:Y:S01]  /*2710*/  HFMA2.MMA R113, R13, R38.reuse, R113 ;  /* 0x000000260d717235 */ /* 0x080fe20000000071 */
[----:B------:R-:W1:Y:S01]  /*2720*/  LDS.128 R32, [UR4+0x120] ;  /* 0x00012004ff207984 */ /* 0x000e620008000c00 */
[----:B------:R-:W-:Y:S01]  /*2730*/  HFMA2.MMA R43, R56, R38, R43 ;  /* 0x00000026382b7235 */ /* 0x000fe2000000002b */
[----:B------:R-:W-:Y:S02]  /*2740*/  HFMA2 R36, R23, R38, R36 ;  /* 0x0000002617247231 */ /* 0x000fe40000000024 */
[----:B-----5:R-:W-:Y:S01]  /*2750*/  HFMA2.MMA R8, R42, R94, R8 ;  /* 0x0000005e2a087235 */ /* 0x020fe20000000008 */
[----:B0-----:R-:W-:Y:S01]  /*2760*/  HFMA2 R111, R18, R28, R111 ;  /* 0x0000001c126f7231 */ /* 0x001fe2000000006f */
[-C--:B------:R-:W-:Y:S01]  /*2770*/  HFMA2.MMA R113, R16, R39.reuse, R113 ;  /* 0x0000002710717235 */ /* 0x080fe20000000071 */
[----:B------:R-:W-:Y:S01]  /*2780*/  HFMA2 R114, R20, R39, R36 ;  /* 0x0000002714727231 */ /* 0x000fe20000000024 */
[----:B------:R-:W-:-:S02]  /*2790*/  HFMA2.MMA R43, R14, R39, R43 ;  /* 0x000000270e2b7235 */ /* 0x000fc4000000002b */
[----:B------:R-:W0:Y:S01]  /*27a0*/  LDS.128 R36, [UR4+0x130] ;  /* 0x00013004ff247984 */ /* 0x000e220008000c00 */
[----:B------:R-:W-:Y:S01]  /*27b0*/  HFMA2.MMA R111, R24, R29, R111 ;  /* 0x0000001d186f7235 */ /* 0x000fe2000000006f */
[----:B------:R-:W-:Y:S01]  /*27c0*/  HFMA2 R114, R19, R28, R114 ;  /* 0x0000001c13727231 */ /* 0x000fe20000000072 */
[-C--:B------:R-:W-:Y:S02]  /*27d0*/  HFMA2.MMA R113, R21, R28.reuse, R113 ;  /* 0x0000001c15717235 */ /* 0x080fe40000000071 */
[----:B------:R-:W-:Y:S02]  /*27e0*/  HFMA2.MMA R43, R22, R28, R43 ;  /* 0x0000001c162b7235 */ /* 0x000fe4000000002b */
[----:B------:R-:W-:Y:S02]  /*27f0*/  HFMA2.MMA R111, R45, R30, R111 ;  /* 0x0000001e2d6f7235 */ /* 0x000fe4000000006f */
[----:B------:R-:W-:-:S04]  /*2800*/  HFMA2.MMA R114, R27, R29, R114 ;  /* 0x0000001d1b727235 */ /* 0x000fc80000000072 */
[----:B------:R-:W-:Y:S01]  /*2810*/  HFMA2.MMA R111, R59, R31, R111 ;  /* 0x0000001f3b6f7235 */ /* 0x000fe2000000006f */
[-C--:B------:R-:W-:Y:S01]  /*2820*/  HFMA2 R113, R26, R29.reuse, R113 ;  /* 0x0000001d1a717231 */ /* 0x080fe20000000071 */
[----:B------:R-:W-:Y:S01]  /*2830*/  HFMA2.MMA R114, R47, R30, R114 ;  /* 0x0000001e2f727235 */ /* 0x000fe20000000072 */
[----:B------:R-:W-:Y:S02]  /*2840*/  HFMA2 R43, R25, R29, R43 ;  /* 0x0000001d192b7231 */ /* 0x000fe4000000002b */
[-C--:B------:R-:W-:Y:S02]  /*2850*/  HFMA2 R29, R46, R30.reuse, R113 ;  /* 0x0000001e2e1d7231 */ /* 0x080fe40000000071 */
[----:B------:R-:W-:Y:S01]  /*2860*/  HFMA2 R43, R44, R30, R43 ;  /* 0x0000001e2c2b7231 */ /* 0x000fe2000000002b */
[----:B------:R-:W-:Y:S01]  /*2870*/  HFMA2.MMA R114, R57, R31, R114 ;  /* 0x0000001f39727235 */ /* 0x000fe20000000072 */
[-C--:B------:R-:W-:Y:S02]  /*2880*/  HFMA2 R29, R58, R31.reuse, R29 ;  /* 0x0000001f3a1d7231 */ /* 0x080fe4000000001d */
[----:B------:R-:W-:Y:S01]  /*2890*/  HFMA2 R43, R60, R31, R43 ;  /* 0x0000001f3c2b7231 */ /* 0x000fe2000000002b */
[-C--:B-1----:R-:W-:Y:S01]  /*28a0*/  HFMA2.MMA R111, R63, R32.reuse, R111 ;  /* 0x000000203f6f7235 */ /* 0x082fe2000000006f */
[-C--:B------:R-:W-:Y:S01]  /*28b0*/  HFMA2 R42, R62, R32.reuse, R29 ;  /* 0x000000203e2a7231 */ /* 0x080fe2000000001d */
[----:B------:R-:W-:Y:S01]  /*28c0*/  HFMA2.MMA R114, R61, R32, R114 ;  /* 0x000000203d727235 */ /* 0x000fe20000000072 */
[----:B------:R-:W-:Y:S01]  /*28d0*/  HFMA2 R43, R64, R32, R43 ;  /* 0x00000020402b7231 */ /* 0x000fe2000000002b */
[----:B------:R-:W1:Y:S01]  /*28e0*/  LDS.128 R28, [UR4+0x200] ;  /* 0x00020004ff1c7984 */ /* 0x000e620008000c00 */
        /* <DEDUP_REMOVED lines=10> */
[-C--:B0-----:R-:W-:Y:S01]  /*2990*/  HFMA2 R32, R78, R36.reuse, R32 ;  /* 0x000000244e207231 */ /* 0x081fe20000000020 */
[-C--:B------:R-:W-:Y:S01]  /*29a0*/  HFMA2.MMA R42, R85, R35.reuse, R111 ;  /* 0x00000023552a7235 */ /* 0x080fe2000000006f */
[----:B------:R-:W-:Y:S01]  /*29b0*/  HFMA2 R43, R90, R36, R43 ;  /* 0x000000245a2b7231 */ /* 0x000fe2000000002b */
[----:B------:R-:W-:-:S03]  /*29c0*/  HFMA2.MMA R114, R73, R35, R114 ;  /* 0x0000002349727235 */ /* 0x000fc60000000072 */
[-C--:B------:R-:W-:Y:S01]  /*29d0*/  HFMA2 R43, R89, R37.reuse, R43 ;  /* 0x00000025592b7231 */ /* 0x080fe2000000002b */
[-C--:B------:R-:W-:Y:S02]  /*29e0*/  HFMA2.MMA R42, R84, R36.reuse, R42 ;  /* 0x00000024542a7235 */ /* 0x080fe4000000002a */
[----:B------:R-:W-:Y:S01]  /*29f0*/  HFMA2.MMA R114, R72, R36, R114 ;  /* 0x0000002448727235 */ /* 0x000fe20000000072 */
[----:B------:R-:W-:Y:S02]  /*2a00*/  HFMA2 R36, R77, R37, R32 ;  /* 0x000000254d247231 */ /* 0x000fe40000000020 */
[----:B------:R-:W0:Y:S01]  /*2a10*/  LDS.128 R32, [UR4+0x210] ;  /* 0x00021004ff207984 */ /* 0x000e220008000c00 */
[-C--:B------:R-:W-:Y:S01]  /*2a20*/  HFMA2.MMA R42, R83, R37.reuse, R42 ;  /* 0x00000025532a7235 */ /* 0x080fe2000000002a */
[-C--:B------:R-:W-:Y:S01]  /*2a30*/  HFMA2 R43, R88, R38.reuse, R43 ;  /* 0x00000026582b7231 */ /* 0x080fe2000000002b */
[----:B------:R-:W-:Y:S01]  /*2a40*/  HFMA2.MMA R114, R71, R37, R114 ;  /* 0x0000002547727235 */ /* 0x000fe20000000072 */
[----:B------:R-:W-:Y:S01]  /*2a50*/  HFMA2 R36, R76, R38, R36 ;  /* 0x000000264c247231 */ /* 0x000fe20000000024 */
[C---:B------:R-:W-:Y:S01]  /*2a60*/  PRMT R37, R40.reuse, 0x5410, R41 ;  /* 0x0000541028257816 */ /* 0x040fe20000000029 */
[-C--:B------:R-:W-:Y:S01]  /*2a70*/  HFMA2 R43, R87, R39.reuse, R43 ;  /* 0x00000027572b7231 */ /* 0x080fe2000000002b */
[-C--:B------:R-:W-:Y:S01]  /*2a80*/  HFMA2.MMA R42, R82, R38.reuse, R42 ;  /* 0x00000026522a7235 */ /* 0x080fe2000000002a */
[----:B------:R-:W-:Y:S01]  /*2a90*/  HFMA2 R36, R75, R39, R36 ;  /* 0x000000274b247231 */ /* 0x000fe20000000024 */
[----:B------:R-:W-:Y:S01]  /*2aa0*/  HFMA2.MMA R114, R70, R38, R114 ;  /* 0x0000002646727235 */ /* 0x000fe20000000072 */
[----:B------:R-:W-:Y:S01]  /*2ab0*/  IMAD.MOV.U32 R38, RZ, RZ, R7 ;  /* 0x000000ffff267224 */ /* 0x000fe200078e0007 */
[----:B------:R-:W-:-:S02]  /*2ac0*/  PRMT R41, R40, 0x7632, R41 ;  /* 0x0000763228297816 */ /* 0x000fc40000000029 */
[-C--:B------:R-:W-:Y:S02]  /*2ad0*/  HFMA2.MMA R42, R81, R39.reuse, R42 ;  /* 0x00000027512a7235 */ /* 0x080fe4000000002a */
[----:B------:R-:W-:Y:S02]  /*2ae0*/  HFMA2.MMA R114, R69, R39, R114 ;  /* 0x0000002745727235 */ /* 0x000fe40000000072 */
[----:B------:R-:W-:Y:S01]  /*2af0*/  HFMA2.MMA R40, R37, 1, 1, R41 ;  /* 0x3c003c0025287835 */ /* 0x000fe20000000029 */
[----:B-1----:R-:W-:Y:S01]  /*2b00*/  HFMA2 R41, R55, R28, RZ.H0_H0 ;  /* 0x0000001c37297231 */ /* 0x002fe200000400ff */
[----:B------:R-:W-:-:S04]  /*2b10*/  HFMA2.MMA R113, R48, R28, RZ ;  /* 0x0000001c30717235 */ /* 0x000fc800000000ff */
[C-C-:B------:R-:W-:Y:S02]  /*2b20*/  PRMT R7, R43.reuse, 0x5410, R42.reuse ;  /* 0x000054102b077816 */ /* 0x140fe4000000002a */
[----:B------:R-:W-:Y:S01]  /*2b30*/  PRMT R42, R43, 0x7632, R42 ;  /* 0x000076322b2a7816 */ /* 0x000fe2000000002a */
[----:B------:R-:W-:Y:S01]  /*2b40*/  HFMA2 R43, R51, R28, RZ.H0_H0 ;  /* 0x0000001c332b7231 */ /* 0x000fe200000400ff */
[C-C-:B------:R-:W-:Y:S01]  /*2b50*/  PRMT R111, R36.reuse, 0x5410, R114.reuse ;  /* 0x00005410246f7816 */ /* 0x140fe20000000072 */
[----:B------:R-:W-:Y:S01]  /*2b60*/  HFMA2.MMA R113, R49, R29, R113 ;  /* 0x0000001d31717235 */ /* 0x000fe20000000071 */
[----:B------:R-:W-:Y:S01]  /*2b70*/  PRMT R114, R36, 0x7632, R114 ;  /* 0x0000763224727816 */ /* 0x000fe20000000072 */
[----:B------:R-:W-:Y:S01]  /*2b80*/  HADD2 R7, R7, R42 ;  /* 0x0000002a07077230 */ /* 0x000fe20000000000 */
[----:B------:R-:W-:Y:S01]  /*2b90*/  HFMA2.MMA R42, R53, R28, RZ ;  /* 0x0000001c352a7235 */ /* 0x000fe200000000ff */
[-C--:B------:R-:W-:Y:S02]  /*2ba0*/  HFMA2 R28, R54, R29.reuse, R41 ;  /* 0x0000001d361c7231 */ /* 0x080fe40000000029 */
[----:B------:R-:W-:Y:S01]  /*2bb0*/  HFMA2 R43, R50, R29, R43 ;  /* 0x0000001d322b7231 */ /* 0x000fe2000000002b */
[----:B------:R-:W-:Y:S01]  /*2bc0*/  HFMA2.MMA R113, R23, R30, R113 ;  /* 0x0000001e17717235 */ /* 0x000fe20000000071 */
[-C--:B------:R-:W-:Y:S01]  /*2bd0*/  HFMA2 R28, R56, R30.reuse, R28 ;  /* 0x0000001e381c7231 */ /* 0x080fe2000000001c */
[----:B------:R-:W-:Y:S01]  /*2be0*/  HFMA2.MMA R7, R7, R94, R38 ;  /* 0x0000005e07077235 */ /* 0x000fe20000000026 */
[----:B------:R-:W-:Y:S01]  /*2bf0*/  HFMA2 R43, R13, R30, R43 ;  /* 0x0000001e0d2b7231 */ /* 0x000fe2000000002b */
[----:B------:R-:W1:Y:S01]  /*2c00*/  LDS.128 R36, [UR4+0x220] ;  /* 0x00022004ff247984 */ /* 0x000e620008000c00 */
[----:B------:R-:W-:Y:S01]  /*2c10*/  HFMA2.MMA R42, R52, R29, R42 ;  /* 0x0000001d342a7235 */ /* 0x000fe2000000002a */
[-C--:B------:R-:W-:Y:S01]  /*2c20*/  HFMA2 R41, R14, R31.reuse, R28 ;  /* 0x0000001f0e297231 */ /* 0x080fe2000000001c */
[----:B------:R-:W-:Y:S01]  /*2c30*/  HFMA2.MMA R113, R20, R31, R113 ;  /* 0x0000001f14717235 */ /* 0x000fe20000000071 */
[----:B------:R-:W-:-:S02]  /*2c40*/  HFMA2 R43, R16, R31, R43 ;  /* 0x0000001f102b7231 */ /* 0x000fc4000000002b */
[-C--:B0-----:R-:W-:Y:S01]  /*2c50*/  HFMA2 R41, R22, R32.reuse, R41 ;  /* 0x0000002016297231 */ /* 0x081fe20000000029 */
[----:B------:R-:W-:Y:S01]  /*2c60*/  HFMA2.MMA R42, R15, R30, R42 ;  /* 0x0000001e0f2a7235 */ /* 0x000fe2000000002a */
[----:B------:R-:W-:Y:S01]  /*2c70*/  HFMA2 R43, R21, R32, R43 ;  /* 0x00000020152b7231 */ /* 0x000fe2000000002b */
[----:B------:R-:W-:Y:S01]  /*2c80*/  HFMA2.MMA R113, R19, R32, R113 ;  /* 0x0000002013717235 */ /* 0x000fe20000000071 */
[----:B------:R-:W-:Y:S02]  /*2c90*/  HFMA2 R6, R40, R93, R6 ;  /* 0x0000005d28067231 */ /* 0x000fe40000000006 */
[----:B------:R-:W-:Y:S01]  /*2ca0*/  HFMA2.MMA R41, R25, R33, R41 ;  /* 0x0000002119297235 */ /* 0x000fe20000000029 */
[----:B------:R-:W-:Y:S01]  /*2cb0*/  HADD2 R111, R111, R114 ;  /* 0x000000726f6f7230 */ /* 0x000fe20000000000 */
[----:B------:R-:W-:Y:S02]  /*2cc0*/  HFMA2.MMA R42, R17, R31, R42 ;  /* 0x0000001f112a7235 */ /* 0x000fe4000000002a */
[----:B------:R-:W0:Y:S01]  /*2cd0*/  LDS.128 R28, [UR4+0x230] ;  /* 0x00023004ff1c7984 */ /* 0x000e220008000c00 */
[----:B------:R-:W-:-:S02]  /*2ce0*/  HFMA2.MMA R43, R26, R33, R43 ;  /* 0x000000211a2b7235 */ /* 0x000fc4000000002b */
[----:B------:R-:W-:Y:S01]  /*2cf0*/  HFMA2.MMA R41, R44, R34, R41 ;  /* 0x000000222c297235 */ /* 0x000fe20000000029 */
[----:B------:R-:W-:Y:S01]  /*2d00*/  HFMA2 R113, R27, R33, R113 ;  /* 0x000000211b717231 */ /* 0x000fe20000000071 */
[----:B------:R-:W-:Y:S02]  /*2d10*/  HFMA2.MMA R42, R18, R32, R42 ;  /* 0x00000020122a7235 */ /* 0x000fe4000000002a */
[----:B------:R-:W-:Y:S01]  /*2d20*/  HFMA2.MMA R43, R46, R34, R43 ;  /* 0x000000222e2b7235 */ /* 0x000fe2000000002b */
[----:B------:R-:W-:Y:S01]  /*2d30*/  HFMA2 R113, R47, R34, R113 ;  /* 0x000000222f717231 */ /* 0x000fe20000000071 */
[----:B------:R-:W-:Y:S02]  /*2d40*/  HFMA2.MMA R32, R60, R35, R41 ;  /* 0x000000233c207235 */ /* 0x000fe40000000029 */
[----:B------:R-:W-:Y:S01]  /*2d50*/  HFMA2.MMA R5, R111, R93, R5 ;  /* 0x0000005d6f057235 */ /* 0x000fe20000000005 */
[----:B------:R-:W-:Y:S01]  /*2d60*/  HFMA2 R113, R57, R35, R113 ;  /* 0x0000002339717231 */ /* 0x000fe20000000071 */
[----:B------:R-:W-:-:S02]  /*2d70*/  HFMA2.MMA R43, R58, R35, R43 ;  /* 0x000000233a2b7235 */ /* 0x000fc4000000002b */
[----:B------:R-:W-:-:S04]  /*2d80*/  HFMA2 R42, R24, R33, R42 ;  /* 0x00000021182a7231 */ /* 0x000fc8000000002a */
[----:B------:R-:W-:-:S04]  /*2d90*/  HFMA2 R42, R45, R34, R42 ;  /* 0x000000222d2a7231 */ /* 0x000fc8000000002a */
[----:B------:R-:W-:Y:S01]  /*2da0*/  HFMA2 R42, R59, R35, R42 ;  /* 0x000000233b2a7231 */ /* 0x000fe2000000002a */
[-C--:B-1----:R-:W-:Y:S01]  /*2db0*/  HFMA2.MMA R40, R64, R36.reuse, R32 ;  /* 0x0000002440287235 */ /* 0x082fe20000000020 */
[-C--:B------:R-:W-:Y:S01]  /*2dc0*/  HFMA2 R113, R61, R36.reuse, R113 ;  /* 0x000000243d717231 */ /* 0x080fe20000000071 */
[----:B------:R-:W-:Y:S01]  /*2dd0*/  HFMA2.MMA R41, R62, R36, R43 ;  /* 0x000000243e297235 */ /* 0x000fe2000000002b */
[----:B------:R-:W-:Y:S01]  /*2de0*/  HFMA2 R42, R63, R36, R42 ;  /* 0x000000243f2a7231 */ /* 0x000fe2000000002a */
[----:B------:R-:W1:Y:S02]  /*2df0*/  LDS.128 R32, [UR4+0x300] ;  /* 0x00030004ff207984 */ /* 0x000e640008000c00 */
        /* <DEDUP_REMOVED lines=13> */
[-C--:B0-----:R-:W-:Y:S01]  /*2ed0*/  HFMA2 R37, R84, R28.reuse, R42 ;  /* 0x0000001c54257231 */ /* 0x081fe2000000002a */
[-C--:B------:R-:W-:Y:S01]  /*2ee0*/  HFMA2.MMA R36, R90, R28.reuse, R40 ;  /* 0x0000001c5a247235 */ /* 0x080fe20000000028 */
[----:B------:R-:W-:Y:S01]  /*2ef0*/  HFMA2 R39, R72, R28, R39 ;  /* 0x0000001c48277231 */ /* 0x000fe20000000027 */
[----:B------:R-:W-:Y:S01]  /*2f00*/  HFMA2.MMA R38, R78, R28, R41 ;  /* 0x0000001c4e267235 */ /* 0x000fe20000000029 */
[-C--:B------:R-:W-:Y:S02]  /*2f10*/  HFMA2 R37, R83, R29.reuse, R37 ;  /* 0x0000001d53257231 */ /* 0x080fe40000000025 */
[----:B------:R-:W-:Y:S01]  /*2f20*/  HFMA2 R39, R71, R29, R39 ;  /* 0x0000001d47277231 */ /* 0x000fe20000000027 */
[-C--:B------:R-:W-:Y:S01]  /*2f30*/  HFMA2.MMA R36, R89, R29.reuse, R36 ;  /* 0x0000001d59247235 */ /* 0x080fe20000000024 */
[----:B------:R-:W0:Y:S01]  /*2f40*/  LDS.128 R40, [UR4+0x310] ;  /* 0x00031004ff287984 */ /* 0x000e220008000c00 */
[----:B------:R-:W-:Y:S01]  /*2f50*/  HFMA2.MMA R38, R77, R29, R38 ;  /* 0x0000001d4d267235 */ /* 0x000fe20000000026 */
[----:B------:R-:W-:-:S02]  /*2f60*/  HFMA2 R39, R70, R30, R39 ;  /* 0x0000001e46277231 */ /* 0x000fc40000000027 */
[----:B------:R-:W-:Y:S01]  /*2f70*/  HFMA2 R37, R82, R30, R37 ;  /* 0x0000001e52257231 */ /* 0x000fe20000000025 */
[-C--:B------:R-:W-:Y:S02]  /*2f80*/  HFMA2.MMA R36, R88, R30.reuse, R36 ;  /* 0x0000001e58247235 */ /* 0x080fe40000000024 */
[----:B------:R-:W-:Y:S01]  /*2f90*/  HFMA2.MMA R38, R76, R30, R38 ;  /* 0x0000001e4c267235 */ /* 0x000fe20000000026 */
[----:B------:R-:W-:Y:S01]  /*2fa0*/  HFMA2 R37, R81, R31, R37 ;  /* 0x0000001f51257231 */ /* 0x000fe20000000025 */
[-C--:B------:R-:W-:Y:S02]  /*2fb0*/  HFMA2.MMA R39, R69, R31.reuse, R39 ;  /* 0x0000001f45277235 */ /* 0x080fe40000000027 */
[----:B------:R-:W-:-:S06]  /*2fc0*/  HFMA2.MMA R36, R87, R31, R36 ;  /* 0x0000001f57247235 */ /* 0x000fcc0000000024 */
[----:B------:R-:W-:Y:S02]  /*2fd0*/  HFMA2 R38, R75, R31, R38 ;  /* 0x0000001f4b267231 */ /* 0x000fe40000000026 */
[----:B------:R-:W2:Y:S02]  /*2fe0*/  LDS.128 R28, [UR4+0x320] ;  /* 0x00032004ff1c7984 */ /* 0x000ea40008000c00 */
[C-C-:B------:R-:W-:Y:S02]  /*2ff0*/  PRMT R4, R36.reuse, 0x5410, R37.reuse ;  /* 0x0000541024047816 */ /* 0x140fe40000000025 */
[----:B------:R-:W-:Y:S01]  /*3000*/  PRMT R37, R36, 0x7632, R37 ;  /* 0x0000763224257816 */ /* 0x000fe20000000025 */
[-C--:B-1----:R-:W-:Y:S01]  /*3010*/  HFMA2 R36, R55, R32.reuse, RZ.H0_H0 ;  /* 0x0000002037247231 */ /* 0x082fe200000400ff */
[C-C-:B------:R-:W-:Y:S02]  /*3020*/  PRMT R111, R38.reuse, 0x5410, R39.reuse ;  /* 0x00005410266f7816 */ /* 0x140fe40000000027 */
[----:B------:R-:W-:Y:S01]  /*3030*/  PRMT R39, R38, 0x7632, R39 ;  /* 0x0000763226277816 */ /* 0x000fe20000000027 */
[----:B------:R-:W-:Y:S01]  /*3040*/  HADD2 R4, R4, R37 ;  /* 0x0000002504047230 */ /* 0x000fe20000000000 */
[-C--:B------:R-:W-:Y:S01]  /*3050*/  HFMA2.MMA R37, R53, R32.reuse, RZ ;  /* 0x0000002035257235 */ /* 0x080fe200000000ff */
[----:B------:R-:W-:Y:S01]  /*3060*/  HFMA2 R38, R51, R32, RZ.H0_H0 ;  /* 0x0000002033267231 */ /* 0x000fe200000400ff */
[----:B------:R-:W-:Y:S01]  /*3070*/  HFMA2.MMA R32, R48, R32, RZ ;  /* 0x0000002030207235 */ /* 0x000fe200000000ff */
[-C--:B------:R-:W-:Y:S01]  /*3080*/  HFMA2 R36, R54, R33.reuse, R36 ;  /* 0x0000002136247231 */ /* 0x080fe20000000024 */
[----:B------:R-:W-:Y:S01]  /*3090*/  HFMA2.MMA R111, R111, 1, 1, R39 ;  /* 0x3c003c006f6f7835 */ /* 0x000fe20000000027 */
[----:B------:R-:W-:Y:S01]  /*30a0*/  HFMA2 R38, R50, R33, R38 ;  /* 0x0000002132267231 */ /* 0x000fe20000000026 */
[----:B------:R-:W-:-:S02]  /*30b0*/  HFMA2.MMA R37, R52, R33, R37 ;  /* 0x0000002134257235 */ /* 0x000fc40000000025 */
[----:B------:R-:W-:Y:S01]  /*30c0*/  HFMA2.MMA R39, R49, R33, R32 ;  /* 0x0000002131277235 */ /* 0x000fe20000000020 */
[-C--:B------:R-:W-:Y:S01]  /*30d0*/  HFMA2 R32, R56, R34.reuse, R36 ;  /* 0x0000002238207231 */ /* 0x080fe20000000024 */
[----:B------:R-:W-:Y:S01]  /*30e0*/  HFMA2.MMA R4, R4, R94, R113 ;  /* 0x0000005e04047235 */ /* 0x000fe20000000071 */
[----:B------:R-:W-:Y:S01]  /*30f0*/  HFMA2 R113, R13, R34, R38 ;  /* 0x000000220d717231 */ /* 0x000fe20000000026 */
[-C--:B------:R-:W-:Y:S01]  /*3100*/  HFMA2.MMA R33, R15, R34.reuse, R37 ;  /* 0x000000220f217235 */ /* 0x080fe20000000025 */
[-C--:B------:R-:W-:Y:S01]  /*3110*/  HFMA2 R32, R14, R35.reuse, R32 ;  /* 0x000000230e207231 */ /* 0x080fe20000000020 */
[----:B------:R-:W-:Y:S01]  /*3120*/  HFMA2.MMA R34, R23, R34, R39 ;  /* 0x0000002217227235 */ /* 0x000fe20000000027 */
[----:B------:R-:W-:Y:S02]  /*3130*/  HFMA2 R113, R16, R35, R113 ;  /* 0x0000002310717231 */ /* 0x000fe40000000071 */
[-C--:B0-----:R-:W-:Y:S01]  /*3140*/  HFMA2 R32, R22, R40.reuse, R32 ;  /* 0x0000002816207231 */ /* 0x081fe20000000020 */
        /* <DEDUP_REMOVED lines=13> */
[----:B------:R-:W-:-:S02]  /*3220*/  HFMA2 R113, R58, R43, R113 ;  /* 0x0000002b3a717231 */ /* 0x000fc40000000071 */
[-C--:B--2---:R-:W-:Y:S01]  /*3230*/  HFMA2 R40, R64, R28.reuse, R32 ;  /* 0x0000001c40287231 */ /* 0x084fe20000000020 */
        /* <DEDUP_REMOVED lines=13> */
[----:B------:R-:W-:-:S03]  /*3310*/  HFMA2 R3, R111, R93, R3 ;  /* 0x0000005d6f037231 */ /* 0x000fc60000000003 */
[-C--:B------:R-:W-:Y:S01]  /*3320*/  HFMA2.MMA R43, R67, R29.reuse, R41 ;  /* 0x0000001d432b7235 */ /* 0x080fe20000000029 */
[----:B------:R-:W1:Y:S01]  /*3330*/  LDS.128 R32, [UR4+0x400] ;  /* 0x00040004ff207984 */ /* 0x000e620008000c00 */
        /* <DEDUP_REMOVED lines=11> */
[----:B------:R-:W-:Y:S01]  /*33f0*/  IMAD.MOV.U32 R43, RZ, RZ, R2 ;  /* 0x000000ffff2b7224 */ /* 0x000fe200078e0002 */
[----:B------:R-:W-:Y:S01]  /*3400*/  HFMA2 R40, R87, R39, R40 ;  /* 0x0000002757287231 */ /* 0x000fe20000000028 */
[----:B------:R-:W-:-:S02]  /*3410*/  HFMA2.MMA R42, R84, R36, R42 ;  /* 0x00000024542a7235 */ /* 0x000fc4000000002a */
[----:B------:R-:W-:Y:S02]  /*3420*/  HFMA2.MMA R36, R72, R36, R28 ;  /* 0x0000002448247235 */ /* 0x000fe4000000001c */
[----:B------:R-:W-:Y:S02]  /*3430*/  HFMA2.MMA R113, R75, R39, R113 ;  /* 0x000000274b717235 */ /* 0x000fe40000000071 */
[-C--:B------:R-:W-:Y:S01]  /*3440*/  HFMA2.MMA R41, R83, R37.reuse, R42 ;  /* 0x0000002553297235 */ /* 0x080fe2000000002a */
[----:B------:R-:W0:Y:S01]  /*3450*/  LDS.128 R28, [UR4+0x410] ;  /* 0x00041004ff1c7984 */ /* 0x000e220008000c00 */
[----:B------:R-:W-:-:S04]  /*3460*/  HFMA2.MMA R36, R71, R37, R36 ;  /* 0x0000002547247235 */ /* 0x000fc80000000024 */
[-C--:B------:R-:W-:Y:S02]  /*3470*/  HFMA2.MMA R41, R82, R38.reuse, R41 ;  /* 0x0000002652297235 */ /* 0x080fe40000000029 */
[----:B------:R-:W-:-:S04]  /*3480*/  HFMA2.MMA R36, R70, R38, R36 ;  /* 0x0000002646247235 */ /* 0x000fc80000000024 */
[----:B------:R-:W-:-:S06]  /*3490*/  HFMA2.MMA R41, R81, R39, R41 ;  /* 0x0000002751297235 */ /* 0x000fcc0000000029 */
[----:B------:R-:W-:Y:S02]  /*34a0*/  HFMA2 R42, R69, R39, R36 ;  /* 0x00000027452a7231 */ /* 0x000fe40000000024 */
[----:B------:R-:W2:Y:S02]  /*34b0*/  LDS.128 R36, [UR4+0x420] ;  /* 0x00042004ff247984 */ /* 0x000ea40008000c00 */
[C-C-:B------:R-:W-:Y:S02]  /*34c0*/  PRMT R2, R40.reuse, 0x5410, R41.reuse ;  /* 0x0000541028027816 */ /* 0x140fe40000000029 */
[C-C-:B------:R-:W-:Y:S02]  /*34d0*/  PRMT R111, R113.reuse, 0x5410, R42.reuse ;  /* 0x00005410716f7816 */ /* 0x140fe4000000002a */
[----:B------:R-:W-:Y:S02]  /*34e0*/  PRMT R42, R113, 0x7632, R42 ;  /* 0x00007632712a7816 */ /* 0x000fe4000000002a */
[----:B------:R-:W-:Y:S01]  /*34f0*/  PRMT R41, R40, 0x7632, R41 ;  /* 0x0000763228297816 */ /* 0x000fe20000000029 */
[----:B-1----:R-:W-:-:S03]  /*3500*/  HFMA2 R40, R55, R32, RZ.H0_H0 ;  /* 0x0000002037287231 */ /* 0x002fc600000400ff */
[----:B------:R-:W-:Y:S01]  /*3510*/  HFMA2.MMA R111, R111, 1, 1, R42 ;  /* 0x3c003c006f6f7835 */ /* 0x000fe2000000002a */
[----:B------:R-:W-:Y:S01]  /*3520*/  HADD2 R2, R2, R41 ;  /* 0x0000002902027230 */ /* 0x000fe20000000000 */
[-C--:B------:R-:W-:Y:S01]  /*3530*/  HFMA2.MMA R41, R53, R32.reuse, RZ ;  /* 0x0000002035297235 */ /* 0x080fe200000000ff */
[----:B------:R-:W-:Y:S01]  /*3540*/  HFMA2 R42, R51, R32, RZ.H0_H0 ;  /* 0x00000020332a7231 */ /* 0x000fe200000400ff */
[----:B------:R-:W-:Y:S01]  /*3550*/  HFMA2.MMA R32, R48, R32, RZ ;  /* 0x0000002030207235 */ /* 0x000fe200000000ff */
[-C--:B------:R-:W-:Y:S02]  /*3560*/  HFMA2 R40, R54, R33.reuse, R40 ;  /* 0x0000002136287231 */ /* 0x080fe40000000028 */
[----:B------:R-:W-:Y:S01]  /*3570*/  HFMA2.MMA R2, R2, R94, R43 ;  /* 0x0000005e02027235 */ /* 0x000fe2000000002b */
[----:B------:R-:W-:Y:S01]  /*3580*/  HFMA2 R42, R50, R33, R42 ;  /* 0x00000021322a7231 */ /* 0x000fe2000000002a */
        /* <DEDUP_REMOVED lines=18> */
[----:B------:R-:W-:-:S03]  /*36b0*/  HFMA2.MMA R34, R19, R28, R34 ;  /* 0x0000001c13227235 */ /* 0x000fc60000000022 */
[----:B------:R-:W-:Y:S01]  /*36c0*/  HFMA2 R32, R60, R31, R32 ;  /* 0x0000001f3c207231 */ /* 0x000fe20000000020 */
[-C--:B------:R-:W-:Y:S02]  /*36d0*/  HFMA2.MMA R33, R24, R29.reuse, R33 ;  /* 0x0000001d18217235 */ /* 0x080fe40000000021 */
[----:B------:R-:W-:Y:S01]  /*36e0*/  HFMA2.MMA R34, R27, R29, R34 ;  /* 0x0000001d1b227235 */ /* 0x000fe20000000022 */
[----:B------:R-:W-:-:S03]  /*36f0*/  HFMA2 R29, R46, R30, R113 ;  /* 0x0000001e2e1d7231 */ /* 0x000fc60000000071 */
[-C--:B------:R-:W-:Y:S01]  /*3700*/  HFMA2.MMA R33, R45, R30.reuse, R33 ;  /* 0x0000001e2d217235 */ /* 0x080fe20000000021 */
[----:B------:R-:W-:Y:S01]  /*3710*/  HFMA2 R29, R58, R31, R29 ;  /* 0x0000001f3a1d7231 */ /* 0x000fe2000000001d */
[----:B------:R-:W-:-:S04]  /*3720*/  HFMA2.MMA R34, R47, R30, R34 ;  /* 0x0000001e2f227235 */ /* 0x000fc80000000022 */
[-C--:B------:R-:W-:Y:S02]  /*3730*/  HFMA2.MMA R33, R59, R31.reuse, R33 ;  /* 0x0000001f3b217235 */ /* 0x080fe40000000021 */
[----:B------:R-:W-:Y:S01]  /*3740*/  HFMA2.MMA R31, R57, R31, R34 ;  /* 0x0000001f391f7235 */ /* 0x000fe20000000022 */
[-C--:B--2---:R-:W-:Y:S02]  /*3750*/  HFMA2 R34, R64, R36.reuse, R32 ;  /* 0x0000002440227231 */ /* 0x084fe40000000020 */
[----:B------:R-:W-:Y:S01]  /*3760*/  HFMA2 R32, R62, R36, R29 ;  /* 0x000000243e207231 */ /* 0x000fe2000000001d */
[-C--:B------:R-:W-:Y:S01]  /*3770*/  HFMA2.MMA R33, R63, R36.reuse, R33 ;  /* 0x000000243f217235 */ /* 0x080fe20000000021 */
[-C--:B------:R-:W-:Y:S01]  /*3780*/  HFMA2 R34, R68, R37.reuse, R34 ;  /* 0x0000002544227231 */ /* 0x080fe20000000022 */
[----:B------:R-:W-:Y:S01]  /*3790*/  HFMA2.MMA R36, R61, R36, R31 ;  /* 0x000000243d247235 */ /* 0x000fe2000000001f */
[----:B------:R-:W-:Y:S02]  /*37a0*/  HFMA2 R32, R66, R37, R32 ;  /* 0x0000002542207231 */ /* 0x000fe40000000020 */
[-C--:B------:R-:W-:Y:S01]  /*37b0*/  HFMA2 R34, R92, R38.reuse, R34 ;  /* 0x000000265c227231 */ /* 0x080fe20000000022 */
[----:B------:R-:W1:Y:S01]  /*37c0*/  LDS.128 R28, [UR4+0x500] ;  /* 0x00050004ff1c7984 */ /* 0x000e620008000c00 */
[-C--:B------:R-:W-:Y:S01]  /*37d0*/  HFMA2.MMA R33, R67, R37.reuse, R33 ;  /* 0x0000002543217235 */ /* 0x080fe20000000021 */
[----:B------:R-:W-:Y:S01]  /*37e0*/  HFMA2 R32, R80, R38, R32 ;  /* 0x0000002650207231 */ /* 0x000fe20000000020 */
        /* <DEDUP_REMOVED lines=16> */
[----:B------:R-:W0:Y:S02]  /*38f0*/  LDS.128 R32, [UR4+0x510] ;  /* 0x00051004ff207984 */ /* 0x000e240008000c00 */
[-C--:B------:R-:W-:Y:S02]  /*3900*/  HFMA2.MMA R37, R83, R41.reuse, R37 ;  /* 0x0000002953257235 */ /* 0x080fe40000000025 */
[----:B------:R-:W-:-:S04]  /*3910*/  HFMA2.MMA R39, R71, R41, R39 ;  /* 0x0000002947277235 */ /* 0x000fc80000000027 */
[-C--:B------:R-:W-:Y:S02]  /*3920*/  HFMA2.MMA R37, R82, R42.reuse, R37 ;  /* 0x0000002a52257235 */ /* 0x080fe40000000025 */
[----:B------:R-:W-:Y:S01]  /*3930*/  HFMA2.MMA R39, R70, R42, R39 ;  /* 0x0000002a46277235 */ /* 0x000fe20000000027 */
[----:B------:R-:W-:-:S03]  /*3940*/  HFMA2 R42, R75, R43, R38 ;  /* 0x0000002b4b2a7231 */ /* 0x000fc60000000026 */
[-C--:B------:R-:W-:Y:S02]  /*3950*/  HFMA2.MMA R41, R81, R43.reuse, R37 ;  /* 0x0000002b51297235 */ /* 0x080fe40000000025 */
[----:B------:R-:W-:Y:S01]  /*3960*/  HFMA2.MMA R43, R69, R43, R39 ;  /* 0x0000002b452b7235 */ /* 0x000fe20000000027 */
[-C--:B-1----:R-:W-:Y:S01]  /*3970*/  HFMA2 R53, R53, R28.reuse, RZ.H0_H0 ;  /* 0x0000001c35357231 */ /* 0x082fe200000400ff */
[-C--:B------:R-:W-:Y:S01]  /*3980*/  HFMA2.MMA R51, R51, R28.reuse, RZ ;  /* 0x0000001c33337235 */ /* 0x080fe200000000ff */
[----:B------:R-:W-:Y:S01]  /*3990*/  HFMA2 R48, R48, R28, RZ.H0_H0 ;  /* 0x0000001c30307231 */ /* 0x000fe200000400ff */
[----:B------:R-:W-:Y:S01]  /*39a0*/  HFMA2.MMA R55, R55, R28, RZ ;  /* 0x0000001c37377235 */ /* 0x000fe200000000ff */
[----:B------:R-:W1:Y:S01]  /*39b0*/  LDS.128 R36, [UR4+0x520] ;  /* 0x00052004ff247984 */ /* 0x000e620008000c00 */
[-C--:B------:R-:W-:Y:S02]  /*39c0*/  HFMA2 R53, R52, R29.reuse, R53 ;  /* 0x0000001d34357231 */ /* 0x080fe40000000035 */
[-C--:B------:R-:W-:Y:S01]  /*39d0*/  HFMA2.MMA R51, R50, R29.reuse, R51 ;  /* 0x0000001d32337235 */ /* 0x080fe20000000033 */
[----:B------:R-:W-:Y:S01]  /*39e0*/  PRMT R113, R40, 0x5410, R41 ;  /* 0x0000541028717816 */ /* 0x000fe20000000029 */
[----:B------:R-:W-:Y:S01]  /*39f0*/  HFMA2.MMA R28, R54, R29, R55 ;  /* 0x0000001d361c7235 */ /* 0x000fe20000000037 */
[C-C-:B------:R-:W-:Y:S01]  /*3a00*/  PRMT R111, R42.reuse, 0x5410, R43.reuse ;  /* 0x000054102a6f7816 */ /* 0x140fe2000000002b */
[----:B------:R-:W-:Y:S01]  /*3a10*/  HFMA2 R48, R49, R29, R48 ;  /* 0x0000001d31307231 */ /* 0x000fe20000000030 */
[----:B------:R-:W-:Y:S01]  /*3a20*/  PRMT R43, R42, 0x7632, R43 ;  /* 0x000076322a2b7816 */ /* 0x000fe2000000002b */
[-C--:B------:R-:W-:Y:S01]  /*3a30*/  HFMA2.MMA R51, R13, R30.reuse, R51 ;  /* 0x0000001e0d337235 */ /* 0x080fe20000000033 */
[----:B------:R-:W-:Y:S01]  /*3a40*/  PRMT R41, R40, 0x7632, R41 ;  /* 0x0000763228297816 */ /* 0x000fe20000000029 */
[----:B------:R-:W-:Y:S01]  /*3a50*/  HFMA2.MMA R28, R56, R30, R28 ;  /* 0x0000001e381c7235 */ /* 0x000fe2000000001c */
[----:B------:R-:W-:-:S02]  /*3a60*/  HFMA2 R48, R23, R30, R48 ;  /* 0x0000001e17307231 */ /* 0x000fc40000000030 */
[----:B------:R-:W-:Y:S01]  /*3a70*/  HFMA2.MMA R111, R111, 1, 1, R43 ;  /* 0x3c003c006f6f7835 */ /* 0x000fe2000000002b */
[----:B------:R-:W-:Y:S01]  /*3a80*/  HADD2 R113, R113, R41 ;  /* 0x0000002971717230 */ /* 0x000fe20000000000 */
[-C--:B------:R-:W-:Y:S01]  /*3a90*/  HFMA2.MMA R16, R16, R31.reuse, R51 ;  /* 0x0000001f10107235 */ /* 0x080fe20000000033 */
[----:B------:R-:W2:Y:S01]  /*3aa0*/  LDS.128 R40, [UR4+0x530] ;  /* 0x00053004ff287984 */ /* 0x000ea20008000c00 */
[----:B------:R-:W-:Y:S01]  /*3ab0*/  HFMA2.MMA R28, R14, R31, R28 ;  /* 0x0000001f0e1c7235 */ /* 0x000fe2000000001c */
[----:B------:R-:W-:Y:S01]  /*3ac0*/  HFMA2 R53, R15, R30, R53 ;  /* 0x0000001e0f357231 */ /* 0x000fe20000000035 */
[----:B------:R-:W-:Y:S01]  /*3ad0*/  UIADD3 UR4, UR4, 0x40, URZ ;  /* 0x0000004004047890 */ /* 0x000fe2000fffe03f */
[-C--:B------:R-:W-:Y:S01]  /*3ae0*/  HFMA2 R48, R20, R31.reuse, R48 ;  /* 0x0000001f14307231 */ /* 0x080fe20000000030 */
[-C--:B0-----:R-:W-:Y:S01]  /*3af0*/  HFMA2.MMA R13, R21, R32.reuse, R16 ;  /* 0x00000020150d7235 */ /* 0x081fe20000000010 */
        /* <DEDUP_REMOVED lines=16> */
[-C--:B-1----:R-:W-:Y:S01]  /*3c00*/  HFMA2 R48, R61, R36.reuse, R48 ;  /* 0x000000243d307231 */ /* 0x082fe20000000030 */
[----:B------:R-:W-:Y:S01]  /*3c10*/  HFMA2.MMA R32, R60, R35, R30 ;  /* 0x000000233c207235 */ /* 0x000fe2000000001e */
[----:B------:R-:W-:-:S02]  /*3c20*/  HFMA2 R18, R63, R36, R18 ;  /* 0x000000243f127231 */ /* 0x000fc40000000012 */
[----:B------:R-:W-:Y:S01]  /*3c30*/  HFMA2 R11, R111, R93, R11 ;  /* 0x0000005d6f0b7231 */ /* 0x000fe2000000000b */
        /* <DEDUP_REMOVED lines=24> */
[----:B------:R-:W-:-:S03]  /*3dc0*/  HFMA2.MMA R44, R89, R41, R45 ;  /* 0x00000029592c7235 */ /* 0x000fc6000000002d */
[----:B------:R-:W-:Y:S02]  /*3dd0*/  HFMA2.MMA R19, R69, R43, R35 ;  /* 0x0000002b45137235 */ /* 0x000fe40000000023 */
        /* <DEDUP_REMOVED lines=14> */
.L_x_1069:
        /* <DEDUP_REMOVED lines=13> */
.L_x_1080:
[----:B------:R-:W0:Y:S02]  /*3f90*/  LDS R16, [R13] ;  /* 0x000000000d107984 */ /* 0x000e240000000800 */
[----:B0-----:R-:W-:-:S06]  /*3fa0*/  HADD2 R17, R16, R8 ;  /* 0x0000000810117230 */ /* 0x001fcc0000000000 */
[----:B------:R-:W0:Y:S02]  /*3fb0*/  ATOMS.CAST.SPIN R17, [R13], R16, R17 ;  /* 0x000000100d11738d */ /* 0x000e240001800011 */
[----:B0-----:R-:W-:-:S13]  /*3fc0*/  ISETP.EQ.U32.AND P0, PT, R17, 0x1, PT ;  /* 0x000000011100780c */ /* 0x001fda0003f02070 */
[----:B------:R-:W-:Y:S05]  /*3fd0*/  @!P0 BRA `(.L_x_1080) ;  /* 0xffffffb000008947 */ /* 0x000fea000383ffff */
[----:B------:R-:W-:Y:S05]  /*3fe0*/  BRA `(.L_x_1078) ;  /* 0x0000003000007947 */ /* 0x000fea0003800000 */
.L_x_1079:
[----:B------:R-:W2:Y:S02]  /*3ff0*/  LD.E R8, [R14.64] ;  /* 0x000000060e087980 */ /* 0x000ea4000c101900 */
[----:B--2---:R-:W-:-:S05]  /*4000*/  IMAD.IADD R13, R13, 0x1, R8 ;  /* 0x000000010d0d7824 */ /* 0x004fca00078e0208 */
[----:B------:R0:W-:Y:S02]  /*4010*/  ST.E [R14.64], R13 ;  /* 0x0000000d0e007985 */ /* 0x0001e4000c101906 */
.L_x_1078:
[----:B------:R-:W-:Y:S05]  /*4020*/  BSYNC B0 ;  /* 0x0000000000007941 */ /* 0x000fea0003800000 */
.L_x_1077:
        /* <DEDUP_REMOVED lines=9> */
.L_x_1084:
[----:B------:R-:W1:Y:S02]  /*40c0*/  LDS R18, [R8] ;  /* 0x0000000008127984 */ /* 0x000e640000000800 */
[----:B-1----:R-:W-:-:S10]  /*40d0*/  HFMA2.MMA R19, R18, 1, 1, R6 ;  /* 0x3c003c0012137835 */ /* 0x002fd40000000006 */
[----:B------:R-:W1:Y:S02]  /*40e0*/  ATOMS.CAST.SPIN R19, [R8], R18, R19 ;  /* 0x000000120813738d */ /* 0x000e640001800013 */
[----:B-1----:R-:W-:-:S13]  /*40f0*/  ISETP.EQ.U32.AND P0, PT, R19, 0x1, PT ;  /* 0x000000011300780c */ /* 0x002fda0003f02070 */
[----:B------:R-:W-:Y:S05]  /*4100*/  @!P0 BRA `(.L_x_1084) ;  /* 0xffffffb000008947 */ /* 0x000fea000383ffff */
[----:B------:R-:W-:Y:S05]  /*4110*/  BRA `(.L_x_1082) ;  /* 0x0000003000007947 */ /* 0x000fea0003800000 */
.L_x_1083:
[----:B------:R-:W2:Y:S02]  /*4120*/  LD.E R6, [R14.64+0x4] ;  /* 0x000004060e067980 */ /* 0x000ea4000c101900 */
[----:B0-2---:R-:W-:-:S05]  /*4130*/  IMAD.IADD R13, R19, 0x1, R6 ;  /* 0x00000001130d7824 */ /* 0x005fca00078e0206 */
[----:B------:R0:W-:Y:S02]  /*4140*/  ST.E [R14.64+0x4], R13 ;  /* 0x0000040d0e007985 */ /* 0x0001e4000c101906 */
.L_x_1082:
[----:B------:R-:W-:Y:S05]  /*4150*/  BSYNC B0 ;  /* 0x0000000000007941 */ /* 0x000fea0003800000 */
.L_x_1081:
        /* <DEDUP_REMOVED lines=8> */
.L_x_1088:
[----:B------:R-:W0:Y:S02]  /*41e0*/  LDS R18, [R6] ;  /* 0x0000000006127984 */ /* 0x000e240000000800 */
[----:B0-----:R-:W-:-:S06]  /*41f0*/  HADD2 R19, R18, R7 ;  /* 0x0000000712137230 */ /* 0x001fcc0000000000 */
[----:B------:R-:W0:Y:S02]  /*4200*/  ATOMS.CAST.SPIN R19, [R6], R18, R19 ;  /* 0x000000120613738d */ /* 0x000e240001800013 */
[----:B0-----:R-:W-:-:S13]  /*4210*/  ISETP.EQ.U32.AND P0, PT, R19, 0x1, PT ;  /* 0x000000011300780c */ /* 0x001fda0003f02070 */
[----:B------:R-:W-:Y:S05]  /*4220*/  @!P0 BRA `(.L_x_1088) ;  /* 0xffffffb000008947 */ /* 0x000fea000383ffff */
[----:B------:R-:W-:Y:S05]  /*4230*/  BRA `(.L_x_1086) ;  /* 0x0000003000007947 */ /* 0x000fea0003800000 */
.L_x_1087:
[----:B------:R-:W2:Y:S02]  /*4240*/  LD.E R6, [R14.64] ;  /* 0x000000060e067980 */ /* 0x000ea4000c101900 */
[----:B--2---:R-:W-:-:S05]  /*4250*/  IMAD.IADD R7, R7, 0x1, R6 ;  /* 0x0000000107077824 */ /* 0x004fca00078e0206 */
[----:B------:R0:W-:Y:S02]  /*4260*/  ST.E [R14.64], R7 ;  /* 0x000000070e007985 */ /* 0x0001e4000c101906 */
.L_x_1086:
[----:B------:R-:W-:Y:S05]  /*4270*/  BSYNC B0 ;  /* 0x0000000000007941 */ /* 0x000fea0003800000 */
.L_x_1085:
[----:B0-----:R-:W-:-:S05]  /*4280*/  IMAD.WIDE R6, R21, c[0x0][0x18c], R16 ;  /* 0x0000630015067a25 */ /* 0x001fca00078e0210 */
[----:B------:R-:W2:Y:S01]  /*4290*/  ATOM.E.ADD.F16x2.RN.STRONG.GPU P0, RZ, [R6.64], R8 ;  /* 0x0000000806ff798a */ /* 0x000ea2000810e9c6 */
[----:B------:R-:W-:Y:S01]  /*42a0*/  BSSY B0, `(.L_x_1089) ;  /* 0x000000e000007945 */ /* 0x000fe20003800000 */
[----:B--2---:R-:W-:Y:S05]  /*42b0*/  @P0 BRA `(.L_x_1090) ;  /* 0x000000c000000947 */ /* 0x004fea0003800000 */
[----:B------:R-:W0:Y:S02]  /*42c0*/  QSPC.E.S P0, RZ, [R6] ;  /* 0x0000000006ff73aa */ /* 0x000e240000000500 */
[----:B0-----:R-:W-:Y:S05]  /*42d0*/  @!P0 BRA `(.L_x_1091) ;  /* 0x0000007000008947 */ /* 0x001fea0003800000 */
[----:B------:R-:W-:-:S05]  /*42e0*/  LOP3.LUT R6, R6, 0xffffff, RZ, 0xc0, !PT ;  /* 0x00ffffff06067812 */ /* 0x000fca00078ec0ff */
.L_x_1092:
[----:B------:R-:W0:Y:S02]  /*42f0*/  LDS R16, [R6] ;  /* 0x0000000006107984 */ /* 0x000e240000000800 */
[----:B0-----:R-:W-:-:S10]  /*4300*/  HFMA2.MMA R17, R16, 1, 1, R5 ;  /* 0x3c003c0010117835 */ /* 0x001fd40000000005 */
[----:B------:R-:W0:Y:S02]  /*4310*/  ATOMS.CAST.SPIN R17, [R6], R16, R17 ;  /* 0x000000100611738d */ /* 0x000e240001800011 */
[----:B0-----:R-:W-:-:S13]  /*4320*/  ISETP.EQ.U32.AND P0, PT, R17, 0x1, PT ;  /* 0x000000011100780c */ /* 0x001fda0003f02070 */
[----:B------:R-:W-:Y:S05]  /*4330*/  @!P0 BRA `(.L_x_1092) ;  /* 0xffffffb000008947 */ /* 0x000fea000383ffff */
[----:B------:R-:W-:Y:S05]  /*4340*/  BRA `(.L_x_1090) ;  /* 0x0000003000007947 */ /* 0x000fea0003800000 */
.L_x_1091:
[----:B------:R-:W2:Y:S02]  /*4350*/  LD.E R5, [R6.64] ;  /* 0x0000000606057980 */ /* 0x000ea4000c101900 */
[----:B--2---:R-:W-:-:S05]  /*4360*/  IMAD.IADD R5, R8, 0x1, R5 ;  /* 0x0000000108057824 */ /* 0x004fca00078e0205 */
[----:B------:R0:W-:Y:S02]  /*4370*/  ST.E [R6.64], R5 ;  /* 0x0000000506007985 */ /* 0x0001e4000c101906 */
.L_x_1090:
[----:B------:R-:W-:Y:S05]  /*4380*/  BSYNC B0 ;  /* 0x0000000000007941 */ /* 0x000fea0003800000 */
.L_x_1089:
        /* <DEDUP_REMOVED lines=9> */
.L_x_1096:
[----:B------:R-:W0:Y:S02]  /*4420*/  LDS R16, [R5] ;  /* 0x0000000005107984 */ /* 0x000e240000000800 */
[----:B0-----:R-:W-:-:S06]  /*4430*/  HADD2 R17, R16, R4 ;  /* 0x0000000410117230 */ /* 0x001fcc0000000000 */
[----:B------:R-:W0:Y:S02]  /*4440*/  ATOMS.CAST.SPIN R17, [R5], R16, R17 ;  /* 0x000000100511738d */ /* 0x000e240001800011 */
[----:B0-----:R-:W-:-:S13]  /*4450*/  ISETP.EQ.U32.AND P0, PT, R17, 0x1, PT ;  /* 0x000000011100780c */ /* 0x001fda0003f02070 */
[----:B------:R-:W-:Y:S05]  /*4460*/  @!P0 BRA `(.L_x_1096) ;  /* 0xffffffb000008947 */ /* 0x000fea000383ffff */
[----:B------:R-:W-:Y:S05]  /*4470*/  BRA `(.L_x_1094) ;  /* 0x0000003000007947 */ /* 0x000fea0003800000 */
.L_x_1095:
[----:B------:R-:W2:Y:S02]  /*4480*/  LD.E R4, [R6.64] ;  /* 0x0000000606047980 */ /* 0x000ea4000c101900 */
[----:B--2---:R-:W-:-:S05]  /*4490*/  IMAD.IADD R5, R5, 0x1, R4 ;  /* 0x0000000105057824 */ /* 0x004fca00078e0204 */
[----:B------:R0:W-:Y:S02]  /*44a0*/  ST.E [R6.64], R5 ;  /* 0x0000000506007985 */ /* 0x0001e4000c101906 */
.L_x_1094:
[----:B------:R-:W-:Y:S05]  /*44b0*/  BSYNC B0 ;  /* 0x0000000000007941 */ /* 0x000fea0003800000 */
.L_x_1093:
        /* <DEDUP_REMOVED lines=10> */
.L_x_1100:
[----:B------:R-:W0:Y:S02]  /*4560*/  LDS R16, [R14] ;  /* 0x000000000e107984 */ /* 0x000e240000000800 */
[----:B0-----:R-:W-:-:S10]  /*4570*/  HFMA2.MMA R17, R16, 1, 1, R3 ;  /* 0x3c003c0010117835 */ /* 0x001fd40000000003 */
[----:B------:R-:W0:Y:S02]  /*4580*/  ATOMS.CAST.SPIN R17, [R14], R16, R17 ;  /* 0x000000100e11738d */ /* 0x000e240001800011 */
[----:B0-----:R-:W-:-:S13]  /*4590*/  ISETP.EQ.U32.AND P0, PT, R17, 0x1, PT ;  /* 0x000000011100780c */ /* 0x001fda0003f02070 */
[----:B------:R-:W-:Y:S05]  /*45a0*/  @!P0 BRA `(.L_x_1100) ;  /* 0xffffffb000008947 */ /* 0x000fea000383ffff */
[----:B------:R-:W-:Y:S05]  /*45b0*/  BRA `(.L_x_1098) ;  /* 0x0000003000007947 */ /* 0x000fea0003800000 */
.L_x_1099:
[----:B------:R-:W2:Y:S02]  /*45c0*/  LD.E R3, [R14.64] ;  /* 0x000000060e037980 */ /* 0x000ea4000c101900 */
[----:B--2---:R-:W-:-:S05]  /*45d0*/  IMAD.IADD R3, R8, 0x1, R3 ;  /* 0x0000000108037824 */ /* 0x004fca00078e0203 */
[----:B------:R0:W-:Y:S02]  /*45e0*/  ST.E [R14.64], R3 ;  /* 0x000000030e007985 */ /* 0x0001e4000c101906 */
.L_x_1098:
[----:B------:R-:W-:Y:S05]  /*45f0*/  BSYNC B0 ;  /* 0x0000000000007941 */ /* 0x000fea0003800000 */
.L_x_1097:
        /* <DEDUP_REMOVED lines=9> */
.L_x_1104:
[----:B------:R-:W0:Y:S02]  /*4690*/  LDS R16, [R3] ;  /* 0x0000000003107984 */ /* 0x000e240000000800 */
[----:B0-----:R-:W-:-:S06]  /*46a0*/  HADD2 R17, R16, R2 ;  /* 0x0000000210117230 */ /* 0x001fcc0000000000 */
[----:B------:R-:W0:Y:S02]  /*46b0*/  ATOMS.CAST.SPIN R17, [R3], R16, R17 ;  /* 0x000000100311738d */ /* 0x000e240001800011 */
[----:B0-----:R-:W-:-:S13]  /*46c0*/  ISETP.EQ.U32.AND P0, PT, R17, 0x1, PT ;  /* 0x000000011100780c */ /* 0x001fda0003f02070 */
[----:B------:R-:W-:Y:S05]  /*46d0*/  @!P0 BRA `(.L_x_1104) ;  /* 0xffffffb000008947 */ /* 0x000fea000383ffff */
[----:B------:R-:W-:Y:S05]  /*46e0*/  BRA `(.L_x_1102) ;  /* 0x0000003000007947 */ /* 0x000fea0003800000 */
.L_x_1103:
[----:B------:R-:W2:Y:S02]  /*46f0*/  LD.E R2, [R14.64] ;  /* 0x000000060e027980 */ /* 0x000ea4000c101900 */
[----:B--2---:R-:W-:-:S05]  /*4700*/  IMAD.IADD R3, R3, 0x1, R2 ;  /* 0x0000000103037824 */ /* 0x004fca00078e0202 */
[----:B------:R0:W-:Y:S02]  /*4710*/  ST.E [R14.64], R3 ;  /* 0x000000030e007985 */ /* 0x0001e4000c101906 */
.L_x_1102:
[----:B------:R-:W-:Y:S05]  /*4720*/  BSYNC B0 ;  /* 0x0000000000007941 */ /* 0x000fea0003800000 */
.L_x_1101:
        /* <DEDUP_REMOVED lines=8> */
.L_x_1108:
[----:B------:R-:W0:Y:S02]  /*47b0*/  LDS R6, [R2] ;  /* 0x0000000002067984 */ /* 0x000e240000000800 */
[----:B0-----:R-:W-:-:S10]  /*47c0*/  HFMA2.MMA R7, R6, 1, 1, R0 ;  /* 0x3c003c0006077835 */ /* 0x001fd40000000000 */
[----:B------:R-:W0:Y:S02]  /*47d0*/  ATOMS.CAST.SPIN R7, [R2], R6, R7 ;  /* 0x000000060207738d */ /* 0x000e240001800007 */
[----:B0-----:R-:W-:-:S13]  /*47e0*/  ISETP.EQ.U32.AND P0, PT, R7, 0x1, PT ;  /* 0x000000010700780c */ /* 0x001fda0003f02070 */
[----:B------:R-:W-:Y:S05]  /*47f0*/  @!P0 BRA `(.L_x_1108) ;  /* 0xffffffb000008947 */ /* 0x000fea000383ffff */
[----:B------:R-:W-:Y:S05]  /*4800*/  BRA `(.L_x_1106) ;  /* 0x0000003000007947 */ /* 0x000fea0003800000 */
.L_x_1107:
[----:B------:R-:W2:Y:S02]  /*4810*/  LD.E R0, [R2.64] ;  /* 0x0000000602007980 */ /* 0x000ea4000c101900 */
[----:B--2---:R-:W-:-:S05]  /*4820*/  IMAD.IADD R7, R13, 0x1, R0 ;  /* 0x000000010d077824 */ /* 0x004fca00078e0200 */
[----:B------:R0:W-:Y:S02]  /*4830*/  ST.E [R2.64], R7 ;  /* 0x0000000702007985 */ /* 0x0001e4000c101906 */
.L_x_1106:
[----:B------:R-:W-:Y:S05]  /*4840*/  BSYNC B0 ;  /* 0x0000000000007941 */ /* 0x000fea0003800000 */
.L_x_1105:
[----:B0-----:R-:W-:-:S05]  /*4850*/  IMAD.WIDE R2, R19, 0x2, R14 ;  /* 0x0000000213027825 */ /* 0x001fca00078e020e */
[----:B------:R-:W2:Y:S01]  /*4860*/  ATOM.E.ADD.F16x2.RN.STRONG.GPU P0, RZ, [R2.64], R12 ;  /* 0x0000000c02ff798a */ /* 0x000ea2000810e9c6 */
[----:B------:R-:W-:Y:S01]  /*4870*/  BSSY B0, `(.L_x_1109) ;  /* 0x000000e000007945 */ /* 0x000fe20003800000 */
[----:B--2---:R-:W-:Y:S05]  /*4880*/  @P0 BRA `(.L_x_1110) ;  /* 0x000000c000000947 */ /* 0x004fea0003800000 */
[----:B------:R-:W0:Y:S02]  /*4890*/  QSPC.E.S P0, RZ, [R2] ;  /* 0x0000000002ff73aa */ /* 0x000e240000000500 */
[----:B0-----:R-:W-:Y:S05]  /*48a0*/  @!P0 BRA `(.L_x_1111) ;  /* 0x0000007000008947 */ /* 0x001fea0003800000 */
[----:B------:R-:W-:-:S05]  /*48b0*/  LOP3.LUT R0, R2, 0xffffff, RZ, 0xc0, !PT ;  /* 0x00ffffff02007812 */ /* 0x000fca00078ec0ff */
.L_x_1112:
[----:B------:R-:W0:Y:S02]  /*48c0*/  LDS R6, [R0] ;  /* 0x0000000000067984 */ /* 0x000e240000000800 */
[----:B0-----:R-:W-:-:S06]  /*48d0*/  HADD2 R7, R6, R12 ;  /* 0x0000000c06077230 */ /* 0x001fcc0000000000 */
[----:B------:R-:W0:Y:S02]  /*48e0*/  ATOMS.CAST.SPIN R7, [R0], R6, R7 ;  /* 0x000000060007738d */ /* 0x000e240001800007 */
[----:B0-----:R-:W-:-:S13]  /*48f0*/  ISETP.EQ.U32.AND P0, PT, R7, 0x1, PT ;  /* 0x000000010700780c */ /* 0x001fda0003f02070 */
[----:B------:R-:W-:Y:S05]  /*4900*/  @!P0 BRA `(.L_x_1112) ;  /* 0xffffffb000008947 */ /* 0x000fea000383ffff */
[----:B------:R-:W-:Y:S05]  /*4910*/  BRA `(.L_x_1110) ;  /* 0x0000003000007947 */ /* 0x000fea0003800000 */
.L_x_1111:
[----:B------:R-:W2:Y:S02]  /*4920*/  LD.E R0, [R2.64] ;  /* 0x0000000602007980 */ /* 0x000ea4000c101900 */
[----:B--2---:R-:W-:-:S05]  /*4930*/  IMAD.IADD R7, R12, 0x1, R0 ;  /* 0x000000010c077824 */ /* 0x004fca00078e0200 */
[----:B------:R0:W-:Y:S02]  /*4940*/  ST.E [R2.64], R7 ;  /* 0x0000000702007985 */ /* 0x0001e4000c101906 */
.L_x_1110:
[----:B------:R-:W-:Y:S05]  /*4950*/  BSYNC B0 ;  /* 0x0000000000007941 */ /* 0x000fea0003800000 */
.L_x_1109:
        /* <DEDUP_REMOVED lines=8> */
.L_x_1116:
[----:B------:R-:W0:Y:S02]  /*49e0*/  LDS R12, [R6] ;  /* 0x00000000060c7984 */ /* 0x000e240000000800 */
[----:B0-----:R-:W-:-:S10]  /*49f0*/  HFMA2.MMA R13, R12, 1, 1, R11 ;  /* 0x3c003c000c0d7835 */ /* 0x001fd4000000000b */
[----:B------:R-:W0:Y:S02]  /*4a00*/  ATOMS.CAST.SPIN R13, [R6], R12, R13 ;  /* 0x0000000c060d738d */ /* 0x000e24000180000d */
[----:B0-----:R-:W-:-:S13]  /*4a10*/  ISETP.EQ.U32.AND P0, PT, R13, 0x1, PT ;  /* 0x000000010d00780c */ /* 0x001fda0003f02070 */
[----:B------:R-:W-:Y:S05]  /*4a20*/  @!P0 BRA `(.L_x_1116) ;  /* 0xffffffb000008947 */ /* 0x000fea000383ffff */
[----:B------:R-:W-:Y:S05]  /*4a30*/  BRA `(.L_x_1114) ;  /* 0x0000003000007947 */ /* 0x000fea0003800000 */
.L_x_1115:
[----:B------:R-:W2:Y:S02]  /*4a40*/  LD.E R0, [R6.64] ;  /* 0x0000000606007980 */ /* 0x000ea4000c101900 */
[----:B--2---:R-:W-:-:S05]  /*4a50*/  IMAD.IADD R11, R11, 0x1, R0 ;  /* 0x000000010b0b7824 */ /* 0x004fca00078e0200 */
[----:B------:R0:W-:Y:S02]  /*4a60*/  ST.E [R6.64], R11 ;  /* 0x0000000b06007985 */ /* 0x0001e4000c101906 */
.L_x_1114:
[----:B------:R-:W-:Y:S05]  /*4a70*/  BSYNC B0 ;  /* 0x0000000000007941 */ /* 0x000fea0003800000 */
.L_x_1113:
        /* <DEDUP_REMOVED lines=8> */
.L_x_1120:
[----:B------:R-:W0:Y:S02]  /*4b00*/  LDS R10, [R6] ;  /* 0x00000000060a7984 */ /* 0x000e240000000800 */
[----:B0-----:R-:W-:-:S06]  /*4b10*/  HADD2 R11, R10, R7 ;  /* 0x000000070a0b7230 */ /* 0x001fcc0000000000 */
[----:B------:R-:W0:Y:S02]  /*4b20*/  ATOMS.CAST.SPIN R11, [R6], R10, R11 ;  /* 0x0000000a060b738d */ /* 0x000e24000180000b */
[----:B0-----:R-:W-:-:S13]  /*4b30*/  ISETP.EQ.U32.AND P0, PT, R11, 0x1, PT ;  /* 0x000000010b00780c */ /* 0x001fda0003f02070 */
[----:B------:R-:W-:Y:S05]  /*4b40*/  @!P0 BRA `(.L_x_1120) ;  /* 0xffffffb000008947 */ /* 0x000fea000383ffff */
[----:B------:R-:W-:Y:S05]  /*4b50*/  BRA `(.L_x_1118) ;  /* 0x0000003000007947 */ /* 0x000fea0003800000 */
.L_x_1119:
[----:B------:R-:W2:Y:S02]  /*4b60*/  LD.E R0, [R6.64] ;  /* 0x0000000606007980 */ /* 0x000ea4000c101900 */
[----:B--2---:R-:W-:-:S05]  /*4b70*/  IMAD.IADD R11, R10, 0x1, R0 ;  /* 0x000000010a0b7824 */ /* 0x004fca00078e0200 */
[----:B------:R0:W-:Y:S02]  /*4b80*/  ST.E [R6.64], R11 ;  /* 0x0000000b06007985 */ /* 0x0001e4000c101906 */
.L_x_1118:
[----:B------:R-:W-:Y:S05]  /*4b90*/  BSYNC B0 ;  /* 0x0000000000007941 */ /* 0x000fea0003800000 */
.L_x_1117:
[----:B------:R-:W-:-:S05]  /*4ba0*/  IADD3 R2, P0, R4, R2, RZ ;  /* 0x0000000204027210 */ /* 0x000fca0007f1e0ff */
[----:B------:R-:W-:-:S07]  /*4bb0*/  IMAD.X R3, R5, 0x1, R3, P0 ;  /* 0x0000000105037824 */ /* 0x000fce00000e0603 */
[----:B------:R-:W2:Y:S02]  /*4bc0*/  ATOM.E.ADD.F16x2.RN.STRONG.GPU P0, RZ, [R2.64], R9 ;  /* 0x0000000902ff798a */ /* 0x000ea4000810e9c6 */
[----:B--2---:R-:W-:Y:S05]  /*4bd0*/  @P0 EXIT ;  /* 0x000000000000094d */ /* 0x004fea0003800000 */
[----:B------:R-:W1:Y:S02]  /*4be0*/  QSPC.E.S P0, RZ, [R2] ;  /* 0x0000000002ff73aa */ /* 0x000e640000000500 */
[----:B-1----:R-:W-:Y:S05]  /*4bf0*/  @!P0 BRA `(.L_x_1121) ;  /* 0x0000007000008947 */ /* 0x002fea0003800000 */
[----:B------:R-:W-:-:S05]  /*4c00*/  LOP3.LUT R2, R2, 0xffffff, RZ, 0xc0, !PT ;  /* 0x00ffffff02027812 */ /* 0x000fca00078ec0ff */
.L_x_1122:
[----:B------:R-:W1:Y:S02]  /*4c10*/  LDS R4, [R2] ;  /* 0x0000000002047984 */ /* 0x000e640000000800 */
[----:B-1----:R-:W-:-:S10]  /*4c20*/  HFMA2.MMA R5, R4, 1, 1, R9 ;  /* 0x3c003c0004057835 */ /* 0x002fd40000000009 */
[----:B------:R-:W1:Y:S02]  /*4c30*/  ATOMS.CAST.SPIN R5, [R2], R4, R5 ;  /* 0x000000040205738d */ /* 0x000e640001800005 */
[----:B-1----:R-:W-:-:S13]  /*4c40*/  ISETP.EQ.U32.AND P0, PT, R5, 0x1, PT ;  /* 0x000000010500780c */ /* 0x002fda0003f02070 */
[----:B------:R-:W-:Y:S05]  /*4c50*/  @!P0 BRA `(.L_x_1122) ;  /* 0xffffffb000008947 */ /* 0x000fea000383ffff */
[----:B------:R-:W-:Y:S05]  /*4c60*/  EXIT ;  /* 0x000000000000794d */ /* 0x000fea0003800000 */
.L_x_1121:
[----:B------:R-:W2:Y:S02]  /*4c70*/  LD.E R0, [R2.64] ;  /* 0x0000000602007980 */ /* 0x000ea4000c101900 */
[----:B--2---:R-:W-:-:S05]  /*4c80*/  IMAD.IADD R5, R9, 0x1, R0 ;  /* 0x0000000109057824 */ /* 0x004fca00078e0200 */
[----:B------:R-:W-:Y:S01]  /*4c90*/  ST.E [R2.64], R5 ;  /* 0x0000000502007985 */ /* 0x000fe2000c101906 */
[----:B------:R-:W-:Y:S05]  /*4ca0*/  EXIT ;  /* 0x000000000000794d */ /* 0x000fea0003800000 */
.L_x_1123:
        /* <DEDUP_REMOVED lines=13> */
.L_x_1822:


//--------------------- .text._ZN4vllm4gptq33gemm_half_q_half_gptq_2bit_kernelILb1ELi6EEEvPK6__halfPKjS6_S4_PS2_iiiibPKi --------------------------
	.section	.text._ZN4vllm4gptq33gemm_half_q_half_gptq_2bit_kernelILb1ELi6EEEvPK6__halfPKjS6_S4_PS2_iiiibPKi,"ax",@progbits
	.sectioninfo	@"SHI_REGISTERS=77"
	.align	128
        .global         _ZN4vllm4gptq33gemm_half_q_half_gptq_2bit_kernelILb1ELi6EEEvPK6__halfPKjS6_S4_PS2_iiiibPKi
        .type           _ZN4vllm4gptq33gemm_half_q_half_gptq_2bit_kernelILb1ELi6EEEvPK6__halfPKjS6_S4_PS2_iiiibPKi,@function
        .size           _ZN4vllm4gptq33gemm_half_q_half_gptq_2bit_kernelILb1ELi6EEEvPK6__halfPKjS6_S4_PS2_iiiibPKi,(.L_x_1823 - _ZN4vllm4gptq33gemm_half_q_half_gptq_2bit_kernelILb1ELi6EEEvPK6__halfPKjS6_S4_PS2_iiiibPKi)
        .other          _ZN4vllm4gptq33gemm_half_q_half_gptq_2bit_kernelILb1ELi6EEEvPK6__halfPKjS6_S4_PS2_iiiibPKi,@"STO_CUDA_ENTRY STV_DEFAULT"
_ZN4vllm4gptq33gemm_half_q_half_gptq_2bit_kernelILb1ELi6EEEvPK6__halfPKjS6_S4_PS2_iiiibPKi:
.text._ZN4vllm4gptq33gemm_half_q_half_gptq_2bit_kernelILb1ELi6EEEvPK6__halfPKjS6_S4_PS2_iiiibPKi:
        /* <DEDUP_REMOVED lines=52> */
.L_x_1126:
        /* <DEDUP_REMOVED lines=22> */
.L_x_1125:
[----:B------:R-:W-:Y:S05]  /*04a0*/  BSYNC B0 ;  /* 0x0000000000007941 */ /* 0x000fea0003800000 */
.L_x_1124:
        /* <DEDUP_REMOVED lines=19> */
[----:B0-----:R-:W-:-:S05]  /*05e0*/  IADD3 R2, R0, 0xffffffe, RZ ;  /* 0x0ffffffe00027810 */ /* 0x001fca0007ffe0ff */
        /* <DEDUP_REMOVED lines=49> */
[----:B------:R-:W-:-:S05]  /*0900*/  LEA.HI.SX32 R9, R9, R64, 0x1c ;  /* 0x0000004009097211 */ /* 0x000fca00078fe2ff */
        /* <DEDUP_REMOVED lines=31> */
.L_x_1129:
[----:B-----5:R0:W5:Y:S01]  /*0b00*/  LDG.E.128.CONSTANT R20, [R72.64] ;  /* 0x0000000a48147981 */ /* 0x020162000c1e9d00 */
[----:B------:R-:W-:Y:S01]  /*0b10*/  ISETP.NE.AND P0, PT, R66, R57, PT ;  /* 0x000000394200720c */ /* 0x000fe20003f05270 */
[----:B------:R-:W1:Y:S08]  /*0b20*/  I2F.F16 R14, -0x100 ;  /* 0xffffff00000e7906 */ /* 0x000e700000200c00 */
[----:B------:R-:W2:Y:S08]  /*0b30*/  I2F.F16 R27, -0x40 ;  /* 0xffffffc0001b7906 */ /* 0x000eb00000200c00 */
[----:B------:R-:W3:Y:S01]  /*0b40*/  I2F.F16 R24, -0x10 ;  /* 0xfffffff000187906 */ /* 0x000ee20000200c00 */
[----:B------:R-:W-:Y:S05]  /*0b50*/  @P0 BRA `(.L_x_1128) ;  /* 0x0000016000000947 */ /* 0x000fea0003800000 */
[----:B01----:R-:W-:Y:S01]  /*0b60*/  IADD3 R63, R63, 0x1, RZ ;  /* 0x000000013f3f7810 */ /* 0x003fe20007ffe0ff */
[----:B------:R-:W-:-:S02]  /*0b70*/  IMAD.MOV.U32 R16, RZ, RZ, 0x4 ;  /* 0x00000004ff107424 */ /* 0x000fc400078e00ff */
[----:B------:R-:W-:Y:S02]  /*0b80*/  IMAD.MOV.U32 R19, RZ, RZ, 0x2 ;  /* 0x00000002ff137424 */ /* 0x000fe400078e00ff */
[----:B------:R-:W-:-:S04]  /*0b90*/  IMAD R12, R63, c[0x0][0x18c], RZ ;  /* 0x000063003f0c7a24 */ /* 0x000fc800078e02ff */
[--C-:B------:R-:W-:Y:S01]  /*0ba0*/  IMAD.IADD R18, R67, 0x1, R12.reuse ;  /* 0x0000000143127824 */ /* 0x100fe200078e020c */
[----:B------:R-:W-:-:S03]  /*0bb0*/  SHF.R.S32.HI R9, RZ, 0x1f, R12 ;  /* 0x0000001fff097819 */ /* 0x000fc6000001140c */
[----:B------:R-:W-:Y:S01]  /*0bc0*/  IMAD.WIDE R18, R18, R19, c[0x0][0x178] ;  /* 0x00005e0012127625 */ /* 0x000fe200078e0213 */
[----:B------:R-:W-:-:S04]  /*0bd0*/  LEA.HI R9, R9, R12, RZ, 0x4 ;  /* 0x0000000c09097211 */ /* 0x000fc800078f20ff */
        /* <DEDUP_REMOVED lines=13> */
[----:B------:R-:W-:-:S04]  /*0cb0*/  LOP3.LUT R61, R61, 0x3, RZ, 0xc0, !PT ;  /* 0x000000033d3d7812 */ /* 0x000fc800078ec0ff */
.L_x_1128:
[----:B01----:R-:W-:Y:S02]  /*0cc0*/  IADD3 R11, R61, UR6, RZ ;  /* 0x000000063d0b7c10 */ /* 0x003fe4000fffe0ff */
[----:B------:R-:W-:Y:S02]  /*0cd0*/  IADD3 R9, R58, UR6, RZ ;  /* 0x000000063a097c10 */ /* 0x000fe4000fffe0ff */
[----:B------:R-:W-:Y:S01]  /*0ce0*/  IADD3 R26, R59, UR6, RZ ;  /* 0x000000063b1a7c10 */ /* 0x000fe2000fffe0ff */
[----:B------:R-:W0:Y:S01]  /*0cf0*/  I2F.F16 R31, R11 ;  /* 0x0000000b001f7306 */ /* 0x000e220000200c00 */
[----:B------:R-:W-:Y:S02]  /*0d00*/  IADD3 R29, R60, UR6, RZ ;  /* 0x000000063c1d7c10 */ /* 0x000fe4000fffe0ff */
[----:B--2---:R-:W-:Y:S02]  /*0d10*/  PRMT R14, R14, 0x5410, R27 ;  /* 0x000054100e0e7816 */ /* 0x004fe4000000001b */
[----:B-----5:R-:W-:-:S02]  /*0d20*/  LOP3.LUT R27, R22, 0x30003, RZ, 0xc0, !PT ;  /* 0x00030003161b7812 */ /* 0x020fc400078ec0ff */
[----:B------:R-:W-:Y:S01]  /*0d30*/  SHF.R.U32.HI R18, RZ, 0x8, R21 ;  /* 0x00000008ff127819 */ /* 0x000fe20000011615 */
[----:B------:R-:W1:Y:S01]  /*0d40*/  I2F.F16 R25, R9 ;  /* 0x0000000900197306 */ /* 0x000e620000200c00 */
[----:B------:R-:W-:Y:S02]  /*0d50*/  SHF.R.U32.HI R16, RZ, 0x8, R22 ;  /* 0x00000008ff107819 */ /* 0x000fe40000011616 */
[----:B------:R-:W-:Y:S02]  /*0d60*/  LOP3.LUT R12, R20, 0x30003, RZ, 0xc0, !PT ;  /* 0x00030003140c7812 */ /* 0x000fe400078ec0ff */
[----:B------:R-:W-:Y:S02]  /*0d70*/  LOP3.LUT R34, R16, 0x30003, RZ, 0xc0, !PT ;  /* 0x0003000310227812 */ /* 0x000fe400078ec0ff */
[----:B------:R-:W-:Y:S01]  /*0d80*/  LOP3.LUT R12, R12, 0x64006400, RZ, 0xfc, !PT ;  /* 0x640064000c0c7812 */ /* 0x000fe200078efcff */
[----:B------:R-:W2:Y:S01]  /*0d90*/  I2F.F16 R19, R26 ;  /* 0x0000001a00137306 */ /* 0x000ea20000200c00 */
[--C-:B0--3--:R-:W-:Y:S01]  /*0da0*/  HADD2 R53, R24.H0_H0, -R31.reuse.H0_H0 ;  /* 0xa000001f18357230 */ /* 0x109fe20000000800 */
[----:B------:R-:W-:Y:S01]  /*0db0*/  LOP3.LUT R33, R9, 0xe400, RZ, 0xfc, !PT ;  /* 0x0000e40009217812 */ /* 0x000fe200078efcff */
[----:B------:R-:W-:Y:S01]  /*0dc0*/  HADD2 R54, R14, -R31.H0_H0 ;  /* 0xa000001f0e367230 */ /* 0x000fe20000000000 */
[----:B------:R-:W-:-:S02]  /*0dd0*/  LOP3.LUT R31, R27, 0x64006400, RZ, 0xfc, !PT ;  /* 0x640064001b1f7812 */ /* 0x000fc400078efcff */
[----:B------:R-:W-:Y:S02]  /*0de0*/  LOP3.LUT R27, R18, 0x30003, RZ, 0xc0, !PT ;  /* 0x00030003121b7812 */ /* 0x000fe400078ec0ff */
[----:B------:R0:W3:Y:S01]  /*0df0*/  I2F.F16 R17, R29 ;  /* 0x0000001d00117306 */ /* 0x0000e20000200c00 */
[--C-:B-1----:R-:W-:Y:S01]  /*0e00*/  HADD2 R39, R24.H0_H0, -R25.reuse.H0_H0 ;  /* 0xa000001918277230 */ /* 0x102fe20000000800 */
[----:B------:R-:W-:Y:S01]  /*0e10*/  LOP3.LUT R30, R27, 0x64006400, RZ, 0xfc, !PT ;  /* 0x640064001b1e7812 */ /* 0x000fe200078efcff */
[----:B------:R-:W-:Y:S01]  /*0e20*/  HADD2 R25, R14, -R25.H0_H0 ;  /* 0xa00000190e197230 */ /* 0x000fe20000000000 */
[----:B------:R-:W-:Y:S02]  /*0e30*/  LOP3.LUT R27, R34, 0x64006400, RZ, 0xfc, !PT ;  /* 0x64006400221b7812 */ /* 0x000fe400078efcff */
[----:B------:R-:W-:Y:S01]  /*0e40*/  LOP3.LUT R34, R29, 0xe400, RZ, 0xfc, !PT ;  /* 0x0000e4001d227812 */ /* 0x000fe200078efcff */
[--C-:B--2---:R-:W-:Y:S01]  /*0e50*/  HADD2 R47, R24.H0_H0, -R19.reuse.H0_H0 ;  /* 0xa0000013182f7230 */ /* 0x104fe20000000800 */
[----:B------:R-:W-:Y:S01]  /*0e60*/  LOP3.LUT R35, R26, 0xe400, RZ, 0xfc, !PT ;  /* 0x0000e4001a237812 */ /* 0x000fe200078efcff */
[----:B------:R-:W-:Y:S01]  /*0e70*/  HADD2 R19, R14, -R19.H0_H0 ;  /* 0xa00000130e137230 */ /* 0x000fe20000000000 */
[----:B------:R-:W-:Y:S01]  /*0e80*/  SHF.R.U32.HI R55, RZ, 0x8, R23 ;  /* 0x00000008ff377819 */ /* 0x000fe20000011617 */
[----:B0-----:R-:W-:Y:S01]  /*0e90*/  HADD2 R29, R12, R33.H0_H0 ;  /* 0x200000210c1d7230 */ /* 0x001fe20000000000 */
[----:B------:R-:W-:Y:S01]  /*0ea0*/  LOP3.LUT R26, R20, 0x300030, RZ, 0xc0, !PT ;  /* 0x00300030141a7812 */ /* 0x000fe200078ec0ff */
[--C-:B------:R-:W-:Y:S01]  /*0eb0*/  HADD2 R9, R31, R34.reuse.H0_H0 ;  /* 0x200000221f097230 */ /* 0x100fe20000000000 */
[----:B------:R-:W-:Y:S01]  /*0ec0*/  LOP3.LUT R36, R11, 0xe400, RZ, 0xfc, !PT ;  /* 0x0000e4000b247812 */ /* 0x000fe200078efcff */
[--C-:B---3--:R-:W-:Y:S01]  /*0ed0*/  HADD2 R51, R24.H0_H0, -R17.reuse.H0_H0 ;  /* 0xa000001118337230 */ /* 0x108fe20000000800 */
[----:B------:R-:W-:Y:S01]  /*0ee0*/  SHF.R.U32.HI R24, RZ, 0x8, R20 ;  /* 0x00000008ff187819 */ /* 0x000fe20000011614 */
[----:B------:R-:W-:Y:S01]  /*0ef0*/  HADD2 R17, R14, -R17.H0_H0 ;  /* 0xa00000110e117230 */ /* 0x000fe20000000000 */
[----:B------:R-:W-:Y:S01]  /*0f00*/  LOP3.LUT R14, R21, 0x30003, RZ, 0xc0, !PT ;  /* 0x00030003150e7812 */ /* 0x000fe200078ec0ff */
[----:B------:R-:W-:Y:S01]  /*0f10*/  HADD2 R34, R27, R34.H0_H0 ;  /* 0x200000221b227230 */ /* 0x000fe20000000000 */
[----:B------:R-:W-:-:S02]  /*0f20*/  LOP3.LUT R27, R23, 0x30003, RZ, 0xc0, !PT ;  /* 0x00030003171b7812 */ /* 0x000fc400078ec0ff */
[----:B------:R-:W-:Y:S02]  /*0f30*/  LOP3.LUT R28, R14, 0x64006400, RZ, 0xfc, !PT ;  /* 0x640064000e1c7812 */ /* 0x000fe400078efcff */
[----:B------:R-:W-:Y:S02]  /*0f40*/  LOP3.LUT R14, R24, 0x30003, RZ, 0xc0, !PT ;  /* 0x00030003180e7812 */ /* 0x000fe400078ec0ff */
[----:B------:R-:W-:Y:S01]  /*0f50*/  LOP3.LUT R31, R27, 0x64006400, RZ, 0xfc, !PT ;  /* 0x640064001b1f7812 */ /* 0x000fe200078efcff */
[--C-:B------:R-:W-:Y:S01]  /*0f60*/  HADD2 R12, R28, R35.reuse.H0_H0 ;  /* 0x200000231c0c7230 */ /* 0x100fe20000000000 */
[----:B------:R-:W-:Y:S01]  /*0f70*/  LOP3.LUT R14, R14, 0x64006400, RZ, 0xfc, !PT ;  /* 0x640064000e0e7812 */ /* 0x000fe200078efcff */
[----:B------:R-:W-:Y:S01]  /*0f80*/  HADD2 R35, R30, R35.H0_H0 ;  /* 0x200000231e237230 */ /* 0x000fe20000000000 */
[----:B------:R-:W-:Y:S01]  /*0f90*/  LOP3.LUT R28, R55, 0x30003, RZ, 0xc0, !PT ;  /* 0x00030003371c7812 */ /* 0x000fe200078ec0ff */
[----:B------:R-:W-:Y:S01]  /*0fa0*/  HADD2 R11, R31, R36.H0_H0 ;  /* 0x200000241f0b7230 */ /* 0x000fe20000000000 */
[----:B------:R-:W-:Y:S01]  /*0fb0*/  LOP3.LUT R27, R24, 0xc000c, RZ, 0xc0, !PT ;  /* 0x000c000c181b7812 */ /* 0x000fe200078ec0ff */
[----:B------:R-:W-:Y:S01]  /*0fc0*/  HADD2 R33, R14, R33.H0_H0 ;  /* 0x200000210e217230 */ /* 0x000fe20000000000 */
[----:B------:R-:W-:-:S02]  /*0fd0*/  LOP3.LUT R14, R20, 0xc000c, RZ, 0xc0, !PT ;  /* 0x000c000c140e7812 */ /* 0x000fc400078ec0ff */
[----:B------:R-:W-:Y:S02]  /*0fe0*/  LOP3.LUT R37, R28, 0x64006400, RZ, 0xfc, !PT ;  /* 0x640064001c257812 */ /* 0x000fe400078efcff */
[----:B------:R-:W-:Y:S02]  /*0ff0*/  LOP3.LUT R28, R24, 0x300030, RZ, 0xc0, !PT ;  /* 0x00300030181c7812 */ /* 0x000fe400078ec0ff */
[----:B------:R-:W-:Y:S01]  /*1000*/  LOP3.LUT R14, R14, 0x64006400, RZ, 0xfc, !PT ;  /* 0x640064000e0e7812 */ /* 0x000fe200078efcff */
[----:B------:R-:W-:Y:S01]  /*1010*/  HADD2 R36, R37, R36.H0_H0 ;  /* 0x2000002425247230 */ /* 0x000fe20000000000 */
[----:B------:R-:W-:Y:S02]  /*1020*/  LOP3.LUT R30, R27, 0x64006400, RZ, 0xfc, !PT ;  /* 0x640064001b1e7812 */ /* 0x000fe400078efcff */
[----:B------:R-:W-:Y:S02]  /*1030*/  LOP3.LUT R26, R26, 0x64006400, RZ, 0xfc, !PT ;  /* 0x640064001a1a7812 */ /* 0x000fe400078efcff */
[----:B------:R-:W-:Y:S01]  /*1040*/  LOP3.LUT R42, R28, 0x64006400, RZ, 0xfc, !PT ;  /* 0x640064001c2a7812 */ /* 0x000fe200078efcff */
[--C-:B------:R-:W-:Y:S01]  /*1050*/  HFMA2 R28, R14, 0.25, 0.25, R25.reuse.H0_H0 ;  /* 0x340034000e1c7831 */ /* 0x100fe20000040019 */
[----:B------:R-:W-:Y:S01]  /*1060*/  LOP3.LUT R20, R20, 0xc000c0, RZ, 0xc0, !PT ;  /* 0x00c000c014147812 */ /* 0x000fe200078ec0ff */
[--C-:B------:R-:W-:Y:S01]  /*1070*/  HFMA2 R14, R30, 0.25, 0.25, R25.reuse.H0_H0 ;  /* 0x340034001e0e7831 */ /* 0x100fe20000040019 */
[----:B------:R-:W-:Y:S01]  /*1080*/  LOP3.LUT R24, R24, 0xc000c0, RZ, 0xc0, !PT ;  /* 0x00c000c018187812 */ /* 0x000fe200078ec0ff */
[--C-:B------:R-:W-:Y:S01]  /*1090*/  HFMA2 R31, R26, 0.0625, 0.0625, R25.reuse.H1_H1 ;  /* 0x2c002c001a1f7831 */ /* 0x100fe20000060019 */
[C---:B------:R-:W-:Y:S01]  /*10a0*/  LOP3.LUT R26, R21.reuse, 0x300030, RZ, 0xc0, !PT ;  /* 0x00300030151a7812 */ /* 0x040fe200078ec0ff */
[----:B------:R-:W-:Y:S01]  /*10b0*/  HFMA2 R42, R42, 0.0625, 0.0625, R25.H1_H1 ;  /* 0x2c002c002a2a7831 */ /* 0x000fe20000060019 */
[----:B------:R-:W-:-:S02]  /*10c0*/  LOP3.LUT R25, R21, 0xc000c, RZ, 0xc0, !PT ;  /* 0x000c000c15197812 */ /* 0x000fc400078ec0ff */
[----:B------:R-:W-:Y:S02]  /*10d0*/  LOP3.LUT R20, R20, 0x64006400, RZ, 0xfc, !PT ;  /* 0x6400640014147812 */ /* 0x000fe400078efcff */
[----:B------:R-:W-:Y:S02]  /*10e0*/  LOP3.LUT R38, R25, 0x64006400, RZ, 0xfc, !PT ;  /* 0x6400640019267812 */ /* 0x000fe400078efcff */
[C---:B------:R-:W-:Y:S01]  /*10f0*/  LOP3.LUT R25, R18.reuse, 0xc000c, RZ, 0xc0, !PT ;  /* 0x000c000c12197812 */ /* 0x040fe200078ec0ff */
[----:B------:R-:W-:Y:S01]  /*1100*/  HFMA2 R30, R20, 0.015625, 0.015625, R39.H0_H0 ;  /* 0x24002400141e7831 */ /* 0x000fe20000040027 */
[----:B------:R-:W-:Y:S01]  /*1110*/  LOP3.LUT R27, R18, 0x300030, RZ, 0xc0, !PT ;  /* 0x00300030121b7812 */ /* 0x000fe200078ec0ff */
[----:B------:R-:W-:Y:S01]  /*1120*/  HFMA2 R38, R38, 0.25, 0.25, R19.H0_H0 ;  /* 0x3400340026267831 */ /* 0x000fe20000040013 */
[----:B------:R-:W-:Y:S02]  /*1130*/  LOP3.LUT R24, R24, 0x64006400, RZ, 0xfc, !PT ;  /* 0x6400640018187812 */ /* 0x000fe400078efcff */
[----:B------:R-:W-:-:S02]  /*1140*/  LOP3.LUT R26, R26, 0x64006400, RZ, 0xfc, !PT ;  /* 0x640064001a1a7812 */ /* 0x000fc400078efcff */
[----:B------:R-:W-:Y:S01]  /*1150*/  LOP3.LUT R40, R25, 0x64006400, RZ, 0xfc, !PT ;  /* 0x6400640019287812 */ /* 0x000fe200078efcff */
[----:B------:R-:W-:Y:S01]  /*1160*/  HFMA2 R39, R24, 0.015625, 0.015625, R39.H0_H0 ;  /* 0x2400240018277831 */ /* 0x000fe20000040027 */
[----:B------:R-:W-:Y:S01]  /*1170*/  LOP3.LUT R44, R27, 0x64006400, RZ, 0xfc, !PT ;  /* 0x640064001b2c7812 */ /* 0x000fe200078efcff */
[--C-:B------:R-:W-:Y:S01]  /*1180*/  HFMA2 R37, R26, 0.0625, 0.0625, R19.reuse.H1_H1 ;  /* 0x2c002c001a257831 */ /* 0x100fe20000060013 */
[----:B------:R-:W-:Y:S01]  /*1190*/  LOP3.LUT R21, R21, 0xc000c0, RZ, 0xc0, !PT ;  /* 0x00c000c015157812 */ /* 0x000fe200078ec0ff */
[----:B------:R-:W0:Y:S01]  /*11a0*/  LDS.128 R24, [UR4] ;  /* 0x00000004ff187984 */ /* 0x000e220008000c00 */
[--C-:B------:R-:W-:Y:S01]  /*11b0*/  HFMA2 R41, R40, 0.25, 0.25, R19.reuse.H0_H0 ;  /* 0x3400340028297831 */ /* 0x100fe20000040013 */
[C---:B------:R-:W-:Y:S01]  /*11c0*/  LOP3.LUT R20, R22.reuse, 0x300030, RZ, 0xc0, !PT ;  /* 0x0030003016147812 */ /* 0x040fe200078ec0ff */
[----:B------:R-:W-:Y:S01]  /*11d0*/  HFMA2 R40, R44, 0.0625, 0.0625, R19.H1_H1 ;  /* 0x2c002c002c287831 */ /* 0x000fe20000060013 */
[----:B------:R-:W-:Y:S02]  /*11e0*/  LOP3.LUT R19, R22, 0xc000c, RZ, 0xc0, !PT ;  /* 0x000c000c16137812 */ /* 0x000fe400078ec0ff */
[----:B------:R-:W-:-:S02]  /*11f0*/  LOP3.LUT R48, R21, 0x64006400, RZ, 0xfc, !PT ;  /* 0x6400640015307812 */ /* 0x000fc400078efcff */
[----:B------:R-:W-:Y:S02]  /*1200*/  LOP3.LUT R46, R19, 0x64006400, RZ, 0xfc, !PT ;  /* 0x64006400132e7812 */ /* 0x000fe400078efcff */
[----:B------:R-:W-:Y:S01]  /*1210*/  LOP3.LUT R18, R18, 0xc000c0, RZ, 0xc0, !PT ;  /* 0x00c000c012127812 */ /* 0x000fe200078ec0ff */
[----:B------:R-:W-:Y:S01]  /*1220*/  HFMA2 R48, R48, 0.015625, 0.015625, R47.H0_H0 ;  /* 0x2400240030307831 */ /* 0x000fe2000004002f */
[C---:B------:R-:W-:Y:S01]  /*1230*/  LOP3.LUT R19, R16.reuse, 0xc000c, RZ, 0xc0, !PT ;  /* 0x000c000c10137812 */ /* 0x040fe200078ec0ff */
[----:B------:R-:W-:Y:S01]  /*1240*/  HFMA2 R46, R46, 0.25, 0.25, R17.H0_H0 ;  /* 0x340034002e2e7831 */ /* 0x000fe20000040011 */
[----:B------:R-:W-:Y:S02]  /*1250*/  LOP3.LUT R21, R16, 0x300030, RZ, 0xc0, !PT ;  /* 0x0030003010157812 */ /* 0x000fe400078ec0ff */
[----:B------:R-:W-:Y:S02]  /*1260*/  LOP3.LUT R18, R18, 0x64006400, RZ, 0xfc, !PT ;  /* 0x6400640012127812 */ /* 0x000fe400078efcff */
[----:B------:R-:W-:-:S02]  /*1270*/  LOP3.LUT R20, R20, 0x64006400, RZ, 0xfc, !PT ;  /* 0x6400640014147812 */ /* 0x000fc400078efcff */
[----:B------:R-:W-:Y:S01]  /*1280*/  LOP3.LUT R44, R19, 0x64006400, RZ, 0xfc, !PT ;  /* 0x64006400132c7812 */ /* 0x000fe200078efcff */
[----:B------:R-:W-:Y:S01]  /*1290*/  HFMA2 R47, R18, 0.015625, 0.015625, R47.H0_H0 ;  /* 0x24002400122f7831 */ /* 0x000fe2000004002f */
[----:B------:R-:W-:Y:S01]  /*12a0*/  LOP3.LUT R50, R21, 0x64006400, RZ, 0xfc, !PT ;  /* 0x6400640015327812 */ /* 0x000fe200078efcff */
[--C-:B------:R-:W-:Y:S01]  /*12b0*/  HFMA2 R45, R20, 0.0625, 0.0625, R17.reuse.H1_H1 ;  /* 0x2c002c00142d7831 */ /* 0x100fe20000060011 */
[----:B------:R-:W-:Y:S01]  /*12c0*/  LOP3.LUT R22, R22, 0xc000c0, RZ, 0xc0, !PT ;  /* 0x00c000c016167812 */ /* 0x000fe200078ec0ff */
[--C-:B------:R-:W-:Y:S01]  /*12d0*/  HFMA2 R44, R44, 0.25, 0.25, R17.reuse.H0_H0 ;  /* 0x340034002c2c7831 */ /* 0x100fe20000040011 */
[----:B------:R-:W-:Y:S01]  /*12e0*/  LOP3.LUT R16, R16, 0xc000c0, RZ, 0xc0, !PT ;  /* 0x00c000c010107812 */ /* 0x000fe200078ec0ff */
[----:B------:R-:W-:Y:S01]  /*12f0*/  HFMA2 R43, R50, 0.0625, 0.0625, R17.H1_H1 ;  /* 0x2c002c00322b7831 */ /* 0x000fe20000060011 */
[----:B------:R-:W-:Y:S02]  /*1300*/  LOP3.LUT R17, R23, 0xc000c, RZ, 0xc0, !PT ;  /* 0x000c000c17117812 */ /* 0x000fe400078ec0ff */
[----:B------:R-:W-:-:S02]  /*1310*/  LOP3.LUT R18, R55, 0xc000c, RZ, 0xc0, !PT ;  /* 0x000c000c37127812 */ /* 0x000fc400078ec0ff */
[----:B------:R-:W-:Y:S02]  /*1320*/  LOP3.LUT R22, R22, 0x64006400, RZ, 0xfc, !PT ;  /* 0x6400640016167812 */ /* 0x000fe400078efcff */
[----:B------:R-:W-:Y:S02]  /*1330*/  LOP3.LUT R20, R16, 0x64006400, RZ, 0xfc, !PT ;  /* 0x6400640010147812 */ /* 0x000fe400078efcff */
[----:B------:R-:W-:Y:S01]  /*1340*/  LOP3.LUT R21, R17, 0x64006400, RZ, 0xfc, !PT ;  /* 0x6400640011157812 */ /* 0x000fe200078efcff */
[--C-:B------:R-:W-:Y:S01]  /*1350*/  HFMA2 R52, R22, 0.015625, 0.015625, R51.reuse.H0_H0 ;  /* 0x2400240016347831 */ /* 0x100fe20000040033 */
[----:B------:R-:W-:Y:S01]  /*1360*/  LOP3.LUT R49, R18, 0x64006400, RZ, 0xfc, !PT ;  /* 0x6400640012317812 */ /* 0x000fe200078efcff */
[----:B------:R-:W-:Y:S01]  /*1370*/  HFMA2 R51, R20, 0.015625, 0.015625, R51.H0_H0 ;  /* 0x2400240014337831 */ /* 0x000fe20000040033 */
[----:B------:R-:W1:Y:S01]  /*1380*/  LDS.128 R16, [UR4+0x10] ;  /* 0x00001004ff107984 */ /* 0x000e620008000c00 */
[----:B------:R-:W-:Y:S01]  /*1390*/  LOP3.LUT R20, R23, 0x300030, RZ, 0xc0, !PT ;  /* 0x0030003017147812 */ /* 0x000fe200078ec0ff */
[--C-:B------:R-:W-:Y:S01]  /*13a0*/  HFMA2 R50, R21, 0.25, 0.25, R54.reuse.H0_H0 ;  /* 0x3400340015327831 */ /* 0x100fe20000040036 */
[----:B------:R-:W-:Y:S01]  /*13b0*/  LOP3.LUT R22, R55, 0x300030, RZ, 0xc0, !PT ;  /* 0x0030003037167812 */ /* 0x000fe200078ec0ff */
[----:B------:R-:W-:Y:S01]  /*13c0*/  HFMA2 R49, R49, 0.25, 0.25, R54.H0_H0 ;  /* 0x3400340031317831 */ /* 0x000fe20000040036 */
[----:B------:R-:W-:-:S02]  /*13d0*/  LOP3.LUT R23, R23, 0xc000c0, RZ, 0xc0, !PT ;  /* 0x00c000c017177812 */ /* 0x000fc400078ec0ff */
[----:B------:R-:W-:Y:S02]  /*13e0*/  LOP3.LUT R56, R55, 0xc000c0, RZ, 0xc0, !PT ;  /* 0x00c000c037387812 */ /* 0x000fe400078ec0ff */
[----:B------:R-:W-:Y:S02]  /*13f0*/  LOP3.LUT R21, R20, 0x64006400, RZ, 0xfc, !PT ;  /* 0x6400640014157812 */ /* 0x000fe400078efcff */
[----:B------:R-:W-:Y:S02]  /*1400*/  LOP3.LUT R55, R22, 0x64006400, RZ, 0xfc, !PT ;  /* 0x6400640016377812 */ /* 0x000fe400078efcff */
[----:B------:R-:W-:Y:S01]  /*1410*/  LOP3.LUT R20, R23, 0x64006400, RZ, 0xfc, !PT ;  /* 0x6400640017147812 */ /* 0x000fe200078efcff */
[-C--:B0-----:R-:W-:Y:S01]  /*1420*/  HFMA2.MMA R23, R9, R24.reuse, RZ ;  /* 0x0000001809177235 */ /* 0x081fe200000000ff */
[----:B------:R-:W-:Y:S01]  /*1430*/  LOP3.LUT R22, R56, 0x64006400, RZ, 0xfc, !PT ;  /* 0x6400640038167812 */ /* 0x000fe200078efcff */
[--C-:B------:R-:W-:Y:S01]  /*1440*/  HFMA2 R56, R21, 0.0625, 0.0625, R54.reuse.H1_H1 ;  /* 0x2c002c0015387831 */ /* 0x100fe20000060036 */
[----:B------:R-:W-:Y:S01]  /*1450*/  IADD3 R66, R66, 0x10, RZ ;  /* 0x0000001042427810 */ /* 0x000fe20007ffe0ff */
[----:B------:R-:W-:Y:S01]  /*1460*/  HFMA2 R54, R55, 0.0625, 0.0625, R54.H1_H1 ;  /* 0x2c002c0037367831 */ /* 0x000fe20000060036 */
[----:B------:R-:W-:Y:S01]  /*1470*/  IADD3 R62, R62, 0x10, RZ ;  /* 0x000000103e3e7810 */ /* 0x000fe20007ffe0ff */
[----:B------:R-:W-:Y:S01]  /*1480*/  HFMA2 R55, R20, 0.015625, 0.015625, R53.H0_H0 ;  /* 0x2400240014377831 */ /* 0x000fe20000040035 */
[----:B------:R-:W-:Y:S01]  /*1490*/  HFMA2.MMA R20, R29, R24, RZ ;  /* 0x000000181d147235 */ /* 0x000fe200000000ff */
[-C--:B------:R-:W-:Y:S01]  /*14a0*/  HFMA2 R21, R12, R24.reuse, RZ.H0_H0 ;  /* 0x000000180c157231 */ /* 0x080fe200000400ff */
[-C--:B------:R-:W-:Y:S01]  /*14b0*/  HFMA2.MMA R23, R46, R25.reuse, R23 ;  /* 0x000000192e177235 */ /* 0x080fe20000000017 */
[----:B------:R-:W-:Y:S01]  /*14c0*/  HFMA2 R24, R11, R24, RZ.H0_H0 ;  /* 0x000000180b187231 */ /* 0x000fe200000400ff */
[----:B------:R-:W-:Y:S01]  /*14d0*/  ISETP.GE.AND P0, PT, R66, UR5, PT ;  /* 0x0000000542007c0c */ /* 0x000fe2000bf06270 */
[-C--:B------:R-:W-:Y:S01]  /*14e0*/  HFMA2 R21, R38, R25.reuse, R21 ;  /* 0x0000001926157231 */ /* 0x080fe20000000015 */
[----:B------:R-:W-:Y:S01]  /*14f0*/  HFMA2.MMA R20, R28, R25, R20 ;  /* 0x000000191c147235 */ /* 0x000fe20000000014 */
[----:B------:R-:W-:Y:S01]  /*1500*/  HFMA2 R24, R50, R25, R24 ;  /* 0x0000001932187231 */ /* 0x000fe20000000018 */
[----:B------:R-:W-:Y:S01]  /*1510*/  HFMA2.MMA R23, R45, R26, R23 ;  /* 0x0000001a2d177235 */ /* 0x000fe20000000017 */
[----:B------:R-:W-:-:S02]  /*1520*/  HFMA2 R53, R22, 0.015625, 0.015625, R53.H0_H0 ;  /* 0x2400240016357831 */ /* 0x000fc40000040035 */
[-C--:B------:R-:W-:Y:S01]  /*1530*/  HFMA2 R22, R56, R26.reuse, R24 ;  /* 0x0000001a38167231 */ /* 0x080fe20000000018 */
[----:B------:R-:W-:Y:S01]  /*1540*/  HFMA2.MMA R20, R31, R26, R20 ;  /* 0x0000001a1f147235 */ /* 0x000fe20000000014 */
[----:B------:R-:W-:Y:S01]  /*1550*/  HFMA2 R21, R37, R26, R21 ;  /* 0x0000001a25157231 */ /* 0x000fe20000000015 */
[----:B------:R-:W-:-:S03]  /*1560*/  HFMA2.MMA R26, R52, R27, R23 ;  /* 0x0000001b341a7235 */ /* 0x000fc60000000017 */
[-C--:B------:R-:W-:Y:S01]  /*1570*/  HFMA2 R25, R48, R27.reuse, R21 ;  /* 0x0000001b30197231 */ /* 0x080fe20000000015 */
[----:B------:R-:W-:Y:S01]  /*1580*/  HFMA2.MMA R24, R30, R27, R20 ;  /* 0x0000001b1e187235 */ /* 0x000fe20000000014 */
[----:B------:R-:W-:Y:S01]  /*1590*/  HFMA2 R27, R55, R27, R22 ;  /* 0x0000001b371b7231 */ /* 0x000fe20000000016 */
[-C--:B-1----:R-:W-:Y:S01]  /*15a0*/  HFMA2.MMA R26, R34, R16.reuse, R26 ;  /* 0x00000010221a7235 */ /* 0x082fe2000000001a */
[-C--:B------:R-:W-:Y:S01]  /*15b0*/  HFMA2 R25, R35, R16.reuse, R25 ;  /* 0x0000001023197231 */ /* 0x080fe20000000019 */
[----:B------:R-:W0:Y:S01]  /*15c0*/  LDS.128 R20, [UR4+0x100] ;  /* 0x00010004ff147984 */ /* 0x000e220008000c00 */
[----:B------:R-:W-:Y:S01]  /*15d0*/  HFMA2 R27, R36, R16, R27 ;  /* 0x00000010241b7231 */ /* 0x000fe2000000001b */
[----:B------:R-:W-:Y:S01]  /*15e0*/  HFMA2.MMA R24, R33, R16, R24 ;  /* 0x0000001021187235 */ /* 0x000fe20000000018 */
[----:B------:R-:W-:Y:S01]  /*15f0*/  HFMA2 R70, R41, R17, R25 ;  /* 0x0000001129467231 */ /* 0x000fe20000000019 */
[----:B------:R-:W-:-:S03]  /*1600*/  HFMA2.MMA R16, R44, R17, R26 ;  /* 0x000000112c107235 */ /* 0x000fc6000000001a */
[-C--:B------:R-:W-:Y:S01]  /*1610*/  HFMA2 R70, R40, R18.reuse, R70 ;  /* 0x0000001228467231 */ /* 0x080fe20000000046 */
[----:B------:R-:W-:Y:S01]  /*1620*/  HFMA2.MMA R24, R14, R17, R24 ;  /* 0x000000110e187235 */ /* 0x000fe20000000018 */
[----:B------:R-:W-:Y:S01]  /*1630*/  HFMA2 R17, R49, R17, R27 ;  /* 0x0000001131117231 */ /* 0x000fe2000000001b */
[-C--:B------:R-:W-:Y:S01]  /*1640*/  HFMA2.MMA R16, R43, R18.reuse, R16 ;  /* 0x000000122b107235 */ /* 0x080fe20000000010 */
[-C--:B------:R-:W-:Y:S02]  /*1650*/  HFMA2 R70, R47, R19.reuse, R70 ;  /* 0x000000132f467231 */ /* 0x080fe40000000046 */
[----:B------:R-:W-:Y:S01]  /*1660*/  HFMA2 R17, R54, R18, R17 ;  /* 0x0000001236117231 */ /* 0x000fe20000000011 */
[----:B------:R-:W-:Y:S02]  /*1670*/  HFMA2.MMA R71, R42, R18, R24 ;  /* 0x000000122a477235 */ /* 0x000fe40000000018 */
[-C--:B------:R-:W-:Y:S01]  /*1680*/  HFMA2.MMA R16, R51, R19.reuse, R16 ;  /* 0x0000001333107235 */ /* 0x080fe20000000010 */
[----:B------:R-:W-:Y:S01]  /*1690*/  HFMA2 R17, R53, R19, R17 ;  /* 0x0000001335117231 */ /* 0x000fe20000000011 */
[----:B------:R-:W1:Y:S02]  /*16a0*/  LDS.128 R24, [UR4+0x110] ;  /* 0x00011004ff187984 */ /* 0x000e640008000c00 */
[----:B------:R-:W-:-:S10]  /*16b0*/  HFMA2.MMA R71, R39, R19, R71 ;  /* 0x0000001327477235 */ /* 0x000fd40000000047 */
[C-C-:B------:R-:W-:Y:S02]  /*16c0*/  PRMT R18, R71.reuse, 0x5410, R70.reuse ;  /* 0x0000541047127816 */ /* 0x140fe40000000046 */
[----:B------:R-:W-:-:S05]  /*16d0*/  PRMT R70, R71, 0x7632, R70 ;  /* 0x0000763247467816 */ /* 0x000fca0000000046 */
[----:B------:R-:W-:Y:S01]  /*16e0*/  HADD2 R71, R18, R70 ;  /* 0x0000004612477230 */ /* 0x000fe20000000000 */
[C-C-:B------:R-:W-:Y:S02]  /*16f0*/  PRMT R70, R16.reuse, 0x5410, R17.reuse ;  /* 0x0000541010467816 */ /* 0x140fe40000000011 */
[----:B------:R-:W-:Y:S01]  /*1700*/  PRMT R17, R16, 0x7632, R17 ;  /* 0x0000763210117816 */ /* 0x000fe20000000011 */
[----:B0-----:R-:W-:Y:S01]  /*1710*/  HFMA2.MMA R16, R29, R20, RZ ;  /* 0x000000141d107235 */ /* 0x001fe200000000ff */
[----:B------:R-:W-:Y:S01]  /*1720*/  HFMA2 R19, R12, R20, RZ.H0_H0 ;  /* 0x000000140c137231 */ /* 0x000fe200000400ff */
[----:B------:R-:W-:-:S03]  /*1730*/  HFMA2.MMA R8, R71, R68, R8 ;  /* 0x0000004447087235 */ /* 0x000fc60000000008 */
[----:B------:R-:W-:Y:S01]  /*1740*/  HFMA2.MMA R70, R70, 1, 1, R17 ;  /* 0x3c003c0046467835 */ /* 0x000fe20000000011 */
[-C--:B------:R-:W-:Y:S01]  /*1750*/  HFMA2 R19, R38, R21.reuse, R19 ;  /* 0x0000001526137231 */ /* 0x080fe20000000013 */
[----:B------:R-:W-:Y:S01]  /*1760*/  HFMA2.MMA R17, R9, R20, RZ ;  /* 0x0000001409117235 */ /* 0x000fe200000000ff */
[----:B------:R-:W-:Y:S01]  /*1770*/  HFMA2 R20, R11, R20, RZ.H0_H0 ;  /* 0x000000140b147231 */ /* 0x000fe200000400ff */
[----:B------:R-:W-:Y:S01]  /*1780*/  HFMA2.MMA R16, R28, R21, R16 ;  /* 0x000000151c107235 */ /* 0x000fe20000000010 */
[-C--:B------:R-:W-:Y:S01]  /*1790*/  HFMA2 R19, R37, R22.reuse, R19 ;  /* 0x0000001625137231 */ /* 0x080fe20000000013 */
[----:B------:R-:W-:Y:S01]  /*17a0*/  HFMA2.MMA R6, R70, R69, R6 ;  /* 0x0000004546067235 */ /* 0x000fe20000000006 */
[----:B------:R-:W-:Y:S01]  /*17b0*/  HFMA2 R20, R50, R21, R20 ;  /* 0x0000001532147231 */ /* 0x000fe20000000014 */
[----:B------:R-:W-:Y:S01]  /*17c0*/  HFMA2.MMA R17, R46, R21, R17 ;  /* 0x000000152e117235 */ /* 0x000fe20000000011 */
[----:B------:R-:W-:Y:S01]  /*17d0*/  HFMA2 R19, R48, R23, R19 ;  /* 0x0000001730137231 */ /* 0x000fe20000000013 */
[----:B------:R-:W-:Y:S01]  /*17e0*/  HFMA2.MMA R16, R31, R22, R16 ;  /* 0x000000161f107235 */ /* 0x000fe20000000010 */
[----:B------:R-:W-:-:S02]  /*17f0*/  HFMA2 R20, R56, R22, R20 ;  /* 0x0000001638147231 */ /* 0x000fc40000000014 */
[-C--:B-1----:R-:W-:Y:S01]  /*1800*/  HFMA2 R19, R35, R24.reuse, R19 ;  /* 0x0000001823137231 */ /* 0x082fe20000000013 */
[----:B------:R-:W-:Y:S01]  /*1810*/  HFMA2.MMA R17, R45, R22, R17 ;  /* 0x000000162d117235 */ /* 0x000fe20000000011 */
[----:B------:R-:W-:Y:S01]  /*1820*/  HFMA2 R18, R55, R23, R20 ;  /* 0x0000001737127231 */ /* 0x000fe20000000014 */
[-C--:B------:R-:W-:Y:S01]  /*1830*/  HFMA2.MMA R16, R30, R23.reuse, R16 ;  /* 0x000000171e107235 */ /* 0x080fe20000000010 */
[----:B------:R-:W-:Y:S02]  /*1840*/  HFMA2 R20, R41, R25, R19 ;  /* 0x0000001929147231 */ /* 0x000fe40000000013 */
[----:B------:R-:W-:Y:S01]  /*1850*/  HFMA2 R18, R36, R24, R18 ;  /* 0x0000001824127231 */ /* 0x000fe20000000012 */
[----:B------:R-:W-:Y:S01]  /*1860*/  HFMA2.MMA R17, R52, R23, R17 ;  /* 0x0000001734117235 */ /* 0x000fe20000000011 */
[----:B------:R-:W-:Y:S01]  /*1870*/  HFMA2 R20, R40, R26, R20 ;  /* 0x0000001a28147231 */ /* 0x000fe20000000014 */
[----:B------:R-:W-:-:S04]  /*1880*/  HFMA2.MMA R16, R33, R24, R16 ;  /* 0x0000001821107235 */ /* 0x000fc80000000010 */
[----:B------:R-:W-:Y:S02]  /*1890*/  HFMA2.MMA R22, R34, R24, R17 ;  /* 0x0000001822167235 */ /* 0x000fe40000000011 */
[----:B------:R-:W-:-:S04]  /*18a0*/  HFMA2.MMA R21, R14, R25, R16 ;  /* 0x000000190e157235 */ /* 0x000fc80000000010 */
[----:B------:R-:W-:Y:S01]  /*18b0*/  HFMA2.MMA R22, R44, R25, R22 ;  /* 0x000000192c167235 */ /* 0x000fe20000000016 */
[----:B------:R-:W-:Y:S01]  /*18c0*/  HFMA2 R25, R49, R25, R18 ;  /* 0x0000001931197231 */ /* 0x000fe20000000012 */
[-C--:B------:R-:W-:Y:S01]  /*18d0*/  HFMA2.MMA R21, R42, R26.reuse, R21 ;  /* 0x0000001a2a157235 */ /* 0x080fe20000000015 */
[----:B------:R-:W0:Y:S02]  /*18e0*/  LDS.128 R16, [UR4+0x200] ;  /* 0x00020004ff107984 */ /* 0x000e240008000c00 */
[----:B------:R-:W-:Y:S01]  /*18f0*/  HFMA2 R23, R54, R26, R25 ;  /* 0x0000001a36177231 */ /* 0x000fe20000000019 */
[----:B------:R-:W-:Y:S01]  /*1900*/  HFMA2.MMA R22, R43, R26, R22 ;  /* 0x0000001a2b167235 */ /* 0x000fe20000000016 */
[----:B------:R-:W-:Y:S01]  /*1910*/  HFMA2 R25, R47, R27, R20 ;  /* 0x0000001b2f197231 */ /* 0x000fe20000000014 */
[----:B------:R-:W-:-:S04]  /*1920*/  HFMA2.MMA R24, R39, R27, R21 ;  /* 0x0000001b27187235 */ /* 0x000fc80000000015 */
[----:B------:R-:W-:Y:S01]  /*1930*/  HFMA2.MMA R26, R51, R27, R22 ;  /* 0x0000001b331a7235 */ /* 0x000fe20000000016 */
[----:B------:R-:W-:-:S03]  /*1940*/  HFMA2 R27, R53, R27, R23 ;  /* 0x0000001b351b7231 */ /* 0x000fc60000000017 */
[----:B------:R-:W1:Y:S02]  /*1950*/  LDS.128 R20, [UR4+0x210] ;  /* 0x00021004ff147984 */ /* 0x000e640008000c00 */
[C-C-:B------:R-:W-:Y:S02]  /*1960*/  PRMT R74, R24.reuse, 0x5410, R25.reuse ;  /* 0x00005410184a7816 */ /* 0x140fe40000000019 */
[----:B------:R-:W-:Y:S02]  /*1970*/  PRMT R25, R24, 0x7632, R25 ;  /* 0x0000763218197816 */ /* 0x000fe40000000019 */
[C-C-:B------:R-:W-:Y:S02]  /*1980*/  PRMT R24, R26.reuse, 0x5410, R27.reuse ;  /* 0x000054101a187816 */ /* 0x140fe4000000001b */
[----:B------:R-:W-:Y:S01]  /*1990*/  PRMT R27, R26, 0x7632, R27 ;  /* 0x000076321a1b7816 */ /* 0x000fe2000000001b */
[----:B------:R-:W-:-:S04]  /*19a0*/  HADD2 R25, R74, R25 ;  /* 0x000000194a197230 */ /* 0x000fc80000000000 */
[----:B------:R-:W-:Y:S01]  /*19b0*/  HFMA2 R7, R25, R68, R7 ;  /* 0x0000004419077231 */ /* 0x000fe20000000007 */
[----:B------:R-:W-:-:S10]  /*19c0*/  HFMA2.MMA R24, R24, 1, 1, R27 ;  /* 0x3c003c0018187835 */ /* 0x000fd4000000001b */
        /* <DEDUP_REMOVED lines=15> */
[-C--:B-1----:R-:W-:Y:S01]  /*1ac0*/  HFMA2 R25, R35, R20.reuse, R25 ;  /* 0x0000001423197231 */ /* 0x082fe20000000019 */
[-C--:B------:R-:W-:Y:S01]  /*1ad0*/  HFMA2.MMA R17, R52, R19.reuse, R26 ;  /* 0x0000001334117235 */ /* 0x080fe2000000001a */
[----:B------:R-:W-:Y:S01]  /*1ae0*/  HFMA2 R18, R36, R20, R18 ;  /* 0x0000001424127231 */ /* 0x000fe20000000012 */
[----:B------:R-:W-:-:S03]  /*1af0*/  HFMA2.MMA R24, R30, R19, R24 ;  /* 0x000000131e187235 */ /* 0x000fc60000000018 */
[-C--:B------:R-:W-:Y:S01]  /*1b00*/  HFMA2 R27, R49, R21.reuse, R18 ;  /* 0x00000015311b7231 */ /* 0x080fe20000000012 */
[-C--:B------:R-:W-:Y:S02]  /*1b10*/  HFMA2.MMA R17, R34, R20.reuse, R17 ;  /* 0x0000001422117235 */ /* 0x080fe40000000011 */
[----:B------:R-:W-:Y:S01]  /*1b20*/  HFMA2.MMA R24, R33, R20, R24 ;  /* 0x0000001421187235 */ /* 0x000fe20000000018 */
[----:B------:R-:W-:Y:S02]  /*1b30*/  HFMA2 R20, R41, R21, R25 ;  /* 0x0000001529147231 */ /* 0x000fe40000000019 */
[-C--:B------:R-:W-:Y:S01]  /*1b40*/  HFMA2 R27, R54, R22.reuse, R27 ;  /* 0x00000016361b7231 */ /* 0x080fe2000000001b */
[-C--:B------:R-:W-:Y:S01]  /*1b50*/  HFMA2.MMA R25, R44, R21.reuse, R17 ;  /* 0x000000152c197235 */ /* 0x080fe20000000011 */
[----:B------:R-:W-:Y:S01]  /*1b60*/  HFMA2 R20, R40, R22, R20 ;  /* 0x0000001628147231 */ /* 0x000fe20000000014 */
[----:B------:R-:W-:Y:S01]  /*1b70*/  HFMA2.MMA R24, R14, R21, R24 ;  /* 0x000000150e187235 */ /* 0x000fe20000000018 */
[-C--:B------:R-:W-:Y:S01]  /*1b80*/  HFMA2 R27, R53, R23.reuse, R27 ;  /* 0x00000017351b7231 */ /* 0x080fe2000000001b */
[----:B------:R-:W0:Y:S02]  /*1b90*/  LDS.128 R16, [UR4+0x300] ;  /* 0x00030004ff107984 */ /* 0x000e240008000c00 */
[-C--:B------:R-:W-:Y:S01]  /*1ba0*/  HFMA2.MMA R26, R43, R22.reuse, R25 ;  /* 0x000000162b1a7235 */ /* 0x080fe20000000019 */
[----:B------:R-:W-:Y:S01]  /*1bb0*/  HFMA2 R25, R47, R23, R20 ;  /* 0x000000172f197231 */ /* 0x000fe20000000014 */
[----:B------:R-:W-:-:S04]  /*1bc0*/  HFMA2.MMA R24, R42, R22, R24 ;  /* 0x000000162a187235 */ /* 0x000fc80000000018 */
[-C--:B------:R-:W-:Y:S02]  /*1bd0*/  HFMA2.MMA R26, R51, R23.reuse, R26 ;  /* 0x00000017331a7235 */ /* 0x080fe4000000001a */
[----:B------:R-:W-:Y:S02]  /*1be0*/  HFMA2.MMA R24, R39, R23, R24 ;  /* 0x0000001727187235 */ /* 0x000fe40000000018 */
[----:B------:R-:W1:Y:S08]  /*1bf0*/  LDS.128 R20, [UR4+0x310] ;  /* 0x00031004ff147984 */ /* 0x000e700008000c00 */
[----:B------:R-:W-:-:S02]  /*1c00*/  PRMT R70, R24, 0x5410, R25 ;  /* 0x0000541018467816 */ /* 0x000fc40000000019 */
[----:B------:R-:W-:-:S05]  /*1c10*/  PRMT R25, R24, 0x7632, R25 ;  /* 0x0000763218197816 */ /* 0x000fca0000000019 */
[----:B------:R-:W-:Y:S01]  /*1c20*/  HADD2 R24, R70, R25 ;  /* 0x0000001946187230 */ /* 0x000fe20000000000 */
[C-C-:B------:R-:W-:Y:S02]  /*1c30*/  PRMT R25, R26.reuse, 0x5410, R27.reuse ;  /* 0x000054101a197816 */ /* 0x140fe4000000001b */
[----:B------:R-:W-:-:S03]  /*1c40*/  PRMT R27, R26, 0x7632, R27 ;  /* 0x000076321a1b7816 */ /* 0x000fc6000000001b */
[----:B------:R-:W-:-:S03]  /*1c50*/  HFMA2.MMA R4, R24, R68, R4 ;  /* 0x0000004418047235 */ /* 0x000fc60000000004 */
[----:B------:R-:W-:Y:S02]  /*1c60*/  HFMA2.MMA R25, R25, 1, 1, R27 ;  /* 0x3c003c0019197835 */ /* 0x000fe4000000001b */
[-C--:B0-----:R-:W-:Y:S02]  /*1c70*/  HFMA2.MMA R26, R9, R16.reuse, RZ ;  /* 0x00000010091a7235 */ /* 0x081fe400000000ff */
[----:B------:R-:W-:-:S04]  /*1c80*/  HFMA2.MMA R24, R29, R16, RZ ;  /* 0x000000101d187235 */ /* 0x000fc800000000ff */
[-C--:B------:R-:W-:Y:S02]  /*1c90*/  HFMA2.MMA R26, R46, R17.reuse, R26 ;  /* 0x000000112e1a7235 */ /* 0x080fe4000000001a */
[----:B------:R-:W-:Y:S01]  /*1ca0*/  HFMA2 R3, R25, R69, R3 ;  /* 0x0000004519037231 */ /* 0x000fe20000000003 */
[----:B------:R-:W-:Y:S01]  /*1cb0*/  HFMA2.MMA R24, R28, R17, R24 ;  /* 0x000000111c187235 */ /* 0x000fe20000000018 */
[-C--:B------:R-:W-:Y:S02]  /*1cc0*/  HFMA2 R25, R12, R16.reuse, RZ.H0_H0 ;  /* 0x000000100c197231 */ /* 0x080fe400000400ff */
[----:B------:R-:W-:Y:S01]  /*1cd0*/  HFMA2 R16, R11, R16, RZ.H0_H0 ;  /* 0x000000100b107231 */ /* 0x000fe200000400ff */
        /* <DEDUP_REMOVED lines=25> */
[----:B------:R-:W-:Y:S02]  /*1e70*/  HFMA2.MMA R24, R39, R23, R24 ;  /* 0x0000001727187235 */ /* 0x000fe40000000018 */
[----:B------:R-:W0:Y:S04]  /*1e80*/  LDS.128 R16, [UR4+0x400] ;  /* 0x00040004ff107984 */ /* 0x000e280008000c00 */
[----:B------:R-:W1:Y:S04]  /*1e90*/  LDS.128 R20, [UR4+0x500] ;  /* 0x00050004ff147984 */ /* 0x000e680008000c00 */
[----:B------:R-:W-:-:S02]  /*1ea0*/  PRMT R70, R24, 0x5410, R25 ;  /* 0x0000541018467816 */ /* 0x000fc40000000019 */
[----:B------:R-:W-:-:S05]  /*1eb0*/  PRMT R25, R24, 0x7632, R25 ;  /* 0x0000763218197816 */ /* 0x000fca0000000019 */
[----:B------:R-:W-:Y:S01]  /*1ec0*/  HADD2 R24, R70, R25 ;  /* 0x0000001946187230 */ /* 0x000fe20000000000 */
[C-C-:B------:R-:W-:Y:S02]  /*1ed0*/  PRMT R25, R26.reuse, 0x5410, R27.reuse ;  /* 0x000054101a197816 */ /* 0x140fe4000000001b */
[----:B------:R-:W-:-:S03]  /*1ee0*/  PRMT R27, R26, 0x7632, R27 ;  /* 0x000076321a1b7816 */ /* 0x000fc6000000001b */
[----:B------:R-:W-:-:S03]  /*1ef0*/  HFMA2.MMA R2, R24, R68, R2 ;  /* 0x0000004418027235 */ /* 0x000fc60000000002 */
[----:B------:R-:W-:-:S10]  /*1f00*/  HFMA2.MMA R25, R25, 1, 1, R27 ;  /* 0x3c003c0019197835 */ /* 0x000fd4000000001b */
[----:B------:R-:W-:Y:S01]  /*1f10*/  HFMA2 R0, R25, R69, R0 ;  /* 0x0000004519007231 */ /* 0x000fe20000000000 */
[----:B0-----:R-:W-:Y:S01]  /*1f20*/  HFMA2.MMA R26, R29, R16, RZ ;  /* 0x000000101d1a7235 */ /* 0x001fe200000000ff */
[----:B-1----:R-:W-:-:S05]  /*1f30*/  HFMA2 R29, R29, R20, RZ.H0_H0 ;  /* 0x000000141d1d7231 */ /* 0x002fca00000400ff */
[----:B------:R-:W-:Y:S01]  /*1f40*/  HFMA2.MMA R26, R28, R17, R26 ;  /* 0x000000111c1a7235 */ /* 0x000fe2000000001a */
[----:B------:R-:W-:-:S06]  /*1f50*/  HFMA2 R29, R28, R21, R29 ;  /* 0x000000151c1d7231 */ /* 0x000fcc000000001d */
[----:B------:R-:W-:-:S03]  /*1f60*/  HFMA2.MMA R29, R31, R22, R29 ;  /* 0x000000161f1d7235 */ /* 0x000fc6000000001d */
[----:B------:R-:W-:-:S06]  /*1f70*/  HFMA2 R26, R31, R18, R26 ;  /* 0x000000121f1a7231 */ /* 0x000fcc000000001a */
[----:B------:R-:W-:Y:S02]  /*1f80*/  HFMA2.MMA R70, R30, R19, R26 ;  /* 0x000000131e467235 */ /* 0x000fe4000000001a */
[----:B------:R-:W0:Y:S01]  /*1f90*/  LDS.128 R24, [UR4+0x410] ;  /* 0x00041004ff187984 */ /* 0x000e220008000c00 */
[----:B------:R-:W-:-:S03]  /*1fa0*/  HFMA2 R71, R30, R23, R29 ;  /* 0x000000171e477231 */ /* 0x000fc6000000001d */
[----:B------:R-:W1:Y:S01]  /*1fb0*/  LDS.128 R28, [UR4+0x510] ;  /* 0x00051004ff1c7984 */ /* 0x000e620008000c00 */
[----:B------:R-:W-:Y:S01]  /*1fc0*/  UIADD3 UR4, UR4, 0x20, URZ ;  /* 0x0000002004047890 */ /* 0x000fe2000fffe03f */
[----:B0-----:R-:W-:Y:S01]  /*1fd0*/  HFMA2.MMA R70, R33, R24, R70 ;  /* 0x0000001821467235 */ /* 0x001fe20000000046 */
[----:B-1----:R-:W-:Y:S01]  /*1fe0*/  HFMA2 R71, R33, R28, R71 ;  /* 0x0000001c21477231 */ /* 0x002fe20000000047 */
[----:B------:R-:W-:-:S04]  /*1ff0*/  HFMA2.MMA R33, R12, R16, RZ ;  /* 0x000000100c217235 */ /* 0x000fc800000000ff */
[----:B------:R-:W-:Y:S01]  /*2000*/  HFMA2.MMA R70, R14, R25, R70 ;  /* 0x000000190e467235 */ /* 0x000fe20000000046 */
[----:B------:R-:W-:-:S05]  /*2010*/  HFMA2 R71, R14, R29, R71 ;  /* 0x0000001d0e477231 */ /* 0x000fca0000000047 */
[----:B------:R-:W-:Y:S01]  /*2020*/  HFMA2.MMA R14, R42, R26, R70 ;  /* 0x0000001a2a0e7235 */ /* 0x000fe20000000046 */
[----:B------:R-:W-:Y:S01]  /*2030*/  HFMA2 R70, R12, R20, RZ.H0_H0 ;  /* 0x000000140c467231 */ /* 0x000fe200000400ff */
[----:B------:R-:W-:Y:S01]  /*2040*/  HFMA2.MMA R12, R38, R17, R33 ;  /* 0x00000011260c7235 */ /* 0x000fe20000000021 */
[----:B------:R-:W-:Y:S01]  /*2050*/  HFMA2 R42, R42, R30, R71 ;  /* 0x0000001e2a2a7231 */ /* 0x000fe20000000047 */
[C---:B------:R-:W-:Y:S01]  /*2060*/  HFMA2.MMA R33, R9.reuse, R16, RZ ;  /* 0x0000001009217235 */ /* 0x040fe200000000ff */
[C---:B------:R-:W-:Y:S01]  /*2070*/  HFMA2 R16, R11.reuse, R16, RZ.H0_H0 ;  /* 0x000000100b107231 */ /* 0x040fe200000400ff */
[----:B------:R-:W-:Y:S01]  /*2080*/  HFMA2.MMA R9, R9, R20, RZ ;  /* 0x0000001409097235 */ /* 0x000fe200000000ff */
[----:B------:R-:W-:Y:S01]  /*2090*/  HFMA2 R11, R11, R20, RZ.H0_H0 ;  /* 0x000000140b0b7231 */ /* 0x000fe200000400ff */
[----:B------:R-:W-:Y:S01]  /*20a0*/  HFMA2.MMA R12, R37, R18, R12 ;  /* 0x00000012250c7235 */ /* 0x000fe2000000000c */
[C---:B------:R-:W-:Y:S01]  /*20b0*/  HFMA2 R16, R50.reuse, R17, R16 ;  /* 0x0000001132107231 */ /* 0x040fe20000000010 */
[C---:B------:R-:W-:Y:S01]  /*20c0*/  HFMA2.MMA R33, R46.reuse, R17, R33 ;  /* 0x000000112e217235 */ /* 0x040fe20000000021 */
[-C--:B------:R-:W-:Y:S01]  /*20d0*/  HFMA2 R11, R50, R21.reuse, R11 ;  /* 0x00000015320b7231 */ /* 0x080fe2000000000b */
[----:B------:R-:W-:Y:S01]  /*20e0*/  HFMA2.MMA R9, R46, R21, R9 ;  /* 0x000000152e097235 */ /* 0x000fe20000000009 */
[----:B------:R-:W-:Y:S01]  /*20f0*/  HFMA2 R38, R38, R21, R70 ;  /* 0x0000001526267231 */ /* 0x000fe20000000046 */
[----:B------:R-:W-:Y:S01]  /*2100*/  HFMA2.MMA R12, R48, R19, R12 ;  /* 0x00000013300c7235 */ /* 0x000fe2000000000c */
[----:B------:R-:W-:Y:S01]  /*2110*/  HFMA2 R42, R39, R31, R42 ;  /* 0x0000001f272a7231 */ /* 0x000fe2000000002a */
[C---:B------:R-:W-:Y:S01]  /*2120*/  HFMA2.MMA R16, R56.reuse, R18, R16 ;  /* 0x0000001238107235 */ /* 0x040fe20000000010 */
[----:B------:R-:W-:Y:S01]  /*2130*/  HFMA2 R38, R37, R22, R38 ;  /* 0x0000001625267231 */ /* 0x000fe20000000026 */
[----:B------:R-:W-:Y:S01]  /*2140*/  HFMA2.MMA R11, R56, R22, R11 ;  /* 0x00000016380b7235 */ /* 0x000fe2000000000b */
[----:B------:R-:W-:Y:S01]  /*2150*/  IMAD.MOV.U32 R71, RZ, RZ, 0x4 ;  /* 0x00000004ff477424 */ /* 0x000fe200078e00ff */
[C---:B------:R-:W-:Y:S01]  /*2160*/  HFMA2 R33, R45.reuse, R18, R33 ;  /* 0x000000122d217231 */ /* 0x040fe20000000021 */
[----:B------:R-:W-:Y:S01]  /*2170*/  HFMA2.MMA R12, R35, R24, R12 ;  /* 0x00000018230c7235 */ /* 0x000fe2000000000c */
[----:B------:R-:W-:Y:S01]  /*2180*/  HFMA2 R9, R45, R22, R9 ;  /* 0x000000162d097231 */ /* 0x000fe20000000009 */
[----:B------:R-:W-:Y:S01]  /*2190*/  HFMA2.MMA R18, R55, R19, R16 ;  /* 0x0000001337127235 */ /* 0x000fe20000000010 */
[----:B------:R-:W-:Y:S01]  /*21a0*/  HFMA2 R17, R52, R19, R33 ;  /* 0x0000001334117231 */ /* 0x000fe20000000021 */
[----:B------:R-:W-:Y:S01]  /*21b0*/  HFMA2.MMA R14, R39, R27, R14 ;  /* 0x0000001b270e7235 */ /* 0x000fe2000000000e */
[-C--:B------:R-:W-:Y:S01]  /*21c0*/  HFMA2 R38, R48, R23.reuse, R38 ;  /* 0x0000001730267231 */ /* 0x080fe20000000026 */
[----:B------:R-:W-:Y:S01]  /*21d0*/  HFMA2.MMA R20, R41, R25, R12 ;  /* 0x0000001929147235 */ /* 0x000fe2000000000c */
[----:B------:R-:W-:Y:S01]  /*21e0*/  HFMA2 R22, R34, R24, R17 ;  /* 0x0000001822167231 */ /* 0x000fe20000000011 */
[----:B------:R-:W-:Y:S01]  /*21f0*/  HFMA2.MMA R18, R36, R24, R18 ;  /* 0x0000001824127235 */ /* 0x000fe20000000012 */
[----:B------:R-:W-:Y:S01]  /*2200*/  HFMA2 R17, R52, R23, R9 ;  /* 0x0000001734117231 */ /* 0x000fe20000000009 */
[----:B------:R-:W-:Y:S01]  /*2210*/  IMAD.WIDE R72, R71, c[0x0][0x18c], R72 ;  /* 0x0000630047487a25 */ /* 0x000fe200078e0248 */
[----:B------:R-:W-:Y:S01]  /*2220*/  HFMA2 R22, R44, R25, R22 ;  /* 0x000000192c167231 */ /* 0x000fe20000000016 */
[----:B------:R-:W-:Y:S01]  /*2230*/  HFMA2.MMA R20, R40, R26, R20 ;  /* 0x0000001a28147235 */ /* 0x000fe20000000014 */
[----:B------:R-:W-:Y:S01]  /*2240*/  HFMA2 R11, R55, R23, R11 ;  /* 0x00000017370b7231 */ /* 0x000fe2000000000b */
[----:B------:R-:W-:Y:S01]  /*2250*/  HFMA2.MMA R18, R49, R25, R18 ;  /* 0x0000001931127235 */ /* 0x000fe20000000012 */
[----:B------:R-:W-:Y:S01]  /*2260*/  HFMA2 R22, R43, R26, R22 ;  /* 0x0000001a2b167231 */ /* 0x000fe20000000016 */
[----:B------:R-:W-:Y:S01]  /*2270*/  HFMA2.MMA R17, R34, R28, R17 ;  /* 0x0000001c22117235 */ /* 0x000fe20000000011 */
[----:B------:R-:W-:-:S02]  /*2280*/  HFMA2 R38, R35, R28, R38 ;  /* 0x0000001c23267231 */ /* 0x000fc40000000026 */
[----:B------:R-:W-:Y:S01]  /*2290*/  HFMA2 R28, R36, R28, R11 ;  /* 0x0000001c241c7231 */ /* 0x000fe2000000000b */
[----:B------:R-:W-:Y:S02]  /*22a0*/  HFMA2.MMA R18, R54, R26, R18 ;  /* 0x0000001a36127235 */ /* 0x000fe40000000012 */
[----:B------:R-:W-:Y:S01]  /*22b0*/  HFMA2.MMA R22, R51, R27, R22 ;  /* 0x0000001b33167235 */ /* 0x000fe20000000016 */
[----:B------:R-:W-:Y:S01]  /*22c0*/  HFMA2 R20, R47, R27, R20 ;  /* 0x0000001b2f147231 */ /* 0x000fe20000000014 */
[-C--:B------:R-:W-:Y:S02]  /*22d0*/  HFMA2.MMA R38, R41, R29.reuse, R38 ;  /* 0x0000001d29267235 */ /* 0x080fe40000000026 */
[----:B------:R-:W-:Y:S02]  /*22e0*/  HFMA2 R17, R44, R29, R17 ;  /* 0x0000001d2c117231 */ /* 0x000fe40000000011 */
[C-C-:B------:R-:W-:Y:S02]  /*22f0*/  PRMT R34, R14.reuse, 0x5410, R20.reuse ;  /* 0x000054100e227816 */ /* 0x140fe40000000014 */
[----:B------:R-:W-:Y:S01]  /*2300*/  HFMA2 R11, R53, R27, R18 ;  /* 0x0000001b350b7231 */ /* 0x000fe20000000012 */
[----:B------:R-:W-:Y:S01]  /*2310*/  HFMA2.MMA R27, R49, R29, R28 ;  /* 0x0000001d311b7235 */ /* 0x000fe2000000001c */
[----:B------:R-:W-:Y:S01]  /*2320*/  HFMA2 R17, R43, R30, R17 ;  /* 0x0000001e2b117231 */ /* 0x000fe20000000011 */
[----:B------:R-:W-:Y:S01]  /*2330*/  HFMA2.MMA R38, R40, R30, R38 ;  /* 0x0000001e28267235 */ /* 0x000fe20000000026 */
[----:B------:R-:W-:-:S02]  /*2340*/  PRMT R20, R14, 0x7632, R20 ;  /* 0x000076320e147816 */ /* 0x000fc40000000014 */
[C-C-:B------:R-:W-:Y:S01]  /*2350*/  PRMT R9, R22.reuse, 0x5410, R11.reuse ;  /* 0x0000541016097816 */ /* 0x140fe2000000000b */
[----:B------:R-:W-:Y:S01]  /*2360*/  HFMA2.MMA R27, R54, R30, R27 ;  /* 0x0000001e361b7235 */ /* 0x000fe2000000001b */
[----:B------:R-:W-:Y:S01]  /*2370*/  PRMT R11, R22, 0x7632, R11 ;  /* 0x00007632160b7816 */ /* 0x000fe2000000000b */
[-C--:B------:R-:W-:Y:S01]  /*2380*/  HFMA2.MMA R17, R51, R31.reuse, R17 ;  /* 0x0000001f33117235 */ /* 0x080fe20000000011 */
[----:B------:R-:W-:Y:S01]  /*2390*/  HADD2 R34, R34, R20 ;  /* 0x0000001422227230 */ /* 0x000fe20000000000 */
[----:B------:R-:W-:-:S03]  /*23a0*/  HFMA2.MMA R21, R47, R31, R38 ;  /* 0x0000001f2f157235 */ /* 0x000fc60000000026 */
[----:B------:R-:W-:Y:S01]  /*23b0*/  HFMA2.MMA R9, R9, 1, 1, R11 ;  /* 0x3c003c0009097835 */ /* 0x000fe2000000000b */
[----:B------:R-:W-:Y:S02]  /*23c0*/  HFMA2 R32, R34, R68, R32 ;  /* 0x0000004422207231 */ /* 0x000fe40000000020 */
[----:B------:R-:W-:-:S03]  /*23d0*/  HFMA2 R27, R53, R31, R27 ;  /* 0x0000001f351b7231 */ /* 0x000fc6000000001b */
[----:B------:R-:W-:Y:S01]  /*23e0*/  HFMA2.MMA R15, R9, R69, R15 ;  /* 0x00000045090f7235 */ /* 0x000fe2000000000f */
[C---:B------:R-:W-:Y:S02]  /*23f0*/  PRMT R34, R42.reuse, 0x5410, R21 ;  /* 0x000054102a227816 */ /* 0x040fe40000000015 */
[C-C-:B------:R-:W-:Y:S02]  /*2400*/  PRMT R9, R17.reuse, 0x5410, R27.reuse ;  /* 0x0000541011097816 */ /* 0x140fe4000000001b */
[----:B------:R-:W-:Y:S02]  /*2410*/  PRMT R27, R17, 0x7632, R27 ;  /* 0x00007632111b7816 */ /* 0x000fe4000000001b */
[----:B------:R-:W-:-:S04]  /*2420*/  PRMT R21, R42, 0x7632, R21 ;  /* 0x000076322a157816 */ /* 0x000fc80000000015 */
[----:B------:R-:W-:Y:S01]  /*2430*/  HFMA2.MMA R9, R9, 1, 1, R27 ;  /* 0x3c003c0009097835 */ /* 0x000fe2000000001b */
[----:B------:R-:W-:-:S06]  /*2440*/  HADD2 R34, R34, R21 ;  /* 0x0000001522227230 */ /* 0x000fcc0000000000 */
[----:B------:R-:W-:-:S03]  /*2450*/  HFMA2.MMA R13, R34, R68, R13 ;  /* 0x00000044220d7235 */ /* 0x000fc6000000000d */
[----:B------:R-:W-:Y:S01]  /*2460*/  HFMA2 R10, R9, R69, R10 ;  /* 0x00000045090a7231 */ /* 0x000fe2000000000a */
[----:B------:R-:W-:Y:S01]  /*2470*/  @P0 CALL.REL.NOINC `(.L_x_1127) ;  /* 0x0000001000000944 */ /* 0x000fe20003c00000 */
[----:B------:R-:W-:Y:S05]  /*2480*/  BRA `(.L_x_1129) ;  /* 0xffffe67000007947 */ /* 0x000fea000383ffff */
.L_x_1127:
[----:B------:R-:W0:Y:S01]  /*2490*/  S2R R9, SR_CTAID.Y ;  /* 0x0000000000097919 */ /* 0x000e220000002600 */
[----:B------:R-:W-:Y:S02]  /*24a0*/  IMAD.MOV.U32 R23, RZ, RZ, 0x2 ;  /* 0x00000002ff177424 */ /* 0x000fe400078e00ff */
        /* <DEDUP_REMOVED lines=11> */
.L_x_1133:
[----:B------:R-:W0:Y:S02]  /*2560*/  LDS R18, [R9] ;  /* 0x0000000009127984 */ /* 0x000e240000000800 */
[----:B0-----:R-:W-:-:S06]  /*2570*/  HADD2 R19, R18, R8 ;  /* 0x0000000812137230 */ /* 0x001fcc0000000000 */
[----:B------:R-:W0:Y:S02]  /*2580*/  ATOMS.CAST.SPIN R19, [R9], R18, R19 ;  /* 0x000000120913738d */ /* 0x000e240001800013 */
[----:B0-----:R-:W-:-:S13]  /*2590*/  ISETP.EQ.U32.AND P0, PT, R19, 0x1, PT ;  /* 0x000000011300780c */ /* 0x001fda0003f02070 */
[----:B------:R-:W-:Y:S05]  /*25a0*/  @!P0 BRA `(.L_x_1133) ;  /* 0xffffffb000008947 */ /* 0x000fea000383ffff */
[----:B------:R-:W-:Y:S05]  /*25b0*/  BRA `(.L_x_1131) ;  /* 0x0000003000007947 */ /* 0x000fea0003800000 */
.L_x_1132:
[----:B------:R-:W2:Y:S02]  /*25c0*/  LD.E R8, [R16.64] ;  /* 0x0000000a10087980 */ /* 0x000ea4000c101900 */
[----:B--2---:R-:W-:-:S05]  /*25d0*/  IMAD.IADD R9, R9, 0x1, R8 ;  /* 0x0000000109097824 */ /* 0x004fca00078e0208 */
[----:B------:R0:W-:Y:S02]  /*25e0*/  ST.E [R16.64], R9 ;  /* 0x0000000910007985 */ /* 0x0001e4000c10190a */
.L_x_1131:
[----:B------:R-:W-:Y:S05]  /*25f0*/  BSYNC B0 ;  /* 0x0000000000007941 */ /* 0x000fea0003800000 */
.L_x_1130:
        /* <DEDUP_REMOVED lines=9> */
.L_x_1137:
[----:B------:R-:W1:Y:S02]  /*2690*/  LDS R20, [R8] ;  /* 0x0000000008147984 */ /* 0x000e640000000800 */
[----:B-1----:R-:W-:-:S10]  /*26a0*/  HFMA2.MMA R21, R20, 1, 1, R6 ;  /* 0x3c003c0014157835 */ /* 0x002fd40000000006 */
[----:B------:R-:W1:Y:S02]  /*26b0*/  ATOMS.CAST.SPIN R21, [R8], R20, R21 ;  /* 0x000000140815738d */ /* 0x000e640001800015 */
[----:B-1----:R-:W-:-:S13]  /*26c0*/  ISETP.EQ.U32.AND P0, PT, R21, 0x1, PT ;  /* 0x000000011500780c */ /* 0x002fda0003f02070 */
[----:B------:R-:W-:Y:S05]  /*26d0*/  @!P0 BRA `(.L_x_1137) ;  /* 0xffffffb000008947 */ /* 0x000fea000383ffff */
[----:B------:R-:W-:Y:S05]  /*26e0*/  BRA `(.L_x_1135) ;  /* 0x0000003000007947 */ /* 0x000fea0003800000 */
.L_x_1136:
[----:B------:R-:W2:Y:S02]  /*26f0*/  LD.E R6, [R16.64+0x4] ;  /* 0x0000040a10067980 */ /* 0x000ea4000c101900 */
[----:B0-2---:R-:W-:-:S05]  /*2700*/  IMAD.IADD R9, R11, 0x1, R6 ;  /* 0x000000010b097824 */ /* 0x005fca00078e0206 */
[----:B------:R0:W-:Y:S02]  /*2710*/  ST.E [R16.64+0x4], R9 ;  /* 0x0000040910007985 */ /* 0x0001e4000c10190a */
.L_x_1135:
[----:B------:R-:W-:Y:S05]  /*2720*/  BSYNC B0 ;  /* 0x0000000000007941 */ /* 0x000fea0003800000 */
.L_x_1134:
        /* <DEDUP_REMOVED lines=8> */
.L_x_1141:
[----:B------:R-:W0:Y:S02]  /*27b0*/  LDS R16, [R6] ;  /* 0x0000000006107984 */ /* 0x000e240000000800 */
[----:B0-----:R-:W-:-:S06]  /*27c0*/  HADD2 R17, R16, R7 ;  /* 0x0000000710117230 */ /* 0x001fcc0000000000 */
[----:B------:R-:W0:Y:S02]  /*27d0*/  ATOMS.CAST.SPIN R17, [R6], R16, R17 ;  /* 0x000000100611738d */ /* 0x000e240001800011 */
[----:B0-----:R-:W-:-:S13]  /*27e0*/  ISETP.EQ.U32.AND P0, PT, R17, 0x1, PT ;  /* 0x000000011100780c */ /* 0x001fda0003f02070 */
[----:B------:R-:W-:Y:S05]  /*27f0*/  @!P0 BRA `(.L_x_1141) ;  /* 0xffffffb000008947 */ /* 0x000fea000383ffff */
[----:B------:R-:W-:Y:S05]  /*2800*/  BRA `(.L_x_1139) ;  /* 0x0000003000007947 */ /* 0x000fea0003800000 */
.L_x_1140:
[----:B------:R-:W2:Y:S02]  /*2810*/  LD.E R6, [R8.64] ;  /* 0x0000000a08067980 */ /* 0x000ea4000c101900 */
[----:B--2---:R-:W-:-:S05]  /*2820*/  IMAD.IADD R7, R7, 0x1, R6 ;  /* 0x0000000107077824 */ /* 0x004fca00078e0206 */
[----:B------:R0:W-:Y:S02]  /*2830*/  ST.E [R8.64], R7 ;  /* 0x0000000708007985 */ /* 0x0001e4000c10190a */
.L_x_1139:
[----:B------:R-:W-:Y:S05]  /*2840*/  BSYNC B0 ;  /* 0x0000000000007941 */ /* 0x000fea0003800000 */
.L_x_1138:
[----:B0-----:R-:W-:-:S05]  /*2850*/  IMAD.WIDE R6, R23, c[0x0][0x18c], R18 ;  /* 0x0000630017067a25 */ /* 0x001fca00078e0212 */
[----:B------:R-:W2:Y:S01]  /*2860*/  ATOM.E.ADD.F16x2.RN.STRONG.GPU P0, RZ, [R6.64], R11 ;  /* 0x0000000b06ff798a */ /* 0x000ea2000810e9ca */
[----:B------:R-:W-:Y:S01]  /*2870*/  BSSY B0, `(.L_x_1142) ;  /* 0x000000e000007945 */ /* 0x000fe20003800000 */
[----:B--2---:R-:W-:Y:S05]  /*2880*/  @P0 BRA `(.L_x_1143) ;  /* 0x000000c000000947 */ /* 0x004fea0003800000 */
[----:B------:R-:W0:Y:S02]  /*2890*/  QSPC.E.S P0, RZ, [R6] ;  /* 0x0000000006ff73aa */ /* 0x000e240000000500 */
[----:B0-----:R-:W-:Y:S05]  /*28a0*/  @!P0 BRA `(.L_x_1144) ;  /* 0x0000007000008947 */ /* 0x001fea0003800000 */
[----:B------:R-:W-:-:S05]  /*28b0*/  LOP3.LUT R6, R6, 0xffffff, RZ, 0xc0, !PT ;  /* 0x00ffffff06067812 */ /* 0x000fca00078ec0ff */
.L_x_1145:
[----:B------:R-:W0:Y:S02]  /*28c0*/  LDS R16, [R6] ;  /* 0x0000000006107984 */ /* 0x000e240000000800 */
[----:B0-----:R-:W-:-:S10]  /*28d0*/  HFMA2.MMA R17, R16, 1, 1, R5 ;  /* 0x3c003c0010117835 */ /* 0x001fd40000000005 */
[----:B------:R-:W0:Y:S02]  /*28e0*/  ATOMS.CAST.SPIN R17, [R6], R16, R17 ;  /* 0x000000100611738d */ /* 0x000e240001800011 */
[----:B0-----:R-:W-:-:S13]  /*28f0*/  ISETP.EQ.U32.AND P0, PT, R17, 0x1, PT ;  /* 0x000000011100780c */ /* 0x001fda0003f02070 */
[----:B------:R-:W-:Y:S05]  /*2900*/  @!P0 BRA `(.L_x_1145) ;  /* 0xffffffb000008947 */ /* 0x000fea000383ffff */
[----:B------:R-:W-:Y:S05]  /*2910*/  BRA `(.L_x_1143) ;  /* 0x0000003000007947 */ /* 0x000fea0003800000 */
.L_x_1144:
[----:B------:R-:W2:Y:S02]  /*2920*/  LD.E R5, [R6.64] ;  /* 0x0000000a06057980 */ /* 0x000ea4000c101900 */
[----:B--2---:R-:W-:-:S05]  /*2930*/  IMAD.IADD R5, R11, 0x1, R5 ;  /* 0x000000010b057824 */ /* 0x004fca00078e0205 */
[----:B------:R0:W-:Y:S02]  /*2940*/  ST.E [R6.64], R5 ;  /* 0x0000000506007985 */ /* 0x0001e4000c10190a */
.L_x_1143:
[----:B------:R-:W-:Y:S05]  /*2950*/  BSYNC B0 ;  /* 0x0000000000007941 */ /* 0x000fea0003800000 */
.L_x_1142:
        /* <DEDUP_REMOVED lines=9> */
.L_x_1149:
[----:B------:R-:W0:Y:S02]  /*29f0*/  LDS R16, [R5] ;  /* 0x0000000005107984 */ /* 0x000e240000000800 */
[----:B0-----:R-:W-:-:S06]  /*2a00*/  HADD2 R17, R16, R4 ;  /* 0x0000000410117230 */ /* 0x001fcc0000000000 */
[----:B------:R-:W0:Y:S02]  /*2a10*/  ATOMS.CAST.SPIN R17, [R5], R16, R17 ;  /* 0x000000100511738d */ /* 0x000e240001800011 */
[----:B0-----:R-:W-:-:S13]  /*2a20*/  ISETP.EQ.U32.AND P0, PT, R17, 0x1, PT ;  /* 0x000000011100780c */ /* 0x001fda0003f02070 */
[----:B------:R-:W-:Y:S05]  /*2a30*/  @!P0 BRA `(.L_x_1149) ;  /* 0xffffffb000008947 */ /* 0x000fea000383ffff */
[----:B------:R-:W-:Y:S05]  /*2a40*/  BRA `(.L_x_1147) ;  /* 0x0000003000007947 */ /* 0x000fea0003800000 */
.L_x_1148:
[----:B------:R-:W2:Y:S02]  /*2a50*/  LD.E R4, [R6.64] ;  /* 0x0000000a06047980 */ /* 0x000ea4000c101900 */
[----:B--2---:R-:W-:-:S05]  /*2a60*/  IMAD.IADD R5, R5, 0x1, R4 ;  /* 0x0000000105057824 */ /* 0x004fca00078e0204 */
[----:B------:R0:W-:Y:S02]  /*2a70*/  ST.E [R6.64], R5 ;  /* 0x0000000506007985 */ /* 0x0001e4000c10190a */
.L_x_1147:
[----:B------:R-:W-:Y:S05]  /*2a80*/  BSYNC B0 ;  /* 0x0000000000007941 */ /* 0x000fea0003800000 */
.L_x_1146:
        /* <DEDUP_REMOVED lines=10> */
.L_x_1153:
[----:B------:R-:W0:Y:S02]  /*2b30*/  LDS R16, [R8] ;  /* 0x0000000008107984 */ /* 0x000e240000000800 */
[----:B0-----:R-:W-:-:S10]  /*2b40*/  HFMA2.MMA R17, R16, 1, 1, R3 ;  /* 0x3c003c0010117835 */ /* 0x001fd40000000003 */
[----:B------:R-:W0:Y:S02]  /*2b50*/  ATOMS.CAST.SPIN R17, [R8], R16, R17 ;  /* 0x000000100811738d */ /* 0x000e240001800011 */
[----:B0-----:R-:W-:-:S13]  /*2b60*/  ISETP.EQ.U32.AND P0, PT, R17, 0x1, PT ;  /* 0x000000011100780c */ /* 0x001fda0003f02070 */
[----:B------:R-:W-:Y:S05]  /*2b70*/  @!P0 BRA `(.L_x_1153) ;  /* 0xffffffb000008947 */ /* 0x000fea000383ffff */
[----:B------:R-:W-:Y:S05]  /*2b80*/  BRA `(.L_x_1151) ;  /* 0x0000003000007947 */ /* 0x000fea0003800000 */
.L_x_1152:
[----:B------:R-:W2:Y:S02]  /*2b90*/  LD.E R3, [R8.64] ;  /* 0x0000000a08037980 */ /* 0x000ea4000c101900 */
[----:B--2---:R-:W-:-:S05]  /*2ba0*/  IMAD.IADD R3, R12, 0x1, R3 ;  /* 0x000000010c037824 */ /* 0x004fca00078e0203 */
[----:B------:R0:W-:Y:S02]  /*2bb0*/  ST.E [R8.64], R3 ;  /* 0x0000000308007985 */ /* 0x0001e4000c10190a */
.L_x_1151:
[----:B------:R-:W-:Y:S05]  /*2bc0*/  BSYNC B0 ;  /* 0x0000000000007941 */ /* 0x000fea0003800000 */
.L_x_1150:
        /* <DEDUP_REMOVED lines=9> */
.L_x_1157:
[----:B------:R-:W0:Y:S02]  /*2c60*/  LDS R16, [R3] ;  /* 0x0000000003107984 */ /* 0x000e240000000800 */
[----:B0-----:R-:W-:-:S06]  /*2c70*/  HADD2 R17, R16, R2 ;  /* 0x0000000210117230 */ /* 0x001fcc0000000000 */
[----:B------:R-:W0:Y:S02]  /*2c80*/  ATOMS.CAST.SPIN R17, [R3], R16, R17 ;  /* 0x000000100311738d */ /* 0x000e240001800011 */
[----:B0-----:R-:W-:-:S13]  /*2c90*/  ISETP.EQ.U32.AND P0, PT, R17, 0x1, PT ;  /* 0x000000011100780c */ /* 0x001fda0003f02070 */
[----:B------:R-:W-:Y:S05]  /*2ca0*/  @!P0 BRA `(.L_x_1157) ;  /* 0xffffffb000008947 */ /* 0x000fea000383ffff */
[----:B------:R-:W-:Y:S05]  /*2cb0*/  BRA `(.L_x_1155) ;  /* 0x0000003000007947 */ /* 0x000fea0003800000 */
.L_x_1156:
[----:B------:R-:W2:Y:S02]  /*2cc0*/  LD.E R2, [R8.64] ;  /* 0x0000000a08027980 */ /* 0x000ea4000c101900 */
[----:B--2---:R-:W-:-:S05]  /*2cd0*/  IMAD.IADD R3, R3, 0x1, R2 ;  /* 0x0000000103037824 */ /* 0x004fca00078e0202 */
[----:B------:R0:W-:Y:S02]  /*2ce0*/  ST.E [R8.64], R3 ;  /* 0x0000000308007985 */ /* 0x0001e4000c10190a */
.L_x_1155:
[----:B------:R-:W-:Y:S05]  /*2cf0*/  BSYNC B0 ;  /* 0x0000000000007941 */ /* 0x000fea0003800000 */
.L_x_1154:
        /* <DEDUP_REMOVED lines=8> */
.L_x_1161:
[----:B------:R-:W0:Y:S02]  /*2d80*/  LDS R6, [R2] ;  /* 0x0000000002067984 */ /* 0x000e240000000800 */
[----:B0-----:R-:W-:-:S10]  /*2d90*/  HFMA2.MMA R7, R6, 1, 1, R0 ;  /* 0x3c003c0006077835 */ /* 0x001fd40000000000 */
[----:B------:R-:W0:Y:S02]  /*2da0*/  ATOMS.CAST.SPIN R7, [R2], R6, R7 ;  /* 0x000000060207738d */ /* 0x000e240001800007 */
[----:B0-----:R-:W-:-:S13]  /*2db0*/  ISETP.EQ.U32.AND P0, PT, R7, 0x1, PT ;  /* 0x000000010700780c */ /* 0x001fda0003f02070 */
[----:B------:R-:W-:Y:S05]  /*2dc0*/  @!P0 BRA `(.L_x_1161) ;  /* 0xffffffb000008947 */ /* 0x000fea000383ffff */
[----:B------:R-:W-:Y:S05]  /*2dd0*/  BRA `(.L_x_1159) ;  /* 0x0000003000007947 */ /* 0x000fea0003800000 */
.L_x_1160:
[----:B------:R-:W2:Y:S02]  /*2de0*/  LD.E R0, [R2.64] ;  /* 0x0000000a02007980 */ /* 0x000ea4000c101900 */
[----:B--2---:R-:W-:-:S05]  /*2df0*/  IMAD.IADD R7, R19, 0x1, R0 ;  /* 0x0000000113077824 */ /* 0x004fca00078e0200 */
[----:B------:R0:W-:Y:S02]  /*2e00*/  ST.E [R2.64], R7 ;  /* 0x0000000702007985 */ /* 0x0001e4000c10190a */
.L_x_1159:
[----:B------:R-:W-:Y:S05]  /*2e10*/  BSYNC B0 ;  /* 0x0000000000007941 */ /* 0x000fea0003800000 */
.L_x_1158:
[----:B0-----:R-:W-:-:S05]  /*2e20*/  IMAD.WIDE R2, R11, 0x2, R8 ;  /* 0x000000020b027825 */ /* 0x001fca00078e0208 */
[----:B------:R-:W2:Y:S01]  /*2e30*/  ATOM.E.ADD.F16x2.RN.STRONG.GPU P0, RZ, [R2.64], R32 ;  /* 0x0000002002ff798a */ /* 0x000ea2000810e9ca */
[----:B------:R-:W-:Y:S01]  /*2e40*/  BSSY B0, `(.L_x_1162) ;  /* 0x000000e000007945 */ /* 0x000fe20003800000 */
[----:B--2---:R-:W-:Y:S05]  /*2e50*/  @P0 BRA `(.L_x_1163) ;  /* 0x000000c000000947 */ /* 0x004fea0003800000 */
[----:B------:R-:W0:Y:S02]  /*2e60*/  QSPC.E.S P0, RZ, [R2] ;  /* 0x0000000002ff73aa */ /* 0x000e240000000500 */
[----:B0-----:R-:W-:Y:S05]  /*2e70*/  @!P0 BRA `(.L_x_1164) ;  /* 0x0000007000008947 */ /* 0x001fea0003800000 */
[----:B------:R-:W-:-:S05]  /*2e80*/  LOP3.LUT R0, R2, 0xffffff, RZ, 0xc0, !PT ;  /* 0x00ffffff02007812 */ /* 0x000fca00078ec0ff */
.L_x_1165:
[----:B------:R-:W0:Y:S02]  /*2e90*/  LDS R6, [R0] ;  /* 0x0000000000067984 */ /* 0x000e240000000800 */
[----:B0-----:R-:W-:-:S06]  /*2ea0*/  HADD2 R7, R6, R32 ;  /* 0x0000002006077230 */ /* 0x001fcc0000000000 */
[----:B------:R-:W0:Y:S02]  /*2eb0*/  ATOMS.CAST.SPIN R7, [R0], R6, R7 ;  /* 0x000000060007738d */ /* 0x000e240001800007 */
[----:B0-----:R-:W-:-:S13]  /*2ec0*/  ISETP.EQ.U32.AND P0, PT, R7, 0x1, PT ;  /* 0x000000010700780c */ /* 0x001fda0003f02070 */
[----:B------:R-:W-:Y:S05]  /*2ed0*/  @!P0 BRA `(.L_x_1165) ;  /* 0xffffffb000008947 */ /* 0x000fea000383ffff */
[----:B------:R-:W-:Y:S05]  /*2ee0*/  BRA `(.L_x_1163) ;  /* 0x0000003000007947 */ /* 0x000fea0003800000 */
.L_x_1164:
[----:B------:R-:W2:Y:S02]  /*2ef0*/  LD.E R0, [R2.64] ;  /* 0x0000000a02007980 */ /* 0x000ea4000c101900 */
[----:B--2---:R-:W-:-:S05]  /*2f00*/  IMAD.IADD R7, R32, 0x1, R0 ;  /* 0x0000000120077824 */ /* 0x004fca00078e0200 */
[----:B------:R0:W-:Y:S02]  /*2f10*/  ST.E [R2.64], R7 ;  /* 0x0000000702007985 */ /* 0x0001e4000c10190a */
.L_x_1163:
[----:B------:R-:W-:Y:S05]  /*2f20*/  BSYNC B0 ;  /* 0x0000000000007941 */ /* 0x000fea0003800000 */
.L_x_1162:
        /* <DEDUP_REMOVED lines=8> */
.L_x_1169:
[----:B------:R-:W0:Y:S02]  /*2fb0*/  LDS R8, [R6] ;  /* 0x0000000006087984 */ /* 0x000e240000000800 */
[----:B0-----:R-:W-:-:S10]  /*2fc0*/  HFMA2.MMA R9, R8, 1, 1, R15 ;  /* 0x3c003c0008097835 */ /* 0x001fd4000000000f */
[----:B------:R-:W0:Y:S02]  /*2fd0*/  ATOMS.CAST.SPIN R9, [R6], R8, R9 ;  /* 0x000000080609738d */ /* 0x000e240001800009 */
[----:B0-----:R-:W-:-:S13]  /*2fe0*/  ISETP.EQ.U32.AND P0, PT, R9, 0x1, PT ;  /* 0x000000010900780c */ /* 0x001fda0003f02070 */
[----:B------:R-:W-:Y:S05]  /*2ff0*/  @!P0 BRA `(.L_x_1169) ;  /* 0xffffffb000008947 */ /* 0x000fea000383ffff */
[----:B------:R-:W-:Y:S05]  /*3000*/  BRA `(.L_x_1167) ;  /* 0x0000003000007947 */ /* 0x000fea0003800000 */
.L_x_1168:
[----:B------:R-:W2:Y:S02]  /*3010*/  LD.E R0, [R6.64] ;  /* 0x0000000a06007980 */ /* 0x000ea4000c101900 */
[----:B--2---:R-:W-:-:S05]  /*3020*/  IMAD.IADD R9, R15, 0x1, R0 ;  /* 0x000000010f097824 */ /* 0x004fca00078e0200 */
[----:B------:R0:W-:Y:S02]  /*3030*/  ST.E [R6.64], R9 ;  /* 0x0000000906007985 */ /* 0x0001e4000c10190a */
.L_x_1167:
[----:B------:R-:W-:Y:S05]  /*3040*/  BSYNC B0 ;  /* 0x0000000000007941 */ /* 0x000fea0003800000 */
.L_x_1166:
[----:B0-----:R-:W-:-:S05]  /*3050*/  IMAD.WIDE R6, R11, 0x2, R2 ;  /* 0x000000020b067825 */ /* 0x001fca00078e0202 */
[----:B------:R-:W2:Y:S01]  /*3060*/  ATOM.E.ADD.F16x2.RN.STRONG.GPU P0, RZ, [R6.64], R13 ;  /* 0x0000000d06ff798a */ /* 0x000ea2000810e9ca */
[----:B------:R-:W-:Y:S01]  /*3070*/  BSSY B0, `(.L_x_1170) ;  /* 0x000000e000007945 */ /* 0x000fe20003800000 */
[----:B--2---:R-:W-:Y:S05]  /*3080*/  @P0 BRA `(.L_x_1171) ;  /* 0x000000c000000947 */ /* 0x004fea0003800000 */
[----:B------:R-:W0:Y:S02]  /*3090*/  QSPC.E.S P0, RZ, [R6] ;  /* 0x0000000006ff73aa */ /* 0x000e240000000500 */
[----:B0-----:R-:W-:Y:S05]  /*30a0*/  @!P0 BRA `(.L_x_1172) ;  /* 0x0000007000008947 */ /* 0x001fea0003800000 */
[----:B------:R-:W-:-:S05]  /*30b0*/  LOP3.LUT R6, R6, 0xffffff, RZ, 0xc0, !PT ;  /* 0x00ffffff06067812 */ /* 0x000fca00078ec0ff */
.L_x_1173:
[----:B------:R-:W0:Y:S02]  /*30c0*/  LDS R8, [R6] ;  /* 0x0000000006087984 */ /* 0x000e240000000800 */
[----:B0-----:R-:W-:-:S06]  /*30d0*/  HADD2 R9, R8, R13 ;  /* 0x0000000d08097230 */ /* 0x001fcc0000000000 */
[----:B------:R-:W0:Y:S02]  /*30e0*/  ATOMS.CAST.SPIN R9, [R6], R8, R9 ;  /* 0x000000080609738d */ /* 0x000e240001800009 */
[----:B0-----:R-:W-:-:S13]  /*30f0*/  ISETP.EQ.U32.AND P0, PT, R9, 0x1, PT ;  /* 0x000000010900780c */ /* 0x001fda0003f02070 */
[----:B------:R-:W-:Y:S05]  /*3100*/  @!P0 BRA `(.L_x_1173) ;  /* 0xffffffb000008947 */ /* 0x000fea000383ffff */
[----:B------:R-:W-:Y:S05]  /*3110*/  BRA `(.L_x_1171) ;  /* 0x0000003000007947 */ /* 0x000fea0003800000 */
.L_x_1172:
[----:B------:R-:W2:Y:S02]  /*3120*/  LD.E R0, [R6.64] ;  /* 0x0000000a06007980 */ /* 0x000ea4000c101900 */
[----:B--2---:R-:W-:-:S05]  /*3130*/  IMAD.IADD R9, R13, 0x1, R0 ;  /* 0x000000010d097824 */ /* 0x004fca00078e0200 */
[----:B------:R0:W-:Y:S02]  /*3140*/  ST.E [R6.64], R9 ;  /* 0x0000000906007985 */ /* 0x0001e4000c10190a */
.L_x_1171:
[----:B------:R-:W-:Y:S05]  /*3150*/  BSYNC B0 ;  /* 0x0000000000007941 */ /* 0x000fea0003800000 */
.L_x_1170:
[----:B------:R-:W-:-:S05]  /*3160*/  IADD3 R2, P0, R4, R2, RZ ;  /* 0x0000000204027210 */ /* 0x000fca0007f1e0ff */
[----:B------:R-:W-:-:S07]  /*3170*/  IMAD.X R3, R5, 0x1, R3, P0 ;  /* 0x0000000105037824 */ /* 0x000fce00000e0603 */
[----:B------:R-:W2:Y:S02]  /*3180*/  ATOM.E.ADD.F16x2.RN.STRONG.GPU P0, RZ, [R2.64], R10 ;  /* 0x0000000a02ff798a */ /* 0x000ea4000810e9ca */
[----:B--2---:R-:W-:Y:S05]  /*3190*/  @P0 EXIT ;  /* 0x000000000000094d */ /* 0x004fea0003800000 */
[----:B------:R-:W1:Y:S02]  /*31a0*/  QSPC.E.S P0, RZ, [R2] ;  /* 0x0000000002ff73aa */ /* 0x000e640000000500 */
[----:B-1----:R-:W-:Y:S05]  /*31b0*/  @!P0 BRA `(.L_x_1174) ;  /* 0x0000007000008947 */ /* 0x002fea0003800000 */
[----:B------:R-:W-:-:S05]  /*31c0*/  LOP3.LUT R2, R2, 0xffffff, RZ, 0xc0, !PT ;  /* 0x00ffffff02027812 */ /* 0x000fca00078ec0ff */
.L_x_1175:
[----:B------:R-:W1:Y:S02]  /*31d0*/  LDS R4, [R2] ;  /* 0x0000000002047984 */ /* 0x000e640000000800 */
[----:B-1----:R-:W-:-:S10]  /*31e0*/  HFMA2.MMA R5, R4, 1, 1, R10 ;  /* 0x3c003c0004057835 */ /* 0x002fd4000000000a */
[----:B------:R-:W1:Y:S02]  /*31f0*/  ATOMS.CAST.SPIN R5, [R2], R4, R5 ;  /* 0x000000040205738d */ /* 0x000e640001800005 */
[----:B-1----:R-:W-:-:S13]  /*3200*/  ISETP.EQ.U32.AND P0, PT, R5, 0x1, PT ;  /* 0x000000010500780c */ /* 0x002fda0003f02070 */
[----:B------:R-:W-:Y:S05]  /*3210*/  @!P0 BRA `(.L_x_1175) ;  /* 0xffffffb000008947 */ /* 0x000fea000383ffff */
[----:B------:R-:W-:Y:S05]  /*3220*/  EXIT ;  /* 0x000000000000794d */ /* 0x000fea0003800000 */
.L_x_1174:
[----:B------:R-:W2:Y:S02]  /*3230*/  LD.E R0, [R2.64] ;  /* 0x0000000a02007980 */ /* 0x000ea4000c101900 */
[----:B--2---:R-:W-:-:S05]  /*3240*/  IMAD.IADD R5, R10, 0x1, R0 ;  /* 0x000000010a057824 */ /* 0x004fca00078e0200 */
[----:B------:R-:W-:Y:S01]  /*3250*/  ST.E [R2.64], R5 ;  /* 0x0000000502007985 */ /* 0x000fe2000c10190a */
[----:B------:R-:W-:Y:S05]  /*3260*/  EXIT ;  /* 0x000000000000794d */ /* 0x000fea0003800000 */
.L_x_1176:
        /* <DEDUP_REMOVED lines=9> */
.L_x_1823:


//--------------------- .text._ZN4vllm4gptq33gemm_half_q_half_gptq_8bit_kernelILb1ELi5EEEvPK6__halfPKjS6_S4_PS2_iiiibPKi --------------------------
	.section	.text._ZN4vllm4gptq33gemm_half_q_half_gptq_8bit_kernelILb1ELi5EEEvPK6__halfPKjS6_S4_PS2_iiiibPKi,"ax",@progbits
	.sectioninfo	@"SHI_REGISTERS=102"
	.align	128
        .global         _ZN4vllm4gptq33gemm_half_q_half_gptq_8bit_kernelILb1ELi5EEEvPK6__halfPKjS6_S4_PS2_iiiibPKi
        .type           _ZN4vllm4gptq33gemm_half_q_half_gptq_8bit_kernelILb1ELi5EEEvPK6__halfPKjS6_S4_PS2_iiiibPKi,@function
        .size           _ZN4vllm4gptq33gemm_half_q_half_gptq_8bit_kernelILb1ELi5EEEvPK6__halfPKjS6_S4_PS2_iiiibPKi,(.L_x_1824 - _ZN4vllm4gptq33gemm_half_q_half_gptq_8bit_kernelILb1ELi5EEEvPK6__halfPKjS6_S4_PS2_iiiibPKi)
        .other          _ZN4vllm4gptq33gemm_half_q_half_gptq_8bit_kernelILb1ELi5EEEvPK6__halfPKjS6_S4_PS2_iiiibPKi,@"STO_CUDA_ENTRY STV_DEFAULT"
_ZN4vllm4gptq33gemm_half_q_half_gptq_8bit_kernelILb1ELi5EEEvPK6__halfPKjS6_S4_PS2_iiiibPKi:
.text._ZN4vllm4gptq33gemm_half_q_half_gptq_8bit_kernelILb1ELi5EEEvPK6__halfPKjS6_S4_PS2_iiiibPKi:
        /* <DEDUP_REMOVED lines=39> */
[----:B------:R-:W-:Y:S02]  /*0270*/  IMAD.WIDE R12, R13, 0x2, R10 ;  /* 0x000000020d0c7825 */ /* 0x000fe400078e020a */
[----:B------:R-:W5:Y:S04]  /*0280*/  LDG.E.U16.CONSTANT R11, [R10.64] ;  /* 0x0000000c0a0b7981 */ /* 0x000f68000c1e9500 */
[----:B------:R-:W5:Y:S04]  /*0290*/  LDG.E.U16.CONSTANT R13, [R12.64] ;  /* 0x0000000c0c0d7981 */ /* 0x000f68000c1e9500 */
[----:B--2---:R0:W-:Y:S04]  /*02a0*/  STS.U16 [R2], R5 ;  /* 0x0000000502007388 */ /* 0x0041e80000000400 */
[----:B---3--:R0:W-:Y:S04]  /*02b0*/  STS.U16 [R2+0x100], R7 ;  /* 0x0001000702007388 */ /* 0x0081e80000000400 */
[----:B----4-:R0:W-:Y:S04]  /*02c0*/  STS.U16 [R2+0x200], R9 ;  /* 0x0002000902007388 */ /* 0x0101e80000000400 */
[----:B-----5:R0:W-:Y:S04]  /*02d0*/  STS.U16 [R2+0x300], R11 ;  /* 0x0003000b02007388 */ /* 0x0201e80000000400 */
[----:B------:R0:W-:Y:S01]  /*02e0*/  STS.U16 [R2+0x400], R13 ;  /* 0x0004000d02007388 */ /* 0x0001e20000000400 */
[----:B------:R-:W-:Y:S05]  /*02f0*/  BRA `(.L_x_1178) ;  /* 0x0000013000007947 */ /* 0x000fea0003800000 */
.L_x_1179:
        /* <DEDUP_REMOVED lines=18> */
[----:B------:R0:W-:Y:S02]  /*0420*/  STS.U16 [R2+0x400], R13 ;  /* 0x0004000d02007388 */ /* 0x0001e40000000400 */
.L_x_1178:
[----:B------:R-:W-:Y:S05]  /*0430*/  BSYNC B0 ;  /* 0x0000000000007941 */ /* 0x000fea0003800000 */
.L_x_1177:
[----:B------:R-:W-:-:S13]  /*0440*/  ISETP.GE.AND P0, PT, R3, c[0x0][0x18c], PT ;  /* 0x0000630003007a0c */ /* 0x000fda0003f06270 */
[----:B------:R-:W-:Y:S05]  /*0450*/  @P0 EXIT ;  /* 0x000000000000094d */ /* 0x000fea0003800000 */
[----:B0-----:R-:W-:Y:S01]  /*0460*/  IABS R7, c[0x0][0x194] ;  /* 0x0000650000077a13 */ /* 0x001fe20000000000 */
[----:B------:R-:W-:Y:S01]  /*0470*/  ULDC.64 UR8, c[0x0][0x190] ;  /* 0x0000640000087ab9 */ /* 0x000fe20000000a00 */
[----:B------:R-:W-:Y:S01]  /*0480*/  MOV R16, 0x2 ;  /* 0x0000000200107802 */ /* 0x000fe20000000f00 */
[----:B------:R-:W-:Y:S01]  /*0490*/  ULOP3.LUT UR6, UR8, UR9, URZ, 0x3c, !UPT ;  /* 0x0000000908067292 */ /* 0x000fe2000f8e3c3f */
[----:B------:R-:W0:Y:S01]  /*04a0*/  I2F.RP R0, R7 ;  /* 0x0000000700007306 */ /* 0x000e220000209400 */
[----:B------:R-:W-:Y:S01]  /*04b0*/  UISETP.GE.AND UP0, UPT, UR10, UR5, UPT ;  /* 0x000000050a00728c */ /* 0x000fe2000bf06270 */
[----:B------:R-:W-:Y:S02]  /*04c0*/  PRMT R48, RZ, 0x5410, RZ ;  /* 0x00005410ff307816 */ /* 0x000fe400000000ff */
[----:B------:R-:W-:Y:S02]  /*04d0*/  PRMT R35, RZ, 0x5410, RZ ;  /* 0x00005410ff237816 */ /* 0x000fe400000000ff */
[----:B------:R-:W-:-:S02]  /*04e0*/  ISETP.LE.AND P1, PT, RZ, UR6, PT ;  /* 0x00000006ff007c0c */ /* 0x000fc4000bf23270 */
        /* <DEDUP_REMOVED lines=26> */
[----:B------:R-:W-:-:S04]  /*0690*/  MOV R19, R5 ;  /* 0x0000000500137202 */ /* 0x000fc80000000f00 */
        /* <DEDUP_REMOVED lines=8> */
[----:B0-----:R-:W-:Y:S01]  /*0720*/  HFMA2.MMA R4, -RZ, RZ, 0, 0 ;  /* 0x00000000ff047435 */ /* 0x001fe200000001ff */
[----:B-1----:R-:W-:-:S09]  /*0730*/  IMAD R7, R7, R5, RZ ;  /* 0x0000000507077224 */ /* 0x002fd200078e02ff */
[----:B------:R-:W-:Y:S01]  /*0740*/  IMAD.HI.U32 R5, R5, R7, R4 ;  /* 0x0000000705057227 */ /* 0x000fe200078e0004 */
[----:B------:R-:W-:-:S05]  /*0750*/  MOV R4, UR4 ;  /* 0x0000000400047c02 */ /* 0x000fca0008000f00 */
[----:B------:R-:W-:-:S04]  /*0760*/  IMAD.HI.U32 R24, R5, UR10, RZ ;  /* 0x0000000a05187c27 */ /* 0x000fc8000f8e00ff */
[----:B------:R-:W-:Y:S01]  /*0770*/  IMAD R21, R4, c[0x0][0x18c], R3 ;  /* 0x0000630004157a24 */ /* 0x000fe200078e0203 */
[----:B------:R-:W-:-:S05]  /*0780*/  IADD3 R2, RZ, -R24, RZ ;  /* 0x80000018ff027210 */ /* 0x000fca0007ffe0ff */
[----:B------:R-:W-:-:S05]  /*0790*/  IMAD R2, R19, R2, UR10 ;  /* 0x0000000a13027e24 */ /* 0x000fca000f8e0202 */
[----:B------:R-:W-:-:S13]  /*07a0*/  ISETP.GE.U32.AND P0, PT, R2, R19, PT ;  /* 0x000000130200720c */ /* 0x000fda0003f06070 */
[----:B------:R-:W-:Y:S02]  /*07b0*/  @P0 IADD3 R2, -R19, R2, RZ ;  /* 0x0000000213020210 */ /* 0x000fe40007ffe1ff */
[----:B------:R-:W-:Y:S02]  /*07c0*/  @P0 IADD3 R24, R24, 0x1, RZ ;  /* 0x0000000118180810 */ /* 0x000fe40007ffe0ff */
[----:B------:R-:W-:Y:S02]  /*07d0*/  ISETP.GE.U32.AND P1, PT, R2, R19, PT ;  /* 0x000000130200720c */ /* 0x000fe40003f26070 */
[----:B------:R-:W-:Y:S02]  /*07e0*/  PLOP3.LUT P0, PT, PT, PT, UP0, 0x80, 0x0 ;  /* 0x000000000000781c */ /* 0x000fe40003f0f008 */
[----:B------:R-:W-:-:S04]  /*07f0*/  SHF.R.S32.HI R2, RZ, 0x1f, R3 ;  /* 0x0000001fff027819 */ /* 0x000fc80000011403 */
[----:B------:R-:W-:-:S04]  /*0800*/  LEA.HI R2, R2, R3, RZ, 0x2 ;  /* 0x0000000302027211 */ /* 0x000fc800078f10ff */
[----:B------:R-:W-:Y:S02]  /*0810*/  SHF.R.S32.HI R17, RZ, 0x2, R2 ;  /* 0x00000002ff117819 */ /* 0x000fe40000011402 */
        /* <DEDUP_REMOVED lines=20> */
[----:B------:R-:W-:Y:S01]  /*0960*/  ULDC.S8 UR4, c[0x0][0x198] ;  /* 0x0000660000047ab9 */ /* 0x000fe20000000200 */
[----:B------:R-:W-:Y:S02]  /*0970*/  IADD3 R19, R19, UR10, RZ ;  /* 0x0000000a13137c10 */ /* 0x000fe4000fffe0ff */
[----:B------:R-:W-:Y:S02]  /*0980*/  LEA.HI.X.SX32 R8, R3, UR6, 0x1, P0 ;  /* 0x0000000603087c11 */ /* 0x000fe400080f0eff */
[----:B------:R-:W-:Y:S01]  /*0990*/  LEA R12, P0, R13, c[0x0][0x168], 0x2 ;  /* 0x00005a000d0c7a11 */ /* 0x000fe200078010ff */
[----:B------:R-:W-:Y:S01]  /*09a0*/  UISETP.NE.AND UP0, UPT, UR4, URZ, UPT ;  /* 0x0000003f0400728c */ /* 0x000fe2000bf05270 */
[----:B------:R-:W-:-:S02]  /*09b0*/  PRMT R48, R48, 0x5410, RZ ;  /* 0x0000541030307816 */ /* 0x000fc400000000ff */
[----:B------:R-:W-:Y:S02]  /*09c0*/  LEA.HI.X R13, R13, c[0x0][0x16c], R8, 0x2, P0 ;  /* 0x00005b000d0d7a11 */ /* 0x000fe400000f1408 */
[----:B------:R-:W-:Y:S01]  /*09d0*/  MOV R25, R19 ;  /* 0x0000001300197202 */ /* 0x000fe20000000f00 */
[----:B------:R-:W-:Y:S02]  /*09e0*/  USEL UR6, URZ, 0x1, UP0 ;  /* 0x000000013f067887 */ /* 0x000fe40008000000 */
[----:B------:R-:W-:Y:S01]  /*09f0*/  UMOV UR4, URZ ;  /* 0x0000003f00047c82 */ /* 0x000fe20008000000 */
[--C-:B--2---:R-:W-:Y:S02]  /*0a00*/  SHF.R.U32.HI R20, RZ, 0x10, R4.reuse ;  /* 0x00000010ff147819 */ /* 0x104fe40000011604 */
[--C-:B------:R-:W-:Y:S02]  /*0a10*/  SHF.R.U32.HI R23, RZ, 0x8, R4.reuse ;  /* 0x00000008ff177819 */ /* 0x100fe40000011604 */
[----:B------:R-:W-:-:S02]  /*0a20*/  SHF.R.U32.HI R26, RZ, 0x18, R4 ;  /* 0x00000018ff1a7819 */ /* 0x000fc40000011604 */
[----:B------:R-:W-:Y:S02]  /*0a30*/  LOP3.LUT R27, R4, 0xff, RZ, 0xc0, !PT ;  /* 0x000000ff041b7812 */ /* 0x000fe400078ec0ff */
[----:B------:R-:W-:Y:S02]  /*0a40*/  LOP3.LUT R20, R20, 0xff, RZ, 0xc0, !PT ;  /* 0x000000ff14147812 */ /* 0x000fe400078ec0ff */
[----:B0-----:R-:W-:Y:S02]  /*0a50*/  LOP3.LUT R23, R23, 0xff, RZ, 0xc0, !PT ;  /* 0x000000ff17177812 */ /* 0x001fe400078ec0ff */
.L_x_1181:
[----:B------:R-:W-:-:S13]  /*0a60*/  ISETP.NE.AND P0, PT, R25, UR10, PT ;  /* 0x0000000a19007c0c */ /* 0x000fda000bf05270 */
        /* <DEDUP_REMOVED lines=8> */
[----:B------:R2:W3:Y:S01]  /*0af0*/  @!P0 LDG.E.CONSTANT R8, [R8.64] ;  /* 0x0000000c08088981 */ /* 0x0004e2000c1e9900 */
[----:B------:R-:W-:-:S05]  /*0b00*/  IMAD.WIDE R36, R22, c[0x0][0x18c], R12 ;  /* 0x0000630016247a25 */ /* 0x000fca00078e020c */
[----:B0-----:R0:W4:Y:S01]  /*0b10*/  LDG.E.128.CONSTANT R12, [R36.64] ;  /* 0x0000000c240c7981 */ /* 0x001122000c1e9d00 */
[----:B------:R-:W-:Y:S02]  /*0b20*/  @!P0 MOV R11, 0x2 ;  /* 0x00000002000b8802 */ /* 0x000fe40000000f00 */
[----:B------:R-:W-:-:S05]  /*0b30*/  @!P0 IADD3 R10, R3, R10, RZ ;  /* 0x0000000a030a8210 */ /* 0x000fca0007ffe0ff */
[----:B------:R-:W-:-:S05]  /*0b40*/  @!P0 IMAD.WIDE R10, R10, R11, c[0x0][0x178] ;  /* 0x00005e000a0a8625 */ /* 0x000fca00078e020b */
[----:B------:R1:W4:Y:S04]  /*0b50*/  @!P0 LDG.E.CONSTANT R30, [R10.64] ;  /* 0x0000000c0a1e8981 */ /* 0x000328000c1e9900 */
[----:B------:R1:W4:Y:S01]  /*0b60*/  @!P0 LDG.E.CONSTANT R34, [R10.64+0x4] ;  /* 0x0000040c0a228981 */ /* 0x000322000c1e9900 */
[----:B0-----:R-:W-:Y:S01]  /*0b70*/  IMAD.WIDE R36, R22, c[0x0][0x18c], R36 ;  /* 0x0000630016247a25 */ /* 0x001fe200078e0224 */
[----:B--2---:R-:W-:Y:S02]  /*0b80*/  LOP3.LUT R9, R7, 0xff, RZ, 0xc0, !PT ;  /* 0x000000ff07097812 */ /* 0x004fe400078ec0ff */
[----:B---3--:R-:W-:-:S04]  /*0b90*/  @!P0 SHF.R.U32.HI R26, RZ, 0x18, R8 ;  /* 0x00000018ff1a8819 */ /* 0x008fc80000011608 */
[----:B------:R-:W-:-:S04]  /*0ba0*/  IADD3 R18, R26, UR6, RZ ;  /* 0x000000061a127c10 */ /* 0x000fc8000fffe0ff */
[----:B------:R-:W-:Y:S02]  /*0bb0*/  IADD3 R54, R9, -R18, RZ ;  /* 0x8000001209367210 */ /* 0x000fe40007ffe0ff */
[----:B------:R-:W-:-:S04]  /*0bc0*/  SHF.R.U32.HI R9, RZ, 0x8, R4 ;  /* 0x00000008ff097819 */ /* 0x000fc80000011604 */
[----:B-1----:R-:W-:Y:S02]  /*0bd0*/  LOP3.LUT R10, R9, 0xff, RZ, 0xc0, !PT ;  /* 0x000000ff090a7812 */ /* 0x002fe400078ec0ff */
[----:B------:R-:W-:Y:S02]  /*0be0*/  SHF.R.U32.HI R9, RZ, 0x8, R7 ;  /* 0x00000008ff097819 */ /* 0x000fe40000011607 */
[----:B------:R-:W-:Y:S02]  /*0bf0*/  @!P0 LOP3.LUT R27, R8, 0xff, RZ, 0xc0, !PT ;  /* 0x000000ff081b8812 */ /* 0x000fe400078ec0ff */
[----:B------:R-:W-:Y:S02]  /*0c00*/  LOP3.LUT R11, R9, 0xff, RZ, 0xc0, !PT ;  /* 0x000000ff090b7812 */ /* 0x000fe400078ec0ff */
[----:B------:R-:W-:Y:S02]  /*0c10*/  SHF.R.U32.HI R9, RZ, 0x10, R4 ;  /* 0x00000010ff097819 */ /* 0x000fe40000011604 */
[----:B------:R-:W-:-:S02]  /*0c20*/  IADD3 R29, R27, UR6, RZ ;  /* 0x000000061b1d7c10 */ /* 0x000fc4000fffe0ff */
[----:B------:R-:W-:Y:S02]  /*0c30*/  LOP3.LUT R32, R9, 0xff, RZ, 0xc0, !PT ;  /* 0x000000ff09207812 */ /* 0x000fe400078ec0ff */
[----:B------:R-:W-:Y:S02]  /*0c40*/  SHF.R.U32.HI R9, RZ, 0x10, R7 ;  /* 0x00000010ff097819 */ /* 0x000fe40000011607 */
[----:B------:R-:W-:Y:S02]  /*0c50*/  IADD3 R10, -R29, R10, RZ ;  /* 0x0000000a1d0a7210 */ /* 0x000fe40007ffe1ff */
[----:B------:R-:W-:Y:S02]  /*0c60*/  LEA.HI R49, R7, -R18, RZ, 0x8 ;  /* 0x8000001207317211 */ /* 0x000fe400078f40ff */
[----:B------:R-:W-:Y:S02]  /*0c70*/  LOP3.LUT R9, R9, 0xff, RZ, 0xc0, !PT ;  /* 0x000000ff09097812 */ /* 0x000fe400078ec0ff */
[----:B----4-:R-:W-:Y:S01]  /*0c80*/  SHF.R.U32.HI R7, RZ, 0x8, R12 ;  /* 0x00000008ff077819 */ /* 0x010fe2000001160c */
[----:B------:R0:W-:Y:S01]  /*0c90*/  I2F.F16 R73, R10 ;  /* 0x0000000a00497306 */ /* 0x0001e20000200c00 */
[----:B------:R-:W-:-:S02]  /*0ca0*/  LOP3.LUT R28, R4, 0xff, RZ, 0xc0, !PT ;  /* 0x000000ff041c7812 */ /* 0x000fc400078ec0ff */
[----:B------:R-:W-:Y:S02]  /*0cb0*/  LEA.HI R58, R4, -R29, RZ, 0x8 ;  /* 0x8000001d043a7211 */ /* 0x000fe400078f40ff */
[----:B------:R-:W-:Y:S02]  /*0cc0*/  IADD3 R9, -R18, R9, RZ ;  /* 0x0000000912097210 */ /* 0x000fe40007ffe1ff */
[----:B------:R-:W-:Y:S02]  /*0cd0*/  LOP3.LUT R4, R12, 0xff, RZ, 0xc0, !PT ;  /* 0x000000ff0c047812 */ /* 0x000fe400078ec0ff */
[----:B0-----:R-:W-:Y:S02]  /*0ce0*/  LOP3.LUT R10, R7, 0xff, RZ, 0xc0, !PT ;  /* 0x000000ff070a7812 */ /* 0x001fe400078ec0ff */
[----:B------:R-:W-:Y:S01]  /*0cf0*/  SHF.R.U32.HI R7, RZ, 0x8, R15 ;  /* 0x00000008ff077819 */ /* 0x000fe2000001160f */
[----:B------:R0:W-:Y:S01]  /*0d00*/  I2F.F16 R59, R9 ;  /* 0x00000009003b7306 */ /* 0x0001e20000200c00 */
[----:B------:R-:W-:-:S02]  /*0d10*/  IADD3 R32, -R29, R32, RZ ;  /* 0x000000201d207210 */ /* 0x000fc40007ffe1ff */
[----:B------:R-:W-:Y:S02]  /*0d20*/  IADD3 R4, -R29, R4, RZ ;  /* 0x000000041d047210 */ /* 0x000fe40007ffe1ff */
[----:B0-----:R-:W-:Y:S02]  /*0d30*/  LOP3.LUT R9, R7, 0xff, RZ, 0xc0, !PT ;  /* 0x000000ff07097812 */ /* 0x001fe400078ec0ff */
[----:B------:R-:W-:Y:S01]  /*0d40*/  SHF.R.U32.HI R7, RZ, 0x10, R12 ;  /* 0x00000010ff077819 */ /* 0x000fe2000001160c */
[----:B------:R0:W-:Y:S08]  /*0d50*/  I2F.F16 R62, R4 ;  /* 0x00000004003e7306 */ /* 0x0001f00000200c00 */
[----:B------:R1:W-:Y:S01]  /*0d60*/  I2F.F16 R53, R32 ;  /* 0x0000002000357306 */ /* 0x0003e20000200c00 */
[----:B0-----:R-:W-:-:S04]  /*0d70*/  LOP3.LUT R4, R7, 0xff, RZ, 0xc0, !PT ;  /* 0x000000ff07047812 */ /* 0x001fc800078ec0ff */
[----:B------:R-:W-:Y:S01]  /*0d80*/  IADD3 R71, -R29, R4, RZ ;  /* 0x000000041d477210 */ /* 0x000fe20007ffe1ff */
[----:B-1----:R-:W0:Y:S01]  /*0d90*/  LDS.64 R32, [UR4+0x100] ;  /* 0x00010004ff207984 */ /* 0x002e220008000a00 */
[----:B------:R-:W-:-:S04]  /*0da0*/  SHF.R.U32.HI R4, RZ, 0x10, R15 ;  /* 0x00000010ff047819 */ /* 0x000fc8000001160f */
[----:B------:R-:W-:Y:S02]  /*0db0*/  LOP3.LUT R7, R4, 0xff, RZ, 0xc0, !PT ;  /* 0x000000ff04077812 */ /* 0x000fe400078ec0ff */
[--C-:B------:R-:W-:Y:S02]  /*0dc0*/  @!P0 SHF.R.U32.HI R4, RZ, 0x8, R8.reuse ;  /* 0x00000008ff048819 */ /* 0x100fe40000011608 */
[----:B------:R-:W-:Y:S02]  /*0dd0*/  @!P0 SHF.R.U32.HI R8, RZ, 0x10, R8 ;  /* 0x00000010ff088819 */ /* 0x000fe40000011608 */
[----:B------:R-:W-:Y:S02]  /*0de0*/  IADD3 R10, -R29, R10, RZ ;  /* 0x0000000a1d0a7210 */ /* 0x000fe40007ffe1ff */
[----:B------:R-:W-:Y:S02]  /*0df0*/  IADD3 R9, -R18, R9, RZ ;  /* 0x0000000912097210 */ /* 0x000fe40007ffe1ff */
[----:B------:R-:W-:-:S02]  /*0e00*/  @!P0 LOP3.LUT R23, R4, 0xff, RZ, 0xc0, !PT ;  /* 0x000000ff04178812 */ /* 0x000fc400078ec0ff */
[----:B------:R-:W-:Y:S02]  /*0e10*/  IADD3 R28, R28, -R29, RZ ;  /* 0x8000001d1c1c7210 */ /* 0x000fe40007ffe0ff */
[----:B------:R-:W-:Y:S02]  /*0e20*/  IADD3 R11, -R18, R11, RZ ;  /* 0x0000000b120b7210 */ /* 0x000fe40007ffe1ff */
[----:B------:R-:W-:Y:S02]  /*0e30*/  SHF.R.U32.HI R4, RZ, 0x8, R5 ;  /* 0x00000008ff047819 */ /* 0x000fe40000011605 */
[----:B------:R-:W-:Y:S01]  /*0e40*/  @!P0 LOP3.LUT R20, R8, 0xff, RZ, 0xc0, !PT ;  /* 0x000000ff08148812 */ /* 0x000fe200078ec0ff */
[----:B------:R1:W-:Y:S01]  /*0e50*/  I2F.F16 R75, R10 ;  /* 0x0000000a004b7306 */ /* 0x0003e20000200c00 */
[----:B------:R-:W-:Y:S02]  /*0e60*/  IADD3 R76, -R18, R7, RZ ;  /* 0x00000007124c7210 */ /* 0x000fe40007ffe1ff */
[----:B------:R-:W-:-:S02]  /*0e70*/  LOP3.LUT R7, R5, 0xff, RZ, 0xc0, !PT ;  /* 0x000000ff05077812 */ /* 0x000fc400078ec0ff */
[----:B------:R-:W-:-:S03]  /*0e80*/  IADD3 R31, R20, UR6, RZ ;  /* 0x00000006141f7c10 */ /* 0x000fc6000fffe0ff */
[----:B------:R2:W-:Y:S01]  /*0e90*/  I2F.F16 R79, R9 ;  /* 0x00000009004f7306 */ /* 0x0005e20000200c00 */
[----:B-1----:R-:W-:-:S07]  /*0ea0*/  SHF.R.U32.HI R10, RZ, 0x8, R6 ;  /* 0x00000008ff0a7819 */ /* 0x002fce0000011606 */
[----:B------:R1:W3:Y:S01]  /*0eb0*/  I2F.F16 R74, R28 ;  /* 0x0000001c004a7306 */ /* 0x0002e20000200c00 */
[----:B--2---:R-:W-:Y:S02]  /*0ec0*/  LOP3.LUT R9, R4, 0xff, RZ, 0xc0, !PT ;  /* 0x000000ff04097812 */ /* 0x004fe400078ec0ff */
[----:B------:R-:W-:-:S05]  /*0ed0*/  LOP3.LUT R4, R6, 0xff, RZ, 0xc0, !PT ;  /* 0x000000ff06047812 */ /* 0x000fca00078ec0ff */
[----:B------:R2:W-:Y:S01]  /*0ee0*/  I2F.F16 R70, R11 ;  /* 0x0000000b00467306 */ /* 0x0005e20000200c00 */
[----:B-1----:R-:W-:Y:S02]  /*0ef0*/  IADD3 R28, R23, UR6, RZ ;  /* 0x00000006171c7c10 */ /* 0x002fe4000fffe0ff */
[----:B------:R-:W-:Y:S02]  /*0f00*/  LOP3.LUT R10, R10, 0xff, RZ, 0xc0, !PT ;  /* 0x000000ff0a0a7812 */ /* 0x000fe400078ec0ff */
[----:B------:R-:W-:Y:S02]  /*0f10*/  IADD3 R7, R7, -R28, RZ ;  /* 0x8000001c07077210 */ /* 0x000fe40007ffe0ff */
[----:B--2---:R-:W-:Y:S02]  /*0f20*/  LOP3.LUT R11, R15, 0xff, RZ, 0xc0, !PT ;  /* 0x000000ff0f0b7812 */ /* 0x004fe400078ec0ff */
[----:B------:R-:W-:Y:S02]  /*0f30*/  IADD3 R9, -R28, R9, RZ ;  /* 0x000000091c097210 */ /* 0x000fe40007ffe1ff */
[----:B------:R-:W-:-:S02]  /*0f40*/  IADD3 R11, -R18, R11, RZ ;  /* 0x0000000b120b7210 */ /* 0x000fc40007ffe1ff */
[----:B------:R-:W-:Y:S02]  /*0f50*/  IADD3 R8, R4, -R31, RZ ;  /* 0x8000001f04087210 */ /* 0x000fe40007ffe0ff */
[----:B------:R-:W-:Y:S02]  /*0f60*/  SHF.R.U32.HI R4, RZ, 0x10, R5 ;  /* 0x00000010ff047819 */ /* 0x000fe40000011605 */
[----:B------:R-:W-:Y:S01]  /*0f70*/  LEA.HI R50, R12, -R29, RZ, 0x8 ;  /* 0x8000001d0c327211 */ /* 0x000fe200078f40ff */
[----:B------:R1:W-:Y:S01]  /*0f80*/  I2F.F16 R63, R11 ;  /* 0x0000000b003f7306 */ /* 0x0003e20000200c00 */
[----:B------:R-:W-:-:S07]  /*0f90*/  IADD3 R12, -R31, R10, RZ ;  /* 0x0000000a1f0c7210 */ /* 0x000fce0007ffe1ff */
[----:B------:R2:W-:Y:S01]  /*0fa0*/  I2F.F16 R61, R9 ;  /* 0x00000009003d7306 */ /* 0x0005e20000200c00 */
[----:B-1----:R-:W-:-:S04]  /*0fb0*/  LOP3.LUT R11, R4, 0xff, RZ, 0xc0, !PT ;  /* 0x000000ff040b7812 */ /* 0x002fc800078ec0ff */
[----:B------:R-:W-:-:S03]  /*0fc0*/  IADD3 R4, -R28, R11, RZ ;  /* 0x0000000b1c047210 */ /* 0x000fc60007ffe1ff */
[----:B------:R-:W1:Y:S01]  /*0fd0*/  I2F.F16 R7, R7 ;  /* 0x0000000700077306 */ /* 0x000e620000200c00 */
[----:B--2---:R-:W-:-:S04]  /*0fe0*/  SHF.R.U32.HI R9, RZ, 0x10, R6 ;  /* 0x00000010ff097819 */ /* 0x004fc80000011606 */
[----:B------:R-:W-:-:S03]  /*0ff0*/  LOP3.LUT R40, R9, 0xff, RZ, 0xc0, !PT ;  /* 0x000000ff09287812 */ /* 0x000fc600078ec0ff */
[----:B------:R-:W2:Y:S01]  /*1000*/  I2F.F16 R54, R54 ;  /* 0x0000003600367306 */ /* 0x000ea20000200c00 */
[----:B------:R-:W-:Y:S02]  /*1010*/  LEA.HI R55, R5, -R28, RZ, 0x8 ;  /* 0x8000001c05377211 */ /* 0x000fe400078f40ff */
[----:B------:R-:W-:-:S05]  /*1020*/  IADD3 R40, -R31, R40, RZ ;  /* 0x000000281f287210 */ /* 0x000fca0007ffe1ff */
[----:B------:R-:W4:Y:S01]  /*1030*/  I2F.F16 R12, R12 ;  /* 0x0000000c000c7306 */ /* 0x000f220000200c00 */
[----:B------:R-:W-:Y:S01]  /*1040*/  LOP3.LUT R5, R13, 0xff, RZ, 0xc0, !PT ;  /* 0x000000ff0d057812 */ /* 0x000fe200078ec0ff */
[----:B0-----:R-:W-:Y:S01]  /*1050*/  HADD2.F32 R39, -RZ, R32.H0_H0 ;  /* 0x20000020ff277230 */ /* 0x001fe20000004100 */
[----:B-----5:R-:W-:-:S05]  /*1060*/  @!P0 PRMT R0, R30, 0x7610, R0 ;  /* 0x000076101e008816 */ /* 0x020fca0000000000 */
[----:B------:R0:W-:Y:S01]  /*1070*/  I2F.F16 R81, R8 ;  /* 0x0000000800517306 */ /* 0x0001e20000200c00 */
[----:B------:R-:W-:Y:S01]  /*1080*/  IADD3 R5, -R28, R5, RZ ;  /* 0x000000051c057210 */ /* 0x000fe20007ffe1ff */
[----:B---3--:R-:W-:Y:S01]  /*1090*/  HADD2.F32 R74, -RZ, R74.H0_H0 ;  /* 0x2000004aff4a7230 */ /* 0x008fe20000004100 */
[----:B0-----:R0:W3:Y:S05]  /*10a0*/  LDG.E.128.CONSTANT R8, [R36.64] ;  /* 0x0000000c24087981 */ /* 0x0010ea000c1e9d00 */
[----:B------:R-:W0:Y:S01]  /*10b0*/  I2F.F16 R4, R4 ;  /* 0x0000000400047306 */ /* 0x000e220000200c00 */
[----:B------:R-:W-:Y:S01]  /*10c0*/  @!P0 PRMT R0, R0, 0x7610, R30 ;  /* 0x0000761000008816 */ /* 0x000fe2000000001e */
[----:B------:R-:W-:Y:S01]  /*10d0*/  HADD2.F32 R46, -RZ, R32.H1_H1 ;  /* 0x30000020ff2e7230 */ /* 0x000fe20000004100 */
[----:B------:R-:W-:Y:S01]  /*10e0*/  LEA.HI R30, R6, -R31, RZ, 0x8 ;  /* 0x8000001f061e7211 */ /* 0x000fe200078f40ff */
[----:B------:R-:W-:Y:S01]  /*10f0*/  HADD2.F32 R73, -RZ, R73.H0_H0 ;  /* 0x20000049ff497230 */ /* 0x000fe20000004100 */
[----:B------:R-:W-:-:S03]  /*1100*/  @!P0 PRMT R2, R34, 0x7610, R2 ;  /* 0x0000761022028816 */ /* 0x000fc60000000002 */
[----:B------:R-:W0:Y:S01]  /*1110*/  I2F.F16 R40, R40 ;  /* 0x0000002800287306 */ /* 0x000e220000200c00 */
[----:B------:R-:W-:Y:S01]  /*1120*/  SHF.R.U32.HI R6, RZ, 0x8, R13 ;  /* 0x00000008ff067819 */ /* 0x000fe2000001160d */
[----:B-1----:R-:W-:Y:S01]  /*1130*/  HADD2.F32 R80, -RZ, R7.H0_H0 ;  /* 0x20000007ff507230 */ /* 0x002fe20000004100 */
[----:B------:R-:W-:Y:S01]  /*1140*/  LEA.HI R65, R15, -R18, RZ, 0x8 ;  /* 0x800000120f417211 */ /* 0x000fe200078f40ff */
[----:B--2---:R-:W-:-:S04]  /*1150*/  HADD2.F32 R54, -RZ, R54.H0_H0 ;  /* 0x20000036ff367230 */ /* 0x004fc80000004100 */
[----:B------:R1:W-:Y:S01]  /*1160*/  I2F.F16 R64, R5 ;  /* 0x0000000500407306 */ /* 0x0003e20000200c00 */
[----:B----4-:R-:W-:Y:S01]  /*1170*/  HADD2.F32 R60, -RZ, R12.H0_H0 ;  /* 0x2000000cff3c7230 */ /* 0x010fe20000004100 */
[----:B------:R-:W-:Y:S01]  /*1180*/  @!P0 PRMT R2, R2, 0x7610, R34 ;  /* 0x0000761002028816 */ /* 0x000fe20000000022 */
[----:B------:R-:W-:Y:S01]  /*1190*/  HADD2.F32 R61, -RZ, R61.H0_H0 ;  /* 0x2000003dff3d7230 */ /* 0x000fe20000004100 */
[----:B------:R-:W-:Y:S01]  /*11a0*/  LOP3.LUT R15, R6, 0xff, RZ, 0xc0, !PT ;  /* 0x000000ff060f7812 */ /* 0x000fe200078ec0ff */
[-C--:B-1----:R-:W-:Y:S01]  /*11b0*/  FFMA.FTZ R5, R74, R39.reuse, RZ ;  /* 0x000000274a057223 */ /* 0x082fe200000100ff */
[----:B------:R-:W-:Y:S01]  /*11c0*/  LOP3.LUT R34, R14, 0xff, RZ, 0xc0, !PT ;  /* 0x000000ff0e227812 */ /* 0x000fe200078ec0ff */
[-C--:B------:R-:W-:Y:S01]  /*11d0*/  FFMA.FTZ R7, R80, R39.reuse, RZ ;  /* 0x0000002750077223 */ /* 0x080fe200000100ff */
[----:B------:R-:W-:Y:S01]  /*11e0*/  SHF.R.U32.HI R6, RZ, 0x8, R14 ;  /* 0x00000008ff067819 */ /* 0x000fe2000001160e */
[----:B------:R-:W-:Y:S01]  /*11f0*/  FFMA.FTZ R12, R73, R46, R5 ;  /* 0x0000002e490c7223 */ /* 0x000fe20000010005 */
[----:B------:R-:W-:Y:S01]  /*1200*/  SHF.R.U32.HI R5, RZ, 0x10, R13 ;  /* 0x00000010ff057819 */ /* 0x000fe2000001160d */
[----:B------:R-:W-:Y:S01]  /*1210*/  HADD2.F32 R70, -RZ, R70.H0_H0 ;  /* 0x20000046ff467230 */ /* 0x000fe20000004100 */
[----:B------:R-:W-:Y:S01]  /*1220*/  FFMA.FTZ R57, R54, R39, RZ ;  /* 0x0000002736397223 */ /* 0x000fe200000100ff */
[----:B------:R-:W-:Y:S01]  /*1230*/  HADD2.F32 R56, -RZ, R33.H0_H0 ;  /* 0x20000021ff387230 */ /* 0x000fe20000004100 */
[----:B------:R-:W-:Y:S01]  /*1240*/  IADD3 R34, -R31, R34, RZ ;  /* 0x000000221f227210 */ /* 0x000fe20007ffe1ff */
[----:B------:R-:W-:Y:S01]  /*1250*/  HADD2.F32 R53, -RZ, R53.H0_H0 ;  /* 0x20000035ff357230 */ /* 0x000fe20000004100 */
[-C--:B------:R-:W-:Y:S01]  /*1260*/  FFMA.FTZ R7, R61, R46.reuse, R7 ;  /* 0x0000002e3d077223 */ /* 0x080fe20000010007 */
[----:B------:R-:W-:Y:S01]  /*1270*/  LOP3.LUT R6, R6, 0xff, RZ, 0xc0, !PT ;  /* 0x000000ff06067812 */ /* 0x000fe200078ec0ff */
[----:B0-----:R-:W-:Y:S01]  /*1280*/  HADD2.F32 R52, -RZ, R4.H0_H0 ;  /* 0x20000004ff347230 */ /* 0x001fe20000004100 */
[----:B------:R-:W-:Y:S01]  /*1290*/  LOP3.LUT R5, R5, 0xff, RZ, 0xc0, !PT ;  /* 0x000000ff05057812 */ /* 0x000fe200078ec0ff */
[----:B------:R-:W-:Y:S01]  /*12a0*/  IMAD.WIDE R36, R22, c[0x0][0x18c], R36 ;  /* 0x0000630016247a25 */ /* 0x000fe200078e0224 */
[----:B------:R0:W-:Y:S03]  /*12b0*/  I2F.F16 R72, R34 ;  /* 0x0000002200487306 */ /* 0x0001e60000200c00 */
[----:B------:R-:W-:Y:S01]  /*12c0*/  FFMA.FTZ R68, R70, R46, R57 ;  /* 0x0000002e46447223 */ /* 0x000fe20000010039 */
[----:B------:R-:W-:Y:S01]  /*12d0*/  HADD2.F32 R57, -RZ, R40.H0_H0 ;  /* 0x20000028ff397230 */ /* 0x000fe20000004100 */
[-C--:B------:R-:W-:Y:S01]  /*12e0*/  FFMA.FTZ R67, R53, R56.reuse, R12 ;  /* 0x0000003835437223 */ /* 0x080fe2000001000c */
[----:B------:R-:W-:Y:S01]  /*12f0*/  IADD3 R12, -R28, R5, RZ ;  /* 0x000000051c0c7210 */ /* 0x000fe20007ffe1ff */
[----:B------:R-:W-:Y:S01]  /*1300*/  FFMA.FTZ R40, R52, R56, R7 ;  /* 0x0000003834287223 */ /* 0x000fe20000010007 */
[----:B0-----:R-:W-:-:S02]  /*1310*/  IADD3 R34, -R31, R6, RZ ;  /* 0x000000061f227210 */ /* 0x001fc40007ffe1ff */
[----:B------:R-:W2:Y:S01]  /*1320*/  LDG.E.128.CONSTANT R4, [R36.64] ;  /* 0x0000000c24047981 */ /* 0x000ea2000c1e9d00 */
[----:B------:R-:W-:-:S03]  /*1330*/  HADD2.F32 R66, -RZ, R33.H1_H1 ;  /* 0x30000021ff427230 */ /* 0x000fc60000004100 */
[----:B------:R-:W0:Y:S01]  /*1340*/  LDS.64 R32, [UR4+0x108] ;  /* 0x00010804ff207984 */ /* 0x000e220008000a00 */
[----:B------:R-:W-:Y:S01]  /*1350*/  HADD2.F32 R81, -RZ, R81.H0_H0 ;  /* 0x20000051ff517230 */ /* 0x000fe20000004100 */
[----:B------:R-:W1:Y:S01]  /*1360*/  I2F.F16 R30, R30 ;  /* 0x0000001e001e7306 */ /* 0x000e620000200c00 */
[----:B------:R-:W-:-:S03]  /*1370*/  IADD3 R15, -R28, R15, RZ ;  /* 0x0000000f1c0f7210 */ /* 0x000fc60007ffe1ff */
[----:B------:R-:W-:-:S04]  /*1380*/  FFMA.FTZ R39, R81, R39, RZ ;  /* 0x0000002751277223 */ /* 0x000fc800000100ff */
[----:B------:R-:W4:Y:S01]  /*1390*/  I2F.F16 R58, R58 ;  /* 0x0000003a003a7306 */ /* 0x000f220000200c00 */
[----:B------:R-:W-:Y:S01]  /*13a0*/  FFMA.FTZ R39, R60, R46, R39 ;  /* 0x0000002e3c277223 */ /* 0x000fe20000010027 */
[----:B------:R-:W-:-:S06]  /*13b0*/  HADD2.F32 R59, -RZ, R59.H0_H0 ;  /* 0x2000003bff3b7230 */ /* 0x000fcc0000004100 */
[----:B------:R-:W0:Y:S01]  /*13c0*/  I2F.F16 R49, R49 ;  /* 0x0000003100317306 */ /* 0x000e220000200c00 */
[----:B------:R-:W-:-:S07]  /*13d0*/  FFMA.FTZ R69, R57, R56, R39 ;  /* 0x0000003839457223 */ /* 0x000fce0000010027 */
[----:B------:R-:W0:Y:S01]  /*13e0*/  I2F.F16 R55, R55 ;  /* 0x0000003700377306 */ /* 0x000e220000200c00 */
[----:B------:R-:W-:Y:S01]  /*13f0*/  SHF.R.U32.HI R39, RZ, 0x10, R14 ;  /* 0x00000010ff277819 */ /* 0x000fe2000001160e */
[----:B------:R-:W-:Y:S01]  /*1400*/  FFMA.FTZ R68, R59, R56, R68 ;  /* 0x000000383b447223 */ /* 0x000fe20000010044 */
[----:B-1----:R-:W-:-:S05]  /*1410*/  HADD2.F32 R56, -RZ, R30.H0_H0 ;  /* 0x2000001eff387230 */ /* 0x002fca0000004100 */
[----:B------:R-:W1:Y:S01]  /*1420*/  I2F.F16 R15, R15 ;  /* 0x0000000f000f7306 */ /* 0x000e620000200c00 */
[----:B------:R-:W-:Y:S02]  /*1430*/  LOP3.LUT R30, R39, 0xff, RZ, 0xc0, !PT ;  /* 0x000000ff271e7812 */ /* 0x000fe400078ec0ff */
[----:B------:R-:W-:Y:S01]  /*1440*/  LEA.HI R13, R13, -R28, RZ, 0x8 ;  /* 0x8000001c0d0d7211 */ /* 0x000fe200078f40ff */
[----:B----4-:R-:W-:Y:S01]  /*1450*/  HADD2.F32 R58, -RZ, R58.H0_H0 ;  /* 0x2000003aff3a7230 */ /* 0x010fe20000004100 */
[----:B------:R-:W-:Y:S01]  /*1460*/  IADD3 R30, -R31, R30, RZ ;  /* 0x0000001e1f1e7210 */ /* 0x000fe20007ffe1ff */
[----:B0-----:R-:W-:Y:S02]  /*1470*/  HADD2.F32 R49, -RZ, R49.H0_H0 ;  /* 0x20000031ff317230 */ /* 0x001fe40000004100 */
[----:B------:R-:W-:Y:S01]  /*1480*/  I2F.F16 R71, R71 ;  /* 0x0000004700477306 */ /* 0x000fe20000200c00 */
[----:B------:R-:W-:Y:S01]  /*1490*/  HADD2.F32 R55, -RZ, R55.H0_H0 ;  /* 0x20000037ff377230 */ /* 0x000fe20000004100 */
[----:B------:R-:W-:-:S06]  /*14a0*/  LEA.HI R39, R14, -R31, RZ, 0x8 ;  /* 0x8000001f0e277211 */ /* 0x000fcc00078f40ff */
[----:B------:R-:W0:Y:S01]  /*14b0*/  I2F.F16 R34, R34 ;  /* 0x0000002200227306 */ /* 0x000e220000200c00 */
[-C--:B------:R-:W-:Y:S01]  /*14c0*/  FFMA.FTZ R67, R58, R66.reuse, R67 ;  /* 0x000000423a437223 */ /* 0x080fe20000010043 */
[----:B-1----:R-:W-:Y:S01]  /*14d0*/  HADD2.F32 R78, -RZ, R15.H0_H0 ;  /* 0x2000000fff4e7230 */ /* 0x002fe20000004100 */
[-C--:B------:R-:W-:Y:S01]  /*14e0*/  FFMA.FTZ R68, R49, R66.reuse, R68 ;  /* 0x0000004231447223 */ /* 0x080fe20000010044 */
[----:B------:R-:W-:Y:S01]  /*14f0*/  HADD2.F32 R62, -RZ, R62.H0_H0 ;  /* 0x2000003eff3e7230 */ /* 0x000fe20000004100 */
[-C--:B------:R-:W-:Y:S01]  /*1500*/  FFMA.FTZ R46, R55, R66.reuse, R40 ;  /* 0x00000042372e7223 */ /* 0x080fe20000010028 */
[----:B------:R-:W1:Y:S02]  /*1510*/  LDS.64 R14, [UR4+0x200] ;  /* 0x00020004ff0e7984 */ /* 0x000e640008000a00 */
[----:B------:R-:W4:Y:S01]  /*1520*/  I2F.F16 R13, R13 ;  /* 0x0000000d000d7306 */ /* 0x000f220000200c00 */
[----:B------:R-:W-:Y:S01]  /*1530*/  FFMA.FTZ R66, R56, R66, R69 ;  /* 0x0000004238427223 */ /* 0x000fe20000010045 */
[----:B------:R-:W-:-:S06]  /*1540*/  HADD2.F32 R69, -RZ, R32.H0_H0 ;  /* 0x20000020ff457230 */ /* 0x000fcc0000004100 */
[----:B------:R-:W0:Y:S01]  /*1550*/  I2F.F16 R50, R50 ;  /* 0x0000003200327306 */ /* 0x000e220000200c00 */
[----:B------:R-:W-:Y:S02]  /*1560*/  HADD2.F32 R63, -RZ, R63.H0_H0 ;  /* 0x2000003fff3f7230 */ /* 0x000fe40000004100 */
[----:B------:R-:W-:-:S05]  /*1570*/  HADD2.F32 R64, -RZ, R64.H0_H0 ;  /* 0x20000040ff407230 */ /* 0x000fca0000004100 */
[----:B------:R-:W0:Y:S01]  /*1580*/  I2F.F16 R12, R12 ;  /* 0x0000000c000c7306 */ /* 0x000e220000200c00 */
[----:B------:R-:W-:-:S07]  /*1590*/  HADD2.F32 R32, -RZ, R32.H1_H1 ;  /* 0x30000020ff207230 */ /* 0x000fce0000004100 */
[----:B------:R-:W0:Y:S01]  /*15a0*/  I2F.F16 R30, R30 ;  /* 0x0000001e001e7306 */ /* 0x000e220000200c00 */
[----:B------:R-:W-:Y:S01]  /*15b0*/  HADD2.F32 R72, -RZ, R72.H0_H0 ;  /* 0x20000048ff487230 */ /* 0x000fe20000004100 */
[----:B------:R-:W-:Y:S01]  /*15c0*/  FFMA.FTZ R67, R62, R69, R67 ;  /* 0x000000453e437223 */ /* 0x000fe20000010043 */
[----:B------:R-:W-:-:S05]  /*15d0*/  HADD2.F32 R75, -RZ, R75.H0_H0 ;  /* 0x2000004bff4b7230 */ /* 0x000fca0000004100 */
[----:B------:R-:W0:Y:S01]  /*15e0*/  I2F.F16 R76, R76 ;  /* 0x0000004c004c7306 */ /* 0x000e220000200c00 */
[----:B------:R-:W-:-:S07]  /*15f0*/  HADD2.F32 R83, -RZ, R33.H0_H0 ;  /* 0x20000021ff537230 */ /* 0x000fce0000004100 */
[----:B------:R-:W1:Y:S01]  /*1600*/  I2F.F16 R39, R39 ;  /* 0x0000002700277306 */ /* 0x000e620000200c00 */
[----:B------:R-:W-:Y:S01]  /*1610*/  HADD2.F32 R40, -RZ, R33.H1_H1 ;  /* 0x30000021ff287230 */ /* 0x000fe20000004100 */
[-C--:B------:R-:W-:Y:S01]  /*1620*/  FFMA.FTZ R68, R63, R69.reuse, R68 ;  /* 0x000000453f447223 */ /* 0x080fe20000010044 */
[----:B------:R-:W-:Y:S01]  /*1630*/  HADD2.F32 R79, -RZ, R79.H0_H0 ;  /* 0x2000004fff4f7230 */ /* 0x000fe20000004100 */
[----:B------:R-:W-:-:S04]  /*1640*/  FFMA.FTZ R33, R64, R69, R46 ;  /* 0x0000004540217223 */ /* 0x000fc8000001002e */
[----:B------:R-:W1:Y:S01]  /*1650*/  I2F.F16 R65, R65 ;  /* 0x0000004100417306 */ /* 0x000e620000200c00 */
[----:B0-----:R-:W-:Y:S01]  /*1660*/  HADD2.F32 R77, -RZ, R34.H0_H0 ;  /* 0x20000022ff4d7230 */ /* 0x001fe20000004100 */
[----:B------:R-:W-:Y:S01]  /*1670*/  FFMA.FTZ R66, R72, R69, R66 ;  /* 0x0000004548427223 */ /* 0x000fe20000010042 */
[----:B------:R-:W-:Y:S01]  /*1680*/  HADD2.F32 R71, -RZ, R71.H0_H0 ;  /* 0x20000047ff477230 */ /* 0x000fe20000004100 */
[-C--:B------:R-:W-:Y:S01]  /*1690*/  FFMA.FTZ R34, R75, R32.reuse, R67 ;  /* 0x000000204b227223 */ /* 0x080fe20000010043 */
[----:B----4-:R-:W-:Y:S01]  /*16a0*/  HADD2.F32 R67, -RZ, R13.H0_H0 ;  /* 0x2000000dff437230 */ /* 0x010fe20000004100 */
[-C--:B------:R-:W-:Y:S01]  /*16b0*/  FFMA.FTZ R46, R79, R32.reuse, R68 ;  /* 0x000000204f2e7223 */ /* 0x080fe20000010044 */
[----:B------:R-:W-:Y:S01]  /*16c0*/  HADD2.F32 R50, -RZ, R50.H0_H0 ;  /* 0x20000032ff327230 */ /* 0x000fe20000004100 */
[-C--:B------:R-:W-:Y:S01]  /*16d0*/  FFMA.FTZ R33, R78, R32.reuse, R33 ;  /* 0x000000204e217223 */ /* 0x080fe20000010021 */
[----:B------:R-:W-:Y:S01]  /*16e0*/  HADD2.F32 R68, -RZ, R12.H0_H0 ;  /* 0x2000000cff447230 */ /* 0x000fe20000004100 */
[----:B------:R-:W-:Y:S01]  /*16f0*/  FFMA.FTZ R32, R77, R32, R66 ;  /* 0x000000204d207223 */ /* 0x000fe20000010042 */
[----:B------:R-:W-:Y:S01]  /*1700*/  HADD2.F32 R66, -RZ, R30.H0_H0 ;  /* 0x2000001eff427230 */ /* 0x000fe20000004100 */
[----:B------:R-:W-:Y:S01]  /*1710*/  FFMA.FTZ R13, R71, R83, R34 ;  /* 0x00000053470d7223 */ /* 0x000fe20000010022 */
[----:B------:R-:W-:-:S02]  /*1720*/  HADD2.F32 R76, -RZ, R76.H0_H0 ;  /* 0x2000004cff4c7230 */ /* 0x000fc40000004100 */
[----:B-1----:R-:W-:Y:S01]  /*1730*/  HADD2.F32 R69, -RZ, R39.H0_H0 ;  /* 0x20000027ff457230 */ /* 0x002fe20000004100 */
[-C--:B------:R-:W-:Y:S01]  /*1740*/  FFMA.FTZ R39, R50, R40.reuse, R13 ;  /* 0x0000002832277223 */ /* 0x080fe2000001000d */
[----:B------:R-:W-:Y:S01]  /*1750*/  HADD2.F32 R65, -RZ, R65.H0_H0 ;  /* 0x20000041ff417230 */ /* 0x000fe20000004100 */
[-C--:B------:R-:W-:Y:S01]  /*1760*/  FFMA.FTZ R33, R68, R83.reuse, R33 ;  /* 0x0000005344217223 */ /* 0x080fe20000010021 */
[----:B------:R-:W0:Y:S01]  /*1770*/  LDS.64 R12, [UR4+0x208] ;  /* 0x00020804ff0c7984 */ /* 0x000e220008000a00 */
[-C--:B------:R-:W-:Y:S02]  /*1780*/  FFMA.FTZ R32, R66, R83.reuse, R32 ;  /* 0x0000005342207223 */ /* 0x080fe40000010020 */
[----:B------:R-:W-:Y:S01]  /*1790*/  FFMA.FTZ R46, R76, R83, R46 ;  /* 0x000000534c2e7223 */ /* 0x000fe2000001002e */
[----:B------:R-:W-:Y:S01]  /*17a0*/  HADD2.F32 R34, -RZ, R0.H0_H0 ;  /* 0x20000000ff227230 */ /* 0x000fe20000004100 */
[-C--:B------:R-:W-:Y:S01]  /*17b0*/  FFMA.FTZ R83, R67, R40.reuse, R33 ;  /* 0x0000002843537223 */ /* 0x080fe20000010021 */
[----:B------:R-:W-:Y:S01]  /*17c0*/  HADD2.F32 R33, -RZ, R2.H1_H1 ;  /* 0x30000002ff217230 */ /* 0x000fe20000004100 */
[-C--:B------:R-:W-:Y:S01]  /*17d0*/  FFMA.FTZ R85, R69, R40.reuse, R32 ;  /* 0x0000002845557223 */ /* 0x080fe20000010020 */
[----:B------:R-:W-:Y:S01]  /*17e0*/  HADD2.F32 R32, -RZ, R0.H1_H1 ;  /* 0x30000000ff207230 */ /* 0x000fe20000004100 */
[----:B------:R-:W-:Y:S01]  /*17f0*/  FFMA.FTZ R46, R65, R40, R46 ;  /* 0x00000028412e7223 */ /* 0x000fe2000001002e */
[----:B------:R-:W-:Y:S01]  /*1800*/  HADD2.F32 R30, -RZ, R2.H0_H0 ;  /* 0x20000002ff1e7230 */ /* 0x000fe20000004100 */
[----:B------:R-:W-:-:S02]  /*1810*/  FMUL.FTZ R39, R34, R39 ;  /* 0x0000002722277220 */ /* 0x000fc40000410000 */
[----:B------:R-:W-:Y:S02]  /*1820*/  FMUL.FTZ R83, R32, R83 ;  /* 0x0000005320537220 */ /* 0x000fe40000410000 */
[----:B------:R-:W-:Y:S02]  /*1830*/  FMUL.FTZ R46, R33, R46 ;  /* 0x0000002e212e7220 */ /* 0x000fe40000410000 */
[----:B------:R-:W-:Y:S01]  /*1840*/  FMUL.FTZ R85, R30, R85 ;  /* 0x000000551e557220 */ /* 0x000fe20000410000 */
[----:B------:R-:W-:Y:S02]  /*1850*/  F2FP.PACK_AB R39, RZ, R39 ;  /* 0x00000027ff27723e */ /* 0x000fe400000000ff */
[----:B------:R-:W-:Y:S02]  /*1860*/  F2FP.PACK_AB R83, RZ, R83 ;  /* 0x00000053ff53723e */ /* 0x000fe400000000ff */
[----:B------:R-:W-:Y:S02]  /*1870*/  F2FP.PACK_AB R46, RZ, R46 ;  /* 0x0000002eff2e723e */ /* 0x000fe400000000ff */
[----:B------:R-:W-:-:S02]  /*1880*/  F2FP.PACK_AB R85, RZ, R85 ;  /* 0x00000055ff55723e */ /* 0x000fc400000000ff */
[----:B------:R-:W-:Y:S02]  /*1890*/  PRMT R39, R39, 0x5410, R83 ;  /* 0x0000541027277816 */ /* 0x000fe40000000053 */
[----:B------:R-:W-:Y:S01]  /*18a0*/  PRMT R85, R85, 0x5410, R46 ;  /* 0x0000541055557816 */ /* 0x000fe2000000002e */
[--C-:B------:R-:W-:Y:S02]  /*18b0*/  HADD2.F32 R83, -RZ, R14.reuse.H0_H0 ;  /* 0x2000000eff537230 */ /* 0x100fe40000004100 */
[----:B------:R-:W-:Y:S01]  /*18c0*/  HADD2.F32 R14, -RZ, R14.H1_H1 ;  /* 0x3000000eff0e7230 */ /* 0x000fe20000004100 */
[----:B------:R-:W-:Y:S02]  /*18d0*/  HFMA2.MMA R40, R39, 1, 1, R38 ;  /* 0x3c003c0027287835 */ /* 0x000fe40000000026 */
[----:B------:R-:W-:Y:S01]  /*18e0*/  HFMA2.MMA R41, R85, 1, 1, R41 ;  /* 0x3c003c0055297835 */ /* 0x000fe20000000029 */
[----:B------:R-:W1:Y:S01]  /*18f0*/  LDS.64 R38, [UR4+0x300] ;  /* 0x00030004ff267984 */ /* 0x000e620008000a00 */
[----:B------:R-:W-:-:S02]  /*1900*/  FFMA.FTZ R46, R74, R83, RZ ;  /* 0x000000534a2e7223 */ /* 0x000fc400000100ff */
[-C--:B------:R-:W-:Y:S02]  /*1910*/  FFMA.FTZ R87, R54, R83.reuse, RZ ;  /* 0x0000005336577223 */ /* 0x080fe400000100ff */
[-C--:B------:R-:W-:Y:S02]  /*1920*/  FFMA.FTZ R82, R80, R83.reuse, RZ ;  /* 0x0000005350527223 */ /* 0x080fe400000100ff */
[----:B------:R-:W-:Y:S02]  /*1930*/  FFMA.FTZ R85, R81, R83, RZ ;  /* 0x0000005351557223 */ /* 0x000fe400000100ff */
[-C--:B------:R-:W-:Y:S02]  /*1940*/  FFMA.FTZ R46, R73, R14.reuse, R46 ;  /* 0x0000000e492e7223 */ /* 0x080fe4000001002e */
[-C--:B------:R-:W-:Y:S02]  /*1950*/  FFMA.FTZ R87, R70, R14.reuse, R87 ;  /* 0x0000000e46577223 */ /* 0x080fe40000010057 */
[----:B------:R-:W-:-:S02]  /*1960*/  FFMA.FTZ R83, R61, R14, R82 ;  /* 0x0000000e3d537223 */ /* 0x000fc40000010052 */
[----:B------:R-:W-:Y:S01]  /*1970*/  FFMA.FTZ R85, R60, R14, R85 ;  /* 0x0000000e3c557223 */ /* 0x000fe20000010055 */
[--C-:B------:R-:W-:Y:S02]  /*1980*/  HADD2.F32 R14, -RZ, R15.reuse.H0_H0 ;  /* 0x2000000fff0e7230 */ /* 0x100fe40000004100 */
[----:B------:R-:W-:-:S03]  /*1990*/  HADD2.F32 R15, -RZ, R15.H1_H1 ;  /* 0x3000000fff0f7230 */ /* 0x000fc60000004100 */
[-C--:B------:R-:W-:Y:S02]  /*19a0*/  FFMA.FTZ R46, R53, R14.reuse, R46 ;  /* 0x0000000e352e7223 */ /* 0x080fe4000001002e */
[-C--:B------:R-:W-:Y:S02]  /*19b0*/  FFMA.FTZ R84, R59, R14.reuse, R87 ;  /* 0x0000000e3b547223 */ /* 0x080fe40000010057 */
[-C--:B------:R-:W-:Y:S02]  /*19c0*/  FFMA.FTZ R82, R52, R14.reuse, R83 ;  /* 0x0000000e34527223 */ /* 0x080fe40000010053 */
[----:B------:R-:W-:Y:S01]  /*19d0*/  FFMA.FTZ R14, R57, R14, R85 ;  /* 0x0000000e390e7223 */ /* 0x000fe20000010055 */
[----:B0-----:R-:W-:Y:S01]  /*19e0*/  HADD2.F32 R85, -RZ, R12.H0_H0 ;  /* 0x2000000cff557230 */ /* 0x001fe20000004100 */
[-C--:B------:R-:W-:Y:S02]  /*19f0*/  FFMA.FTZ R83, R58, R15.reuse, R46 ;  /* 0x0000000f3a537223 */ /* 0x080fe4000001002e */
[----:B------:R-:W-:-:S02]  /*1a00*/  FFMA.FTZ R84, R49, R15, R84 ;  /* 0x0000000f31547223 */ /* 0x000fc40000010054 */
[-C--:B------:R-:W-:Y:S02]  /*1a10*/  FFMA.FTZ R82, R55, R15.reuse, R82 ;  /* 0x0000000f37527223 */ /* 0x080fe40000010052 */
[----:B------:R-:W-:Y:S02]  /*1a20*/  FFMA.FTZ R14, R56, R15, R14 ;  /* 0x0000000f380e7223 */ /* 0x000fe4000001000e */
[-C--:B------:R-:W-:Y:S02]  /*1a30*/  FFMA.FTZ R83, R62, R85.reuse, R83 ;  /* 0x000000553e537223 */ /* 0x080fe40000010053 */
[-C--:B------:R-:W-:Y:S02]  /*1a40*/  FFMA.FTZ R84, R63, R85.reuse, R84 ;  /* 0x000000553f547223 */ /* 0x080fe40000010054 */
[-C--:B------:R-:W-:Y:S02]  /*1a50*/  FFMA.FTZ R87, R64, R85.reuse, R82 ;  /* 0x0000005540577223 */ /* 0x080fe40000010052 */
[----:B------:R-:W-:-:S02]  /*1a60*/  FFMA.FTZ R85, R72, R85, R14 ;  /* 0x0000005548557223 */ /* 0x000fc4000001000e */
[----:B------:R-:W0:Y:S01]  /*1a70*/  LDS.64 R14, [UR4+0x308] ;  /* 0x00030804ff0e7984 */ /* 0x000e220008000a00 */
[----:B------:R-:W-:-:S05]  /*1a80*/  HADD2.F32 R12, -RZ, R12.H1_H1 ;  /* 0x3000000cff0c7230 */ /* 0x000fca0000004100 */
[-C--:B------:R-:W-:Y:S01]  /*1a90*/  FFMA.FTZ R46, R75, R12.reuse, R83 ;  /* 0x0000000c4b2e7223 */ /* 0x080fe20000010053 */
[--C-:B------:R-:W-:Y:S01]  /*1aa0*/  HADD2.F32 R83, -RZ, R13.reuse.H0_H0 ;  /* 0x2000000dff537230 */ /* 0x100fe20000004100 */
        /* <DEDUP_REMOVED lines=21> */
[----:B------:R-:W-:Y:S01]  /*1c00*/  FFMA.FTZ R89, R60, R38, R89 ;  /* 0x000000263c597223 */ /* 0x000fe20000010059 */
[--C-:B------:R-:W-:Y:S02]  /*1c10*/  HADD2.F32 R38, -RZ, R39.reuse.H0_H0 ;  /* 0x20000027ff267230 */ /* 0x100fe40000004100 */
[----:B------:R-:W-:-:S03]  /*1c20*/  HADD2.F32 R39, -RZ, R39.H1_H1 ;  /* 0x30000027ff277230 */ /* 0x000fc60000004100 */
[-C--:B------:R-:W-:Y:S02]  /*1c30*/  FFMA.FTZ R12, R53, R38.reuse, R12 ;  /* 0x00000026350c7223 */ /* 0x080fe4000001000c */
[-C--:B------:R-:W-:Y:S02]  /*1c40*/  FFMA.FTZ R84, R59, R38.reuse, R91 ;  /* 0x000000263b547223 */ /* 0x080fe4000001005b */
[-C--:B------:R-:W-:Y:S02]  /*1c50*/  FFMA.FTZ R82, R52, R38.reuse, R13 ;  /* 0x0000002634527223 */ /* 0x080fe4000001000d */
[----:B------:R-:W-:Y:S02]  /*1c60*/  FFMA.FTZ R89, R57, R38, R89 ;  /* 0x0000002639597223 */ /* 0x000fe40000010059 */
[-C--:B------:R-:W-:Y:S02]  /*1c70*/  FFMA.FTZ R13, R58, R39.reuse, R12 ;  /* 0x000000273a0d7223 */ /* 0x080fe4000001000c */
[----:B------:R-:W-:-:S02]  /*1c80*/  FFMA.FTZ R84, R49, R39, R84 ;  /* 0x0000002731547223 */ /* 0x000fc40000010054 */
[-C--:B------:R-:W-:Y:S02]  /*1c90*/  FFMA.FTZ R82, R55, R39.reuse, R82 ;  /* 0x0000002737527223 */ /* 0x080fe40000010052 */
[----:B------:R-:W-:Y:S01]  /*1ca0*/  FFMA.FTZ R12, R56, R39, R89 ;  /* 0x00000027380c7223 */ /* 0x000fe20000010059 */
[--C-:B0-----:R-:W-:Y:S02]  /*1cb0*/  HADD2.F32 R39, -RZ, R14.reuse.H0_H0 ;  /* 0x2000000eff277230 */ /* 0x101fe40000004100 */
[----:B------:R-:W-:-:S03]  /*1cc0*/  HADD2.F32 R14, -RZ, R14.H1_H1 ;  /* 0x3000000eff0e7230 */ /* 0x000fc60000004100 */
[-C--:B------:R-:W-:Y:S02]  /*1cd0*/  FFMA.FTZ R13, R62, R39.reuse, R13 ;  /* 0x000000273e0d7223 */ /* 0x080fe4000001000d */
[-C--:B------:R-:W-:Y:S02]  /*1ce0*/  FFMA.FTZ R84, R63, R39.reuse, R84 ;  /* 0x000000273f547223 */ /* 0x080fe40000010054 */
[-C--:B------:R-:W-:Y:S02]  /*1cf0*/  FFMA.FTZ R89, R64, R39.reuse, R82 ;  /* 0x0000002740597223 */ /* 0x080fe40000010052 */
[----:B------:R-:W-:Y:S02]  /*1d00*/  FFMA.FTZ R39, R72, R39, R12 ;  /* 0x0000002748277223 */ /* 0x000fe4000001000c */
[-C--:B------:R-:W-:Y:S01]  /*1d10*/  FFMA.FTZ R12, R75, R14.reuse, R13 ;  /* 0x0000000e4b0c7223 */ /* 0x080fe2000001000d */
[----:B------:R-:W-:Y:S01]  /*1d20*/  HADD2.F32 R13, -RZ, R15.H0_H0 ;  /* 0x2000000fff0d7230 */ /* 0x000fe20000004100 */
        /* <DEDUP_REMOVED lines=8> */
[----:B------:R-:W0:Y:S01]  /*1db0*/  LDS.64 R12, [UR4] ;  /* 0x00000004ff0c7984 */ /* 0x000e220008000a00 */
[-C--:B------:R-:W-:Y:S02]  /*1dc0*/  FFMA.FTZ R15, R50, R14.reuse, R15 ;  /* 0x0000000e320f7223 */ /* 0x080fe4000001000f */
[-C--:B------:R-:W-:Y:S02]  /*1dd0*/  FFMA.FTZ R89, R67, R14.reuse, R89 ;  /* 0x0000000e43597223 */ /* 0x080fe40000010059 */
[-C--:B------:R-:W-:Y:S02]  /*1de0*/  FFMA.FTZ R91, R69, R14.reuse, R39 ;  /* 0x0000000e455b7223 */ /* 0x080fe40000010027 */
[----:B------:R-:W-:Y:S02]  /*1df0*/  FFMA.FTZ R84, R65, R14, R84 ;  /* 0x0000000e41547223 */ /* 0x000fe40000010054 */
[----:B------:R-:W-:Y:S02]  /*1e00*/  FMUL.FTZ R39, R34, R15 ;  /* 0x0000000f22277220 */ /* 0x000fe40000410000 */
[----:B------:R-:W-:Y:S01]  /*1e10*/  FMUL.FTZ R89, R32, R89 ;  /* 0x0000005920597220 */ /* 0x000fe20000410000 */
[----:B------:R-:W1:Y:S01]  /*1e20*/  LDS.64 R14, [UR4+0x8] ;  /* 0x00000804ff0e7984 */ /* 0x000e620008000a00 */
[----:B------:R-:W-:-:S02]  /*1e30*/  FMUL.FTZ R85, R34, R85 ;  /* 0x0000005522557220 */ /* 0x000fc40000410000 */
[----:B------:R-:W-:Y:S01]  /*1e40*/  FMUL.FTZ R87, R32, R87 ;  /* 0x0000005720577220 */ /* 0x000fe20000410000 */
[----:B------:R-:W-:Y:S01]  /*1e50*/  F2FP.PACK_AB R39, RZ, R39 ;  /* 0x00000027ff27723e */ /* 0x000fe200000000ff */
[C---:B------:R-:W-:Y:S01]  /*1e60*/  FMUL.FTZ R84, R33.reuse, R84 ;  /* 0x0000005421547220 */ /* 0x040fe20000410000 */
[----:B------:R-:W-:Y:S01]  /*1e70*/  F2FP.PACK_AB R89, RZ, R89 ;  /* 0x00000059ff59723e */ /* 0x000fe200000000ff */
[C---:B------:R-:W-:Y:S02]  /*1e80*/  FMUL.FTZ R91, R30.reuse, R91 ;  /* 0x0000005b1e5b7220 */ /* 0x040fe40000410000 */
[----:B------:R-:W-:Y:S02]  /*1e90*/  FMUL.FTZ R46, R33, R46 ;  /* 0x0000002e212e7220 */ /* 0x000fe40000410000 */
[----:B------:R-:W-:Y:S01]  /*1ea0*/  FMUL.FTZ R83, R30, R83 ;  /* 0x000000531e537220 */ /* 0x000fe20000410000 */
[----:B------:R-:W-:Y:S02]  /*1eb0*/  F2FP.PACK_AB R85, RZ, R85 ;  /* 0x00000055ff55723e */ /* 0x000fe400000000ff */
[----:B------:R-:W-:-:S02]  /*1ec0*/  F2FP.PACK_AB R87, RZ, R87 ;  /* 0x00000057ff57723e */ /* 0x000fc400000000ff */
[----:B------:R-:W-:Y:S02]  /*1ed0*/  F2FP.PACK_AB R84, RZ, R84 ;  /* 0x00000054ff54723e */ /* 0x000fe400000000ff */
[----:B------:R-:W-:Y:S02]  /*1ee0*/  F2FP.PACK_AB R91, RZ, R91 ;  /* 0x0000005bff5b723e */ /* 0x000fe400000000ff */
[----:B------:R-:W-:Y:S02]  /*1ef0*/  PRMT R39, R39, 0x5410, R89 ;  /* 0x0000541027277816 */ /* 0x000fe40000000059 */
[----:B------:R-:W-:Y:S02]  /*1f00*/  F2FP.PACK_AB R38, RZ, R46 ;  /* 0x0000002eff26723e */ /* 0x000fe400000000ff */
[----:B------:R-:W-:Y:S02]  /*1f10*/  F2FP.PACK_AB R83, RZ, R83 ;  /* 0x00000053ff53723e */ /* 0x000fe400000000ff */
[----:B------:R-:W-:-:S02]  /*1f20*/  PRMT R85, R85, 0x5410, R87 ;  /* 0x0000541055557816 */ /* 0x000fc40000000057 */
[----:B------:R-:W-:Y:S01]  /*1f30*/  PRMT R91, R91, 0x5410, R84 ;  /* 0x000054105b5b7816 */ /* 0x000fe20000000054 */
[----:B------:R-:W-:Y:S01]  /*1f40*/  HFMA2.MMA R39, R39, 1, 1, R47 ;  /* 0x3c003c0027277835 */ /* 0x000fe2000000002f */
[----:B------:R-:W-:Y:S01]  /*1f50*/  PRMT R83, R83, 0x5410, R38 ;  /* 0x0000541053537816 */ /* 0x000fe20000000026 */
[--C-:B0-----:R-:W-:Y:S01]  /*1f60*/  HADD2.F32 R47, -RZ, R12.reuse.H0_H0 ;  /* 0x2000000cff2f7230 */ /* 0x101fe20000004100 */
[----:B------:R-:W-:Y:S01]  /*1f70*/  HFMA2.MMA R46, R85, 1, 1, R42 ;  /* 0x3c003c00552e7835 */ /* 0x000fe2000000002a */
[----:B------:R-:W-:Y:S01]  /*1f80*/  HADD2.F32 R82, -RZ, R13.H0_H0 ;  /* 0x2000000dff527230 */ /* 0x000fe20000004100 */
[----:B------:R-:W-:Y:S01]  /*1f90*/  HFMA2.MMA R42, R91, 1, 1, R51 ;  /* 0x3c003c005b2a7835 */ /* 0x000fe20000000033 */
[----:B------:R-:W-:Y:S01]  /*1fa0*/  HADD2 R45, R83, R45 ;  /* 0x0000002d532d7230 */ /* 0x000fe20000000000 */
[C---:B------:R-:W-:Y:S01]  /*1fb0*/  FFMA.FTZ R85, R47.reuse, R54, RZ ;  /* 0x000000362f557223 */ /* 0x040fe200000100ff */
[----:B------:R-:W-:Y:S01]  /*1fc0*/  HADD2.F32 R51, -RZ, R13.H1_H1 ;  /* 0x3000000dff337230 */ /* 0x000fe20000004100 */
[----:B------:R-:W-:Y:S01]  /*1fd0*/  FFMA.FTZ R13, R74, R47, RZ ;  /* 0x0000002f4a0d7223 */ /* 0x000fe200000100ff */
[----:B------:R-:W-:Y:S01]  /*1fe0*/  HADD2.F32 R12, -RZ, R12.H1_H1 ;  /* 0x3000000cff0c7230 */ /* 0x000fe20000004100 */
[----:B------:R-:W-:-:S02]  /*1ff0*/  FFMA.FTZ R83, R47, R80, RZ ;  /* 0x000000502f537223 */ /* 0x000fc400000100ff */
[----:B------:R-:W-:Y:S02]  /*2000*/  FFMA.FTZ R47, R47, R81, RZ ;  /* 0x000000512f2f7223 */ /* 0x000fe400000100ff */
[----:B------:R-:W-:Y:S02]  /*2010*/  FFMA.FTZ R38, R73, R12, R13 ;  /* 0x0000000c49267223 */ /* 0x000fe4000001000d */
[C---:B------:R-:W-:Y:S02]  /*2020*/  FFMA.FTZ R85, R12.reuse, R70, R85 ;  /* 0x000000460c557223 */ /* 0x040fe40000010055 */
[C---:B------:R-:W-:Y:S02]  /*2030*/  FFMA.FTZ R83, R12.reuse, R61, R83 ;  /* 0x0000003d0c537223 */ /* 0x040fe40000010053 */
[----:B------:R-:W-:Y:S02]  /*2040*/  FFMA.FTZ R47, R12, R60, R47 ;  /* 0x0000003c0c2f7223 */ /* 0x000fe4000001002f */
[----:B------:R-:W0:Y:S01]  /*2050*/  LDS.64 R12, [UR4+0x400] ;  /* 0x00040004ff0c7984 */ /* 0x000e220008000a00 */
[----:B------:R-:W-:-:S02]  /*2060*/  FFMA.FTZ R38, R53, R82, R38 ;  /* 0x0000005235267223 */ /* 0x000fc40000010026 */
[C---:B------:R-:W-:Y:S02]  /*2070*/  FFMA.FTZ R86, R82.reuse, R59, R85 ;  /* 0x0000003b52567223 */ /* 0x040fe40000010055 */
[C---:B------:R-:W-:Y:S01]  /*2080*/  FFMA.FTZ R84, R82.reuse, R52, R83 ;  /* 0x0000003452547223 */ /* 0x040fe20000010053 */
[--C-:B-1----:R-:W-:Y:S01]  /*2090*/  HADD2.F32 R83, -RZ, R14.reuse.H0_H0 ;  /* 0x2000000eff537230 */ /* 0x102fe20000004100 */
[----:B------:R-:W-:Y:S02]  /*20a0*/  FFMA.FTZ R82, R82, R57, R47 ;  /* 0x0000003952527223 */ /* 0x000fe4000001002f */
[----:B------:R-:W-:Y:S01]  /*20b0*/  FFMA.FTZ R47, R58, R51, R38 ;  /* 0x000000333a2f7223 */ /* 0x000fe20000010026 */
[----:B------:R-:W-:Y:S01]  /*20c0*/  HADD2.F32 R14, -RZ, R14.H1_H1 ;  /* 0x3000000eff0e7230 */ /* 0x000fe20000004100 */
[C---:B------:R-:W-:Y:S02]  /*20d0*/  FFMA.FTZ R84, R51.reuse, R55, R84 ;  /* 0x0000003733547223 */ /* 0x040fe40000010054 */
[----:B------:R-:W-:-:S02]  /*20e0*/  FFMA.FTZ R86, R51, R49, R86 ;  /* 0x0000003133567223 */ /* 0x000fc40000010056 */
[----:B------:R-:W-:Y:S02]  /*20f0*/  FFMA.FTZ R82, R51, R56, R82 ;  /* 0x0000003833527223 */ /* 0x000fe40000010052 */
[----:B------:R-:W-:Y:S02]  /*2100*/  FFMA.FTZ R47, R62, R83, R47 ;  /* 0x000000533e2f7223 */ /* 0x000fe4000001002f */
[C---:B------:R-:W-:Y:S01]  /*2110*/  FFMA.FTZ R85, R83.reuse, R64, R84 ;  /* 0x0000004053557223 */ /* 0x040fe20000010054 */
[--C-:B------:R-:W-:Y:S01]  /*2120*/  HADD2.F32 R51, -RZ, R15.reuse.H0_H0 ;  /* 0x2000000fff337230 */ /* 0x100fe20000004100 */
[C---:B------:R-:W-:Y:S02]  /*2130*/  FFMA.FTZ R86, R83.reuse, R63, R86 ;  /* 0x0000003f53567223 */ /* 0x040fe40000010056 */
[----:B------:R-:W-:Y:S02]  /*2140*/  FFMA.FTZ R82, R83, R72, R82 ;  /* 0x0000004853527223 */ /* 0x000fe40000010052 */
[----:B------:R-:W-:Y:S01]  /*2150*/  FFMA.FTZ R38, R75, R14, R47 ;  /* 0x0000000e4b267223 */ /* 0x000fe2000001002f */
[----:B---3--:R-:W-:Y:S01]  /*2160*/  LOP3.LUT R47, R11, 0xff, RZ, 0xc0, !PT ;  /* 0x000000ff0b2f7812 */ /* 0x008fe200078ec0ff */
[----:B------:R-:W-:Y:S01]  /*2170*/  FFMA.FTZ R85, R14, R78, R85 ;  /* 0x0000004e0e557223 */ /* 0x000fe20000010055 */
[----:B------:R-:W-:Y:S01]  /*2180*/  LOP3.LUT R88, R8, 0xff, RZ, 0xc0, !PT ;  /* 0x000000ff08587812 */ /* 0x000fe200078ec0ff */
[----:B------:R-:W-:Y:S01]  /*2190*/  FFMA.FTZ R86, R14, R79, R86 ;  /* 0x0000004f0e567223 */ /* 0x000fe20000010056 */
[----:B------:R-:W-:Y:S01]  /*21a0*/  IADD3 R84, -R18, R47, RZ ;  /* 0x0000002f12547210 */ /* 0x000fe20007ffe1ff */
[----:B------:R-:W-:Y:S01]  /*21b0*/  FFMA.FTZ R82, R14, R77, R82 ;  /* 0x0000004d0e527223 */ /* 0x000fe20000010052 */
[----:B------:R-:W-:Y:S01]  /*21c0*/  HADD2.F32 R14, -RZ, R15.H1_H1 ;  /* 0x3000000fff0e7230 */ /* 0x000fe20000004100 */
[----:B------:R-:W-:Y:S01]  /*21d0*/  FFMA.FTZ R47, R71, R51, R38 ;  /* 0x00000033472f7223 */ /* 0x000fe20000010026 */
[----:B------:R-:W-:Y:S01]  /*21e0*/  SHF.R.U32.HI R15, RZ, 0x8, R8 ;  /* 0x00000008ff0f7819 */ /* 0x000fe20000011608 */
[----:B------:R-:W-:Y:S01]  /*21f0*/  FFMA.FTZ R38, R51, R68, R85 ;  /* 0x0000004433267223 */ /* 0x000fe20000010055 */
[----:B------:R-:W-:Y:S01]  /*2200*/  IADD3 R85, -R29, R88, RZ ;  /* 0x000000581d557210 */ /* 0x000fe20007ffe1ff */
[----:B------:R-:W-:-:S02]  /*2210*/  FFMA.FTZ R86, R51, R76, R86 ;  /* 0x0000004c33567223 */ /* 0x000fc40000010056 */
[----:B------:R-:W-:Y:S01]  /*2220*/  FFMA.FTZ R82, R51, R66, R82 ;  /* 0x0000004233527223 */ /* 0x000fe20000010052 */
[----:B------:R-:W-:Y:S01]  /*2230*/  LOP3.LUT R88, R15, 0xff, RZ, 0xc0, !PT ;  /* 0x000000ff0f587812 */ /* 0x000fe200078ec0ff */
[----:B------:R-:W-:Y:S01]  /*2240*/  FFMA.FTZ R15, R14, R67, R38 ;  /* 0x000000430e0f7223 */ /* 0x000fe20000010026 */
[----:B------:R-:W-:Y:S01]  /*2250*/  SHF.R.U32.HI R38, RZ, 0x10, R8 ;  /* 0x00000010ff267819 */ /* 0x000fe20000011608 */
[----:B------:R-:W-:Y:S02]  /*2260*/  FFMA.FTZ R47, R50, R14, R47 ;  /* 0x0000000e322f7223 */ /* 0x000fe4000001002f */
[C---:B------:R-:W-:Y:S02]  /*2270*/  FFMA.FTZ R86, R14.reuse, R65, R86 ;  /* 0x000000410e567223 */ /* 0x040fe40000010056 */
[----:B------:R-:W-:Y:S01]  /*2280*/  FFMA.FTZ R51, R14, R69, R82 ;  /* 0x000000450e337223 */ /* 0x000fe20000010052 */
[----:B------:R-:W-:Y:S01]  /*2290*/  SHF.R.U32.HI R14, RZ, 0x8, R11 ;  /* 0x00000008ff0e7819 */ /* 0x000fe2000001160b */
[----:B0-----:R-:W-:Y:S01]  /*22a0*/  HADD2.F32 R87, -RZ, R12.H0_H0 ;  /* 0x2000000cff577230 */ /* 0x001fe20000004100 */
[----:B------:R-:W-:-:S02]  /*22b0*/  LOP3.LUT R38, R38, 0xff, RZ, 0xc0, !PT ;  /* 0x000000ff26267812 */ /* 0x000fc400078ec0ff */
[----:B------:R-:W-:Y:S01]  /*22c0*/  LOP3.LUT R83, R14, 0xff, RZ, 0xc0, !PT ;  /* 0x000000ff0e537812 */ /* 0x000fe200078ec0ff */
[----:B------:R-:W-:Y:S01]  /*22d0*/  HADD2.F32 R14, -RZ, R12.H1_H1 ;  /* 0x3000000cff0e7230 */ /* 0x000fe20000004100 */
[-C--:B------:R-:W-:Y:S01]  /*22e0*/  FFMA.FTZ R12, R74, R87.reuse, RZ ;  /* 0x000000574a0c7223 */ /* 0x080fe200000100ff */
[----:B------:R-:W-:Y:S01]  /*22f0*/  IADD3 R74, -R29, R38, RZ ;  /* 0x000000261d4a7210 */ /* 0x000fe20007ffe1ff */
[-C--:B------:R-:W-:Y:S01]  /*2300*/  FFMA.FTZ R91, R54, R87.reuse, RZ ;  /* 0x00000057365b7223 */ /* 0x080fe200000100ff */
[----:B------:R-:W-:Y:S01]  /*2310*/  SHF.R.U32.HI R54, RZ, 0x10, R11 ;  /* 0x00000010ff367819 */ /* 0x000fe2000001160b */
[----:B------:R-:W-:Y:S02]  /*2320*/  FMUL.FTZ R51, R51, R30 ;  /* 0x0000001e33337220 */ /* 0x000fe40000410000 */
[----:B------:R-:W-:Y:S02]  /*2330*/  FMUL.FTZ R15, R15, R32 ;  /* 0x000000200f0f7220 */ /* 0x000fe40000410000 */
[----:B------:R-:W-:-:S02]  /*2340*/  FFMA.FTZ R38, R80, R87, RZ ;  /* 0x0000005750267223 */ /* 0x000fc400000100ff */
[----:B------:R-:W-:Y:S01]  /*2350*/  FMUL.FTZ R47, R47, R34 ;  /* 0x000000222f2f7220 */ /* 0x000fe20000410000 */
[----:B------:R0:W-:Y:S01]  /*2360*/  I2F.F16 R80, R74 ;  /* 0x0000004a00507306 */ /* 0x0001e20000200c00 */
[----:B------:R-:W-:Y:S01]  /*2370*/  FFMA.FTZ R89, R81, R87, RZ ;  /* 0x0000005751597223 */ /* 0x000fe200000100ff */
[----:B------:R-:W-:Y:S01]  /*2380*/  LOP3.LUT R81, R54, 0xff, RZ, 0xc0, !PT ;  /* 0x000000ff36517812 */ /* 0x000fe200078ec0ff */
[----:B------:R-:W-:Y:S01]  /*2390*/  FFMA.FTZ R12, R73, R14, R12 ;  /* 0x0000000e490c7223 */ /* 0x000fe2000001000c */
[----:B--2---:R-:W-:Y:S02]  /*23a0*/  LOP3.LUT R54, R4, 0xff, RZ, 0xc0, !PT ;  /* 0x000000ff04367812 */ /* 0x004fe400078ec0ff */
[----:B------:R-:W-:Y:S02]  /*23b0*/  F2FP.PACK_AB R15, RZ, R15 ;  /* 0x0000000fff0f723e */ /* 0x000fe400000000ff */
[----:B0-----:R-:W-:Y:S02]  /*23c0*/  LEA.HI R74, R11, -R18, RZ, 0x8 ;  /* 0x800000120b4a7211 */ /* 0x001fe400078f40ff */
[----:B------:R-:W-:-:S02]  /*23d0*/  F2FP.PACK_AB R11, RZ, R51 ;  /* 0x00000033ff0b723e */ /* 0x000fc400000000ff */
[----:B------:R-:W-:Y:S02]  /*23e0*/  SHF.R.U32.HI R51, RZ, 0x8, R4 ;  /* 0x00000008ff337819 */ /* 0x000fe40000011604 */
[----:B------:R-:W-:Y:S01]  /*23f0*/  LEA.HI R73, R8, -R29, RZ, 0x8 ;  /* 0x8000001d08497211 */ /* 0x000fe200078f40ff */
[----:B------:R-:W-:Y:S01]  /*2400*/  FFMA.FTZ R8, R70, R14, R91 ;  /* 0x0000000e46087223 */ /* 0x000fe2000001005b */
[----:B------:R-:W-:Y:S02]  /*2410*/  F2FP.PACK_AB R47, RZ, R47 ;  /* 0x0000002fff2f723e */ /* 0x000fe400000000ff */
[----:B------:R-:W-:Y:S01]  /*2420*/  IADD3 R70, -R29, R54, RZ ;  /* 0x000000361d467210 */ /* 0x000fe20007ffe1ff */
[-C--:B------:R-:W-:Y:S01]  /*2430*/  FFMA.FTZ R87, R61, R14.reuse, R38 ;  /* 0x0000000e3d577223 */ /* 0x080fe20000010026 */
[----:B------:R-:W-:Y:S01]  /*2440*/  LOP3.LUT R54, R51, 0xff, RZ, 0xc0, !PT ;  /* 0x000000ff33367812 */ /* 0x000fe200078ec0ff */
[----:B------:R-:W-:Y:S01]  /*2450*/  FFMA.FTZ R89, R60, R14, R89 ;  /* 0x0000000e3c597223 */ /* 0x000fe20000010059 */
[----:B------:R-:W-:-:S02]  /*2460*/  PRMT R51, R47, 0x5410, R15 ;  /* 0x000054102f337816 */ /* 0x000fc4000000000f */
[----:B------:R-:W0:Y:S01]  /*2470*/  LDS.64 R14, [UR4+0x408] ;  /* 0x00040804ff0e7984 */ /* 0x000e220008000a00 */
[----:B------:R-:W-:Y:S01]  /*2480*/  FMUL.FTZ R86, R86, R33 ;  /* 0x0000002156567220 */ /* 0x000fe20000410000 */
[----:B------:R-:W-:Y:S02]  /*2490*/  SHF.R.U32.HI R47, RZ, 0x10, R4 ;  /* 0x00000010ff2f7819 */ /* 0x000fe40000011604 */
[----:B------:R-:W-:Y:S02]  /*24a0*/  IADD3 R82, -R29, R88, RZ ;  /* 0x000000581d527210 */ /* 0x000fe40007ffe1ff */
[----:B------:R-:W-:Y:S02]  /*24b0*/  F2FP.PACK_AB R86, RZ, R86 ;  /* 0x00000056ff56723e */ /* 0x000fe400000000ff */
[----:B------:R-:W-:Y:S02]  /*24c0*/  LOP3.LUT R88, R47, 0xff, RZ, 0xc0, !PT ;  /* 0x000000ff2f587812 */ /* 0x000fe400078ec0ff */
[----:B------:R-:W-:-:S02]  /*24d0*/  PRMT R11, R11, 0x5410, R86 ;  /* 0x000054100b0b7816 */ /* 0x000fc40000000056 */
[----:B------:R-:W-:Y:S02]  /*24e0*/  LEA.HI R47, R4, -R29, RZ, 0x8 ;  /* 0x8000001d042f7211 */ /* 0x000fe400078f40ff */
[--C-:B------:R-:W-:Y:S01]  /*24f0*/  SHF.R.U32.HI R4, RZ, 0x8, R7.reuse ;  /* 0x00000008ff047819 */ /* 0x100fe20000011607 */
[----:B------:R-:W-:Y:S01]  /*2500*/  HADD2 R38, R11, R48 ;  /* 0x000000300b267230 */ /* 0x000fe20000000000 */
[----:B------:R-:W-:Y:S02]  /*2510*/  SHF.R.U32.HI R48, RZ, 0x10, R7 ;  /* 0x00000010ff307819 */ /* 0x000fe40000011607 */
[----:B------:R-:W-:Y:S01]  /*2520*/  LOP3.LUT R91, R4, 0xff, RZ, 0xc0, !PT ;  /* 0x000000ff045b7812 */ /* 0x000fe200078ec0ff */
[--C-:B------:R-:W-:Y:S01]  /*2530*/  HADD2.F32 R4, -RZ, R13.reuse.H0_H0 ;  /* 0x2000000dff047230 */ /* 0x100fe20000004100 */
[----:B------:R-:W-:Y:S02]  /*2540*/  LOP3.LUT R11, R7, 0xff, RZ, 0xc0, !PT ;  /* 0x000000ff070b7812 */ /* 0x000fe400078ec0ff */
[----:B------:R-:W-:Y:S01]  /*2550*/  IADD3 R60, -R18, R91, RZ ;  /* 0x0000005b123c7210 */ /* 0x000fe20007ffe1ff */
[----:B------:R-:W-:Y:S01]  /*2560*/  HADD2.F32 R13, -RZ, R13.H1_H1 ;  /* 0x3000000dff0d7230 */ /* 0x000fe20000004100 */
[----:B------:R-:W-:Y:S01]  /*2570*/  LOP3.LUT R91, R48, 0xff, RZ, 0xc0, !PT ;  /* 0x000000ff305b7812 */ /* 0x000fe200078ec0ff */
[-C--:B------:R-:W-:Y:S01]  /*2580*/  FFMA.FTZ R48, R59, R4.reuse, R8 ;  /* 0x000000043b307223 */ /* 0x080fe20000010008 */
[----:B------:R-:W-:Y:S01]  /*2590*/  IADD3 R11, -R18, R11, RZ ;  /* 0x0000000b120b7210 */ /* 0x000fe20007ffe1ff */
[----:B------:R-:W-:-:S02]  /*25a0*/  FFMA.FTZ R8, R52, R4, R87 ;  /* 0x0000000434087223 */ /* 0x000fc40000010057 */
[-C--:B------:R-:W-:Y:S01]  /*25b0*/  FFMA.FTZ R12, R53, R4.reuse, R12 ;  /* 0x00000004350c7223 */ /* 0x080fe2000001000c */
[----:B------:R1:W-:Y:S01]  /*25c0*/  I2F.F16 R61, R11 ;  /* 0x0000000b003d7306 */ /* 0x0003e20000200c00 */
[----:B------:R-:W-:Y:S02]  /*25d0*/  FFMA.FTZ R89, R57, R4, R89 ;  /* 0x0000000439597223 */ /* 0x000fe40000010059 */
[-C--:B------:R-:W-:Y:S01]  /*25e0*/  FFMA.FTZ R55, R55, R13.reuse, R8 ;  /* 0x0000000d37377223 */ /* 0x080fe20000010008 */
[----:B------:R-:W-:Y:S01]  /*25f0*/  SHF.R.U32.HI R8, RZ, 0x8, R9 ;  /* 0x00000008ff087819 */ /* 0x000fe20000011609 */
[-C--:B------:R-:W-:Y:S01]  /*2600*/  FFMA.FTZ R48, R49, R13.reuse, R48 ;  /* 0x0000000d31307223 */ /* 0x080fe20000010030 */
[----:B------:R-:W-:Y:S02]  /*2610*/  LEA.HI R52, R7, -R18, RZ, 0x8 ;  /* 0x8000001207347211 */ /* 0x000fe400078f40ff */
[----:B-1----:R-:W-:Y:S01]  /*2620*/  LOP3.LUT R11, R9, 0xff, RZ, 0xc0, !PT ;  /* 0x000000ff090b7812 */ /* 0x002fe200078ec0ff */
[----:B------:R-:W-:-:S02]  /*2630*/  FFMA.FTZ R7, R58, R13, R12 ;  /* 0x0000000d3a077223 */ /* 0x000fc4000001000c */
[----:B------:R-:W-:Y:S01]  /*2640*/  FFMA.FTZ R89, R56, R13, R89 ;  /* 0x0000000d38597223 */ /* 0x000fe20000010059 */
[----:B------:R-:W-:Y:S01]  /*2650*/  IADD3 R4, -R28, R11, RZ ;  /* 0x0000000b1c047210 */ /* 0x000fe20007ffe1ff */
[--C-:B0-----:R-:W-:Y:S01]  /*2660*/  HADD2.F32 R11, -RZ, R14.reuse.H0_H0 ;  /* 0x2000000eff0b7230 */ /* 0x101fe20000004100 */
[----:B------:R-:W-:Y:S01]  /*2670*/  LOP3.LUT R13, R8, 0xff, RZ, 0xc0, !PT ;  /* 0x000000ff080d7812 */ /* 0x000fe200078ec0ff */
[----:B------:R-:W-:Y:S01]  /*2680*/  HADD2.F32 R14, -RZ, R14.H1_H1 ;  /* 0x3000000eff0e7230 */ /* 0x000fe20000004100 */
[----:B------:R-:W-:Y:S02]  /*2690*/  IMAD.WIDE R36, R22, c[0x0][0x18c], R36 ;  /* 0x0000630016247a25 */ /* 0x000fe400078e0224 */
[----:B------:R-:W-:Y:S02]  /*26a0*/  IADD3 R12, -R28, R13, RZ ;  /* 0x0000000d1c0c7210 */ /* 0x000fe40007ffe1ff */
[-C--:B------:R-:W-:Y:S02]  /*26b0*/  FFMA.FTZ R13, R64, R11.reuse, R55 ;  /* 0x0000000b400d7223 */ /* 0x080fe40000010037 */
[----:B------:R-:W-:-:S02]  /*26c0*/  FFMA.FTZ R62, R62, R11, R7 ;  /* 0x0000000b3e3e7223 */ /* 0x000fc40000010007 */
[-C--:B------:R-:W-:Y:S02]  /*26d0*/  FFMA.FTZ R48, R63, R11.reuse, R48 ;  /* 0x0000000b3f307223 */ /* 0x080fe40000010030 */
[----:B------:R-:W-:Y:S01]  /*26e0*/  FFMA.FTZ R89, R72, R11, R89 ;  /* 0x0000000b48597223 */ /* 0x000fe20000010059 */
[--C-:B------:R-:W-:Y:S01]  /*26f0*/  HADD2.F32 R57, -RZ, R15.reuse.H0_H0 ;  /* 0x2000000fff397230 */ /* 0x100fe20000004100 */
[----:B------:R0:W-:Y:S01]  /*2700*/  I2F.F16 R7, R12 ;  /* 0x0000000c00077306 */ /* 0x0001e20000200c00 */
[----:B------:R-:W-:Y:S01]  /*2710*/  HADD2.F32 R8, -RZ, R15.H1_H1 ;  /* 0x3000000fff087230 */ /* 0x000fe20000004100 */
[-C--:B------:R-:W-:Y:S02]  /*2720*/  FFMA.FTZ R62, R75, R14.reuse, R62 ;  /* 0x0000000e4b3e7223 */ /* 0x080fe4000001003e */
[-C--:B------:R-:W-:Y:S02]  /*2730*/  FFMA.FTZ R79, R79, R14.reuse, R48 ;  /* 0x0000000e4f4f7223 */ /* 0x080fe40000010030 */
[----:B------:R-:W-:-:S02]  /*2740*/  FFMA.FTZ R78, R78, R14, R13 ;  /* 0x0000000e4e4e7223 */ /* 0x000fc4000001000d */
[----:B------:R-:W-:Y:S02]  /*2750*/  FFMA.FTZ R89, R77, R14, R89 ;  /* 0x0000000e4d597223 */ /* 0x000fe40000010059 */
[----:B0-----:R0:W2:Y:S01]  /*2760*/  LDG.E.128.CONSTANT R12, [R36.64] ;  /* 0x0000000c240c7981 */ /* 0x0010a2000c1e9d00 */
[-C--:B------:R-:W-:Y:S02]  /*2770*/  FFMA.FTZ R71, R71, R57.reuse, R62 ;  /* 0x0000003947477223 */ /* 0x080fe4000001003e */
[-C--:B------:R-:W-:Y:S02]  /*2780*/  FFMA.FTZ R79, R76, R57.reuse, R79 ;  /* 0x000000394c4f7223 */ /* 0x080fe4000001004f */
[-C--:B------:R-:W-:Y:S02]  /*2790*/  FFMA.FTZ R78, R68, R57.reuse, R78 ;  /* 0x00000039444e7223 */ /* 0x080fe4000001004e */
[----:B------:R-:W-:Y:S01]  /*27a0*/  FFMA.FTZ R89, R66, R57, R89 ;  /* 0x0000003942597223 */ /* 0x000fe20000010059 */
[--C-:B------:R-:W-:Y:S01]  /*27b0*/  SHF.R.U32.HI R57, RZ, 0x10, R10.reuse ;  /* 0x00000010ff397819 */ /* 0x100fe2000001160a */
[-C--:B------:R-:W-:Y:S01]  /*27c0*/  FFMA.FTZ R71, R50, R8.reuse, R71 ;  /* 0x0000000832477223 */ /* 0x080fe20000010047 */
[----:B------:R-:W-:Y:S01]  /*27d0*/  SHF.R.U32.HI R11, RZ, 0x8, R10 ;  /* 0x00000008ff0b7819 */ /* 0x000fe2000001160a */
[----:B------:R-:W-:-:S02]  /*27e0*/  FFMA.FTZ R50, R65, R8, R79 ;  /* 0x0000000841327223 */ /* 0x000fc4000001004f */
[-C--:B------:R-:W-:Y:S02]  /*27f0*/  FFMA.FTZ R67, R67, R8.reuse, R78 ;  /* 0x0000000843437223 */ /* 0x080fe4000001004e */
[----:B------:R-:W-:Y:S01]  /*2800*/  FFMA.FTZ R89, R69, R8, R89 ;  /* 0x0000000845597223 */ /* 0x000fe20000010059 */
[----:B------:R-:W-:Y:S01]  /*2810*/  LOP3.LUT R8, R57, 0xff, RZ, 0xc0, !PT ;  /* 0x000000ff39087812 */ /* 0x000fe200078ec0ff */
[----:B------:R-:W-:Y:S01]  /*2820*/  FMUL.FTZ R71, R34, R71 ;  /* 0x0000004722477220 */ /* 0x000fe20000410000 */
[----:B------:R-:W-:Y:S01]  /*2830*/  LOP3.LUT R56, R10, 0xff, RZ, 0xc0, !PT ;  /* 0x000000ff0a387812 */ /* 0x000fe200078ec0ff */
[----:B------:R-:W-:Y:S01]  /*2840*/  FMUL.FTZ R67, R32, R67 ;  /* 0x0000004320437220 */ /* 0x000fe20000410000 */
[----:B------:R-:W-:Y:S02]  /*2850*/  LOP3.LUT R48, R11, 0xff, RZ, 0xc0, !PT ;  /* 0x000000ff0b307812 */ /* 0x000fe400078ec0ff */
[C---:B------:R-:W-:Y:S02]  /*2860*/  IADD3 R8, -R31.reuse, R8, RZ ;  /* 0x000000081f087210 */ /* 0x040fe40007ffe1ff */
[----:B------:R-:W-:-:S02]  /*2870*/  IADD3 R55, -R31, R56, RZ ;  /* 0x000000381f377210 */ /* 0x000fc40007ffe1ff */
[----:B------:R-:W-:Y:S01]  /*2880*/  SHF.R.U32.HI R11, RZ, 0x10, R9 ;  /* 0x00000010ff0b7819 */ /* 0x000fe20000011609 */
[----:B------:R-:W-:Y:S01]  /*2890*/  FMUL.FTZ R50, R33, R50 ;  /* 0x0000003221327220 */ /* 0x000fe20000410000 */
[----:B------:R-:W-:Y:S01]  /*28a0*/  LEA.HI R56, R9, -R28, RZ, 0x8 ;  /* 0x8000001c09387211 */ /* 0x000fe200078f40ff */
[----:B------:R-:W-:Y:S01]  /*28b0*/  FMUL.FTZ R89, R30, R89 ;  /* 0x000000591e597220 */ /* 0x000fe20000410000 */
[----:B------:R-:W-:Y:S01]  /*28c0*/  F2FP.PACK_AB R71, RZ, R71 ;  /* 0x00000047ff47723e */ /* 0x000fe200000000ff */
[----:B------:R1:W-:Y:S01]  /*28d0*/  I2F.F16 R58, R8 ;  /* 0x00000008003a7306 */ /* 0x0003e20000200c00 */
[----:B------:R-:W-:Y:S02]  /*28e0*/  F2FP.PACK_AB R67, RZ, R67 ;  /* 0x00000043ff43723e */ /* 0x000fe400000000ff */
[----:B------:R-:W-:Y:S02]  /*28f0*/  LOP3.LUT R9, R5, 0xff, RZ, 0xc0, !PT ;  /* 0x000000ff05097812 */ /* 0x000fe400078ec0ff */
[----:B------:R-:W-:-:S02]  /*2900*/  IADD3 R75, -R31, R48, RZ ;  /* 0x000000301f4b7210 */ /* 0x000fc40007ffe1ff */
[----:B------:R-:W3:Y:S01]  /*2910*/  LDS.64 R48, [UR4+0x110] ;  /* 0x00011004ff307984 */ /* 0x000ee20008000a00 */
[----:B------:R-:W-:Y:S02]  /*2920*/  LOP3.LUT R11, R11, 0xff, RZ, 0xc0, !PT ;  /* 0x000000ff0b0b7812 */ /* 0x000fe400078ec0ff */
[----:B-1----:R-:W-:Y:S02]  /*2930*/  SHF.R.U32.HI R8, RZ, 0x8, R5 ;  /* 0x00000008ff087819 */ /* 0x002fe40000011605 */
[----:B------:R-:W-:Y:S02]  /*2940*/  PRMT R71, R71, 0x5410, R67 ;  /* 0x0000541047477816 */ /* 0x000fe40000000043 */
[----:B------:R-:W-:Y:S02]  /*2950*/  IADD3 R57, -R28, R9, RZ ;  /* 0x000000091c397210 */ /* 0x000fe40007ffe1ff */
[----:B------:R-:W-:Y:S02]  /*2960*/  F2FP.PACK_AB R50, RZ, R50 ;  /* 0x00000032ff32723e */ /* 0x000fe400000000ff */
[----:B------:R-:W-:-:S02]  /*2970*/  F2FP.PACK_AB R89, RZ, R89 ;  /* 0x00000059ff59723e */ /* 0x000fc400000000ff */
[----:B------:R-:W-:Y:S01]  /*2980*/  LOP3.LUT R9, R8, 0xff, RZ, 0xc0, !PT ;  /* 0x000000ff08097812 */ /* 0x000fe200078ec0ff */
[----:B0-----:R-:W-:Y:S01]  /*2990*/  IMAD.WIDE R36, R22, c[0x0][0x18c], R36 ;  /* 0x0000630016247a25 */ /* 0x001fe200078e0224 */
[----:B------:R-:W-:Y:S02]  /*29a0*/  IADD3 R11, -R28, R11, RZ ;  /* 0x0000000b1c0b7210 */ /* 0x000fe40007ffe1ff */
[----:B------:R-:W-:Y:S02]  /*29b0*/  LEA.HI R10, R10, -R31, RZ, 0x8 ;  /* 0x8000001f0a0a7211 */ /* 0x000fe400078f40ff */
[----:B------:R-:W-:Y:S02]  /*29c0*/  SHF.R.U32.HI R8, RZ, 0x10, R5 ;  /* 0x00000010ff087819 */ /* 0x000fe40000011605 */
[----:B------:R-:W-:Y:S01]  /*29d0*/  PRMT R89, R89, 0x5410, R50 ;  /* 0x0000541059597816 */ /* 0x000fe20000000032 */
[----:B------:R-:W-:Y:S01]  /*29e0*/  HFMA2.MMA R50, R71, 1, 1, R44 ;  /* 0x3c003c0047327835 */ /* 0x000fe2000000002c */
[----:B------:R-:W-:Y:S01]  /*29f0*/  I2F.F16 R64, R11 ;  /* 0x0000000b00407306 */ /* 0x000fe20000200c00 */
[----:B------:R-:W-:-:S02]  /*2a00*/  IADD3 R63, -R28, R9, RZ ;  /* 0x000000091c3f7210 */ /* 0x000fc40007ffe1ff */
[----:B------:R-:W-:-:S05]  /*2a10*/  LOP3.LUT R65, R8, 0xff, RZ, 0xc0, !PT ;  /* 0x000000ff08417812 */ /* 0x000fca00078ec0ff */
[----:B------:R0:W-:Y:S02]  /*2a20*/  I2F.F16 R44, R10 ;  /* 0x0000000a002c7306 */ /* 0x0001e40000200c00 */
[----:B0-----:R-:W4:Y:S06]  /*2a30*/  LDG.E.128.CONSTANT R8, [R36.64] ;  /* 0x0000000c24087981 */ /* 0x001f2c000c1e9d00 */
[----:B------:R-:W0:Y:S01]  /*2a40*/  I2F.F16 R85, R85 ;  /* 0x0000005500557306 */ /* 0x000e220000200c00 */
[--C-:B---3--:R-:W-:Y:S01]  /*2a50*/  HADD2.F32 R68, -RZ, R48.reuse.H0_H0 ;  /* 0x20000030ff447230 */ /* 0x108fe20000004100 */
[----:B------:R-:W-:Y:S01]  /*2a60*/  IADD3 R83, -R18, R83, RZ ;  /* 0x0000005312537210 */ /* 0x000fe20007ffe1ff */
[----:B------:R-:W-:-:S02]  /*2a70*/  HADD2.F32 R69, -RZ, R48.H1_H1 ;  /* 0x30000030ff457230 */ /* 0x000fc40000004100 */
[--C-:B------:R-:W-:Y:S02]  /*2a80*/  HADD2.F32 R77, -RZ, R49.reuse.H0_H0 ;  /* 0x20000031ff4d7230 */ /* 0x100fe40000004100 */
[----:B------:R-:W-:Y:S01]  /*2a90*/  HADD2.F32 R59, -RZ, R49.H1_H1 ;  /* 0x30000031ff3b7230 */ /* 0x000fe20000004100 */
[----:B------:R-:W1:Y:S01]  /*2aa0*/  I2F.F16 R82, R82 ;  /* 0x0000005200527306 */ /* 0x000e620000200c00 */
[----:B------:R-:W3:Y:S07]  /*2ab0*/  LDS.64 R48, [UR4+0x118] ;  /* 0x00011804ff307984 */ /* 0x000eee0008000a00 */
[----:B------:R-:W0:Y:S01]  /*2ac0*/  I2F.F16 R4, R4 ;  /* 0x0000000400047306 */ /* 0x000e220000200c00 */
[----:B------:R-:W-:-:S07]  /*2ad0*/  IADD3 R81, -R18, R81, RZ ;  /* 0x0000005112517210 */ /* 0x000fce0007ffe1ff */
[----:B------:R-:W1:Y:S08]  /*2ae0*/  I2F.F16 R84, R84 ;  /* 0x0000005400547306 */ /* 0x000e700000200c00 */
[----:B------:R-:W1:Y:S01]  /*2af0*/  I2F.F16 R55, R55 ;  /* 0x0000003700377306 */ /* 0x000e620000200c00 */
[----:B0-----:R-:W-:-:S07]  /*2b00*/  HADD2.F32 R85, -RZ, R85.H0_H0 ;  /* 0x20000055ff557230 */ /* 0x001fce0000004100 */
[----:B------:R-:W0:Y:S08]  /*2b10*/  I2F.F16 R83, R83 ;  /* 0x0000005300537306 */ /* 0x000e300000200c00 */
[----:B------:R-:W0:Y:S01]  /*2b20*/  I2F.F16 R75, R75 ;  /* 0x0000004b004b7306 */ /* 0x000e220000200c00 */
[----:B-1----:R-:W-:Y:S02]  /*2b30*/  HADD2.F32 R82, -RZ, R82.H0_H0 ;  /* 0x20000052ff527230 */ /* 0x002fe40000004100 */
[----:B------:R-:W-:Y:S01]  /*2b40*/  HADD2.F32 R71, -RZ, R4.H0_H0 ;  /* 0x20000004ff477230 */ /* 0x000fe20000004100 */
[----:B------:R-:W-:-:S04]  /*2b50*/  FFMA.FTZ R4, R85, R68, RZ ;  /* 0x0000004455047223 */ /* 0x000fc800000100ff */
[----:B------:R-:W1:Y:S01]  /*2b60*/  I2F.F16 R81, R81 ;  /* 0x0000005100517306 */ /* 0x000e620000200c00 */
[----:B------:R-:W-:Y:S01]  /*2b70*/  SHF.R.U32.HI R67, RZ, 0x8, R6 ;  /* 0x00000008ff437819 */ /* 0x000fe20000011606 */
[----:B------:R-:W-:Y:S01]  /*2b80*/  HADD2.F32 R84, -RZ, R84.H0_H0 ;  /* 0x20000054ff547230 */ /* 0x000fe20000004100 */
[----:B------:R-:W-:Y:S01]  /*2b90*/  LOP3.LUT R62, R6, 0xff, RZ, 0xc0, !PT ;  /* 0x000000ff063e7812 */ /* 0x000fe200078ec0ff */
[----:B------:R-:W-:Y:S01]  /*2ba0*/  HADD2.F32 R72, -RZ, R7.H0_H0 ;  /* 0x20000007ff487230 */ /* 0x000fe20000004100 */
[----:B------:R-:W-:Y:S01]  /*2bb0*/  FFMA.FTZ R7, R82, R69, R4 ;  /* 0x0000004552077223 */ /* 0x000fe20000010004 */
[----:B------:R-:W-:Y:S01]  /*2bc0*/  HADD2.F32 R76, -RZ, R55.H0_H0 ;  /* 0x20000037ff4c7230 */ /* 0x000fe20000004100 */
[----:B------:R-:W-:Y:S01]  /*2bd0*/  LOP3.LUT R4, R67, 0xff, RZ, 0xc0, !PT ;  /* 0x000000ff43047812 */ /* 0x000fe200078ec0ff */
[----:B------:R-:W1:Y:S01]  /*2be0*/  I2F.F16 R73, R73 ;  /* 0x0000004900497306 */ /* 0x000e620000200c00 */
[----:B------:R-:W-:Y:S01]  /*2bf0*/  IADD3 R54, -R29, R54, RZ ;  /* 0x000000361d367210 */ /* 0x000fe20007ffe1ff */
[----:B0-----:R-:W-:Y:S01]  /*2c00*/  HADD2.F32 R83, -RZ, R83.H0_H0 ;  /* 0x20000053ff537230 */ /* 0x001fe20000004100 */
[----:B------:R-:W-:Y:S01]  /*2c10*/  IADD3 R62, -R31, R62, RZ ;  /* 0x0000003e1f3e7210 */ /* 0x000fe20007ffe1ff */
[----:B------:R-:W-:Y:S01]  /*2c20*/  HADD2.F32 R75, -RZ, R75.H0_H0 ;  /* 0x2000004bff4b7230 */ /* 0x000fe20000004100 */
[----:B------:R-:W-:-:S03]  /*2c30*/  FFMA.FTZ R78, R84, R68, RZ ;  /* 0x00000044544e7223 */ /* 0x000fc600000100ff */
[----:B------:R-:W0:Y:S01]  /*2c40*/  I2F.F16 R56, R56 ;  /* 0x0000003800387306 */ /* 0x000e220000200c00 */
[-C--:B------:R-:W-:Y:S01]  /*2c50*/  FFMA.FTZ R55, R71, R68.reuse, RZ ;  /* 0x0000004447377223 */ /* 0x080fe200000100ff */
[----:B------:R-:W-:Y:S01]  /*2c60*/  IADD3 R65, -R28, R65, RZ ;  /* 0x000000411c417210 */ /* 0x000fe20007ffe1ff */
[----:B------:R-:W-:Y:S01]  /*2c70*/  FFMA.FTZ R68, R76, R68, RZ ;  /* 0x000000444c447223 */ /* 0x000fe200000100ff */
[----:B------:R-:W-:Y:S01]  /*2c80*/  HADD2.F32 R80, -RZ, R80.H0_H0 ;  /* 0x20000050ff507230 */ /* 0x000fe20000004100 */
[----:B------:R-:W-:-:S03]  /*2c90*/  IADD3 R4, -R31, R4, RZ ;  /* 0x000000041f047210 */ /* 0x000fc60007ffe1ff */
[----:B------:R-:W0:Y:S01]  /*2ca0*/  I2F.F16 R74, R74 ;  /* 0x0000004a004a7306 */ /* 0x000e220000200c00 */
[-C--:B------:R-:W-:Y:S02]  /*2cb0*/  FFMA.FTZ R78, R83, R69.reuse, R78 ;  /* 0x00000045534e7223 */ /* 0x080fe4000001004e */
[----:B------:R-:W-:-:S05]  /*2cc0*/  FFMA.FTZ R55, R72, R69, R55 ;  /* 0x0000004548377223 */ /* 0x000fca0000010037 */
[----:B------:R-:W0:Y:S01]  /*2cd0*/  I2F.F16 R70, R70 ;  /* 0x0000004600467306 */ /* 0x000e220000200c00 */
[----:B------:R-:W-:Y:S01]  /*2ce0*/  FFMA.FTZ R69, R75, R69, R68 ;  /* 0x000000454b457223 */ /* 0x000fe20000010044 */
[----:B-1----:R-:W-:Y:S01]  /*2cf0*/  HADD2.F32 R81, -RZ, R81.H0_H0 ;  /* 0x20000051ff517230 */ /* 0x002fe20000004100 */
[----:B------:R-:W-:-:S05]  /*2d00*/  FFMA.FTZ R68, R80, R77, R7 ;  /* 0x0000004d50447223 */ /* 0x000fca0000010007 */
[----:B------:R-:W1:Y:S01]  /*2d10*/  I2F.F16 R57, R57 ;  /* 0x0000003900397306 */ /* 0x000e620000200c00 */
[----:B------:R-:W-:Y:S01]  /*2d20*/  HADD2.F32 R64, -RZ, R64.H0_H0 ;  /* 0x20000040ff407230 */ /* 0x000fe20000004100 */
[----:B------:R-:W-:-:S06]  /*2d30*/  LEA.HI R7, R5, -R28, RZ, 0x8 ;  /* 0x8000001c05077211 */ /* 0x000fcc00078f40ff */
[----:B------:R-:W0:Y:S01]  /*2d40*/  I2F.F16 R54, R54 ;  /* 0x0000003600367306 */ /* 0x000e220000200c00 */
[----:B------:R-:W-:Y:S01]  /*2d50*/  FFMA.FTZ R79, R81, R77, R78 ;  /* 0x0000004d514f7223 */ /* 0x000fe2000001004e */
[----:B------:R-:W-:-:S06]  /*2d60*/  SHF.R.U32.HI R67, RZ, 0x10, R6 ;  /* 0x00000010ff437819 */ /* 0x000fcc0000011606 */
[----:B------:R-:W0:Y:S01]  /*2d70*/  I2F.F16 R62, R62 ;  /* 0x0000003e003e7306 */ /* 0x000e220000200c00 */
[----:B------:R-:W-:Y:S01]  /*2d80*/  HADD2.F32 R58, -RZ, R58.H0_H0 ;  /* 0x2000003aff3a7230 */ /* 0x000fe20000004100 */
[----:B------:R-:W-:-:S06]  /*2d90*/  FFMA.FTZ R78, R64, R77, R55 ;  /* 0x0000004d404e7223 */ /* 0x000fcc0000010037 */
[----:B------:R-:W1:Y:S01]  /*2da0*/  I2F.F16 R63, R63 ;  /* 0x0000003f003f7306 */ /* 0x000e620000200c00 */
[----:B------:R-:W-:-:S07]  /*2db0*/  HADD2.F32 R73, -RZ, R73.H0_H0 ;  /* 0x20000049ff497230 */ /* 0x000fce0000004100 */
[----:B------:R-:W-:Y:S01]  /*2dc0*/  I2F.F16 R66, R65 ;  /* 0x0000004100427306 */ /* 0x000fe20000200c00 */
[----:B0-----:R-:W-:-:S07]  /*2dd0*/  HADD2.F32 R55, -RZ, R56.H0_H0 ;  /* 0x20000038ff377230 */ /* 0x001fce0000004100 */
[----:B------:R0:W-:Y:S01]  /*2de0*/  I2F.F16 R65, R4 ;  /* 0x0000000400417306 */ /* 0x0001e20000200c00 */
[----:B------:R-:W-:-:S07]  /*2df0*/  HADD2.F32 R56, -RZ, R44.H0_H0 ;  /* 0x2000002cff387230 */ /* 0x000fce0000004100 */
[----:B------:R-:W1:Y:S01]  /*2e00*/  I2F.F16 R60, R60 ;  /* 0x0000003c003c7306 */ /* 0x000e620000200c00 */
[----:B0-----:R-:W0:Y:S01]  /*2e10*/  LDS.64 R4, [UR4+0x210] ;  /* 0x00021004ff047984 */ /* 0x001e220008000a00 */
[----:B------:R-:W-:Y:S01]  /*2e20*/  LOP3.LUT R44, R67, 0xff, RZ, 0xc0, !PT ;  /* 0x000000ff432c7812 */ /* 0x000fe200078ec0ff */
[----:B------:R-:W-:Y:S01]  /*2e30*/  HADD2.F32 R74, -RZ, R74.H0_H0 ;  /* 0x2000004aff4a7230 */ /* 0x000fe20000004100 */
[----:B------:R-:W-:Y:S01]  /*2e40*/  LEA.HI R67, R6, -R31, RZ, 0x8 ;  /* 0x8000001f06437211 */ /* 0x000fe200078f40ff */
[----:B------:R-:W-:Y:S01]  /*2e50*/  HFMA2.MMA R35, R51, 1, 1, R35 ;  /* 0x3c003c0033237835 */ /* 0x000fe20000000023 */
[----:B------:R-:W-:Y:S01]  /*2e60*/  FFMA.FTZ R77, R58, R77, R69 ;  /* 0x0000004d3a4d7223 */ /* 0x000fe20000010045 */
[----:B---3--:R-:W-:Y:S01]  /*2e70*/  HADD2.F32 R6, -RZ, R48.H0_H0 ;  /* 0x20000030ff067230 */ /* 0x008fe20000004100 */
[----:B------:R-:W-:Y:S01]  /*2e80*/  IADD3 R51, -R29, R88, RZ ;  /* 0x000000581d337210 */ /* 0x000fe20007ffe1ff */
[----:B------:R-:W-:Y:S01]  /*2e90*/  HADD2.F32 R70, -RZ, R70.H0_H0 ;  /* 0x20000046ff467230 */ /* 0x000fe20000004100 */
[-C--:B------:R-:W-:Y:S01]  /*2ea0*/  FFMA.FTZ R69, R73, R59.reuse, R68 ;  /* 0x0000003b49457223 */ /* 0x080fe20000010044 */
[----:B-1----:R-:W-:Y:S01]  /*2eb0*/  HADD2.F32 R57, -RZ, R57.H0_H0 ;  /* 0x20000039ff397230 */ /* 0x002fe20000004100 */
[----:B------:R-:W-:Y:S01]  /*2ec0*/  FFMA.FTZ R78, R55, R59, R78 ;  /* 0x0000003b374e7223 */ /* 0x000fe2000001004e */
[----:B------:R-:W-:Y:S01]  /*2ed0*/  HADD2.F32 R61, -RZ, R61.H0_H0 ;  /* 0x2000003dff3d7230 */ /* 0x000fe20000004100 */
[----:B------:R-:W-:Y:S01]  /*2ee0*/  IADD3 R53, -R18, R91, RZ ;  /* 0x0000005b12357210 */ /* 0x000fe20007ffe1ff */
[-C--:B------:R-:W-:Y:S01]  /*2ef0*/  FFMA.FTZ R79, R74, R59.reuse, R79 ;  /* 0x0000003b4a4f7223 */ /* 0x080fe2000001004f */
[----:B------:R1:W-:Y:S01]  /*2f00*/  I2F.F16 R68, R7 ;  /* 0x0000000700447306 */ /* 0x0003e20000200c00 */
[----:B------:R-:W-:Y:S01]  /*2f10*/  HADD2.F32 R48, -RZ, R48.H1_H1 ;  /* 0x30000030ff307230 */ /* 0x000fe20000004100 */
[----:B------:R-:W-:Y:S01]  /*2f20*/  FFMA.FTZ R77, R56, R59, R77 ;  /* 0x0000003b384d7223 */ /* 0x000fe2000001004d */
[----:B------:R-:W-:Y:S01]  /*2f30*/  HADD2.F32 R54, -RZ, R54.H0_H0 ;  /* 0x20000036ff367230 */ /* 0x000fe20000004100 */
[----:B------:R-:W-:Y:S01]  /*2f40*/  IADD3 R44, -R31, R44, RZ ;  /* 0x0000002c1f2c7210 */ /* 0x000fe20007ffe1ff */
[----:B------:R-:W-:Y:S01]  /*2f50*/  HADD2.F32 R62, -RZ, R62.H0_H0 ;  /* 0x2000003eff3e7230 */ /* 0x000fe20000004100 */
[-C--:B------:R-:W-:Y:S01]  /*2f60*/  FFMA.FTZ R69, R70, R6.reuse, R69 ;  /* 0x0000000646457223 */ /* 0x080fe20000010045 */
[----:B------:R-:W-:Y:S01]  /*2f70*/  HADD2.F32 R63, -RZ, R63.H0_H0 ;  /* 0x2000003fff3f7230 */ /* 0x000fe20000004100 */
[-C--:B-1----:R-:W-:Y:S01]  /*2f80*/  FFMA.FTZ R7, R57, R6.reuse, R78 ;  /* 0x0000000639077223 */ /* 0x082fe2000001004e */
[----:B------:R-:W1:Y:S01]  /*2f90*/  I2F.F16 R51, R51 ;  /* 0x0000003300337306 */ /* 0x000e620000200c00 */
[----:B------:R-:W-:Y:S01]  /*2fa0*/  HADD2.F32 R60, -RZ, R60.H0_H0 ;  /* 0x2000003cff3c7230 */ /* 0x000fe20000004100 */
[-C--:B------:R-:W-:Y:S01]  /*2fb0*/  FFMA.FTZ R79, R61, R6.reuse, R79 ;  /* 0x000000063d4f7223 */ /* 0x080fe2000001004f */
[----:B------:R-:W-:Y:S01]  /*2fc0*/  HADD2.F32 R59, -RZ, R65.H0_H0 ;  /* 0x20000041ff3b7230 */ /* 0x000fe20000004100 */
[----:B------:R-:W-:-:S02]  /*2fd0*/  FFMA.FTZ R77, R62, R6, R77 ;  /* 0x000000063e4d7223 */ /* 0x000fc4000001004d */
[-C--:B------:R-:W-:Y:S02]  /*2fe0*/  FFMA.FTZ R78, R54, R48.reuse, R69 ;  /* 0x00000030364e7223 */ /* 0x080fe40000010045 */
[----:B------:R-:W3:Y:S01]  /*2ff0*/  I2F.F16 R53, R53 ;  /* 0x0000003500357306 */ /* 0x000ee20000200c00 */
[-C--:B------:R-:W-:Y:S02]  /*3000*/  FFMA.FTZ R69, R63, R48.reuse, R7 ;  /* 0x000000303f457223 */ /* 0x080fe40000010007 */
[----:B------:R-:W0:Y:S01]  /*3010*/  LDS.64 R6, [UR4+0x218] ;  /* 0x00021804ff067984 */ /* 0x000e220008000a00 */
[-C--:B------:R-:W-:Y:S02]  /*3020*/  FFMA.FTZ R87, R60, R48.reuse, R79 ;  /* 0x000000303c577223 */ /* 0x080fe4000001004f */
[----:B------:R-:W-:Y:S02]  /*3030*/  FFMA.FTZ R79, R59, R48, R77 ;  /* 0x000000303b4f7223 */ /* 0x000fe4000001004d */
[----:B------:R-:W1:Y:S08]  /*3040*/  I2F.F16 R44, R44 ;  /* 0x0000002c002c7306 */ /* 0x000e700000200c00 */
[----:B------:R-:W0:Y:S08]  /*3050*/  I2F.F16 R47, R47 ;  /* 0x0000002f002f7306 */ /* 0x000e300000200c00 */
[----:B------:R-:W0:Y:S08]  /*3060*/  I2F.F16 R52, R52 ;  /* 0x0000003400347306 */ /* 0x000e300000200c00 */
[----:B------:R0:W2:Y:S01]  /*3070*/  I2F.F16 R48, R67 ;  /* 0x0000004300307306 */ /* 0x0000a20000200c00 */
[----:B------:R-:W-:-:S02]  /*3080*/  HADD2.F32 R86, -RZ, R49.H0_H0 ;  /* 0x20000031ff567230 */ /* 0x000fc40000004100 */
[----:B-1----:R-:W-:Y:S02]  /*3090*/  HADD2.F32 R51, -RZ, R51.H0_H0 ;  /* 0x20000033ff337230 */ /* 0x002fe40000004100 */
[----:B------:R-:W-:Y:S02]  /*30a0*/  HADD2.F32 R66, -RZ, R66.H0_H0 ;  /* 0x20000042ff427230 */ /* 0x000fe40000004100 */
[----:B---3--:R-:W-:Y:S02]  /*30b0*/  HADD2.F32 R53, -RZ, R53.H0_H0 ;  /* 0x20000035ff357230 */ /* 0x008fe40000004100 */
[----:B------:R-:W-:Y:S01]  /*30c0*/  HADD2.F32 R65, -RZ, R44.H0_H0 ;  /* 0x2000002cff417230 */ /* 0x000fe20000004100 */
[-C--:B------:R-:W-:Y:S01]  /*30d0*/  FFMA.FTZ R44, R51, R86.reuse, R78 ;  /* 0x00000056332c7223 */ /* 0x080fe2000001004e */
[----:B------:R-:W-:Y:S01]  /*30e0*/  HADD2.F32 R78, -RZ, R49.H1_H1 ;  /* 0x30000031ff4e7230 */ /* 0x000fe20000004100 */
[----:B------:R-:W-:Y:S01]  /*30f0*/  FFMA.FTZ R77, R66, R86, R69 ;  /* 0x00000056424d7223 */ /* 0x000fe20000010045 */
[----:B0-----:R-:W-:-:S02]  /*3100*/  HADD2.F32 R67, -RZ, R47.H0_H0 ;  /* 0x2000002fff437230 */ /* 0x001fc40000004100 */
[----:B------:R-:W-:Y:S01]  /*3110*/  HADD2.F32 R69, -RZ, R52.H0_H0 ;  /* 0x20000034ff457230 */ /* 0x000fe20000004100 */
[-C--:B------:R-:W-:Y:S01]  /*3120*/  FFMA.FTZ R87, R53, R86.reuse, R87 ;  /* 0x0000005635577223 */ /* 0x080fe20000010057 */
[----:B--2---:R-:W-:Y:S02]  /*3130*/  HADD2.F32 R52, -RZ, R48.H0_H0 ;  /* 0x20000030ff347230 */ /* 0x004fe40000004100 */
[----:B------:R-:W-:Y:S01]  /*3140*/  HADD2.F32 R48, -RZ, R4.H0_H0 ;  /* 0x20000004ff307230 */ /* 0x000fe20000004100 */
[----:B------:R-:W-:Y:S01]  /*3150*/  FFMA.FTZ R79, R65, R86, R79 ;  /* 0x00000056414f7223 */ /* 0x000fe2000001004f */
[----:B------:R-:W-:Y:S01]  /*3160*/  HADD2.F32 R68, -RZ, R68.H0_H0 ;  /* 0x20000044ff447230 */ /* 0x000fe20000004100 */
[-C--:B------:R-:W-:Y:S01]  /*3170*/  FFMA.FTZ R49, R67, R78.reuse, R44 ;  /* 0x0000004e43317223 */ /* 0x080fe2000001002c */
[----:B------:R-:W-:Y:S01]  /*3180*/  HADD2.F32 R4, -RZ, R4.H1_H1 ;  /* 0x30000004ff047230 */ /* 0x000fe20000004100 */
[----:B------:R-:W-:Y:S02]  /*3190*/  FFMA.FTZ R44, R69, R78, R87 ;  /* 0x0000004e452c7223 */ /* 0x000fe40000010057 */
[----:B------:R-:W-:-:S02]  /*31a0*/  FFMA.FTZ R87, R71, R48, RZ ;  /* 0x0000003047577223 */ /* 0x000fc400000100ff */
[-C--:B------:R-:W-:Y:S02]  /*31b0*/  FFMA.FTZ R47, R52, R78.reuse, R79 ;  /* 0x0000004e342f7223 */ /* 0x080fe4000001004f */
[----:B------:R-:W-:Y:S02]  /*31c0*/  FFMA.FTZ R77, R68, R78, R77 ;  /* 0x0000004e444d7223 */ /* 0x000fe4000001004d */
[-C--:B------:R-:W-:Y:S02]  /*31d0*/  FFMA.FTZ R79, R85, R48.reuse, RZ ;  /* 0x00000030554f7223 */ /* 0x080fe400000100ff */
[-C--:B------:R-:W-:Y:S02]  /*31e0*/  FFMA.FTZ R86, R84, R48.reuse, RZ ;  /* 0x0000003054567223 */ /* 0x080fe400000100ff */
[----:B------:R-:W-:Y:S02]  /*31f0*/  FFMA.FTZ R78, R76, R48, RZ ;  /* 0x000000304c4e7223 */ /* 0x000fe400000100ff */
        /* <DEDUP_REMOVED lines=24> */
[----:B------:R-:W-:-:S05]  /*3380*/  HADD2.F32 R6, -RZ, R7.H0_H0 ;  /* 0x20000007ff067230 */ /* 0x000fca0000004100 */
[-C--:B------:R-:W-:Y:S02]  /*3390*/  FFMA.FTZ R48, R51, R6.reuse, R4 ;  /* 0x0000000633307223 */ /* 0x080fe40000010004 */
[----:B------:R-:W0:Y:S01]  /*33a0*/  LDS.64 R4, [UR4+0x310] ;  /* 0x00031004ff047984 */ /* 0x000e220008000a00 */
[----:B------:R-:W-:Y:S01]  /*33b0*/  HADD2.F32 R7, -RZ, R7.H1_H1 ;  /* 0x30000007ff077230 */ /* 0x000fe20000004100 */
[-C--:B------:R-:W-:Y:S02]  /*33c0*/  FFMA.FTZ R88, R53, R6.reuse, R87 ;  /* 0x0000000635587223 */ /* 0x080fe40000010057 */
[-C--:B------:R-:W-:Y:S02]  /*33d0*/  FFMA.FTZ R78, R66, R6.reuse, R79 ;  /* 0x00000006424e7223 */ /* 0x080fe4000001004f */
[----:B------:R-:W-:Y:S02]  /*33e0*/  FFMA.FTZ R86, R65, R6, R86 ;  /* 0x0000000641567223 */ /* 0x000fe40000010056 */
[----:B------:R-:W-:-:S02]  /*33f0*/  FFMA.FTZ R79, R67, R7, R48 ;  /* 0x00000007434f7223 */ /* 0x000fc40000010030 */
[-C--:B------:R-:W-:Y:S02]  /*3400*/  FFMA.FTZ R88, R69, R7.reuse, R88 ;  /* 0x0000000745587223 */ /* 0x080fe40000010058 */
[----:B------:R-:W-:Y:S02]  /*3410*/  FFMA.FTZ R87, R68, R7, R78 ;  /* 0x0000000744577223 */ /* 0x000fe4000001004e */
[----:B------:R-:W-:Y:S02]  /*3420*/  FMUL.FTZ R49, R34, R49 ;  /* 0x0000003122317220 */ /* 0x000fe40000410000 */
[----:B------:R-:W-:Y:S02]  /*3430*/  FMUL.FTZ R77, R32, R77 ;  /* 0x0000004d204d7220 */ /* 0x000fe40000410000 */
[----:B------:R-:W-:Y:S02]  /*3440*/  FFMA.FTZ R7, R52, R7, R86 ;  /* 0x0000000734077223 */ /* 0x000fe40000010056 */
[----:B------:R-:W-:-:S02]  /*3450*/  FMUL.FTZ R44, R33, R44 ;  /* 0x0000002c212c7220 */ /* 0x000fc40000410000 */
[----:B------:R-:W-:Y:S01]  /*3460*/  FMUL.FTZ R47, R30, R47 ;  /* 0x0000002f1e2f7220 */ /* 0x000fe20000410000 */
[----:B------:R-:W-:Y:S01]  /*3470*/  F2FP.PACK_AB R49, RZ, R49 ;  /* 0x00000031ff31723e */ /* 0x000fe200000000ff */
[----:B------:R-:W-:Y:S01]  /*3480*/  FMUL.FTZ R79, R34, R79 ;  /* 0x0000004f224f7220 */ /* 0x000fe20000410000 */
[----:B------:R-:W-:Y:S01]  /*3490*/  F2FP.PACK_AB R77, RZ, R77 ;  /* 0x0000004dff4d723e */ /* 0x000fe200000000ff */
[----:B------:R-:W-:Y:S02]  /*34a0*/  FMUL.FTZ R88, R33, R88 ;  /* 0x0000005821587220 */ /* 0x000fe40000410000 */
[----:B------:R-:W-:Y:S02]  /*34b0*/  FMUL.FTZ R87, R32, R87 ;  /* 0x0000005720577220 */ /* 0x000fe40000410000 */
[----:B------:R-:W-:Y:S01]  /*34c0*/  FMUL.FTZ R48, R30, R7 ;  /* 0x000000071e307220 */ /* 0x000fe20000410000 */
[----:B------:R-:W-:Y:S01]  /*34d0*/  F2FP.PACK_AB R44, RZ, R44 ;  /* 0x0000002cff2c723e */ /* 0x000fe200000000ff */
[----:B------:R-:W1:Y:S01]  /*34e0*/  LDS.64 R6, [UR4+0x318] ;  /* 0x00031804ff067984 */ /* 0x000e620008000a00 */
[----:B------:R-:W-:-:S02]  /*34f0*/  F2FP.PACK_AB R47, RZ, R47 ;  /* 0x0000002fff2f723e */ /* 0x000fc400000000ff */
[----:B------:R-:W-:Y:S02]  /*3500*/  PRMT R49, R49, 0x5410, R77 ;  /* 0x0000541031317816 */ /* 0x000fe4000000004d */
[----:B------:R-:W-:Y:S02]  /*3510*/  F2FP.PACK_AB R79, RZ, R79 ;  /* 0x0000004fff4f723e */ /* 0x000fe400000000ff */
[----:B------:R-:W-:Y:S02]  /*3520*/  F2FP.PACK_AB R88, RZ, R88 ;  /* 0x00000058ff58723e */ /* 0x000fe400000000ff */
        /* <DEDUP_REMOVED lines=8> */
[----:B------:R-:W-:Y:S02]  /*35b0*/  HADD2.F32 R4, -RZ, R4.H1_H1 ;  /* 0x30000004ff047230 */ /* 0x000fe40000004100 */
[----:B------:R-:W-:Y:S01]  /*35c0*/  HADD2 R47, R79, R46 ;  /* 0x0000002e4f2f7230 */ /* 0x000fe20000000000 */
[----:B------:R-:W-:Y:S01]  /*35d0*/  HFMA2.MMA R46, R44, 1, 1, R45 ;  /* 0x3c003c002c2e7835 */ /* 0x000fe2000000002d */
[-C--:B------:R-:W-:Y:S02]  /*35e0*/  FFMA.FTZ R41, R85, R40.reuse, RZ ;  /* 0x0000002855297223 */ /* 0x080fe400000100ff */
[----:B------:R-:W-:-:S02]  /*35f0*/  FFMA.FTZ R44, R84, R40, RZ ;  /* 0x00000028542c7223 */ /* 0x000fc400000100ff */
[-C--:B------:R-:W-:Y:S02]  /*3600*/  FFMA.FTZ R45, R71, R40.reuse, RZ ;  /* 0x00000028472d7223 */ /* 0x080fe400000100ff */
[----:B------:R-:W-:Y:S02]  /*3610*/  FFMA.FTZ R40, R76, R40, RZ ;  /* 0x000000284c287223 */ /* 0x000fe400000100ff */
[-C--:B------:R-:W-:Y:S02]  /*3620*/  FFMA.FTZ R88, R83, R4.reuse, R44 ;  /* 0x0000000453587223 */ /* 0x080fe4000001002c */
[-C--:B------:R-:W-:Y:S02]  /*3630*/  FFMA.FTZ R78, R72, R4.reuse, R45 ;  /* 0x00000004484e7223 */ /* 0x080fe4000001002d */
[-C--:B------:R-:W-:Y:S01]  /*3640*/  FFMA.FTZ R77, R82, R4.reuse, R41 ;  /* 0x00000004524d7223 */ /* 0x080fe20000010029 */
[----:B------:R-:W0:Y:S01]  /*3650*/  LDS.64 R44, [UR4+0x10] ;  /* 0x00001004ff2c7984 */ /* 0x000e220008000a00 */
[----:B------:R-:W-:-:S03]  /*3660*/  FFMA.FTZ R86, R75, R4, R40 ;  /* 0x000000044b567223 */ /* 0x000fc60000010028 */
[----:B------:R-:W2:Y:S01]  /*3670*/  LDS.64 R40, [UR4+0x410] ;  /* 0x00041004ff287984 */ /* 0x000ea20008000a00 */
[--C-:B------:R-:W-:Y:S02]  /*3680*/  HADD2.F32 R79, -RZ, R5.reuse.H0_H0 ;  /* 0x20000005ff4f7230 */ /* 0x100fe40000004100 */
[----:B------:R-:W-:-:S03]  /*3690*/  HADD2.F32 R5, -RZ, R5.H1_H1 ;  /* 0x30000005ff057230 */ /* 0x000fc60000004100 */
[-C--:B------:R-:W-:Y:S02]  /*36a0*/  FFMA.FTZ R4, R80, R79.reuse, R77 ;  /* 0x0000004f50047223 */ /* 0x080fe4000001004d */
[-C--:B------:R-:W-:Y:S02]  /*36b0*/  FFMA.FTZ R88, R81, R79.reuse, R88 ;  /* 0x0000004f51587223 */ /* 0x080fe40000010058 */
[-C--:B------:R-:W-:Y:S02]  /*36c0*/  FFMA.FTZ R78, R64, R79.reuse, R78 ;  /* 0x0000004f404e7223 */ /* 0x080fe4000001004e */
[----:B------:R-:W-:Y:S02]  /*36d0*/  FFMA.FTZ R86, R58, R79, R86 ;  /* 0x0000004f3a567223 */ /* 0x000fe40000010056 */
        /* <DEDUP_REMOVED lines=14> */
[--C-:B------:R-:W-:Y:S02]  /*37c0*/  HADD2.F32 R6, -RZ, R7.reuse.H0_H0 ;  /* 0x20000007ff067230 */ /* 0x100fe40000004100 */
[----:B------:R-:W-:-:S03]  /*37d0*/  HADD2.F32 R7, -RZ, R7.H1_H1 ;  /* 0x30000007ff077230 */ /* 0x000fc60000004100 */
[-C--:B------:R-:W-:Y:S02]  /*37e0*/  FFMA.FTZ R4, R51, R6.reuse, R4 ;  /* 0x0000000633047223 */ /* 0x080fe40000010004 */
[-C--:B------:R-:W-:Y:S02]  /*37f0*/  FFMA.FTZ R77, R66, R6.reuse, R5 ;  /* 0x00000006424d7223 */ /* 0x080fe40000010005 */
[----:B------:R-:W-:Y:S01]  /*3800*/  FFMA.FTZ R5, R67, R7, R4 ;  /* 0x0000000743057223 */ /* 0x000fe20000010004 */
[----:B0-----:R-:W-:Y:S01]  /*3810*/  HADD2.F32 R4, -RZ, R44.H0_H0 ;  /* 0x2000002cff047230 */ /* 0x001fe20000004100 */
[-C--:B------:R-:W-:Y:S02]  /*3820*/  FFMA.FTZ R78, R53, R6.reuse, R87 ;  /* 0x00000006354e7223 */ /* 0x080fe40000010057 */
[----:B------:R-:W-:Y:S01]  /*3830*/  FFMA.FTZ R79, R65, R6, R79 ;  /* 0x00000006414f7223 */ /* 0x000fe2000001004f */
[----:B--2---:R-:W-:Y:S01]  /*3840*/  HADD2.F32 R6, -RZ, R40.H0_H0 ;  /* 0x20000028ff067230 */ /* 0x004fe20000004100 */
[----:B------:R-:W-:Y:S01]  /*3850*/  FMUL.FTZ R5, R34, R5 ;  /* 0x0000000522057220 */ /* 0x000fe20000410000 */
[----:B------:R-:W-:Y:S01]  /*3860*/  HADD2.F32 R44, -RZ, R44.H1_H1 ;  /* 0x3000002cff2c7230 */ /* 0x000fe20000004100 */
[----:B------:R-:W-:Y:S01]  /*3870*/  FFMA.FTZ R91, R52, R7, R79 ;  /* 0x00000007345b7223 */ /* 0x000fe2000001004f */
[----:B------:R-:W-:Y:S01]  /*3880*/  HADD2.F32 R86, -RZ, R40.H1_H1 ;  /* 0x30000028ff567230 */ /* 0x000fe20000004100 */
[----:B------:R-:W-:-:S02]  /*3890*/  FFMA.FTZ R79, R4, R71, RZ ;  /* 0x00000047044f7223 */ /* 0x000fc400000100ff */
[----:B------:R-:W-:Y:S01]  /*38a0*/  FFMA.FTZ R71, R71, R6, RZ ;  /* 0x0000000647477223 */ /* 0x000fe200000100ff */
[----:B------:R-:W-:Y:S01]  /*38b0*/  HADD2 R43, R89, R43 ;  /* 0x0000002b592b7230 */ /* 0x000fe20000000000 */
[----:B------:R-:W-:Y:S02]  /*38c0*/  FFMA.FTZ R79, R44, R72, R79 ;  /* 0x000000482c4f7223 */ /* 0x000fe4000001004f */
[----:B------:R-:W-:Y:S01]  /*38d0*/  FFMA.FTZ R71, R72, R86, R71 ;  /* 0x0000005648477223 */ /* 0x000fe20000010047 */
[----:B------:R-:W-:Y:S01]  /*38e0*/  F2FP.PACK_AB R72, RZ, R5 ;  /* 0x00000005ff48723e */ /* 0x000fe200000000ff */
[----:B------:R-:W-:Y:S01]  /*38f0*/  FFMA.FTZ R89, R68, R7, R77 ;  /* 0x0000000744597223 */ /* 0x000fe2000001004d */
[----:B------:R-:W-:Y:S01]  /*3900*/  LOP3.LUT R5, R15, 0xff, RZ, 0xc0, !PT ;  /* 0x000000ff0f057812 */ /* 0x000fe200078ec0ff */
[----:B------:R-:W-:Y:S02]  /*3910*/  FFMA.FTZ R77, R85, R4, RZ ;  /* 0x00000004554d7223 */ /* 0x000fe400000100ff */
[----:B------:R-:W-:-:S02]  /*3920*/  FFMA.FTZ R40, R4, R84, RZ ;  /* 0x0000005404287223 */ /* 0x000fc400000100ff */
[----:B------:R-:W-:Y:S02]  /*3930*/  FFMA.FTZ R87, R4, R76, RZ ;  /* 0x0000004c04577223 */ /* 0x000fe400000100ff */
[----:B------:R-:W-:Y:S02]  /*3940*/  FFMA.FTZ R77, R82, R44, R77 ;  /* 0x0000002c524d7223 */ /* 0x000fe4000001004d */
[C---:B------:R-:W-:Y:S02]  /*3950*/  FFMA.FTZ R40, R44.reuse, R83, R40 ;  /* 0x000000532c287223 */ /* 0x040fe40000010028 */
[----:B------:R-:W-:Y:S01]  /*3960*/  FFMA.FTZ R87, R44, R75, R87 ;  /* 0x0000004b2c577223 */ /* 0x000fe20000010057 */
[----:B------:R-:W-:Y:S02]  /*3970*/  IADD3 R44, -R18, R5, RZ ;  /* 0x00000005122c7210 */ /* 0x000fe40007ffe1ff */
[----:B------:R-:W0:Y:S01]  /*3980*/  LDS.64 R4, [UR4+0x18] ;  /* 0x00001804ff047984 */ /* 0x000e220008000a00 */
[----:B------:R-:W-:-:S02]  /*3990*/  FFMA.FTZ R78, R69, R7, R78 ;  /* 0x00000007454e7223 */ /* 0x000fc4000001004e */
[-C--:B------:R-:W-:Y:S02]  /*39a0*/  FFMA.FTZ R7, R85, R6.reuse, RZ ;  /* 0x0000000655077223 */ /* 0x080fe400000100ff */
[----:B------:R-:W-:Y:S02]  /*39b0*/  FMUL.FTZ R89, R32, R89 ;  /* 0x0000005920597220 */ /* 0x000fe40000410000 */
[----:B------:R-:W-:-:S03]  /*39c0*/  FFMA.FTZ R85, R76, R6, RZ ;  /* 0x000000064c557223 */ /* 0x000fc600000100ff */
[----:B------:R-:W-:Y:S01]  /*39d0*/  F2FP.PACK_AB R89, RZ, R89 ;  /* 0x00000059ff59723e */ /* 0x000fe200000000ff */
[-C--:B------:R-:W-:Y:S01]  /*39e0*/  FFMA.FTZ R85, R75, R86.reuse, R85 ;  /* 0x000000564b557223 */ /* 0x080fe20000010055 */
[----:B------:R-:W-:Y:S01]  /*39f0*/  SHF.R.U32.HI R75, RZ, 0x8, R12 ;  /* 0x00000008ff4b7819 */ /* 0x000fe2000001160c */
[----:B------:R-:W-:Y:S01]  /*3a00*/  FFMA.FTZ R7, R82, R86, R7 ;  /* 0x0000005652077223 */ /* 0x000fe20000010007 */
[----:B------:R-:W-:Y:S01]  /*3a10*/  PRMT R82, R72, 0x5410, R89 ;  /* 0x0000541048527816 */ /* 0x000fe20000000059 */
[----:B------:R-:W-:Y:S01]  /*3a20*/  FFMA.FTZ R84, R84, R6, RZ ;  /* 0x0000000654547223 */ /* 0x000fe200000100ff */
[----:B------:R-:W-:Y:S01]  /*3a30*/  LOP3.LUT R72, R75, 0xff, RZ, 0xc0, !PT ;  /* 0x000000ff4b487812 */ /* 0x000fe200078ec0ff */
[----:B------:R-:W-:Y:S02]  /*3a40*/  FMUL.FTZ R78, R33, R78 ;  /* 0x0000004e214e7220 */ /* 0x000fe40000410000 */
[----:B------:R-:W-:Y:S02]  /*3a50*/  FMUL.FTZ R91, R30, R91 ;  /* 0x0000005b1e5b7220 */ /* 0x000fe40000410000 */
[----:B------:R-:W-:Y:S01]  /*3a60*/  FFMA.FTZ R6, R83, R86, R84 ;  /* 0x0000005653067223 */ /* 0x000fe20000010054 */
[----:B------:R-:W-:-:S02]  /*3a70*/  F2FP.PACK_AB R78, RZ, R78 ;  /* 0x0000004eff4e723e */ /* 0x000fc400000000ff */
[----:B------:R-:W-:Y:S02]  /*3a80*/  F2FP.PACK_AB R91, RZ, R91 ;  /* 0x0000005bff5b723e */ /* 0x000fe400000000ff */
[----:B------:R-:W-:Y:S02]  /*3a90*/  IADD3 R83, -R29, R72, RZ ;  /* 0x000000481d537210 */ /* 0x000fe40007ffe1ff */
[----:B------:R-:W-:Y:S02]  /*3aa0*/  SHF.R.U32.HI R72, RZ, 0x10, R12 ;  /* 0x00000010ff487819 */ /* 0x000fe4000001160c */
[----:B------:R-:W-:Y:S02]  /*3ab0*/  LOP3.LUT R76, R12, 0xff, RZ, 0xc0, !PT ;  /* 0x000000ff0c4c7812 */ /* 0x000fe400078ec0ff */
[----:B------:R-:W-:Y:S02]  /*3ac0*/  PRMT R91, R91, 0x5410, R78 ;  /* 0x000054105b5b7816 */ /* 0x000fe4000000004e */
[----:B------:R-:W-:-:S02]  /*3ad0*/  SHF.R.U32.HI R75, RZ, 0x8, R15 ;  /* 0x00000008ff4b7819 */ /* 0x000fc4000001160f */
[----:B------:R-:W-:Y:S01]  /*3ae0*/  LOP3.LUT R78, R72, 0xff, RZ, 0xc0, !PT ;  /* 0x000000ff484e7812 */ /* 0x000fe200078ec0ff */
[--C-:B------:R-:W-:Y:S01]  /*3af0*/  HADD2.F32 R72, -RZ, R45.reuse.H0_H0 ;  /* 0x2000002dff487230 */ /* 0x100fe20000004100 */
[----:B------:R-:W-:Y:S02]  /*3b00*/  IADD3 R76, -R29, R76, RZ ;  /* 0x0000004c1d4c7210 */ /* 0x000fe40007ffe1ff */
[----:B------:R-:W-:Y:S01]  /*3b10*/  LOP3.LUT R75, R75, 0xff, RZ, 0xc0, !PT ;  /* 0x000000ff4b4b7812 */ /* 0x000fe200078ec0ff */
[----:B------:R-:W-:Y:S01]  /*3b20*/  HADD2.F32 R45, -RZ, R45.H1_H1 ;  /* 0x3000002dff2d7230 */ /* 0x000fe20000004100 */
[----:B------:R1:W-:Y:S01]  /*3b30*/  I2F.F16 R84, R76 ;  /* 0x0000004c00547306 */ /* 0x0003e20000200c00 */
[C---:B------:R-:W-:Y:S01]  /*3b40*/  FFMA.FTZ R86, R72.reuse, R81, R40 ;  /* 0x0000005148567223 */ /* 0x040fe20000010028 */
[----:B------:R-:W-:Y:S01]  /*3b50*/  HFMA2.MMA R39, R82, 1, 1, R39 ;  /* 0x3c003c0052277835 */ /* 0x000fe20000000027 */
[----:B------:R-:W-:Y:S01]  /*3b60*/  FFMA.FTZ R40, R72, R64, R79 ;  /* 0x0000004048287223 */ /* 0x000fe2000001004f */
[----:B------:R-:W-:Y:S01]  /*3b70*/  IADD3 R82, -R18, R75, RZ ;  /* 0x0000004b12527210 */ /* 0x000fe20007ffe1ff */
[----:B------:R-:W-:Y:S01]  /*3b80*/  FFMA.FTZ R87, R72, R58, R87 ;  /* 0x0000003a48577223 */ /* 0x000fe20000010057 */
[----:B------:R-:W-:-:S02]  /*3b90*/  LEA.HI R75, R12, -R29, RZ, 0x8 ;  /* 0x8000001d0c4b7211 */ /* 0x000fc400078f40ff */
[----:B-1----:R-:W-:Y:S01]  /*3ba0*/  IADD3 R76, -R29, R78, RZ ;  /* 0x0000004e1d4c7210 */ /* 0x002fe20007ffe1ff */
[----:B------:R-:W-:Y:S01]  /*3bb0*/  FFMA.FTZ R78, R80, R72, R77 ;  /* 0x00000048504e7223 */ /* 0x000fe2000001004d */
[----:B------:R-:W-:Y:S01]  /*3bc0*/  SHF.R.U32.HI R72, RZ, 0x10, R15 ;  /* 0x00000010ff487819 */ /* 0x000fe2000001160f */
[----:B0-----:R-:W-:Y:S01]  /*3bd0*/  HADD2.F32 R12, -RZ, R4.H0_H0 ;  /* 0x20000004ff0c7230 */ /* 0x001fe20000004100 */
[----:B------:R-:W-:Y:S02]  /*3be0*/  FFMA.FTZ R86, R45, R74, R86 ;  /* 0x0000004a2d567223 */ /* 0x000fe40000010056 */
[----:B------:R-:W-:Y:S02]  /*3bf0*/  FFMA.FTZ R77, R73, R45, R78 ;  /* 0x0000002d494d7223 */ /* 0x000fe4000001004e */
[C---:B------:R-:W-:Y:S02]  /*3c00*/  FFMA.FTZ R40, R45.reuse, R55, R40 ;  /* 0x000000372d287223 */ /* 0x040fe40000010028 */
[----:B------:R-:W-:Y:S01]  /*3c10*/  FFMA.FTZ R87, R45, R56, R87 ;  /* 0x000000382d577223 */ /* 0x000fe20000010057 */
[----:B------:R-:W-:Y:S01]  /*3c20*/  LOP3.LUT R79, R72, 0xff, RZ, 0xc0, !PT ;  /* 0x000000ff484f7812 */ /* 0x000fe200078ec0ff */
[----:B------:R-:W-:-:S02]  /*3c30*/  FFMA.FTZ R45, R70, R12, R77 ;  /* 0x0000000c462d7223 */ /* 0x000fc4000001004d */
[C---:B------:R-:W-:Y:S02]  /*3c40*/  FFMA.FTZ R89, R12.reuse, R61, R86 ;  /* 0x0000003d0c597223 */ /* 0x040fe40000010056 */
[C---:B------:R-:W-:Y:S02]  /*3c50*/  FFMA.FTZ R72, R12.reuse, R57, R40 ;  /* 0x000000390c487223 */ /* 0x040fe40000010028 */
[----:B------:R-:W-:Y:S01]  /*3c60*/  FFMA.FTZ R87, R12, R62, R87 ;  /* 0x0000003e0c577223 */ /* 0x000fe20000010057 */
[----:B------:R-:W-:-:S05]  /*3c70*/  HADD2.F32 R12, -RZ, R41.H0_H0 ;  /* 0x20000029ff0c7230 */ /* 0x000fca0000004100 */
[-C--:B------:R-:W-:Y:S01]  /*3c80*/  FFMA.FTZ R88, R80, R12.reuse, R7 ;  /* 0x0000000c50587223 */ /* 0x080fe20000010007 */
[----:B----4-:R-:W-:Y:S01]  /*3c90*/  SHF.R.U32.HI R7, RZ, 0x8, R8 ;  /* 0x00000008ff077819 */ /* 0x010fe20000011608 */
[----:B------:R-:W-:-:S03]  /*3ca0*/  FFMA.FTZ R81, R81, R12, R6 ;  /* 0x0000000c51517223 */ /* 0x000fc60000010006 */
[----:B------:R-:W-:Y:S02]  /*3cb0*/  LOP3.LUT R6, R7, 0xff, RZ, 0xc0, !PT ;  /* 0x000000ff07067812 */ /* 0x000fe400078ec0ff */
[----:B------:R-:W-:Y:S01]  /*3cc0*/  SHF.R.U32.HI R7, RZ, 0x10, R8 ;  /* 0x00000010ff077819 */ /* 0x000fe20000011608 */
[-C--:B------:R-:W-:Y:S01]  /*3cd0*/  FFMA.FTZ R90, R64, R12.reuse, R71 ;  /* 0x0000000c405a7223 */ /* 0x080fe20000010047 */
[----:B------:R-:W-:Y:S01]  /*3ce0*/  LOP3.LUT R40, R8, 0xff, RZ, 0xc0, !PT ;  /* 0x000000ff08287812 */ /* 0x000fe200078ec0ff */
[----:B------:R-:W-:Y:S01]  /*3cf0*/  FFMA.FTZ R85, R58, R12, R85 ;  /* 0x0000000c3a557223 */ /* 0x000fe20000010055 */
[----:B------:R-:W-:Y:S01]  /*3d00*/  IADD3 R80, -R29, R6, RZ ;  /* 0x000000061d507210 */ /* 0x000fe20007ffe1ff */
[----:B------:R-:W-:Y:S01]  /*3d10*/  HADD2.F32 R4, -RZ, R4.H1_H1 ;  /* 0x30000004ff047230 */ /* 0x000fe20000004100 */
[----:B------:R-:W-:Y:S02]  /*3d20*/  LOP3.LUT R12, R7, 0xff, RZ, 0xc0, !PT ;  /* 0x000000ff070c7812 */ /* 0x000fe400078ec0ff */
[----:B------:R-:W0:Y:S01]  /*3d30*/  LDS.64 R6, [UR4+0x418] ;  /* 0x00041804ff067984 */ /* 0x000e220008000a00 */
[----:B------:R-:W-:-:S02]  /*3d40*/  IADD3 R78, -R18, R79, RZ ;  /* 0x0000004f124e7210 */ /* 0x000fc40007ffe1ff */
[----:B------:R-:W-:Y:S01]  /*3d50*/  IADD3 R79, -R29, R40, RZ ;  /* 0x000000281d4f7210 */ /* 0x000fe20007ffe1ff */
[----:B------:R-:W-:Y:S01]  /*3d60*/  HADD2.F32 R40, -RZ, R5.H0_H0 ;  /* 0x20000005ff287230 */ /* 0x000fe20000004100 */
[----:B------:R-:W-:Y:S01]  /*3d70*/  LEA.HI R77, R15, -R18, RZ, 0x8 ;  /* 0x800000120f4d7211 */ /* 0x000fe200078f40ff */
[----:B------:R-:W-:Y:S01]  /*3d80*/  FFMA.FTZ R89, R4, R60, R89 ;  /* 0x0000003c04597223 */ /* 0x000fe20000010059 */
[----:B------:R-:W-:Y:S01]  /*3d90*/  IADD3 R58, -R29, R12, RZ ;  /* 0x0000000c1d3a7210 */ /* 0x000fe20007ffe1ff */
[----:B------:R-:W-:Y:S02]  /*3da0*/  FFMA.FTZ R12, R54, R4, R45 ;  /* 0x00000004360c7223 */ /* 0x000fe4000001002d */
[C---:B------:R-:W-:Y:S01]  /*3db0*/  FFMA.FTZ R15, R4.reuse, R63, R72 ;  /* 0x0000003f040f7223 */ /* 0x040fe20000010048 */
[----:B------:R-:W-:Y:S01]  /*3dc0*/  LOP3.LUT R45, R11, 0xff, RZ, 0xc0, !PT ;  /* 0x000000ff0b2d7812 */ /* 0x000fe200078ec0ff */
[----:B------:R-:W-:Y:S01]  /*3dd0*/  FFMA.FTZ R87, R4, R59, R87 ;  /* 0x0000003b04577223 */ /* 0x000fe20000010057 */
[----:B------:R-:W-:Y:S01]  /*3de0*/  SHF.R.U32.HI R4, RZ, 0x8, R11 ;  /* 0x00000008ff047819 */ /* 0x000fe2000001160b */
[----:B------:R-:W-:-:S02]  /*3df0*/  FFMA.FTZ R12, R51, R40, R12 ;  /* 0x00000028330c7223 */ /* 0x000fc4000001000c */
[C---:B------:R-:W-:Y:S02]  /*3e00*/  FFMA.FTZ R64, R40.reuse, R53, R89 ;  /* 0x0000003528407223 */ /* 0x040fe40000010059 */
[C---:B------:R-:W-:Y:S02]  /*3e10*/  FFMA.FTZ R15, R40.reuse, R66, R15 ;  /* 0x00000042280f7223 */ /* 0x040fe4000001000f */
[----:B------:R-:W-:Y:S01]  /*3e20*/  FFMA.FTZ R40, R40, R65, R87 ;  /* 0x0000004128287223 */ /* 0x000fe20000010057 */
[----:B------:R-:W-:Y:S02]  /*3e30*/  IADD3 R87, -R18, R45, RZ ;  /* 0x0000002d12577210 */ /* 0x000fe40007ffe1ff */
[----:B------:R-:W-:Y:S01]  /*3e40*/  LOP3.LUT R45, R4, 0xff, RZ, 0xc0, !PT ;  /* 0x000000ff042d7812 */ /* 0x000fe200078ec0ff */
[----:B------:R-:W-:Y:S01]  /*3e50*/  HADD2.F32 R41, -RZ, R41.H1_H1 ;  /* 0x30000029ff297230 */ /* 0x000fe20000004100 */
[----:B------:R-:W-:Y:S02]  /*3e60*/  SHF.R.U32.HI R4, RZ, 0x10, R11 ;  /* 0x00000010ff047819 */ /* 0x000fe4000001160b */
[----:B------:R-:W-:-:S02]  /*3e70*/  IADD3 R86, -R18, R45, RZ ;  /* 0x0000002d12567210 */ /* 0x000fc40007ffe1ff */
[----:B------:R-:W-:Y:S01]  /*3e80*/  LOP3.LUT R71, R4, 0xff, RZ, 0xc0, !PT ;  /* 0x000000ff04477812 */ /* 0x000fe200078ec0ff */
[-C--:B------:R-:W-:Y:S01]  /*3e90*/  FFMA.FTZ R90, R55, R41.reuse, R90 ;  /* 0x00000029375a7223 */ /* 0x080fe2000001005a */
[----:B------:R-:W-:Y:S01]  /*3ea0*/  HADD2.F32 R5, -RZ, R5.H1_H1 ;  /* 0x30000005ff057230 */ /* 0x000fe20000004100 */
[----:B------:R-:W-:Y:S01]  /*3eb0*/  FFMA.FTZ R45, R73, R41, R88 ;  /* 0x00000029492d7223 */ /* 0x000fe20000010058 */
[----:B------:R-:W-:Y:S01]  /*3ec0*/  IADD3 R4, -R18, R71, RZ ;  /* 0x0000004712047210 */ /* 0x000fe20007ffe1ff */
[-C--:B------:R-:W-:Y:S02]  /*3ed0*/  FFMA.FTZ R74, R74, R41.reuse, R81 ;  /* 0x000000294a4a7223 */ /* 0x080fe40000010051 */
[----:B------:R-:W-:Y:S01]  /*3ee0*/  FFMA.FTZ R55, R56, R41, R85 ;  /* 0x0000002938377223 */ /* 0x000fe20000010055 */
[----:B------:R-:W-:Y:S01]  /*3ef0*/  LOP3.LUT R41, R13, 0xff, RZ, 0xc0, !PT ;  /* 0x000000ff0d297812 */ /* 0x000fe200078ec0ff */
[----:B------:R1:W-:Y:S08]  /*3f00*/  I2F.F16 R72, R58 ;  /* 0x0000003a00487306 */ /* 0x0003f00000200c00 */
[----:B------:R2:W-:Y:S01]  /*3f10*/  I2F.F16 R81, R4 ;  /* 0x0000000400517306 */ /* 0x0005e20000200c00 */
[----:B-1----:R-:W-:Y:S01]  /*3f20*/  LEA.HI R58, R11, -R18, RZ, 0x8 ;  /* 0x800000120b3a7211 */ /* 0x002fe200078f40ff */
[----:B------:R-:W-:Y:S01]  /*3f30*/  FFMA.FTZ R11, R5, R52, R40 ;  /* 0x00000034050b7223 */ /* 0x000fe20000010028 */
[----:B--2---:R-:W-:-:S02]  /*3f40*/  IADD3 R4, -R28, R41, RZ ;  /* 0x000000291c047210 */ /* 0x004fc40007ffe1ff */
[----:B------:R-:W1:Y:S01]  /*3f50*/  LDS.64 R40, [UR4+0x120] ;  /* 0x00012004ff287984 */ /* 0x000e620008000a00 */
[----:B0-----:R-:W-:Y:S01]  /*3f60*/  HADD2.F32 R56, -RZ, R6.H0_H0 ;  /* 0x20000006ff387230 */ /* 0x001fe20000004100 */
[----:B------:R-:W-:Y:S02]  /*3f70*/  FFMA.FTZ R73, R67, R5, R12 ;  /* 0x0000000543497223 */ /* 0x000fe4000001000c */
[C---:B------:R-:W-:Y:S02]  /*3f80*/  FFMA.FTZ R64, R5.reuse, R69, R64 ;  /* 0x0000004505407223 */ /* 0x040fe40000010040 */
[----:B------:R-:W-:Y:S01]  /*3f90*/  FFMA.FTZ R71, R5, R68, R15 ;  /* 0x0000004405477223 */ /* 0x000fe2000001000f */
[----:B------:R-:W-:Y:S02]  /*3fa0*/  SHF.R.U32.HI R5, RZ, 0x8, R13 ;  /* 0x00000008ff057819 */ /* 0x000fe4000001160d */
[----:B------:R-:W-:Y:S02]  /*3fb0*/  LOP3.LUT R12, R14, 0xff, RZ, 0xc0, !PT ;  /* 0x000000ff0e0c7812 */ /* 0x000fe400078ec0ff */
[----:B------:R-:W-:Y:S01]  /*3fc0*/  SHF.R.U32.HI R15, RZ, 0x8, R14 ;  /* 0x00000008ff0f7819 */ /* 0x000fe2000001160e */
[----:B------:R0:W-:Y:S01]  /*3fd0*/  I2F.F16 R85, R58 ;  /* 0x0000003a00557306 */ /* 0x0001e20000200c00 */
[-C--:B------:R-:W-:Y:S01]  /*3fe0*/  FFMA.FTZ R45, R70, R56.reuse, R45 ;  /* 0x00000038462d7223 */ /* 0x080fe2000001002d */
[----:B------:R-:W-:Y:S01]  /*3ff0*/  LOP3.LUT R5, R5, 0xff, RZ, 0xc0, !PT ;  /* 0x000000ff05057812 */ /* 0x000fe200078ec0ff */
[----:B------:R-:W-:-:S02]  /*4000*/  FFMA.FTZ R61, R61, R56, R74 ;  /* 0x000000383d3d7223 */ /* 0x000fc4000001004a */
[-C--:B------:R-:W-:Y:S02]  /*4010*/  FFMA.FTZ R90, R57, R56.reuse, R90 ;  /* 0x00000038395a7223 */ /* 0x080fe4000001005a */
[----:B------:R-:W-:Y:S01]  /*4020*/  FFMA.FTZ R55, R62, R56, R55 ;  /* 0x000000383e377223 */ /* 0x000fe20000010037 */
[----:B------:R-:W-:Y:S02]  /*4030*/  IADD3 R56, -R31, R12, RZ ;  /* 0x0000000c1f387210 */ /* 0x000fe40007ffe1ff */
[----:B0-----:R-:W-:Y:S02]  /*4040*/  LOP3.LUT R58, R15, 0xff, RZ, 0xc0, !PT ;  /* 0x000000ff0f3a7812 */ /* 0x001fe400078ec0ff */
[----:B------:R-:W-:Y:S01]  /*4050*/  IADD3 R5, -R28, R5, RZ ;  /* 0x000000051c057210 */ /* 0x000fe20007ffe1ff */
[----:B------:R-:W0:Y:S01]  /*4060*/  I2F.F16 R44, R44 ;  /* 0x0000002c002c7306 */ /* 0x000e220000200c00 */
[----:B------:R-:W-:Y:S01]  /*4070*/  IADD3 R58, -R31, R58, RZ ;  /* 0x0000003a1f3a7210 */ /* 0x000fe20007ffe1ff */
[----:B------:R-:W-:Y:S01]  /*4080*/  HADD2.F32 R6, -RZ, R6.H1_H1 ;  /* 0x30000006ff067230 */ /* 0x000fe20000004100 */
[----:B------:R-:W-:-:S05]  /*4090*/  SHF.R.U32.HI R15, RZ, 0x10, R13 ;  /* 0x00000010ff0f7819 */ /* 0x000fca000001160d */
[----:B------:R-:W2:Y:S01]  /*40a0*/  I2F.F16 R4, R4 ;  /* 0x0000000400047306 */ /* 0x000ea20000200c00 */
[----:B------:R-:W-:-:S07]  /*40b0*/  HADD2.F32 R12, -RZ, R7.H0_H0 ;  /* 0x20000007ff0c7230 */ /* 0x000fce0000004100 */
[----:B------:R-:W3:Y:S01]  /*40c0*/  I2F.F16 R56, R56 ;  /* 0x0000003800387306 */ /* 0x000ee20000200c00 */
[----:B------:R-:W-:Y:S01]  /*40d0*/  FFMA.FTZ R55, R59, R6, R55 ;  /* 0x000000063b377223 */ /* 0x000fe20000010037 */
[----:B------:R-:W-:-:S06]  /*40e0*/  LOP3.LUT R15, R15, 0xff, RZ, 0xc0, !PT ;  /* 0x000000ff0f0f7812 */ /* 0x000fcc00078ec0ff */
[----:B------:R-:W4:Y:S01]  /*40f0*/  I2F.F16 R5, R5 ;  /* 0x0000000500057306 */ /* 0x000f220000200c00 */
[----:B------:R-:W-:Y:S01]  /*4100*/  HADD2.F32 R7, -RZ, R7.H1_H1 ;  /* 0x30000007ff077230 */ /* 0x000fe20000004100 */
[----:B------:R-:W-:-:S06]  /*4110*/  FFMA.FTZ R54, R54, R6, R45 ;  /* 0x0000000636367223 */ /* 0x000fcc000001002d */
[----:B------:R-:W1:Y:S01]  /*4120*/  I2F.F16 R82, R82 ;  /* 0x0000005200527306 */ /* 0x000e620000200c00 */
[----:B------:R-:W-:-:S07]  /*4130*/  FFMA.FTZ R61, R60, R6, R61 ;  /* 0x000000063c3d7223 */ /* 0x000fce000001003d */
[----:B------:R-:W4:Y:S01]  /*4140*/  I2F.F16 R58, R58 ;  /* 0x0000003a003a7306 */ /* 0x000f220000200c00 */
[----:B------:R-:W-:Y:S01]  /*4150*/  FFMA.FTZ R63, R63, R6, R90 ;  /* 0x000000063f3f7223 */ /* 0x000fe2000001005a */
[----:B------:R-:W-:Y:S01]  /*4160*/  IADD3 R15, -R28, R15, RZ ;  /* 0x0000000f1c0f7210 */ /* 0x000fe20007ffe1ff */
[-C--:B------:R-:W-:Y:S01]  /*4170*/  FFMA.FTZ R55, R65, R12.reuse, R55 ;  /* 0x0000000c41377223 */ /* 0x080fe20000010037 */
[----:B0-----:R-:W-:Y:S01]  /*4180*/  HADD2.F32 R44, -RZ, R44.H0_H0 ;  /* 0x2000002cff2c7230 */ /* 0x001fe20000004100 */
[-C--:B------:R-:W-:Y:S01]  /*4190*/  FFMA.FTZ R54, R51, R12.reuse, R54 ;  /* 0x0000000c33367223 */ /* 0x080fe20000010036 */
[----:B------:R-:W-:Y:S01]  /*41a0*/  HADD2.F32 R45, -RZ, R84.H0_H0 ;  /* 0x20000054ff2d7230 */ /* 0x000fe20000004100 */
[-C--:B------:R-:W-:Y:S01]  /*41b0*/  FFMA.FTZ R88, R53, R12.reuse, R61 ;  /* 0x0000000c35587223 */ /* 0x080fe2000001003d */
[----:B------:R-:W0:Y:S01]  /*41c0*/  I2F.F16 R83, R83 ;  /* 0x0000005300537306 */ /* 0x000e220000200c00 */
[----:B------:R-:W-:Y:S01]  /*41d0*/  FFMA.FTZ R63, R66, R12, R63 ;  /* 0x0000000c423f7223 */ /* 0x000fe2000001003f */
[----:B-1----:R-:W-:Y:S01]  /*41e0*/  HADD2.F32 R12, -RZ, R40.H0_H0 ;  /* 0x20000028ff0c7230 */ /* 0x002fe20000004100 */
[----:B------:R-:W-:Y:S01]  /*41f0*/  FFMA.FTZ R93, R52, R7, R55 ;  /* 0x00000007345d7223 */ /* 0x000fe20000010037 */
[----:B--2---:R-:W-:Y:S01]  /*4200*/  HADD2.F32 R53, -RZ, R4.H0_H0 ;  /* 0x20000004ff357230 */ /* 0x004fe20000004100 */
[----:B------:R-:W-:Y:S01]  /*4210*/  SHF.R.U32.HI R6, RZ, 0x10, R14 ;  /* 0x00000010ff067819 */ /* 0x000fe2000001160e */
[----:B---3--:R-:W-:-:S02]  /*4220*/  HADD2.F32 R55, -RZ, R56.H0_H0 ;  /* 0x20000038ff377230 */ /* 0x008fc40000004100 */
[----:B------:R-:W1:Y:S01]  /*4230*/  I2F.F16 R78, R78 ;  /* 0x0000004e004e7306 */ /* 0x000e620000200c00 */
[----:B------:R-:W-:Y:S01]  /*4240*/  HADD2 R42, R91, R42 ;  /* 0x0000002a5b2a7230 */ /* 0x000fe20000000000 */
[-C--:B------:R-:W-:Y:S01]  /*4250*/  FFMA.FTZ R89, R67, R7.reuse, R54 ;  /* 0x0000000743597223 */ /* 0x080fe20000010036 */
[----:B------:R-:W-:Y:S01]  /*4260*/  LEA.HI R65, R13, -R28, RZ, 0x8 ;  /* 0x8000001c0d417211 */ /* 0x000fe200078f40ff */
[----:B------:R-:W-:Y:S01]  /*4270*/  FFMA.FTZ R88, R69, R7, R88 ;  /* 0x0000000745587223 */ /* 0x000fe20000010058 */
[----:B------:R-:W-:-:S03]  /*4280*/  LEA.HI R62, R14, -R31, RZ, 0x8 ;  /* 0x8000001f0e3e7211 */ /* 0x000fc600078f40ff */
[----:B------:R2:W3:Y:S01]  /*4290*/  I2F.F16 R60, R15 ;  /* 0x0000000f003c7306 */ /* 0x0004e20000200c00 */
[----:B------:R-:W-:Y:S01]  /*42a0*/  FFMA.FTZ R91, R68, R7, R63 ;  /* 0x00000007445b7223 */ /* 0x000fe2000001003f */
[----:B----4-:R-:W-:Y:S01]  /*42b0*/  HADD2.F32 R54, -RZ, R5.H0_H0 ;  /* 0x20000005ff367230 */ /* 0x010fe20000004100 */
[-C--:B------:R-:W-:Y:S01]  /*42c0*/  FFMA.FTZ R4, R45, R12.reuse, RZ ;  /* 0x0000000c2d047223 */ /* 0x080fe200000100ff */
[----:B------:R-:W-:Y:S01]  /*42d0*/  HADD2.F32 R7, -RZ, R40.H1_H1 ;  /* 0x30000028ff077230 */ /* 0x000fe20000004100 */
[-C--:B------:R-:W-:Y:S01]  /*42e0*/  FFMA.FTZ R13, R44, R12.reuse, RZ ;  /* 0x0000000c2c0d7223 */ /* 0x080fe200000100ff */
[----:B------:R-:W-:Y:S01]  /*42f0*/  HADD2.F32 R52, -RZ, R82.H0_H0 ;  /* 0x20000052ff347230 */ /* 0x000fe20000004100 */
[-C--:B------:R-:W-:Y:S01]  /*4300*/  FFMA.FTZ R5, R53, R12.reuse, RZ ;  /* 0x0000000c35057223 */ /* 0x080fe200000100ff */
[----:B------:R-:W-:Y:S01]  /*4310*/  HADD2.F32 R56, -RZ, R58.H0_H0 ;  /* 0x2000003aff387230 */ /* 0x000fe20000004100 */
[----:B--2---:R-:W2:Y:S01]  /*4320*/  LDS.64 R14, [UR4+0x128] ;  /* 0x00012804ff0e7984 */ /* 0x004ea20008000a00 */
[----:B------:R-:W4:Y:S01]  /*4330*/  I2F.F16 R76, R76 ;  /* 0x0000004c004c7306 */ /* 0x000f220000200c00 */
[----:B------:R-:W-:Y:S01]  /*4340*/  LOP3.LUT R6, R6, 0xff, RZ, 0xc0, !PT ;  /* 0x000000ff06067812 */ /* 0x000fe200078ec0ff */
[----:B------:R-:W-:-:S02]  /*4350*/  FFMA.FTZ R12, R55, R12, RZ ;  /* 0x0000000c370c7223 */ /* 0x000fc400000100ff */
[-C--:B------:R-:W-:Y:S01]  /*4360*/  FFMA.FTZ R69, R52, R7.reuse, R13 ;  /* 0x0000000734457223 */ /* 0x080fe2000001000d */
[----:B------:R-:W-:Y:S01]  /*4370*/  IADD3 R6, -R31, R6, RZ ;  /* 0x000000061f067210 */ /* 0x000fe20007ffe1ff */
[----:B------:R-:W-:Y:S02]  /*4380*/  FFMA.FTZ R70, R56, R7, R12 ;  /* 0x0000000738467223 */ /* 0x000fe4000001000c */
[----:B------:R-:W2:Y:S01]  /*4390*/  I2F.F16 R75, R75 ;  /* 0x0000004b004b7306 */ /* 0x000ea20000200c00 */
[----:B------:R-:W-:Y:S01]  /*43a0*/  IMAD.WIDE R12, R22, c[0x0][0x18c], R36 ;  /* 0x00006300160c7a25 */ /* 0x000fe200078e0224 */
[--C-:B------:R-:W-:Y:S01]  /*43b0*/  SHF.R.U32.HI R36, RZ, 0x8, R9.reuse ;  /* 0x00000008ff247819 */ /* 0x100fe20000011609 */
[----:B0-----:R-:W-:Y:S01]  /*43c0*/  HADD2.F32 R51, -RZ, R83.H0_H0 ;  /* 0x20000053ff337230 */ /* 0x001fe20000004100 */
[----:B------:R-:W-:Y:S01]  /*43d0*/  SHF.R.U32.HI R40, RZ, 0x10, R9 ;  /* 0x00000010ff287819 */ /* 0x000fe20000011609 */
[----:B------:R-:W-:Y:S01]  /*43e0*/  HADD2.F32 R67, -RZ, R41.H0_H0 ;  /* 0x20000029ff437230 */ /* 0x000fe20000004100 */
[----:B------:R-:W-:-:S02]  /*43f0*/  LOP3.LUT R61, R36, 0xff, RZ, 0xc0, !PT ;  /* 0x000000ff243d7812 */ /* 0x000fc400078ec0ff */
[----:B------:R0:W2:Y:S01]  /*4400*/  I2F.F16 R59, R6 ;  /* 0x00000006003b7306 */ /* 0x0000a20000200c00 */
[----:B-1----:R-:W-:Y:S01]  /*4410*/  HADD2.F32 R58, -RZ, R78.H0_H0 ;  /* 0x2000004eff3a7230 */ /* 0x002fe20000004100 */
[-C--:B------:R-:W-:Y:S01]  /*4420*/  FFMA.FTZ R68, R54, R7.reuse, R5 ;  /* 0x0000000736447223 */ /* 0x080fe20000010005 */
[----:B---3--:R-:W-:Y:S01]  /*4430*/  HADD2.F32 R60, -RZ, R60.H0_H0 ;  /* 0x2000003cff3c7230 */ /* 0x008fe20000004100 */
[----:B------:R-:W-:Y:S01]  /*4440*/  LOP3.LUT R37, R9, 0xff, RZ, 0xc0, !PT ;  /* 0x000000ff09257812 */ /* 0x000fe200078ec0ff */
[----:B------:R-:W-:Y:S01]  /*4450*/  FFMA.FTZ R66, R51, R7, R4 ;  /* 0x0000000733427223 */ /* 0x000fe20000010004 */
[----:B------:R-:W-:Y:S02]  /*4460*/  IADD3 R36, -R28, R61, RZ ;  /* 0x0000003d1c247210 */ /* 0x000fe40007ffe1ff */
[----:B------:R1:W2:Y:S01]  /*4470*/  I2F.F16 R63, R62 ;  /* 0x0000003e003f7306 */ /* 0x0002a20000200c00 */
[-C--:B------:R-:W-:Y:S01]  /*4480*/  FFMA.FTZ R83, R58, R67.reuse, R69 ;  /* 0x000000433a537223 */ /* 0x080fe20000010045 */
[----:B------:R-:W-:Y:S01]  /*4490*/  LOP3.LUT R61, R40, 0xff, RZ, 0xc0, !PT ;  /* 0x000000ff283d7812 */ /* 0x000fe200078ec0ff */
[----:B0-----:R0:W3:Y:S01]  /*44a0*/  LDG.E.128.CONSTANT R4, [R12.64] ;  /* 0x0000000c0c047981 */ /* 0x0010e2000c1e9d00 */
[----:B----4-:R-:W-:Y:S01]  /*44b0*/  HADD2.F32 R57, -RZ, R76.H0_H0 ;  /* 0x2000004cff397230 */ /* 0x010fe20000004100 */
[----:B------:R-:W-:Y:S01]  /*44c0*/  FFMA.FTZ R69, R60, R67, R68 ;  /* 0x000000433c457223 */ /* 0x000fe20000010044 */
[----:B------:R-:W-:Y:S01]  /*44d0*/  HADD2.F32 R68, -RZ, R41.H1_H1 ;  /* 0x30000029ff447230 */ /* 0x000fe20000004100 */
[----:B-1----:R-:W-:Y:S01]  /*44e0*/  LOP3.LUT R62, R10, 0xff, RZ, 0xc0, !PT ;  /* 0x000000ff0a3e7812 */ /* 0x002fe200078ec0ff */
[----:B------:R-:W1:Y:S01]  /*44f0*/  I2F.F16 R77, R77 ;  /* 0x0000004d004d7306 */ /* 0x000e620000200c00 */
[----:B------:R-:W-:-:S02]  /*4500*/  IADD3 R37, -R28, R37, RZ ;  /* 0x000000251c257210 */ /* 0x000fc40007ffe1ff */
[----:B------:R-:W-:Y:S02]  /*4510*/  IADD3 R41, -R31, R62, RZ ;  /* 0x0000003e1f297210 */ /* 0x000fe40007ffe1ff */
[----:B------:R-:W-:-:S03]  /*4520*/  IADD3 R40, -R28, R61, RZ ;  /* 0x0000003d1c287210 */ /* 0x000fc60007ffe1ff */
[----:B------:R-:W4:Y:S01]  /*4530*/  I2F.F16 R65, R65 ;  /* 0x0000004100417306 */ /* 0x000f220000200c00 */
[----:B--2---:R-:W-:Y:S01]  /*4540*/  HADD2.F32 R61, -RZ, R75.H0_H0 ;  /* 0x2000004bff3d7230 */ /* 0x004fe20000004100 */
[----:B------:R-:W-:Y:S01]  /*4550*/  FFMA.FTZ R66, R57, R67, R66 ;  /* 0x0000004339427223 */ /* 0x000fe20000010042 */
[----:B------:R-:W-:-:S03]  /*4560*/  HADD2.F32 R59, -RZ, R59.H0_H0 ;  /* 0x2000003bff3b7230 */ /* 0x000fc60000004100 */
[----:B------:R-:W-:Y:S02]  /*4570*/  FFMA.FTZ R75, R61, R68, R66 ;  /* 0x000000443d4b7223 */ /* 0x000fe40000010042 */
[----:B------:R-:W2:Y:S01]  /*4580*/  I2F.F16 R87, R87 ;  /* 0x0000005700577306 */ /* 0x000ea20000200c00 */
[----:B------:R-:W-:Y:S01]  /*4590*/  SHF.R.U32.HI R66, RZ, 0x8, R10 ;  /* 0x00000008ff427819 */ /* 0x000fe2000001160a */
[----:B------:R-:W-:Y:S01]  /*45a0*/  HADD2.F32 R63, -RZ, R63.H0_H0 ;  /* 0x2000003fff3f7230 */ /* 0x000fe20000004100 */
[----:B------:R-:W-:-:S05]  /*45b0*/  FFMA.FTZ R70, R59, R67, R70 ;  /* 0x000000433b467223 */ /* 0x000fca0000010046 */
[----:B------:R-:W0:Y:S01]  /*45c0*/  I2F.F16 R79, R79 ;  /* 0x0000004f004f7306 */ /* 0x000e220000200c00 */
[----:B------:R-:W-:-:S07]  /*45d0*/  LOP3.LUT R66, R66, 0xff, RZ, 0xc0, !PT ;  /* 0x000000ff42427812 */ /* 0x000fce00078ec0ff */
[----:B------:R-:W0:Y:S01]  /*45e0*/  I2F.F16 R37, R37 ;  /* 0x0000002500257306 */ /* 0x000e220000200c00 */
[----:B------:R-:W-:-:S07]  /*45f0*/  SHF.R.U32.HI R67, RZ, 0x10, R10 ;  /* 0x00000010ff437819 */ /* 0x000fce000001160a */
[----:B------:R-:W0:Y:S01]  /*4600*/  I2F.F16 R41, R41 ;  /* 0x0000002900297306 */ /* 0x000e220000200c00 */
[----:B-1----:R-:W-:Y:S01]  /*4610*/  HADD2.F32 R62, -RZ, R77.H0_H0 ;  /* 0x2000004dff3e7230 */ /* 0x002fe20000004100 */
[----:B------:R-:W-:Y:S01]  /*4620*/  FFMA.FTZ R84, R63, R68, R70 ;  /* 0x000000443f547223 */ /* 0x000fe20000010046 */
[----:B----4-:R-:W-:Y:S01]  /*4630*/  HADD2.F32 R65, -RZ, R65.H0_H0 ;  /* 0x20000041ff417230 */ /* 0x010fe20000004100 */
[----:B------:R-:W-:-:S04]  /*4640*/  IADD3 R70, -R31, R66, RZ ;  /* 0x000000421f467210 */ /* 0x000fc80007ffe1ff */
[----:B------:R-:W1:Y:S01]  /*4650*/  I2F.F16 R86, R86 ;  /* 0x0000005600567306 */ /* 0x000e620000200c00 */
[----:B------:R-:W-:Y:S01]  /*4660*/  LOP3.LUT R66, R67, 0xff, RZ, 0xc0, !PT ;  /* 0x000000ff43427812 */ /* 0x000fe200078ec0ff */
[----:B------:R-:W-:Y:S01]  /*4670*/  FFMA.FTZ R82, R62, R68, R83 ;  /* 0x000000443e527223 */ /* 0x000fe20000010053 */
[----:B------:R-:W-:-:S05]  /*4680*/  LEA.HI R8, R8, -R29, RZ, 0x8 ;  /* 0x8000001d08087211 */ /* 0x000fca00078f40ff */
[----:B------:R-:W4:Y:S01]  /*4690*/  I2F.F16 R36, R36 ;  /* 0x0000002400247306 */ /* 0x000f220000200c00 */
[----:B------:R-:W-:Y:S01]  /*46a0*/  LEA.HI R9, R9, -R28, RZ, 0x8 ;  /* 0x8000001c09097211 */ /* 0x000fe200078f40ff */
[----:B------:R-:W-:Y:S01]  /*46b0*/  FFMA.FTZ R83, R65, R68, R69 ;  /* 0x0000004441537223 */ /* 0x000fe20000010045 */
[----:B------:R-:W-:Y:S01]  /*46c0*/  IADD3 R77, -R31, R66, RZ ;  /* 0x000000421f4d7210 */ /* 0x000fe20007ffe1ff */
[----:B--2---:R-:W-:Y:S02]  /*46d0*/  HADD2.F32 R69, -RZ, R87.H0_H0 ;  /* 0x20000057ff457230 */ /* 0x004fe40000004100 */
[----:B------:R-:W-:Y:S02]  /*46e0*/  HADD2.F32 R76, -RZ, R14.H0_H0 ;  /* 0x2000000eff4c7230 */ /* 0x000fe40000004100 */
[----:B------:R-:W-:Y:S01]  /*46f0*/  I2F.F16 R40, R40 ;  /* 0x0000002800287306 */ /* 0x000fe20000200c00 */
[----:B0-----:R-:W-:Y:S02]  /*4700*/  HADD2.F32 R66, -RZ, R79.H0_H0 ;  /* 0x2000004fff427230 */ /* 0x001fe40000004100 */
[----:B------:R-:W-:-:S02]  /*4710*/  HADD2.F32 R68, -RZ, R37.H0_H0 ;  /* 0x20000025ff447230 */ /* 0x000fc40000004100 */
[----:B------:R-:W-:Y:S01]  /*4720*/  HADD2.F32 R67, -RZ, R41.H0_H0 ;  /* 0x20000029ff437230 */ /* 0x000fe20000004100 */
[-C--:B------:R-:W-:Y:S02]  /*4730*/  FFMA.FTZ R79, R69, R76.reuse, R82 ;  /* 0x0000004c454f7223 */ /* 0x080fe40000010052 */
[----:B------:R-:W0:Y:S01]  /*4740*/  I2F.F16 R80, R80 ;  /* 0x0000005000507306 */ /* 0x000e220000200c00 */
[-C--:B------:R-:W-:Y:S01]  /*4750*/  FFMA.FTZ R41, R66, R76.reuse, R75 ;  /* 0x0000004c42297223 */ /* 0x080fe2000001004b */
[----:B------:R-:W-:Y:S01]  /*4760*/  HADD2.F32 R37, -RZ, R14.H1_H1 ;  /* 0x3000000eff257230 */ /* 0x000fe20000004100 */
[-C--:B------:R-:W-:Y:S02]  /*4770*/  FFMA.FTZ R82, R68, R76.reuse, R83 ;  /* 0x0000004c44527223 */ /* 0x080fe40000010053 */
[----:B------:R-:W-:-:S03]  /*4780*/  FFMA.FTZ R84, R67, R76, R84 ;  /* 0x0000004c43547223 */ /* 0x000fc60000010054 */
[----:B------:R-:W2:Y:S01]  /*4790*/  I2F.F16 R8, R8 ;  /* 0x0000000800087306 */ /* 0x000ea20000200c00 */
[----:B-1----:R-:W-:Y:S01]  /*47a0*/  HADD2.F32 R76, -RZ, R86.H0_H0 ;  /* 0x20000056ff4c7230 */ /* 0x002fe20000004100 */
[----:B------:R-:W-:-:S06]  /*47b0*/  LEA.HI R10, R10, -R31, RZ, 0x8 ;  /* 0x8000001f0a0a7211 */ /* 0x000fcc00078f40ff */
[----:B------:R-:W1:Y:S01]  /*47c0*/  I2F.F16 R9, R9 ;  /* 0x0000000900097306 */ /* 0x000e620000200c00 */
[----:B----4-:R-:W-:Y:S01]  /*47d0*/  HADD2.F32 R75, -RZ, R36.H0_H0 ;  /* 0x20000024ff4b7230 */ /* 0x010fe20000004100 */
[----:B------:R-:W-:Y:S01]  /*47e0*/  FFMA.FTZ R36, R76, R37, R79 ;  /* 0x000000254c247223 */ /* 0x000fe2000001004f */
[----:B------:R-:W-:-:S05]  /*47f0*/  HADD2.F32 R14, -RZ, R15.H0_H0 ;  /* 0x2000000fff0e7230 */ /* 0x000fca0000004100 */
[----:B------:R0:W4:Y:S01]  /*4800*/  I2F.F16 R74, R70 ;  /* 0x00000046004a7306 */ /* 0x0001220000200c00 */
[----:B------:R-:W-:Y:S01]  /*4810*/  HADD2.F32 R79, -RZ, R81.H0_H0 ;  /* 0x20000051ff4f7230 */ /* 0x000fe20000004100 */
[----:B------:R-:W-:-:S06]  /*4820*/  FFMA.FTZ R82, R75, R37, R82 ;  /* 0x000000254b527223 */ /* 0x000fcc0000010052 */
[----:B------:R1:W4:Y:S01]  /*4830*/  I2F.F16 R78, R77 ;  /* 0x0000004d004e7306 */ /* 0x0003220000200c00 */
[----:B0-----:R-:W-:Y:S02]  /*4840*/  HADD2.F32 R70, -RZ, R80.H0_H0 ;  /* 0x20000050ff467230 */ /* 0x001fe40000004100 */
[----:B--2---:R-:W-:Y:S02]  /*4850*/  HADD2.F32 R80, -RZ, R8.H0_H0 ;  /* 0x20000008ff507230 */ /* 0x004fe40000004100 */
[----:B-1----:R-:W-:-:S03]  /*4860*/  HADD2.F32 R77, -RZ, R40.H0_H0 ;  /* 0x20000028ff4d7230 */ /* 0x002fc60000004100 */
[----:B------:R-:W0:Y:S01]  /*4870*/  I2F.F16 R10, R10 ;  /* 0x0000000a000a7306 */ /* 0x000e220000200c00 */
[-C--:B------:R-:W-:Y:S02]  /*4880*/  FFMA.FTZ R40, R79, R14.reuse, R36 ;  /* 0x0000000e4f287223 */ /* 0x080fe40000010024 */
[-C--:B------:R-:W-:Y:S01]  /*4890*/  FFMA.FTZ R36, R77, R14.reuse, R82 ;  /* 0x0000000e4d247223 */ /* 0x080fe20000010052 */
[----:B------:R-:W-:Y:S02]  /*48a0*/  HADD2.F32 R82, -RZ, R9.H0_H0 ;  /* 0x20000009ff527230 */ /* 0x000fe40000004100 */
[----:B------:R-:W1:Y:S01]  /*48b0*/  LDS.64 R8, [UR4+0x220] ;  /* 0x00022004ff087984 */ /* 0x000e620008000a00 */
[----:B----4-:R-:W-:Y:S01]  /*48c0*/  HADD2.F32 R74, -RZ, R74.H0_H0 ;  /* 0x2000004aff4a7230 */ /* 0x010fe20000004100 */
[-C--:B------:R-:W-:Y:S01]  /*48d0*/  FFMA.FTZ R41, R70, R37.reuse, R41 ;  /* 0x0000002546297223 */ /* 0x080fe20000010029 */
[----:B------:R-:W-:Y:S02]  /*48e0*/  HADD2.F32 R72, -RZ, R72.H0_H0 ;  /* 0x20000048ff487230 */ /* 0x000fe40000004100 */
[----:B------:R-:W-:Y:S01]  /*48f0*/  HADD2.F32 R78, -RZ, R78.H0_H0 ;  /* 0x2000004eff4e7230 */ /* 0x000fe20000004100 */
[----:B------:R-:W-:Y:S01]  /*4900*/  FFMA.FTZ R37, R74, R37, R84 ;  /* 0x000000254a257223 */ /* 0x000fe20000010054 */
[----:B------:R-:W-:Y:S01]  /*4910*/  HADD2.F32 R15, -RZ, R15.H1_H1 ;  /* 0x3000000fff0f7230 */ /* 0x000fe20000004100 */
[-C--:B------:R-:W-:Y:S01]  /*4920*/  FFMA.FTZ R41, R72, R14.reuse, R41 ;  /* 0x0000000e48297223 */ /* 0x080fe20000010029 */
[----:B0-----:R-:W-:Y:S01]  /*4930*/  HADD2.F32 R81, -RZ, R10.H0_H0 ;  /* 0x2000000aff517230 */ /* 0x001fe20000004100 */
[----:B------:R-:W-:-:S02]  /*4940*/  FFMA.FTZ R14, R78, R14, R37 ;  /* 0x0000000e4e0e7223 */ /* 0x000fc40000010025 */
[----:B------:R-:W-:Y:S01]  /*4950*/  FMUL.FTZ R11, R30, R11 ;  /* 0x0000000b1e0b7220 */ /* 0x000fe20000410000 */
[----:B------:R-:W-:Y:S01]  /*4960*/  HADD2.F32 R83, -RZ, R85.H0_H0 ;  /* 0x20000055ff537230 */ /* 0x000fe20000004100 */
[----:B------:R-:W-:-:S03]  /*4970*/  FFMA.FTZ R85, R81, R15, R14 ;  /* 0x0000000f51557223 */ /* 0x000fc6000001000e */
[----:B------:R-:W-:Y:S02]  /*4980*/  F2FP.PACK_AB R14, RZ, R11 ;  /* 0x0000000bff0e723e */ /* 0x000fe400000000ff */
[----:B------:R-:W0:Y:S01]  /*4990*/  LDS.64 R10, [UR4+0x228] ;  /* 0x00022804ff0a7984 */ /* 0x000e220008000a00 */
[----:B------:R-:W-:Y:S02]  /*49a0*/  FFMA.FTZ R41, R80, R15, R41 ;  /* 0x0000000f50297223 */ /* 0x000fe40000010029 */
[----:B------:R-:W-:Y:S02]  /*49b0*/  FMUL.FTZ R73, R34, R73 ;  /* 0x0000004922497220 */ /* 0x000fe40000410000 */
[----:B------:R-:W-:Y:S02]  /*49c0*/  FMUL.FTZ R71, R32, R71 ;  /* 0x0000004720477220 */ /* 0x000fe40000410000 */
[----:B------:R-:W-:Y:S01]  /*49d0*/  FFMA.FTZ R37, R82, R15, R36 ;  /* 0x0000000f52257223 */ /* 0x000fe20000010024 */
[----:B------:R-:W-:Y:S01]  /*49e0*/  F2FP.PACK_AB R73, RZ, R73 ;  /* 0x00000049ff49723e */ /* 0x000fe200000000ff */
[----:B------:R-:W-:Y:S01]  /*49f0*/  FMUL.FTZ R41, R34, R41 ;  /* 0x0000002922297220 */ /* 0x000fe20000410000 */
[----:B------:R-:W-:Y:S01]  /*4a00*/  F2FP.PACK_AB R71, RZ, R71 ;  /* 0x00000047ff47723e */ /* 0x000fe200000000ff */
[----:B------:R-:W-:-:S02]  /*4a10*/  FMUL.FTZ R37, R32, R37 ;  /* 0x0000002520257220 */ /* 0x000fc40000410000 */
[----:B------:R-:W-:Y:S01]  /*4a20*/  FFMA.FTZ R40, R83, R15, R40 ;  /* 0x0000000f53287223 */ /* 0x000fe20000010028 */
[----:B------:R-:W-:Y:S01]  /*4a30*/  PRMT R73, R73, 0x5410, R71 ;  /* 0x0000541049497816 */ /* 0x000fe20000000047 */
[C---:B------:R-:W-:Y:S01]  /*4a40*/  FMUL.FTZ R64, R33.reuse, R64 ;  /* 0x0000004021407220 */ /* 0x040fe20000410000 */
[----:B------:R-:W-:Y:S01]  /*4a50*/  F2FP.PACK_AB R41, RZ, R41 ;  /* 0x00000029ff29723e */ /* 0x000fe200000000ff */
[----:B------:R-:W-:Y:S01]  /*4a60*/  FMUL.FTZ R40, R33, R40 ;  /* 0x0000002821287220 */ /* 0x000fe20000410000 */
[----:B------:R-:W-:Y:S01]  /*4a70*/  F2FP.PACK_AB R37, RZ, R37 ;  /* 0x00000025ff25723e */ /* 0x000fe200000000ff */
[----:B------:R-:W-:Y:S01]  /*4a80*/  FMUL.FTZ R85, R30, R85 ;  /* 0x000000551e557220 */ /* 0x000fe20000410000 */
[----:B-1----:R-:W-:Y:S02]  /*4a90*/  HADD2.F32 R36, -RZ, R8.H0_H0 ;  /* 0x20000008ff247230 */ /* 0x002fe40000004100 */
[----:B------:R-:W-:Y:S02]  /*4aa0*/  PRMT R41, R41, 0x5410, R37 ;  /* 0x0000541029297816 */ /* 0x000fe40000000025 */
[----:B------:R-:W-:Y:S01]  /*4ab0*/  F2FP.PACK_AB R15, RZ, R64 ;  /* 0x00000040ff0f723e */ /* 0x000fe200000000ff */
[----:B------:R-:W-:Y:S01]  /*4ac0*/  HFMA2.MMA R64, R73, 1, 1, R35 ;  /* 0x3c003c0049407835 */ /* 0x000fe20000000023 */
[----:B------:R-:W-:-:S02]  /*4ad0*/  F2FP.PACK_AB R40, RZ, R40 ;  /* 0x00000028ff28723e */ /* 0x000fc400000000ff */
[----:B------:R-:W-:Y:S01]  /*4ae0*/  F2FP.PACK_AB R85, RZ, R85 ;  /* 0x00000055ff55723e */ /* 0x000fe200000000ff */
[----:B------:R-:W-:Y:S01]  /*4af0*/  HADD2.F32 R35, -RZ, R8.H1_H1 ;  /* 0x30000008ff237230 */ /* 0x000fe20000004100 */
[-C--:B------:R-:W-:Y:S01]  /*4b00*/  FFMA.FTZ R8, R45, R36.reuse, RZ ;  /* 0x000000242d087223 */ /* 0x080fe200000100ff */
[----:B------:R-:W-:Y:S01]  /*4b10*/  HFMA2.MMA R48, R41, 1, 1, R48 ;  /* 0x3c003c0029307835 */ /* 0x000fe20000000030 */
[----:B------:R-:W-:Y:S01]  /*4b20*/  PRMT R85, R85, 0x5410, R40 ;  /* 0x0000541055557816 */ /* 0x000fe20000000028 */
[--C-:B------:R-:W-:Y:S01]  /*4b30*/  HADD2.F32 R37, -RZ, R9.reuse.H0_H0 ;  /* 0x20000009ff257230 */ /* 0x100fe20000004100 */
[-C--:B------:R-:W-:Y:S01]  /*4b40*/  FFMA.FTZ R41, R44, R36.reuse, RZ ;  /* 0x000000242c297223 */ /* 0x080fe200000100ff */
[----:B------:R-:W-:Y:S01]  /*4b50*/  HADD2.F32 R40, -RZ, R9.H1_H1 ;  /* 0x30000009ff287230 */ /* 0x000fe20000004100 */
[----:B------:R-:W-:Y:S02]  /*4b60*/  FFMA.FTZ R9, R53, R36, RZ ;  /* 0x0000002435097223 */ /* 0x000fe400000100ff */
[----:B------:R-:W-:-:S02]  /*4b70*/  FFMA.FTZ R8, R51, R35, R8 ;  /* 0x0000002333087223 */ /* 0x000fc40000010008 */
[----:B------:R-:W-:Y:S02]  /*4b80*/  FFMA.FTZ R36, R55, R36, RZ ;  /* 0x0000002437247223 */ /* 0x000fe400000100ff */
[-C--:B------:R-:W-:Y:S02]  /*4b90*/  FFMA.FTZ R41, R52, R35.reuse, R41 ;  /* 0x0000002334297223 */ /* 0x080fe40000010029 */
[----:B------:R-:W-:Y:S02]  /*4ba0*/  FFMA.FTZ R9, R54, R35, R9 ;  /* 0x0000002336097223 */ /* 0x000fe40000010009 */
[----:B------:R-:W-:Y:S02]  /*4bb0*/  FFMA.FTZ R8, R57, R37, R8 ;  /* 0x0000002539087223 */ /* 0x000fe40000010008 */
[----:B------:R-:W-:Y:S02]  /*4bc0*/  FFMA.FTZ R36, R56, R35, R36 ;  /* 0x0000002338247223 */ /* 0x000fe40000010024 */
[----:B------:R-:W-:-:S02]  /*4bd0*/  FFMA.FTZ R41, R58, R37, R41 ;  /* 0x000000253a297223 */ /* 0x000fc40000010029 */
[-C--:B------:R-:W-:Y:S02]  /*4be0*/  FFMA.FTZ R35, R60, R37.reuse, R9 ;  /* 0x000000253c237223 */ /* 0x080fe40000010009 */
[-C--:B------:R-:W-:Y:S01]  /*4bf0*/  FFMA.FTZ R9, R61, R40.reuse, R8 ;  /* 0x000000283d097223 */ /* 0x080fe20000010008 */
[--C-:B0-----:R-:W-:Y:S01]  /*4c00*/  HADD2.F32 R8, -RZ, R10.reuse.H0_H0 ;  /* 0x2000000aff087230 */ /* 0x101fe20000004100 */
[----:B------:R-:W-:Y:S02]  /*4c10*/  FFMA.FTZ R36, R59, R37, R36 ;  /* 0x000000253b247223 */ /* 0x000fe40000010024 */
[-C--:B------:R-:W-:Y:S02]  /*4c20*/  FFMA.FTZ R84, R62, R40.reuse, R41 ;  /* 0x000000283e547223 */ /* 0x080fe40000010029 */
[-C--:B------:R-:W-:Y:S01]  /*4c30*/  FFMA.FTZ R41, R65, R40.reuse, R35 ;  /* 0x0000002841297223 */ /* 0x080fe20000010023 */
[----:B------:R-:W-:Y:S01]  /*4c40*/  HADD2.F32 R35, -RZ, R10.H1_H1 ;  /* 0x3000000aff237230 */ /* 0x000fe20000004100 */
[----:B------:R-:W-:-:S02]  /*4c50*/  FFMA.FTZ R71, R63, R40, R36 ;  /* 0x000000283f477223 */ /* 0x000fc40000010024 */
[-C--:B------:R-:W-:Y:S01]  /*4c60*/  FFMA.FTZ R9, R66, R8.reuse, R9 ;  /* 0x0000000842097223 */ /* 0x080fe20000010009 */
[--C-:B------:R-:W-:Y:S01]  /*4c70*/  HADD2.F32 R40, -RZ, R11.reuse.H0_H0 ;  /* 0x2000000bff287230 */ /* 0x100fe20000004100 */
[-C--:B------:R-:W-:Y:S02]  /*4c80*/  FFMA.FTZ R84, R69, R8.reuse, R84 ;  /* 0x0000000845547223 */ /* 0x080fe40000010054 */
[----:B------:R-:W-:Y:S01]  /*4c90*/  IMAD.WIDE R12, R22, c[0x0][0x18c], R12 ;  /* 0x00006300160c7a25 */ /* 0x000fe200078e020c */
[----:B------:R-:W-:Y:S01]  /*4ca0*/  HADD2.F32 R73, -RZ, R11.H1_H1 ;  /* 0x3000000bff497230 */ /* 0x000fe20000004100 */
[----:B------:R-:W-:Y:S01]  /*4cb0*/  PRMT R14, R14, 0x5410, R15 ;  /* 0x000054100e0e7816 */ /* 0x000fe2000000000f */
[----:B------:R-:W-:Y:S01]  /*4cc0*/  LDS.64 R36, [UR4+0x328] ;  /* 0x00032804ff247984 */ /* 0x000fe20008000a00 */
[-C--:B------:R-:W-:Y:S02]  /*4cd0*/  FFMA.FTZ R10, R68, R8.reuse, R41 ;  /* 0x00000008440a7223 */ /* 0x080fe40000010029 */
[----:B------:R-:W-:-:S02]  /*4ce0*/  FFMA.FTZ R8, R67, R8, R71 ;  /* 0x0000000843087223 */ /* 0x000fc40000010047 */
[-C--:B------:R-:W-:Y:S02]  /*4cf0*/  FFMA.FTZ R9, R70, R35.reuse, R9 ;  /* 0x0000002346097223 */ /* 0x080fe40000010009 */
[-C--:B------:R-:W-:Y:S02]  /*4d00*/  FFMA.FTZ R84, R76, R35.reuse, R84 ;  /* 0x000000234c547223 */ /* 0x080fe40000010054 */
[-C--:B------:R-:W-:Y:S02]  /*4d10*/  FFMA.FTZ R71, R75, R35.reuse, R10 ;  /* 0x000000234b477223 */ /* 0x080fe4000001000a */
[----:B------:R-:W-:Y:S02]  /*4d20*/  FFMA.FTZ R35, R74, R35, R8 ;  /* 0x000000234a237223 */ /* 0x000fe40000010008 */
[----:B------:R-:W-:Y:S02]  /*4d30*/  FFMA.FTZ R41, R72, R40, R9 ;  /* 0x0000002848297223 */ /* 0x000fe40000010009 */
[----:B------:R-:W2:Y:S01]  /*4d40*/  LDG.E.128.CONSTANT R8, [R12.64] ;  /* 0x0000000c0c087981 */ /* 0x000ea2000c1e9d00 */
[----:B------:R-:W-:-:S03]  /*4d50*/  HADD2 R38, R14, R38 ;  /* 0x000000260e267230 */ /* 0x000fc60000000000 */
[----:B------:R-:W0:Y:S01]  /*4d60*/  LDS.64 R14, [UR4+0x320] ;  /* 0x00032004ff0e7984 */ /* 0x000e220008000a00 */
[----:B------:R-:W-:Y:S02]  /*4d70*/  FMUL.FTZ R88, R33, R88 ;  /* 0x0000005821587220 */ /* 0x000fe40000410000 */
[----:B------:R-:W-:-:S03]  /*4d80*/  FMUL.FTZ R93, R30, R93 ;  /* 0x0000005d1e5d7220 */ /* 0x000fc60000410000 */
[----:B------:R-:W-:Y:S02]  /*4d90*/  F2FP.PACK_AB R88, RZ, R88 ;  /* 0x00000058ff58723e */ /* 0x000fe400000000ff */
[----:B------:R-:W-:Y:S01]  /*4da0*/  F2FP.PACK_AB R93, RZ, R93 ;  /* 0x0000005dff5d723e */ /* 0x000fe200000000ff */
[-C--:B------:R-:W-:Y:S02]  /*4db0*/  FFMA.FTZ R86, R79, R40.reuse, R84 ;  /* 0x000000284f567223 */ /* 0x080fe40000010054 */
[-C--:B------:R-:W-:Y:S01]  /*4dc0*/  FFMA.FTZ R71, R77, R40.reuse, R71 ;  /* 0x000000284d477223 */ /* 0x080fe20000010047 */
[----:B------:R-:W-:Y:S01]  /*4dd0*/  PRMT R93, R93, 0x5410, R88 ;  /* 0x000054105d5d7816 */ /* 0x000fe20000000058 */
[----:B------:R-:W-:Y:S01]  /*4de0*/  FFMA.FTZ R84, R78, R40, R35 ;  /* 0x000000284e547223 */ /* 0x000fe20000010023 */
[----:B------:R-:W-:Y:S01]  /*4df0*/  HADD2 R49, R85, R49 ;  /* 0x0000003155317230 */ /* 0x000fe20000000000 */
[-C--:B------:R-:W-:Y:S02]  /*4e00*/  FFMA.FTZ R41, R80, R73.reuse, R41 ;  /* 0x0000004950297223 */ /* 0x080fe40000010029 */
[----:B------:R-:W-:-:S02]  /*4e10*/  FFMA.FTZ R40, R83, R73, R86 ;  /* 0x0000004953287223 */ /* 0x000fc40000010056 */
[-C--:B------:R-:W-:Y:S02]  /*4e20*/  FFMA.FTZ R71, R82, R73.reuse, R71 ;  /* 0x0000004952477223 */ /* 0x080fe40000010047 */
[----:B------:R-:W-:Y:S01]  /*4e30*/  FFMA.FTZ R35, R81, R73, R84 ;  /* 0x0000004951237223 */ /* 0x000fe20000010054 */
[--C-:B0-----:R-:W-:Y:S02]  /*4e40*/  HADD2.F32 R88, -RZ, R14.reuse.H0_H0 ;  /* 0x2000000eff587230 */ /* 0x101fe40000004100 */
[----:B------:R-:W-:-:S03]  /*4e50*/  HADD2.F32 R73, -RZ, R14.H1_H1 ;  /* 0x3000000eff497230 */ /* 0x000fc60000004100 */
        /* <DEDUP_REMOVED lines=34> */
[----:B------:R-:W-:Y:S02]  /*5080*/  FMUL.FTZ R41, R34, R41 ;  /* 0x0000002922297220 */ /* 0x000fe40000410000 */
[----:B------:R-:W-:Y:S01]  /*5090*/  FMUL.FTZ R71, R32, R71 ;  /* 0x0000004720477220 */ /* 0x000fe20000410000 */
[----:B------:R-:W-:Y:S02]  /*50a0*/  HADD2.F32 R37, -RZ, R37.H1_H1 ;  /* 0x30000025ff257230 */ /* 0x000fe40000004100 */
[----:B------:R-:W-:Y:S02]  /*50b0*/  F2FP.PACK_AB R41, RZ, R41 ;  /* 0x00000029ff29723e */ /* 0x000fe400000000ff */
[----:B------:R-:W-:Y:S01]  /*50c0*/  F2FP.PACK_AB R71, RZ, R71 ;  /* 0x00000047ff47723e */ /* 0x000fe200000000ff */
[----:B------:R-:W-:-:S02]  /*50d0*/  FFMA.FTZ R73, R80, R37, R36 ;  /* 0x0000002550497223 */ /* 0x000fc40000010024 */
[----:B------:R-:W-:Y:S01]  /*50e0*/  FMUL.FTZ R35, R30, R35 ;  /* 0x000000231e237220 */ /* 0x000fe20000410000 */
[----:B------:R-:W-:Y:S01]  /*50f0*/  PRMT R41, R41, 0x5410, R71 ;  /* 0x0000541029297816 */ /* 0x000fe20000000047 */
[----:B------:R-:W-:Y:S02]  /*5100*/  FMUL.FTZ R36, R34, R73 ;  /* 0x0000004922247220 */ /* 0x000fe40000410000 */
[----:B------:R-:W-:Y:S01]  /*5110*/  FMUL.FTZ R40, R33, R40 ;  /* 0x0000002821287220 */ /* 0x000fe20000410000 */
[----:B------:R-:W-:Y:S01]  /*5120*/  F2FP.PACK_AB R71, RZ, R35 ;  /* 0x00000023ff47723e */ /* 0x000fe200000000ff */
[-C--:B------:R-:W-:Y:S01]  /*5130*/  FFMA.FTZ R88, R83, R37.reuse, R88 ;  /* 0x0000002553587223 */ /* 0x080fe20000010058 */
[----:B------:R-:W-:Y:S01]  /*5140*/  HFMA2.MMA R35, R41, 1, 1, R47 ;  /* 0x3c003c0029237835 */ /* 0x000fe2000000002f */
[-C--:B------:R-:W-:Y:S01]  /*5150*/  FFMA.FTZ R85, R82, R37.reuse, R84 ;  /* 0x0000002552557223 */ /* 0x080fe20000010054 */
[----:B------:R-:W-:Y:S01]  /*5160*/  F2FP.PACK_AB R47, RZ, R36 ;  /* 0x00000024ff2f723e */ /* 0x000fe200000000ff */
[----:B------:R-:W-:Y:S01]  /*5170*/  FFMA.FTZ R87, R81, R37, R86 ;  /* 0x0000002551577223 */ /* 0x000fe20000010056 */
[----:B------:R-:W-:Y:S01]  /*5180*/  F2FP.PACK_AB R73, RZ, R40 ;  /* 0x00000028ff49723e */ /* 0x000fe200000000ff */
[----:B------:R-:W1:Y:S04]  /*5190*/  LDS.64 R36, [UR4+0x28] ;  /* 0x00002804ff247984 */ /* 0x000e680008000a00 */
[----:B------:R-:W4:Y:S01]  /*51a0*/  LDS.64 R40, [UR4+0x420] ;  /* 0x00042004ff287984 */ /* 0x000f220008000a00 */
[----:B------:R-:W-:-:S02]  /*51b0*/  FMUL.FTZ R85, R32, R85 ;  /* 0x0000005520557220 */ /* 0x000fc40000410000 */
[----:B------:R-:W-:Y:S02]  /*51c0*/  FMUL.FTZ R88, R33, R88 ;  /* 0x0000005821587220 */ /* 0x000fe40000410000 */
[----:B------:R-:W-:Y:S01]  /*51d0*/  FMUL.FTZ R87, R30, R87 ;  /* 0x000000571e577220 */ /* 0x000fe20000410000 */
[----:B------:R-:W-:Y:S02]  /*51e0*/  F2FP.PACK_AB R85, RZ, R85 ;  /* 0x00000055ff55723e */ /* 0x000fe400000000ff */
[----:B------:R-:W-:Y:S02]  /*51f0*/  F2FP.PACK_AB R88, RZ, R88 ;  /* 0x00000058ff58723e */ /* 0x000fe400000000ff */
[----:B------:R-:W-:Y:S02]  /*5200*/  F2FP.PACK_AB R87, RZ, R87 ;  /* 0x00000057ff57723e */ /* 0x000fe400000000ff */
[----:B------:R-:W-:Y:S02]  /*5210*/  PRMT R47, R47, 0x5410, R85 ;  /* 0x000054102f2f7816 */ /* 0x000fe40000000055 */
[----:B------:R-:W-:Y:S01]  /*5220*/  PRMT R71, R71, 0x5410, R73 ;  /* 0x0000541047477816 */ /* 0x000fe20000000049 */
[----:B0-----:R-:W-:Y:S01]  /*5230*/  HADD2.F32 R84, -RZ, R14.H0_H0 ;  /* 0x2000000eff547230 */ /* 0x001fe20000004100 */
[----:B------:R-:W-:-:S02]  /*5240*/  PRMT R87, R87, 0x5410, R88 ;  /* 0x0000541057577816 */ /* 0x000fc40000000058 */
[----:B------:R-:W-:Y:S01]  /*5250*/  HFMA2.MMA R47, R47, 1, 1, R39 ;  /* 0x3c003c002f2f7835 */ /* 0x000fe20000000027 */
[----:B------:R-:W-:Y:S01]  /*5260*/  HADD2 R46, R71, R46 ;  /* 0x0000002e472e7230 */ /* 0x000fe20000000000 */
[C---:B------:R-:W-:Y:S01]  /*5270*/  FFMA.FTZ R73, R84.reuse, R44, RZ ;  /* 0x0000002c54497223 */ /* 0x040fe200000100ff */
[----:B------:R-:W-:Y:S01]  /*5280*/  HADD2 R39, R87, R42 ;  /* 0x0000002a57277230 */ /* 0x000fe20000000000 */
[C---:B------:R-:W-:Y:S01]  /*5290*/  FFMA.FTZ R42, R84.reuse, R53, RZ ;  /* 0x00000035542a7223 */ /* 0x040fe200000100ff */
[----:B------:R-:W-:Y:S01]  /*52a0*/  HADD2.F32 R71, -RZ, R14.H1_H1 ;  /* 0x3000000eff477230 */ /* 0x000fe20000004100 */
[----:B------:R-:W-:Y:S02]  /*52b0*/  FFMA.FTZ R14, R45, R84, RZ ;  /* 0x000000542d0e7223 */ /* 0x000fe400000100ff */
[----:B------:R-:W-:Y:S02]  /*52c0*/  FFMA.FTZ R84, R84, R55, RZ ;  /* 0x0000003754547223 */ /* 0x000fe400000100ff */
[----:B------:R-:W-:-:S02]  /*52d0*/  FFMA.FTZ R85, R71, R52, R73 ;  /* 0x0000003447557223 */ /* 0x000fc40000010049 */
[----:B------:R-:W-:Y:S02]  /*52e0*/  FFMA.FTZ R14, R51, R71, R14 ;  /* 0x00000047330e7223 */ /* 0x000fe4000001000e */
[C---:B------:R-:W-:Y:S02]  /*52f0*/  FFMA.FTZ R73, R71.reuse, R54, R42 ;  /* 0x0000003647497223 */ /* 0x040fe4000001002a */
[----:B------:R-:W-:Y:S01]  /*5300*/  FFMA.FTZ R84, R71, R56, R84 ;  /* 0x0000003847547223 */ /* 0x000fe20000010054 */
[--C-:B------:R-:W-:Y:S02]  /*5310*/  HADD2.F32 R71, -RZ, R15.reuse.H0_H0 ;  /* 0x2000000fff477230 */ /* 0x100fe40000004100 */
[----:B------:R-:W-:-:S03]  /*5320*/  HADD2.F32 R42, -RZ, R15.H1_H1 ;  /* 0x3000000fff2a7230 */ /* 0x000fc60000004100 */
[----:B------:R-:W-:Y:S02]  /*5330*/  FFMA.FTZ R14, R57, R71, R14 ;  /* 0x00000047390e7223 */ /* 0x000fe4000001000e */
[C---:B------:R-:W-:Y:S02]  /*5340*/  FFMA.FTZ R85, R71.reuse, R58, R85 ;  /* 0x0000003a47557223 */ /* 0x040fe40000010055 */
[C---:B------:R-:W-:Y:S02]  /*5350*/  FFMA.FTZ R73, R71.reuse, R60, R73 ;  /* 0x0000003c47497223 */ /* 0x040fe40000010049 */
[----:B------:R-:W-:Y:S02]  /*5360*/  FFMA.FTZ R84, R71, R59, R84 ;  /* 0x0000003b47547223 */ /* 0x000fe40000010054 */
[----:B------:R-:W-:Y:S01]  /*5370*/  FFMA.FTZ R15, R61, R42, R14 ;  /* 0x0000002a3d0f7223 */ /* 0x000fe2000001000e */
[----:B-1----:R-:W-:Y:S01]  /*5380*/  HADD2.F32 R14, -RZ, R36.H0_H0 ;  /* 0x20000024ff0e7230 */ /* 0x002fe20000004100 */
[C---:B------:R-:W-:Y:S01]  /*5390*/  FFMA.FTZ R85, R42.reuse, R62, R85 ;  /* 0x0000003e2a557223 */ /* 0x040fe20000010055 */
[----:B----4-:R-:W-:Y:S01]  /*53a0*/  HADD2.F32 R86, -RZ, R40.H0_H0 ;  /* 0x20000028ff567230 */ /* 0x010fe20000004100 */
[----:B------:R-:W-:-:S02]  /*53b0*/  FFMA.FTZ R73, R42, R65, R73 ;  /* 0x000000412a497223 */ /* 0x000fc40000010049 */
[----:B------:R-:W-:Y:S02]  /*53c0*/  FFMA.FTZ R71, R42, R63, R84 ;  /* 0x0000003f2a477223 */ /* 0x000fe40000010054 */
[----:B------:R-:W-:Y:S01]  /*53d0*/  FFMA.FTZ R42, R66, R14, R15 ;  /* 0x0000000e422a7223 */ /* 0x000fe2000001000f */
[----:B------:R-:W-:Y:S01]  /*53e0*/  HADD2.F32 R15, -RZ, R40.H1_H1 ;  /* 0x30000028ff0f7230 */ /* 0x000fe20000004100 */
[C---:B------:R-:W-:Y:S02]  /*53f0*/  FFMA.FTZ R85, R14.reuse, R69, R85 ;  /* 0x000000450e557223 */ /* 0x040fe40000010055 */
        /* <DEDUP_REMOVED lines=10> */
[----:B------:R-:W0:Y:S01]  /*54a0*/  LDS.64 R14, [UR4+0x428] ;  /* 0x00042804ff0e7984 */ /* 0x000e220008000a00 */
[----:B---3--:R-:W-:Y:S01]  /*54b0*/  LOP3.LUT R51, R7, 0xff, RZ, 0xc0, !PT ;  /* 0x000000ff07337812 */ /* 0x008fe200078ec0ff */
[----:B------:R-:W-:-:S03]  /*54c0*/  HADD2.F32 R45, -RZ, R36.H1_H1 ;  /* 0x30000024ff2d7230 */ /* 0x000fc60000004100 */
[----:B------:R-:W-:Y:S01]  /*54d0*/  IADD3 R52, -R18, R51, RZ ;  /* 0x0000003312347210 */ /* 0x000fe20007ffe1ff */
[--C-:B------:R-:W-:Y:S01]  /*54e0*/  HADD2.F32 R36, -RZ, R37.reuse.H0_H0 ;  /* 0x20000025ff247230 */ /* 0x100fe20000004100 */
[----:B------:R-:W-:Y:S01]  /*54f0*/  SHF.R.U32.HI R51, RZ, 0x8, R4 ;  /* 0x00000008ff337819 */ /* 0x000fe20000011604 */
[----:B------:R-:W-:Y:S01]  /*5500*/  HADD2.F32 R40, -RZ, R37.H1_H1 ;  /* 0x30000025ff287230 */ /* 0x000fe20000004100 */
[----:B------:R-:W-:Y:S02]  /*5510*/  FFMA.FTZ R37, R70, R45, R42 ;  /* 0x0000002d46257223 */ /* 0x000fe4000001002a */
[----:B------:R-:W-:Y:S01]  /*5520*/  FFMA.FTZ R84, R45, R75, R84 ;  /* 0x0000004b2d547223 */ /* 0x000fe20000010054 */
[----:B------:R-:W-:Y:S01]  /*5530*/  LOP3.LUT R88, R51, 0xff, RZ, 0xc0, !PT ;  /* 0x000000ff33587812 */ /* 0x000fe200078ec0ff */
[C---:B------:R-:W-:Y:S01]  /*5540*/  FFMA.FTZ R85, R45.reuse, R76, R85 ;  /* 0x0000004c2d557223 */ /* 0x040fe20000010055 */
[----:B------:R-:W-:Y:S01]  /*5550*/  SHF.R.U32.HI R51, RZ, 0x8, R7 ;  /* 0x00000008ff337819 */ /* 0x000fe20000011607 */
[----:B------:R-:W-:-:S02]  /*5560*/  FFMA.FTZ R71, R45, R74, R71 ;  /* 0x0000004a2d477223 */ /* 0x000fc40000010047 */
[----:B------:R-:W-:Y:S02]  /*5570*/  FFMA.FTZ R37, R72, R36, R37 ;  /* 0x0000002448257223 */ /* 0x000fe40000010025 */
[C---:B------:R-:W-:Y:S01]  /*5580*/  FFMA.FTZ R45, R36.reuse, R77, R84 ;  /* 0x0000004d242d7223 */ /* 0x040fe20000010054 */
[----:B------:R-:W-:Y:S01]  /*5590*/  HADD2.F32 R55, -RZ, R41.H0_H0 ;  /* 0x20000029ff377230 */ /* 0x000fe20000004100 */
[C---:B------:R-:W-:Y:S01]  /*55a0*/  FFMA.FTZ R85, R36.reuse, R79, R85 ;  /* 0x0000004f24557223 */ /* 0x040fe20000010055 */
[----:B------:R-:W-:Y:S01]  /*55b0*/  LOP3.LUT R87, R51, 0xff, RZ, 0xc0, !PT ;  /* 0x000000ff33577812 */ /* 0x000fe200078ec0ff */
[----:B------:R-:W-:Y:S02]  /*55c0*/  FFMA.FTZ R71, R36, R78, R71 ;  /* 0x0000004e24477223 */ /* 0x000fe40000010047 */
[----:B------:R-:W-:Y:S02]  /*55d0*/  FFMA.FTZ R51, R80, R40, R37 ;  /* 0x0000002850337223 */ /* 0x000fe40000010025 */
[----:B------:R-:W-:-:S02]  /*55e0*/  FFMA.FTZ R37, R40, R82, R45 ;  /* 0x0000005228257223 */ /* 0x000fc4000001002d */
[C---:B------:R-:W-:Y:S02]  /*55f0*/  FFMA.FTZ R36, R40.reuse, R83, R85 ;  /* 0x0000005328247223 */ /* 0x040fe40000010055 */
        /* <DEDUP_REMOVED lines=10> */
[--C-:B0-----:R-:W-:Y:S02]  /*56a0*/  HADD2.F32 R40, -RZ, R14.reuse.H0_H0 ;  /* 0x2000000eff287230 */ /* 0x101fe40000004100 */
[----:B------:R-:W-:-:S03]  /*56b0*/  HADD2.F32 R41, -RZ, R14.H1_H1 ;  /* 0x3000000eff297230 */ /* 0x000fc60000004100 */
[-C--:B------:R-:W-:Y:S02]  /*56c0*/  FFMA.FTZ R61, R66, R40.reuse, R61 ;  /* 0x00000028423d7223 */ /* 0x080fe4000001003d */
        /* <DEDUP_REMOVED lines=8> */
[----:B------:R-:W-:Y:S01]  /*5750*/  SHF.R.U32.HI R44, RZ, 0x10, R7 ;  /* 0x00000010ff2c7819 */ /* 0x000fe20000011607 */
[----:B------:R-:W-:Y:S01]  /*5760*/  FFMA.FTZ R61, R72, R14, R61 ;  /* 0x0000000e483d7223 */ /* 0x000fe2000001003d */
[----:B------:R-:W-:Y:S01]  /*5770*/  LEA.HI R63, R7, -R18, RZ, 0x8 ;  /* 0x80000012073f7211 */ /* 0x000fe200078f40ff */
[-C--:B------:R-:W-:Y:S01]  /*5780*/  FFMA.FTZ R62, R79, R14.reuse, R62 ;  /* 0x0000000e4f3e7223 */ /* 0x080fe2000001003e */
[----:B------:R-:W-:Y:S01]  /*5790*/  HADD2.F32 R15, -RZ, R15.H1_H1 ;  /* 0x3000000fff0f7230 */ /* 0x000fe20000004100 */
[-C--:B------:R-:W-:Y:S01]  /*57a0*/  FFMA.FTZ R68, R77, R14.reuse, R68 ;  /* 0x0000000e4d447223 */ /* 0x080fe20000010044 */
[----:B------:R-:W-:Y:S01]  /*57b0*/  LOP3.LUT R7, R5, 0xff, RZ, 0xc0, !PT ;  /* 0x000000ff05077812 */ /* 0x000fe200078ec0ff */
[----:B------:R-:W-:-:S02]  /*57c0*/  FFMA.FTZ R14, R78, R14, R41 ;  /* 0x0000000e4e0e7223 */ /* 0x000fc40000010029 */
[----:B------:R-:W-:Y:S01]  /*57d0*/  FFMA.FTZ R61, R80, R15, R61 ;  /* 0x0000000f503d7223 */ /* 0x000fe2000001003d */
[----:B------:R-:W-:Y:S01]  /*57e0*/  IADD3 R59, -R28, R7, RZ ;  /* 0x000000071c3b7210 */ /* 0x000fe20007ffe1ff */
[-C--:B------:R-:W-:Y:S02]  /*57f0*/  FFMA.FTZ R62, R83, R15.reuse, R62 ;  /* 0x0000000f533e7223 */ /* 0x080fe4000001003e */
[-C--:B------:R-:W-:Y:S02]  /*5800*/  FFMA.FTZ R7, R82, R15.reuse, R68 ;  /* 0x0000000f52077223 */ /* 0x080fe40000010044 */
[----:B------:R-:W-:Y:S02]  /*5810*/  FFMA.FTZ R81, R81, R15, R14 ;  /* 0x0000000f51517223 */ /* 0x000fe4000001000e */
[----:B------:R-:W0:Y:S01]  /*5820*/  LDS.64 R14, [UR4+0x130] ;  /* 0x00013004ff0e7984 */ /* 0x000e220008000a00 */
[----:B------:R-:W-:Y:S01]  /*5830*/  SHF.R.U32.HI R40, RZ, 0x8, R5 ;  /* 0x00000008ff287819 */ /* 0x000fe20000011605 */
[----:B------:R-:W-:Y:S01]  /*5840*/  FMUL.FTZ R51, R34, R51 ;  /* 0x0000003322337220 */ /* 0x000fe20000410000 */
[----:B------:R-:W-:-:S02]  /*5850*/  LOP3.LUT R54, R4, 0xff, RZ, 0xc0, !PT ;  /* 0x000000ff04367812 */ /* 0x000fc400078ec0ff */
[----:B------:R-:W-:Y:S01]  /*5860*/  LOP3.LUT R41, R40, 0xff, RZ, 0xc0, !PT ;  /* 0x000000ff28297812 */ /* 0x000fe200078ec0ff */
[----:B------:R-:W-:Y:S01]  /*5870*/  FMUL.FTZ R37, R32, R37 ;  /* 0x0000002520257220 */ /* 0x000fe20000410000 */
[----:B------:R-:W-:Y:S01]  /*5880*/  LOP3.LUT R40, R6, 0xff, RZ, 0xc0, !PT ;  /* 0x000000ff06287812 */ /* 0x000fe200078ec0ff */
[----:B------:R-:W-:Y:S01]  /*5890*/  FMUL.FTZ R36, R33, R36 ;  /* 0x0000002421247220 */ /* 0x000fe20000410000 */
[----:B------:R-:W-:Y:S01]  /*58a0*/  LOP3.LUT R57, R44, 0xff, RZ, 0xc0, !PT ;  /* 0x000000ff2c397812 */ /* 0x000fe200078ec0ff */
[----:B------:R-:W-:Y:S01]  /*58b0*/  FMUL.FTZ R45, R30, R45 ;  /* 0x0000002d1e2d7220 */ /* 0x000fe20000410000 */
[----:B------:R-:W-:Y:S02]  /*58c0*/  IADD3 R54, -R29, R54, RZ ;  /* 0x000000361d367210 */ /* 0x000fe40007ffe1ff */
[----:B------:R-:W-:Y:S02]  /*58d0*/  IADD3 R41, -R28, R41, RZ ;  /* 0x000000291c297210 */ /* 0x000fe40007ffe1ff */
[----:B------:R-:W-:Y:S01]  /*58e0*/  IADD3 R44, -R31, R40, RZ ;  /* 0x000000281f2c7210 */ /* 0x000fe20007ffe1ff */
[----:B------:R-:W-:Y:S01]  /*58f0*/  FMUL.FTZ R89, R34, R89 ;  /* 0x0000005922597220 */ /* 0x000fe20000410000 */
[----:B------:R-:W-:Y:S01]  /*5900*/  SHF.R.U32.HI R40, RZ, 0x10, R5 ;  /* 0x00000010ff287819 */ /* 0x000fe20000011605 */
[----:B------:R-:W-:Y:S01]  /*5910*/  FMUL.FTZ R91, R32, R91 ;  /* 0x0000005b205b7220 */ /* 0x000fe20000410000 */
[----:B------:R-:W-:-:S02]  /*5920*/  F2FP.PACK_AB R51, RZ, R51 ;  /* 0x00000033ff33723e */ /* 0x000fc400000000ff */
[----:B------:R-:W-:Y:S01]  /*5930*/  F2FP.PACK_AB R37, RZ, R37 ;  /* 0x00000025ff25723e */ /* 0x000fe200000000ff */
[----:B------:R1:W-:Y:S01]  /*5940*/  I2F.F16 R42, R54 ;  /* 0x00000036002a7306 */ /* 0x0003e20000200c00 */
[----:B------:R-:W-:Y:S02]  /*5950*/  F2FP.PACK_AB R36, RZ, R36 ;  /* 0x00000024ff24723e */ /* 0x000fe400000000ff */
[----:B------:R-:W-:Y:S02]  /*5960*/  F2FP.PACK_AB R45, RZ, R45 ;  /* 0x0000002dff2d723e */ /* 0x000fe400000000ff */
[----:B------:R-:W-:-:S03]  /*5970*/  SHF.R.U32.HI R56, RZ, 0x8, R6 ;  /* 0x00000008ff387819 */ /* 0x000fc60000011606 */
[----:B------:R3:W-:Y:S01]  /*5980*/  I2F.F16 R60, R41 ;  /* 0x00000029003c7306 */ /* 0x0007e20000200c00 */
[----:B-1----:R-:W-:Y:S02]  /*5990*/  SHF.R.U32.HI R54, RZ, 0x10, R4 ;  /* 0x00000010ff367819 */ /* 0x002fe40000011604 */
[----:B------:R-:W-:Y:S01]  /*59a0*/  PRMT R51, R51, 0x5410, R37 ;  /* 0x0000541033337816 */ /* 0x000fe20000000025 */
[----:B------:R-:W-:Y:S01]  /*59b0*/  FMUL.FTZ R61, R34, R61 ;  /* 0x0000003d223d7220 */ /* 0x000fe20000410000 */
[----:B------:R-:W-:Y:S01]  /*59c0*/  F2FP.PACK_AB R89, RZ, R89 ;  /* 0x00000059ff59723e */ /* 0x000fe200000000ff */
[----:B------:R-:W-:Y:S01]  /*59d0*/  FMUL.FTZ R7, R32, R7 ;  /* 0x0000000720077220 */ /* 0x000fe20000410000 */
[----:B------:R-:W-:Y:S02]  /*59e0*/  F2FP.PACK_AB R91, RZ, R91 ;  /* 0x0000005bff5b723e */ /* 0x000fe400000000ff */
[----:B---3--:R-:W-:Y:S02]  /*59f0*/  LOP3.LUT R41, R40, 0xff, RZ, 0xc0, !PT ;  /* 0x000000ff28297812 */ /* 0x008fe400078ec0ff */
[----:B------:R-:W-:-:S02]  /*5a00*/  SHF.R.U32.HI R40, RZ, 0x10, R6 ;  /* 0x00000010ff287819 */ /* 0x000fc40000011606 */
[----:B------:R-:W-:Y:S02]  /*5a10*/  IADD3 R53, -R29, R88, RZ ;  /* 0x000000581d357210 */ /* 0x000fe40007ffe1ff */
[----:B------:R-:W-:Y:S01]  /*5a20*/  PRMT R36, R45, 0x5410, R36 ;  /* 0x000054102d247816 */ /* 0x000fe20000000024 */
[----:B------:R-:W-:Y:S01]  /*5a30*/  FMUL.FTZ R62, R33, R62 ;  /* 0x0000003e213e7220 */ /* 0x000fe20000410000 */
[----:B------:R-:W-:Y:S01]  /*5a40*/  LOP3.LUT R84, R54, 0xff, RZ, 0xc0, !PT ;  /* 0x000000ff36547812 */ /* 0x000fe200078ec0ff */
[----:B------:R-:W-:Y:S01]  /*5a50*/  FMUL.FTZ R81, R30, R81 ;  /* 0x000000511e517220 */ /* 0x000fe20000410000 */
[----:B------:R-:W-:Y:S02]  /*5a60*/  LOP3.LUT R56, R56, 0xff, RZ, 0xc0, !PT ;  /* 0x000000ff38387812 */ /* 0x000fe400078ec0ff */
[----:B------:R-:W-:Y:S01]  /*5a70*/  LOP3.LUT R40, R40, 0xff, RZ, 0xc0, !PT ;  /* 0x000000ff28287812 */ /* 0x000fe200078ec0ff */
[----:B------:R-:W-:Y:S01]  /*5a80*/  HFMA2.MMA R45, R51, 1, 1, R64 ;  /* 0x3c003c00332d7835 */ /* 0x000fe20000000040 */
[----:B------:R-:W-:-:S02]  /*5a90*/  PRMT R89, R89, 0x5410, R91 ;  /* 0x0000541059597816 */ /* 0x000fc4000000005b */
[----:B------:R-:W-:Y:S01]  /*5aa0*/  IADD3 R87, -R18, R87, RZ ;  /* 0x0000005712577210 */ /* 0x000fe20007ffe1ff */
[----:B------:R-:W-:Y:S01]  /*5ab0*/  HADD2 R51, R36, R38 ;  /* 0x0000002624337230 */ /* 0x000fe20000000000 */
[----:B------:R-:W-:Y:S01]  /*5ac0*/  IADD3 R55, -R29, R84, RZ ;  /* 0x000000541d377210 */ /* 0x000fe20007ffe1ff */
[----:B------:R-:W1:Y:S01]  /*5ad0*/  I2F.F16 R53, R53 ;  /* 0x0000003500357306 */ /* 0x000e620000200c00 */
[----:B------:R-:W-:Y:S02]  /*5ae0*/  F2FP.PACK_AB R61, RZ, R61 ;  /* 0x0000003dff3d723e */ /* 0x000fe400000000ff */
[----:B------:R-:W-:Y:S02]  /*5af0*/  F2FP.PACK_AB R7, RZ, R7 ;  /* 0x00000007ff07723e */ /* 0x000fe400000000ff */
[C---:B------:R-:W-:Y:S02]  /*5b00*/  IADD3 R65, -R31.reuse, R56, RZ ;  /* 0x000000381f417210 */ /* 0x040fe40007ffe1ff */
[----:B------:R-:W-:Y:S01]  /*5b10*/  F2FP.PACK_AB R62, RZ, R62 ;  /* 0x0000003eff3e723e */ /* 0x000fe200000000ff */
[----:B------:R-:W3:Y:S01]  /*5b20*/  I2F.F16 R54, R87 ;  /* 0x0000005700367306 */ /* 0x000ee20000200c00 */
[----:B------:R-:W-:-:S02]  /*5b30*/  IADD3 R38, -R31, R40, RZ ;  /* 0x000000281f267210 */ /* 0x000fc40007ffe1ff */
[----:B------:R-:W-:Y:S01]  /*5b40*/  F2FP.PACK_AB R81, RZ, R81 ;  /* 0x00000051ff51723e */ /* 0x000fe200000000ff */
[----:B------:R-:W-:Y:S01]  /*5b50*/  HFMA2.MMA R50, R89, 1, 1, R50 ;  /* 0x3c003c0059327835 */ /* 0x000fe20000000032 */
[----:B------:R-:W-:Y:S01]  /*5b60*/  PRMT R61, R61, 0x5410, R7 ;  /* 0x000054103d3d7816 */ /* 0x000fe20000000007 */
[----:B------:R-:W-:Y:S02]  /*5b70*/  HADD2 R43, R93, R43 ;  /* 0x0000002b5d2b7230 */ /* 0x000fe40000000000 */
[----:B------:R-:W4:Y:S01]  /*5b80*/  I2F.F16 R52, R52 ;  /* 0x0000003400347306 */ /* 0x000f220000200c00 */
[----:B------:R-:W-:Y:S01]  /*5b90*/  IADD3 R57, -R18, R57, RZ ;  /* 0x0000003912397210 */ /* 0x000fe20007ffe1ff */
[----:B------:R-:W1:Y:S01]  /*5ba0*/  LDS.64 R36, [UR4+0x30] ;  /* 0x00003004ff247984 */ /* 0x000e620008000a00 */
[----:B------:R-:W-:-:S05]  /*5bb0*/  PRMT R81, R81, 0x5410, R62 ;  /* 0x0000541051517816 */ /* 0x000fca000000003e */
[----:B------:R-:W0:Y:S01]  /*5bc0*/  I2F.F16 R59, R59 ;  /* 0x0000003b003b7306 */ /* 0x000e220000200c00 */
[----:B------:R-:W-:-:S07]  /*5bd0*/  IADD3 R41, -R28, R41, RZ ;  /* 0x000000291c297210 */ /* 0x000fce0007ffe1ff */
[----:B------:R0:W1:Y:S01]  /*5be0*/  I2F.F16 R58, R44 ;  /* 0x0000002c003a7306 */ /* 0x0000620000200c00 */
[----:B------:R-:W-:Y:S02]  /*5bf0*/  LEA.HI R4, R4, -R29, RZ, 0x8 ;  /* 0x8000001d04047211 */ /* 0x000fe400078f40ff */
[----:B------:R-:W-:-:S05]  /*5c00*/  LEA.HI R5, R5, -R28, RZ, 0x8 ;  /* 0x8000001c05057211 */ /* 0x000fca00078f40ff */
[----:B------:R-:W1:Y:S01]  /*5c10*/  I2F.F16 R55, R55 ;  /* 0x0000003700377306 */ /* 0x000e620000200c00 */
[----:B0-----:R-:W-:Y:S01]  /*5c20*/  HFMA2.MMA R44, R61, 1, 1, R50 ;  /* 0x3c003c003d2c7835 */ /* 0x001fe20000000032 */
[----:B------:R-:W-:Y:S01]  /*5c30*/  HADD2 R50, R81, R43 ;  /* 0x0000002b51327230 */ /* 0x000fe20000000000 */
[----:B------:R-:W-:Y:S02]  /*5c40*/  LEA.HI R43, R6, -R31, RZ, 0x8 ;  /* 0x8000001f062b7211 */ /* 0x000fe400078f40ff */
[----:B------:R-:W-:Y:S03]  /*5c50*/  LDS.64 R6, [UR4+0x430] ;  /* 0x00043004ff067984 */ /* 0x000fe60008000a00 */
[----:B------:R-:W0:Y:S08]  /*5c60*/  I2F.F16 R65, R65 ;  /* 0x0000004100417306 */ /* 0x000e300000200c00 */
[----:B------:R-:W0:Y:S01]  /*5c70*/  I2F.F16 R38, R38 ;  /* 0x0000002600267306 */ /* 0x000e220000200c00 */
[----:B------:R-:W-:-:S02]  /*5c80*/  HADD2.F32 R61, -RZ, R14.H0_H0 ;  /* 0x2000000eff3d7230 */ /* 0x000fc40000004100 */
[----:B------:R-:W-:-:S05]  /*5c90*/  HADD2.F32 R67, -RZ, R14.H1_H1 ;  /* 0x3000000eff437230 */ /* 0x000fca0000004100 */
[----:B------:R-:W0:Y:S01]  /*5ca0*/  I2F.F16 R57, R57 ;  /* 0x0000003900397306 */ /* 0x000e220000200c00 */
[--C-:B------:R-:W-:Y:S02]  /*5cb0*/  HADD2.F32 R62, -RZ, R15.reuse.H0_H0 ;  /* 0x2000000fff3e7230 */ /* 0x100fe40000004100 */
[----:B------:R-:W-:Y:S02]  /*5cc0*/  HADD2.F32 R82, -RZ, R15.H1_H1 ;  /* 0x3000000fff527230 */ /* 0x000fe40000004100 */
[----:B------:R-:W-:Y:S03]  /*5cd0*/  LDS.64 R14, [UR4+0x230] ;  /* 0x00023004ff0e7984 */ /* 0x000fe60008000a00 */
[----:B------:R0:W2:Y:S01]  /*5ce0*/  I2F.F16 R56, R41 ;  /* 0x0000002900387306 */ /* 0x0000a20000200c00 */
[----:B-1----:R-:W-:Y:S02]  /*5cf0*/  HADD2.F32 R68, -RZ, R53.H0_H0 ;  /* 0x20000035ff447230 */ /* 0x002fe40000004100 */
[----:B---3--:R-:W-:Y:S01]  /*5d00*/  HADD2.F32 R53, -RZ, R54.H0_H0 ;  /* 0x20000036ff357230 */ /* 0x008fe20000004100 */
[----:B0-----:R-:W0:Y:S04]  /*5d10*/  LDS.64 R40, [UR4+0x330] ;  /* 0x00033004ff287984 */ /* 0x001e280008000a00 */
[----:B------:R-:W1:Y:S01]  /*5d20*/  I2F.F16 R4, R4 ;  /* 0x0000000400047306 */ /* 0x000e620000200c00 */
[----:B----4-:R-:W-:-:S02]  /*5d30*/  HADD2.F32 R52, -RZ, R52.H0_H0 ;  /* 0x20000034ff347230 */ /* 0x010fc40000004100 */
[----:B------:R-:W-:Y:S02]  /*5d40*/  HADD2.F32 R66, -RZ, R42.H0_H0 ;  /* 0x2000002aff427230 */ /* 0x000fe40000004100 */
[----:B------:R-:W-:-:S03]  /*5d50*/  HADD2.F32 R59, -RZ, R59.H0_H0 ;  /* 0x2000003bff3b7230 */ /* 0x000fc60000004100 */
[----:B------:R-:W3:Y:S01]  /*5d60*/  I2F.F16 R5, R5 ;  /* 0x0000000500057306 */ /* 0x000ee20000200c00 */
[----:B------:R-:W-:Y:S02]  /*5d70*/  HADD2.F32 R54, -RZ, R58.H0_H0 ;  /* 0x2000003aff367230 */ /* 0x000fe40000004100 */
[----:B------:R-:W-:Y:S01]  /*5d80*/  HADD2.F32 R81, -RZ, R55.H0_H0 ;  /* 0x20000037ff517230 */ /* 0x000fe20000004100 */
[-C--:B------:R-:W-:Y:S01]  /*5d90*/  FFMA.FTZ R70, R52, R61.reuse, RZ ;  /* 0x0000003d34467223 */ /* 0x080fe200000100ff */
[----:B------:R-:W-:Y:S01]  /*5da0*/  HADD2.F32 R60, -RZ, R60.H0_H0 ;  /* 0x2000003cff3c7230 */ /* 0x000fe20000004100 */
[-C--:B------:R-:W-:Y:S01]  /*5db0*/  FFMA.FTZ R42, R59, R61.reuse, RZ ;  /* 0x0000003d3b2a7223 */ /* 0x080fe200000100ff */
[----:B------:R-:W-:Y:S01]  /*5dc0*/  HADD2.F32 R58, -RZ, R65.H0_H0 ;  /* 0x20000041ff3a7230 */ /* 0x000fe20000004100 */
[-C--:B------:R-:W-:Y:S01]  /*5dd0*/  FFMA.FTZ R64, R54, R61.reuse, RZ ;  /* 0x0000003d36407223 */ /* 0x080fe200000100ff */
[----:B------:R-:W-:Y:S01]  /*5de0*/  HADD2.F32 R55, -RZ, R38.H0_H0 ;  /* 0x20000026ff377230 */ /* 0x000fe20000004100 */
[----:B------:R-:W-:Y:S01]  /*5df0*/  FFMA.FTZ R38, R66, R61, RZ ;  /* 0x0000003d42267223 */ /* 0x000fe200000100ff */
[----:B------:R-:W4:Y:S01]  /*5e00*/  I2F.F16 R63, R63 ;  /* 0x0000003f003f7306 */ /* 0x000f220000200c00 */
[----:B------:R-:W-:Y:S01]  /*5e10*/  HADD2.F32 R57, -RZ, R57.H0_H0 ;  /* 0x20000039ff397230 */ /* 0x000fe20000004100 */
[-C--:B------:R-:W-:Y:S01]  /*5e20*/  FFMA.FTZ R70, R53, R67.reuse, R70 ;  /* 0x0000004335467223 */ /* 0x080fe20000010046 */
[----:B--2---:R-:W-:Y:S01]  /*5e30*/  HADD2.F32 R56, -RZ, R56.H0_H0 ;  /* 0x20000038ff387230 */ /* 0x004fe20000004100 */
[----:B------:R-:W-:-:S02]  /*5e40*/  FFMA.FTZ R38, R68, R67, R38 ;  /* 0x0000004344267223 */ /* 0x000fc40000010026 */
[-C--:B------:R-:W-:Y:S02]  /*5e50*/  FFMA.FTZ R61, R60, R67.reuse, R42 ;  /* 0x000000433c3d7223 */ /* 0x080fe4000001002a */
[----:B------:R-:W2:Y:S01]  /*5e60*/  I2F.F16 R43, R43 ;  /* 0x0000002b002b7306 */ /* 0x000ea20000200c00 */
[----:B------:R-:W-:Y:S01]  /*5e70*/  FFMA.FTZ R64, R58, R67, R64 ;  /* 0x000000433a407223 */ /* 0x000fe20000010040 */
[----:B-1----:R-:W-:Y:S01]  /*5e80*/  HADD2.F32 R87, -RZ, R4.H0_H0 ;  /* 0x20000004ff577230 */ /* 0x002fe20000004100 */
[-C--:B------:R-:W-:Y:S02]  /*5e90*/  FFMA.FTZ R38, R81, R62.reuse, R38 ;  /* 0x0000003e51267223 */ /* 0x080fe40000010026 */
[-C--:B------:R-:W-:Y:S02]  /*5ea0*/  FFMA.FTZ R70, R57, R62.reuse, R70 ;  /* 0x0000003e39467223 */ /* 0x080fe40000010046 */
[-C--:B------:R-:W-:Y:S02]  /*5eb0*/  FFMA.FTZ R65, R56, R62.reuse, R61 ;  /* 0x0000003e38417223 */ /* 0x080fe4000001003d */
[----:B------:R-:W-:Y:S01]  /*5ec0*/  FFMA.FTZ R42, R55, R62, R64 ;  /* 0x0000003e372a7223 */ /* 0x000fe20000010040 */
[----:B---3--:R-:W-:-:S02]  /*5ed0*/  HADD2.F32 R62, -RZ, R5.H0_H0 ;  /* 0x20000005ff3e7230 */ /* 0x008fc40000004100 */
[----:B------:R-:W1:Y:S01]  /*5ee0*/  LDS.64 R4, [UR4+0x138] ;  /* 0x00013804ff047984 */ /* 0x000e620008000a00 */
[----:B----4-:R-:W-:Y:S02]  /*5ef0*/  HADD2.F32 R63, -RZ, R63.H0_H0 ;  /* 0x2000003fff3f7230 */ /* 0x010fe40000004100 */
[----:B--2---:R-:W-:Y:S01]  /*5f00*/  HADD2.F32 R61, -RZ, R43.H0_H0 ;  /* 0x2000002bff3d7230 */ /* 0x004fe20000004100 */
[-C--:B------:R-:W-:Y:S02]  /*5f10*/  FFMA.FTZ R74, R87, R82.reuse, R38 ;  /* 0x00000052574a7223 */ /* 0x080fe40000010026 */
[-C--:B------:R-:W-:Y:S02]  /*5f20*/  FFMA.FTZ R64, R63, R82.reuse, R70 ;  /* 0x000000523f407223 */ /* 0x080fe40000010046 */
[-C--:B------:R-:W-:Y:S01]  /*5f30*/  FFMA.FTZ R38, R62, R82.reuse, R65 ;  /* 0x000000523e267223 */ /* 0x080fe20000010041 */
[--C-:B------:R-:W-:Y:S01]  /*5f40*/  HADD2.F32 R65, -RZ, R36.reuse.H0_H0 ;  /* 0x20000024ff417230 */ /* 0x100fe20000004100 */
[----:B------:R-:W-:Y:S01]  /*5f50*/  FFMA.FTZ R82, R61, R82, R42 ;  /* 0x000000523d527223 */ /* 0x000fe2000001002a */
[----:B------:R-:W-:Y:S01]  /*5f60*/  LOP3.LUT R42, R8, 0xff, RZ, 0xc0, !PT ;  /* 0x000000ff082a7812 */ /* 0x000fe200078ec0ff */
[----:B------:R-:W-:Y:S01]  /*5f70*/  HADD2.F32 R71, -RZ, R36.H1_H1 ;  /* 0x30000024ff477230 */ /* 0x000fe20000004100 */
[--C-:B------:R-:W-:Y:S01]  /*5f80*/  SHF.R.U32.HI R36, RZ, 0x8, R8.reuse ;  /* 0x00000008ff247819 */ /* 0x100fe20000011608 */
[----:B0-----:R-:W-:Y:S01]  /*5f90*/  HADD2.F32 R75, -RZ, R40.H0_H0 ;  /* 0x20000028ff4b7230 */ /* 0x001fe20000004100 */
[C---:B------:R-:W-:Y:S01]  /*5fa0*/  IADD3 R42, -R29.reuse, R42, RZ ;  /* 0x0000002a1d2a7210 */ /* 0x040fe20007ffe1ff */
[----:B------:R-:W-:Y:S01]  /*5fb0*/  HADD2.F32 R69, -RZ, R6.H0_H0 ;  /* 0x20000006ff457230 */ /* 0x000fe20000004100 */
[----:B------:R-:W-:Y:S01]  /*5fc0*/  LOP3.LUT R36, R36, 0xff, RZ, 0xc0, !PT ;  /* 0x000000ff24247812 */ /* 0x000fe200078ec0ff */
[--C-:B------:R-:W-:Y:S01]  /*5fd0*/  HADD2.F32 R67, -RZ, R14.reuse.H0_H0 ;  /* 0x2000000eff437230 */ /* 0x100fe20000004100 */
[----:B------:R0:W2:Y:S01]  /*5fe0*/  I2F.F16 R90, R42 ;  /* 0x0000002a005a7306 */ /* 0x0000a20000200c00 */
[----:B------:R-:W-:Y:S01]  /*5ff0*/  HADD2.F32 R73, -RZ, R14.H1_H1 ;  /* 0x3000000eff497230 */ /* 0x000fe20000004100 */
[----:B------:R-:W-:Y:S01]  /*6000*/  IADD3 R36, -R29, R36, RZ ;  /* 0x000000241d247210 */ /* 0x000fe20007ffe1ff */
[----:B------:R-:W-:Y:S01]  /*6010*/  HADD2.F32 R79, -RZ, R40.H1_H1 ;  /* 0x30000028ff4f7230 */ /* 0x000fe20000004100 */
[C---:B------:R-:W-:Y:S01]  /*6020*/  FFMA.FTZ R43, R66.reuse, R69, RZ ;  /* 0x00000045422b7223 */ /* 0x040fe200000100ff */
[----:B------:R-:W-:Y:S01]  /*6030*/  HADD2.F32 R77, -RZ, R6.H1_H1 ;  /* 0x30000006ff4d7230 */ /* 0x000fe20000004100 */
[----:B------:R-:W-:Y:S01]  /*6040*/  SHF.R.U32.HI R14, RZ, 0x10, R8 ;  /* 0x00000010ff0e7819 */ /* 0x000fe20000011608 */
[C---:B0-----:R-:W-:Y:S01]  /*6050*/  FFMA.FTZ R42, R66.reuse, R75, RZ ;  /* 0x0000004b422a7223 */ /* 0x041fe200000100ff */
[----:B------:R0:W3:Y:S01]  /*6060*/  I2F.F16 R88, R36 ;  /* 0x0000002400587306 */ /* 0x0000e20000200c00 */
[----:B------:R-:W-:Y:S01]  /*6070*/  FFMA.FTZ R6, R66, R65, RZ ;  /* 0x0000004142067223 */ /* 0x000fe200000100ff */
[----:B------:R-:W-:Y:S01]  /*6080*/  LOP3.LUT R14, R14, 0xff, RZ, 0xc0, !PT ;  /* 0x000000ff0e0e7812 */ /* 0x000fe200078ec0ff */
[----:B------:R-:W-:-:S02]  /*6090*/  FFMA.FTZ R40, R66, R67, RZ ;  /* 0x0000004342287223 */ /* 0x000fc400000100ff */
[C---:B------:R-:W-:Y:S02]  /*60a0*/  FFMA.FTZ R76, R68.reuse, R79, R42 ;  /* 0x0000004f444c7223 */ /* 0x040fe4000001002a */
[C---:B------:R-:W-:Y:S02]  /*60b0*/  FFMA.FTZ R78, R68.reuse, R77, R43 ;  /* 0x0000004d444e7223 */ /* 0x040fe4000001002b */
[----:B------:R-:W4:Y:S01]  /*60c0*/  LDS.64 R42, [UR4+0x238] ;  /* 0x00023804ff2a7984 */ /* 0x000f220008000a00 */
[C---:B------:R-:W-:Y:S02]  /*60d0*/  FFMA.FTZ R6, R68.reuse, R71, R6 ;  /* 0x0000004744067223 */ /* 0x040fe40000010006 */
[----:B------:R-:W-:Y:S01]  /*60e0*/  FFMA.FTZ R66, R68, R73, R40 ;  /* 0x0000004944427223 */ /* 0x000fe20000010028 */
[----:B------:R-:W-:Y:S01]  /*60f0*/  IADD3 R68, -R29, R14, RZ ;  /* 0x0000000e1d447210 */ /* 0x000fe20007ffe1ff */
[----:B------:R-:W-:Y:S01]  /*6100*/  HADD2.F32 R40, -RZ, R37.H0_H0 ;  /* 0x20000025ff287230 */ /* 0x000fe20000004100 */
[----:B------:R-:W-:Y:S01]  /*6110*/  LEA.HI R72, R8, -R29, RZ, 0x8 ;  /* 0x8000001d08487211 */ /* 0x000fe200078f40ff */
[----:B------:R-:W-:-:S02]  /*6120*/  HADD2.F32 R70, -RZ, R15.H0_H0 ;  /* 0x2000000fff467230 */ /* 0x000fc40000004100 */
[----:B------:R-:W-:Y:S02]  /*6130*/  HADD2.F32 R14, -RZ, R41.H0_H0 ;  /* 0x20000029ff0e7230 */ /* 0x000fe40000004100 */
[----:B0-----:R-:W-:Y:S01]  /*6140*/  HADD2.F32 R36, -RZ, R7.H0_H0 ;  /* 0x20000007ff247230 */ /* 0x001fe20000004100 */
[C---:B------:R-:W-:Y:S01]  /*6150*/  FFMA.FTZ R91, R81.reuse, R40, R6 ;  /* 0x00000028515b7223 */ /* 0x040fe20000010006 */
[----:B--2---:R-:W-:Y:S01]  /*6160*/  HADD2.F32 R90, -RZ, R90.H0_H0 ;  /* 0x2000005aff5a7230 */ /* 0x004fe20000004100 */
[C---:B------:R-:W-:Y:S02]  /*6170*/  FFMA.FTZ R84, R81.reuse, R70, R66 ;  /* 0x0000004651547223 */ /* 0x040fe40000010042 */
[C---:B------:R-:W-:Y:S02]  /*6180*/  FFMA.FTZ R6, R81.reuse, R14, R76 ;  /* 0x0000000e51067223 */ /* 0x040fe4000001004c */
[----:B------:R-:W-:Y:S01]  /*6190*/  FFMA.FTZ R8, R81, R36, R78 ;  /* 0x0000002451087223 */ /* 0x000fe2000001004e */
[--C-:B-1----:R-:W-:Y:S01]  /*61a0*/  HADD2.F32 R81, -RZ, R4.reuse.H0_H0 ;  /* 0x20000004ff517230 */ /* 0x102fe20000004100 */
[----:B------:R-:W0:Y:S01]  /*61b0*/  I2F.F16 R72, R72 ;  /* 0x0000004800487306 */ /* 0x000e220000200c00 */
[----:B------:R-:W-:Y:S01]  /*61c0*/  HADD2.F32 R29, -RZ, R4.H1_H1 ;  /* 0x30000004ff1d7230 */ /* 0x000fe20000004100 */
[----:B------:R-:W-:Y:S01]  /*61d0*/  SHF.R.U32.HI R4, RZ, 0x8, R9 ;  /* 0x00000008ff047819 */ /* 0x000fe20000011609 */
[----:B---3--:R-:W-:Y:S01]  /*61e0*/  HADD2.F32 R88, -RZ, R88.H0_H0 ;  /* 0x20000058ff587230 */ /* 0x008fe20000004100 */
[----:B------:R-:W-:Y:S01]  /*61f0*/  FFMA.FTZ R74, R90, R81, R74 ;  /* 0x000000515a4a7223 */ /* 0x000fe2000001004a */
[----:B------:R-:W-:Y:S01]  /*6200*/  LOP3.LUT R83, R9, 0xff, RZ, 0xc0, !PT ;  /* 0x000000ff09537812 */ /* 0x000fe200078ec0ff */
[----:B------:R-:W-:-:S02]  /*6210*/  HADD2.F32 R66, -RZ, R5.H0_H0 ;  /* 0x20000005ff427230 */ /* 0x000fc40000004100 */
[----:B------:R1:W2:Y:S01]  /*6220*/  I2F.F16 R97, R68 ;  /* 0x0000004400617306 */ /* 0x0002a20000200c00 */
[----:B------:R-:W-:Y:S01]  /*6230*/  FFMA.FTZ R76, R88, R29, R74 ;  /* 0x0000001d584c7223 */ /* 0x000fe2000001004a */
[----:B------:R-:W-:Y:S02]  /*6240*/  IADD3 R83, -R28, R83, RZ ;  /* 0x000000531c537210 */ /* 0x000fe40007ffe1ff */
[----:B------:R-:W-:Y:S01]  /*6250*/  SHF.R.U32.HI R74, RZ, 0x10, R9 ;  /* 0x00000010ff4a7819 */ /* 0x000fe20000011609 */
[----:B-1----:R-:W-:Y:S01]  /*6260*/  HADD2.F32 R68, -RZ, R5.H1_H1 ;  /* 0x30000005ff447230 */ /* 0x002fe20000004100 */
[----:B------:R-:W-:Y:S02]  /*6270*/  LOP3.LUT R5, R4, 0xff, RZ, 0xc0, !PT ;  /* 0x000000ff04057812 */ /* 0x000fe400078ec0ff */
[----:B------:R4:W1:Y:S02]  /*6280*/  I2F.F16 R4, R83 ;  /* 0x0000005300047306 */ /* 0x0008640000200c00 */
[----:B------:R-:W-:-:S02]  /*6290*/  IADD3 R5, -R28, R5, RZ ;  /* 0x000000051c057210 */ /* 0x000fc40007ffe1ff */
[----:B------:R-:W-:Y:S01]  /*62a0*/  LOP3.LUT R85, R74, 0xff, RZ, 0xc0, !PT ;  /* 0x000000ff4a557812 */ /* 0x000fe200078ec0ff */
[----:B0-----:R-:W-:Y:S01]  /*62b0*/  HADD2.F32 R89, -RZ, R72.H0_H0 ;  /* 0x20000048ff597230 */ /* 0x001fe20000004100 */
[----:B------:R-:W-:Y:S02]  /*62c0*/  LEA.HI R9, R9, -R28, RZ, 0x8 ;  /* 0x8000001c09097211 */ /* 0x000fe400078f40ff */
[----:B------:R-:W0:Y:S01]  /*62d0*/  I2F.F16 R5, R5 ;  /* 0x0000000500057306 */ /* 0x000e220000200c00 */
[----:B------:R-:W-:Y:S01]  /*62e0*/  IADD3 R72, -R28, R85, RZ ;  /* 0x000000551c487210 */ /* 0x000fe20007ffe1ff */
[----:B------:R-:W-:Y:S01]  /*62f0*/  FFMA.FTZ R28, R59, R67, RZ ;  /* 0x000000433b1c7223 */ /* 0x000fe200000100ff */
[----:B------:R-:W-:-:S03]  /*6300*/  HADD2.F32 R74, -RZ, R15.H1_H1 ;  /* 0x3000000fff4a7230 */ /* 0x000fc60000004100 */
[----:B------:R-:W-:Y:S02]  /*6310*/  FFMA.FTZ R15, R60, R73, R28 ;  /* 0x000000493c0f7223 */ /* 0x000fe4000001001c */
[----:B------:R0:W3:Y:S01]  /*6320*/  I2F.F16 R80, R72 ;  /* 0x0000004800507306 */ /* 0x0000e20000200c00 */
[----:B--2---:R-:W-:Y:S01]  /*6330*/  HADD2.F32 R97, -RZ, R97.H0_H0 ;  /* 0x20000061ff617230 */ /* 0x004fe20000004100 */
[----:B------:R-:W-:Y:S01]  /*6340*/  FFMA.FTZ R15, R56, R70, R15 ;  /* 0x00000046380f7223 */ /* 0x000fe2000001000f */
[----:B----4-:R-:W-:-:S05]  /*6350*/  HADD2.F32 R83, -RZ, R42.H0_H0 ;  /* 0x2000002aff537230 */ /* 0x010fca0000004100 */
[----:B------:R-:W2:Y:S01]  /*6360*/  I2F.F16 R9, R9 ;  /* 0x0000000900097306 */ /* 0x000ea20000200c00 */
[----:B-1----:R-:W-:Y:S01]  /*6370*/  HADD2.F32 R28, -RZ, R4.H0_H0 ;  /* 0x20000004ff1c7230 */ /* 0x002fe20000004100 */
[-C--:B------:R-:W-:Y:S02]  /*6380*/  FFMA.FTZ R84, R87, R74.reuse, R84 ;  /* 0x0000004a57547223 */ /* 0x080fe40000010054 */
[----:B------:R-:W-:Y:S02]  /*6390*/  FFMA.FTZ R15, R62, R74, R15 ;  /* 0x0000004a3e0f7223 */ /* 0x000fe4000001000f */
[----:B------:R-:W-:Y:S01]  /*63a0*/  FFMA.FTZ R76, R97, R66, R76 ;  /* 0x00000042614c7223 */ /* 0x000fe2000001004c */
[----:B------:R-:W-:Y:S01]  /*63b0*/  HADD2.F32 R85, -RZ, R42.H1_H1 ;  /* 0x3000002aff557230 */ /* 0x000fe20000004100 */
[-C--:B------:R-:W-:Y:S01]  /*63c0*/  FFMA.FTZ R84, R90, R83.reuse, R84 ;  /* 0x000000535a547223 */ /* 0x080fe20000010054 */
[----:B0-----:R-:W-:Y:S01]  /*63d0*/  HADD2.F32 R72, -RZ, R5.H0_H0 ;  /* 0x20000005ff487230 */ /* 0x001fe20000004100 */
[C---:B------:R-:W-:Y:S01]  /*63e0*/  FFMA.FTZ R15, R28.reuse, R83, R15 ;  /* 0x000000531c0f7223 */ /* 0x040fe2000001000f */
[--C-:B------:R-:W-:Y:S01]  /*63f0*/  HADD2.F32 R78, -RZ, R43.reuse.H1_H1 ;  /* 0x3000002bff4e7230 */ /* 0x100fe20000004100 */
[----:B------:R-:W-:Y:S01]  /*6400*/  FFMA.FTZ R93, R89, R68, R76 ;  /* 0x00000044595d7223 */ /* 0x000fe2000001004c */
[----:B------:R-:W-:Y:S01]  /*6410*/  HADD2.F32 R76, -RZ, R43.H0_H0 ;  /* 0x2000002bff4c7230 */ /* 0x000fe20000004100 */
[----:B------:R-:W-:Y:S01]  /*6420*/  FFMA.FTZ R38, R28, R81, R38 ;  /* 0x000000511c267223 */ /* 0x000fe20000010026 */
[----:B---3--:R-:W-:Y:S01]  /*6430*/  HADD2.F32 R43, -RZ, R80.H0_H0 ;  /* 0x20000050ff2b7230 */ /* 0x008fe20000004100 */
[----:B------:R-:W-:-:S02]  /*6440*/  FFMA.FTZ R84, R88, R85, R84 ;  /* 0x0000005558547223 */ /* 0x000fc40000010054 */
[C---:B------:R-:W-:Y:S01]  /*6450*/  FFMA.FTZ R4, R72.reuse, R85, R15 ;  /* 0x0000005548047223 */ /* 0x040fe2000001000f */
[----:B--2---:R-:W-:Y:S01]  /*6460*/  HADD2.F32 R15, -RZ, R9.H0_H0 ;  /* 0x20000009ff0f7230 */ /* 0x004fe20000004100 */
[----:B------:R-:W-:Y:S02]  /*6470*/  FFMA.FTZ R38, R72, R29, R38 ;  /* 0x0000001d48267223 */ /* 0x000fe40000010026 */
[-C--:B------:R-:W-:Y:S02]  /*6480*/  FFMA.FTZ R84, R97, R76.reuse, R84 ;  /* 0x0000004c61547223 */ /* 0x080fe40000010054 */
[C---:B------:R-:W-:Y:S02]  /*6490*/  FFMA.FTZ R4, R43.reuse, R76, R4 ;  /* 0x0000004c2b047223 */ /* 0x040fe40000010004 */
[----:B------:R-:W-:Y:S02]  /*64a0*/  FFMA.FTZ R38, R43, R66, R38 ;  /* 0x000000422b267223 */ /* 0x000fe40000010026 */
[----:B------:R-:W-:-:S02]  /*64b0*/  FFMA.FTZ R9, R89, R78, R84 ;  /* 0x0000004e59097223 */ /* 0x000fc40000010054 */
[C---:B------:R-:W-:Y:S02]  /*64c0*/  FFMA.FTZ R95, R15.reuse, R78, R4 ;  /* 0x0000004e0f5f7223 */ /* 0x040fe40000010004 */
[----:B------:R-:W-:Y:S02]  /*64d0*/  FFMA.FTZ R5, R15, R68, R38 ;  /* 0x000000440f057223 */ /* 0x000fe40000010026 */
[----:B------:R-:W-:Y:S02]  /*64e0*/  FMUL.FTZ R9, R34, R9 ;  /* 0x0000000922097220 */ /* 0x000fe40000410000 */
[C---:B------:R-:W-:Y:S02]  /*64f0*/  FMUL.FTZ R95, R32.reuse, R95 ;  /* 0x0000005f205f7220 */ /* 0x040fe40000410000 */
[----:B------:R-:W-:Y:S01]  /*6500*/  FMUL.FTZ R5, R32, R5 ;  /* 0x0000000520057220 */ /* 0x000fe20000410000 */
[----:B------:R-:W-:Y:S01]  /*6510*/  F2FP.PACK_AB R9, RZ, R9 ;  /* 0x00000009ff09723e */ /* 0x000fe200000000ff */
[----:B------:R-:W-:Y:S01]  /*6520*/  FMUL.FTZ R93, R34, R93 ;  /* 0x0000005d225d7220 */ /* 0x000fe20000410000 */
[----:B------:R-:W-:Y:S01]  /*6530*/  F2FP.PACK_AB R95, RZ, R95 ;  /* 0x0000005fff5f723e */ /* 0x000fe200000000ff */
[----:B------:R-:W-:Y:S01]  /*6540*/  HADD2.F32 R86, -RZ, R41.H1_H1 ;  /* 0x30000029ff567230 */ /* 0x000fe20000004100 */
[----:B------:R-:W-:Y:S01]  /*6550*/  F2FP.PACK_AB R5, RZ, R5 ;  /* 0x00000005ff05723e */ /* 0x000fe200000000ff */
[----:B------:R-:W-:Y:S01]  /*6560*/  HADD2.F32 R80, -RZ, R7.H1_H1 ;  /* 0x30000007ff507230 */ /* 0x000fe20000004100 */
[----:B------:R-:W-:-:S02]  /*6570*/  F2FP.PACK_AB R93, RZ, R93 ;  /* 0x0000005dff5d723e */ /* 0x000fc400000000ff */
[----:B------:R-:W-:Y:S01]  /*6580*/  PRMT R9, R9, 0x5410, R95 ;  /* 0x0000541009097816 */ /* 0x000fe2000000005f */
[----:B------:R-:W-:Y:S01]  /*6590*/  FFMA.FTZ R92, R87, R86, R6 ;  /* 0x00000056575c7223 */ /* 0x000fe20000010006 */
[----:B------:R-:W-:Y:S01]  /*65a0*/  PRMT R38, R93, 0x5410, R5 ;  /* 0x000054105d267816 */ /* 0x000fe20000000005 */
[----:B------:R-:W-:Y:S01]  /*65b0*/  FFMA.FTZ R93, R87, R80, R8 ;  /* 0x00000050575d7223 */ /* 0x000fe20000010008 */
[----:B------:R-:W0:Y:S01]  /*65c0*/  LDS.64 R4, [UR4+0x38] ;  /* 0x00003804ff047984 */ /* 0x000e220008000a00 */
[----:B------:R-:W-:-:S03]  /*65d0*/  HADD2 R42, R9, R35 ;  /* 0x00000023092a7230 */ /* 0x000fc60000000000 */
[----:B------:R-:W1:Y:S04]  /*65e0*/  LDS.64 R6, [UR4+0x338] ;  /* 0x00033804ff067984 */ /* 0x000e680008000a00 */
[----:B------:R-:W2:Y:S01]  /*65f0*/  LDS.64 R8, [UR4+0x438] ;  /* 0x00043804ff087984 */ /* 0x000ea20008000a00 */
[----:B------:R-:W-:-:S05]  /*6600*/  HADD2.F32 R84, -RZ, R37.H1_H1 ;  /* 0x30000025ff547230 */ /* 0x000fca0000004100 */
[----:B------:R-:W-:Y:S01]  /*6610*/  FFMA.FTZ R91, R87, R84, R91 ;  /* 0x00000054575b7223 */ /* 0x000fe2000001005b */
[----:B------:R-:W-:Y:S01]  /*6620*/  HFMA2.MMA R38, R38, 1, 1, R48 ;  /* 0x3c003c0026267835 */ /* 0x000fe20000000030 */
[----:B------:R-:W-:-:S04]  /*6630*/  LOP3.LUT R48, R10, 0xff, RZ, 0xc0, !PT ;  /* 0x000000ff0a307812 */ /* 0x000fc800078ec0ff */
[----:B------:R-:W-:Y:S02]  /*6640*/  IADD3 R48, -R31, R48, RZ ;  /* 0x000000301f307210 */ /* 0x000fe40007ffe1ff */
[----:B------:R-:W-:Y:S01]  /*6650*/  LEA.HI R94, R10, -R31, RZ, 0x8 ;  /* 0x8000001f0a5e7211 */ /* 0x000fe200078f40ff */
[----:B0-----:R-:W-:Y:S02]  /*6660*/  HADD2.F32 R41, -RZ, R4.H0_H0 ;  /* 0x20000004ff297230 */ /* 0x001fe40000004100 */
[----:B-1----:R-:W-:Y:S02]  /*6670*/  HADD2.F32 R37, -RZ, R6.H0_H0 ;  /* 0x20000006ff257230 */ /* 0x002fe40000004100 */
[----:B--2---:R-:W-:Y:S01]  /*6680*/  HADD2.F32 R87, -RZ, R8.H0_H0 ;  /* 0x20000008ff577230 */ /* 0x004fe20000004100 */
[C---:B------:R-:W-:Y:S01]  /*6690*/  FFMA.FTZ R35, R90.reuse, R41, R91 ;  /* 0x000000295a237223 */ /* 0x040fe2000001005b */
[----:B------:R-:W-:Y:S01]  /*66a0*/  HADD2.F32 R95, -RZ, R4.H1_H1 ;  /* 0x30000004ff5f7230 */ /* 0x000fe20000004100 */
[----:B------:R-:W-:-:S02]  /*66b0*/  FFMA.FTZ R92, R90, R37, R92 ;  /* 0x000000255a5c7223 */ /* 0x000fc4000001005c */
[----:B------:R-:W-:Y:S01]  /*66c0*/  FFMA.FTZ R90, R90, R87, R93 ;  /* 0x000000575a5a7223 */ /* 0x000fe2000001005d */
[----:B------:R-:W-:Y:S01]  /*66d0*/  HADD2.F32 R93, -RZ, R8.H1_H1 ;  /* 0x30000008ff5d7230 */ /* 0x000fe20000004100 */
[C---:B------:R-:W-:Y:S01]  /*66e0*/  FFMA.FTZ R35, R88.reuse, R95, R35 ;  /* 0x0000005f58237223 */ /* 0x040fe20000010023 */
[----:B------:R-:W-:Y:S02]  /*66f0*/  HADD2.F32 R8, -RZ, R5.H0_H0 ;  /* 0x20000005ff087230 */ /* 0x000fe40000004100 */
[----:B------:R-:W-:Y:S01]  /*6700*/  HADD2.F32 R91, -RZ, R6.H1_H1 ;  /* 0x30000006ff5b7230 */ /* 0x000fe20000004100 */
[C---:B------:R-:W-:Y:S01]  /*6710*/  FFMA.FTZ R90, R88.reuse, R93, R90 ;  /* 0x0000005d585a7223 */ /* 0x040fe2000001005a */
[----:B------:R-:W-:Y:S01]  /*6720*/  HADD2.F32 R4, -RZ, R9.H0_H0 ;  /* 0x20000009ff047230 */ /* 0x000fe20000004100 */
[C---:B------:R-:W-:Y:S02]  /*6730*/  FFMA.FTZ R96, R97.reuse, R8, R35 ;  /* 0x0000000861607223 */ /* 0x040fe40000010023 */
[----:B------:R-:W-:Y:S01]  /*6740*/  FFMA.FTZ R92, R88, R91, R92 ;  /* 0x0000005b585c7223 */ /* 0x000fe2000001005c */
[----:B------:R-:W-:Y:S01]  /*6750*/  SHF.R.U32.HI R88, RZ, 0x8, R10 ;  /* 0x00000008ff587819 */ /* 0x000fe2000001160a */
[----:B------:R-:W-:Y:S01]  /*6760*/  FFMA.FTZ R35, R97, R4, R90 ;  /* 0x0000000461237223 */ /* 0x000fe2000001005a */
[----:B------:R-:W-:-:S02]  /*6770*/  SHF.R.U32.HI R90, RZ, 0x10, R10 ;  /* 0x00000010ff5a7819 */ /* 0x000fc4000001160a */
[----:B------:R-:W0:Y:S01]  /*6780*/  I2F.F16 R10, R48 ;  /* 0x00000030000a7306 */ /* 0x000e220000200c00 */
[----:B------:R-:W-:Y:S01]  /*6790*/  HADD2.F32 R6, -RZ, R7.H0_H0 ;  /* 0x20000007ff067230 */ /* 0x000fe20000004100 */
[----:B------:R-:W-:Y:S02]  /*67a0*/  LOP3.LUT R88, R88, 0xff, RZ, 0xc0, !PT ;  /* 0x000000ff58587812 */ /* 0x000fe400078ec0ff */
[----:B------:R-:W-:Y:S02]  /*67b0*/  LOP3.LUT R90, R90, 0xff, RZ, 0xc0, !PT ;  /* 0x000000ff5a5a7812 */ /* 0x000fe400078ec0ff */
[----:B------:R-:W-:Y:S01]  /*67c0*/  IADD3 R88, -R31, R88, RZ ;  /* 0x000000581f587210 */ /* 0x000fe20007ffe1ff */
[----:B------:R-:W-:Y:S01]  /*67d0*/  FFMA.FTZ R98, R97, R6, R92 ;  /* 0x0000000661627223 */ /* 0x000fe2000001005c */
[----:B------:R-:W-:Y:S01]  /*67e0*/  IADD3 R92, -R31, R90, RZ ;  /* 0x0000005a1f5c7210 */ /* 0x000fe20007ffe1ff */
[----:B0-----:R-:W-:-:S05]  /*67f0*/  HADD2.F32 R10, -RZ, R10.H0_H0 ;  /* 0x2000000aff0a7230 */ /* 0x001fca0000004100 */
[----:B------:R-:W-:Y:S02]  /*6800*/  FFMA.FTZ R31, R10, R81, R82 ;  /* 0x000000510a1f7223 */ /* 0x000fe40000010052 */
[----:B------:R-:W0:Y:S02]  /*6810*/  I2F.F16 R82, R88 ;  /* 0x0000005800527306 */ /* 0x000e240000200c00 */
[----:B0-----:R-:W-:Y:S02]  /*6820*/  HADD2.F32 R82, -RZ, R82.H0_H0 ;  /* 0x20000052ff527230 */ /* 0x001fe40000004100 */
[----:B------:R-:W-:-:S03]  /*6830*/  HADD2.F32 R88, -RZ, R7.H1_H1 ;  /* 0x30000007ff587230 */ /* 0x000fc60000004100 */
[----:B------:R-:W-:Y:S02]  /*6840*/  FFMA.FTZ R90, R82, R29, R31 ;  /* 0x0000001d525a7223 */ /* 0x000fe4000001001f */
[----:B------:R-:W0:Y:S01]  /*6850*/  I2F.F16 R31, R92 ;  /* 0x0000005c001f7306 */ /* 0x000e220000200c00 */
[----:B------:R-:W-:-:S04]  /*6860*/  FFMA.FTZ R7, R65, R59, RZ ;  /* 0x0000003b41077223 */ /* 0x000fc800000100ff */
[----:B------:R-:W-:-:S03]  /*6870*/  FFMA.FTZ R7, R71, R60, R7 ;  /* 0x0000003c47077223 */ /* 0x000fc60000010007 */
[----:B------:R-:W1:Y:S01]  /*6880*/  I2F.F16 R94, R94 ;  /* 0x0000005e005e7306 */ /* 0x000e620000200c00 */
[----:B------:R-:W-:-:S04]  /*6890*/  FFMA.FTZ R7, R40, R56, R7 ;  /* 0x0000003828077223 */ /* 0x000fc80000010007 */
[----:B------:R-:W-:Y:S01]  /*68a0*/  FFMA.FTZ R7, R84, R62, R7 ;  /* 0x0000003e54077223 */ /* 0x000fe20000010007 */
[----:B0-----:R-:W-:-:S03]  /*68b0*/  HADD2.F32 R31, -RZ, R31.H0_H0 ;  /* 0x2000001fff1f7230 */ /* 0x001fc60000004100 */
[----:B------:R-:W-:Y:S02]  /*68c0*/  FFMA.FTZ R7, R41, R28, R7 ;  /* 0x0000001c29077223 */ /* 0x000fe40000010007 */
[----:B------:R-:W-:Y:S01]  /*68d0*/  FFMA.FTZ R90, R31, R66, R90 ;  /* 0x000000421f5a7223 */ /* 0x000fe2000001005a */
[----:B-1----:R-:W-:Y:S01]  /*68e0*/  HADD2.F32 R97, -RZ, R94.H0_H0 ;  /* 0x2000005eff617230 */ /* 0x002fe20000004100 */
[----:B------:R-:W-:-:S04]  /*68f0*/  FFMA.FTZ R7, R95, R72, R7 ;  /* 0x000000485f077223 */ /* 0x000fc80000010007 */
[----:B------:R-:W-:Y:S01]  /*6900*/  FFMA.FTZ R99, R97, R68, R90 ;  /* 0x0000004461637223 */ /* 0x000fe2000001005a */
[----:B------:R-:W-:Y:S01]  /*6910*/  HADD2.F32 R90, -RZ, R5.H1_H1 ;  /* 0x30000005ff5a7230 */ /* 0x000fe20000004100 */
[----:B------:R-:W-:-:S04]  /*6920*/  FFMA.FTZ R7, R8, R43, R7 ;  /* 0x0000002b08077223 */ /* 0x000fc80000010007 */
[----:B------:R-:W-:Y:S02]  /*6930*/  FFMA.FTZ R5, R89, R90, R96 ;  /* 0x0000005a59057223 */ /* 0x000fe40000010060 */
[----:B------:R-:W-:Y:S02]  /*6940*/  FFMA.FTZ R7, R90, R15, R7 ;  /* 0x0000000f5a077223 */ /* 0x000fe40000010007 */
[----:B------:R-:W-:Y:S02]  /*6950*/  FMUL.FTZ R5, R34, R5 ;  /* 0x0000000522057220 */ /* 0x000fe40000410000 */
[----:B------:R-:W-:-:S03]  /*6960*/  FMUL.FTZ R7, R32, R7 ;  /* 0x0000000720077220 */ /* 0x000fc60000410000 */
[----:B------:R-:W-:Y:S02]  /*6970*/  F2FP.PACK_AB R96, RZ, R5 ;  /* 0x00000005ff60723e */ /* 0x000fe400000000ff */
[----:B------:R-:W-:-:S04]  /*6980*/  F2FP.PACK_AB R7, RZ, R7 ;  /* 0x00000007ff07723e */ /* 0x000fc800000000ff */
[----:B------:R-:W-:Y:S01]  /*6990*/  PRMT R96, R96, 0x5410, R7 ;  /* 0x0000541060607816 */ /* 0x000fe20000000007 */
[----:B------:R-:W-:-:S04]  /*69a0*/  FFMA.FTZ R7, R59, R75, RZ ;  /* 0x0000004b3b077223 */ /* 0x000fc800000100ff */
[----:B------:R-:W-:-:S04]  /*69b0*/  FFMA.FTZ R7, R60, R79, R7 ;  /* 0x0000004f3c077223 */ /* 0x000fc80000010007 */
[----:B------:R-:W-:-:S04]  /*69c0*/  FFMA.FTZ R7, R56, R14, R7 ;  /* 0x0000000e38077223 */ /* 0x000fc80000010007 */
[----:B------:R-:W-:-:S04]  /*69d0*/  FFMA.FTZ R7, R62, R86, R7 ;  /* 0x000000563e077223 */ /* 0x000fc80000010007 */
[----:B------:R-:W-:-:S04]  /*69e0*/  FFMA.FTZ R7, R28, R37, R7 ;  /* 0x000000251c077223 */ /* 0x000fc80000010007 */
[----:B------:R-:W-:-:S04]  /*69f0*/  FFMA.FTZ R7, R72, R91, R7 ;  /* 0x0000005b48077223 */ /* 0x000fc80000010007 */
[----:B------:R-:W-:Y:S02]  /*6a00*/  FFMA.FTZ R7, R43, R6, R7 ;  /* 0x000000062b077223 */ /* 0x000fe40000010007 */
[-C--:B------:R-:W-:Y:S02]  /*6a10*/  FFMA.FTZ R5, R89, R88.reuse, R98 ;  /* 0x0000005859057223 */ /* 0x080fe40000010062 */
[----:B------:R-:W-:Y:S01]  /*6a20*/  FFMA.FTZ R7, R15, R88, R7 ;  /* 0x000000580f077223 */ /* 0x000fe20000010007 */
[----:B------:R-:W-:Y:S01]  /*6a30*/  HADD2.F32 R92, -RZ, R9.H1_H1 ;  /* 0x30000009ff5c7230 */ /* 0x000fe20000004100 */
[----:B------:R-:W-:Y:S02]  /*6a40*/  FMUL.FTZ R5, R34, R5 ;  /* 0x0000000522057220 */ /* 0x000fe40000410000 */
[----:B------:R-:W-:Y:S01]  /*6a50*/  FMUL.FTZ R7, R32, R7 ;  /* 0x0000000720077220 */ /* 0x000fe20000410000 */
[----:B------:R-:W-:Y:S02]  /*6a60*/  LOP3.LUT R9, R11, 0xff, RZ, 0xc0, !PT ;  /* 0x000000ff0b097812 */ /* 0x000fe400078ec0ff */
[----:B------:R-:W-:-:S02]  /*6a70*/  F2FP.PACK_AB R94, RZ, R5 ;  /* 0x00000005ff5e723e */ /* 0x000fc400000000ff */
[----:B------:R-:W-:Y:S02]  /*6a80*/  F2FP.PACK_AB R7, RZ, R7 ;  /* 0x00000007ff07723e */ /* 0x000fe400000000ff */
[----:B------:R-:W-:Y:S01]  /*6a90*/  IADD3 R9, -R18, R9, RZ ;  /* 0x0000000912097210 */ /* 0x000fe20007ffe1ff */
[----:B------:R-:W-:Y:S01]  /*6aa0*/  FFMA.FTZ R35, R89, R92, R35 ;  /* 0x0000005c59237223 */ /* 0x000fe20000010023 */
[----:B------:R-:W-:Y:S01]  /*6ab0*/  PRMT R94, R94, 0x5410, R7 ;  /* 0x000054105e5e7816 */ /* 0x000fe20000000007 */
[----:B------:R-:W-:Y:S02]  /*6ac0*/  FFMA.FTZ R7, R59, R69, RZ ;  /* 0x000000453b077223 */ /* 0x000fe400000100ff */
[----:B------:R-:W-:Y:S01]  /*6ad0*/  FMUL.FTZ R5, R34, R35 ;  /* 0x0000002322057220 */ /* 0x000fe20000410000 */
[----:B------:R-:W0:Y:S01]  /*6ae0*/  I2F.F16 R9, R9 ;  /* 0x0000000900097306 */ /* 0x000e220000200c00 */
[----:B------:R-:W-:Y:S01]  /*6af0*/  HFMA2.MMA R35, R96, 1, 1, R45 ;  /* 0x3c003c0060237835 */ /* 0x000fe2000000002d */
[----:B------:R-:W-:Y:S01]  /*6b00*/  FFMA.FTZ R7, R60, R77, R7 ;  /* 0x0000004d3c077223 */ /* 0x000fe20000010007 */
[--C-:B------:R-:W-:Y:S01]  /*6b10*/  SHF.R.U32.HI R45, RZ, 0x8, R11.reuse ;  /* 0x00000008ff2d7819 */ /* 0x100fe2000001160b */
[-C--:B------:R-:W-:Y:S01]  /*6b20*/  FFMA.FTZ R60, R52, R67.reuse, RZ ;  /* 0x00000043343c7223 */ /* 0x080fe200000100ff */
[----:B------:R-:W-:Y:S01]  /*6b30*/  SHF.R.U32.HI R59, RZ, 0x10, R11 ;  /* 0x00000010ff3b7819 */ /* 0x000fe2000001160b */
[----:B------:R-:W-:Y:S01]  /*6b40*/  FFMA.FTZ R67, R54, R67, RZ ;  /* 0x0000004336437223 */ /* 0x000fe200000100ff */
[----:B------:R-:W-:Y:S01]  /*6b50*/  LOP3.LUT R45, R45, 0xff, RZ, 0xc0, !PT ;  /* 0x000000ff2d2d7812 */ /* 0x000fe200078ec0ff */
[-C--:B------:R-:W-:Y:S01]  /*6b60*/  FFMA.FTZ R60, R53, R73.reuse, R60 ;  /* 0x00000049353c7223 */ /* 0x080fe2000001003c */
[----:B------:R-:W-:Y:S01]  /*6b70*/  LOP3.LUT R59, R59, 0xff, RZ, 0xc0, !PT ;  /* 0x000000ff3b3b7812 */ /* 0x000fe200078ec0ff */
[----:B------:R-:W-:Y:S01]  /*6b80*/  FFMA.FTZ R67, R58, R73, R67 ;  /* 0x000000493a437223 */ /* 0x000fe20000010043 */
[----:B------:R-:W-:Y:S01]  /*6b90*/  IADD3 R45, -R18, R45, RZ ;  /* 0x0000002d122d7210 */ /* 0x000fe20007ffe1ff */
[----:B------:R-:W-:Y:S01]  /*6ba0*/  FFMA.FTZ R73, R57, R70, R60 ;  /* 0x0000004639497223 */ /* 0x000fe2000001003c */
[----:B------:R-:W-:-:S02]  /*6bb0*/  LEA.HI R60, R11, -R18, RZ, 0x8 ;  /* 0x800000120b3c7211 */ /* 0x000fc400078f40ff */
[----:B------:R-:W-:Y:S01]  /*6bc0*/  IADD3 R59, -R18, R59, RZ ;  /* 0x0000003b123b7210 */ /* 0x000fe20007ffe1ff */
[----:B------:R-:W-:Y:S01]  /*6bd0*/  FFMA.FTZ R18, R52, R75, RZ ;  /* 0x0000004b34127223 */ /* 0x000fe200000100ff */
[----:B0-----:R-:W-:Y:S01]  /*6be0*/  HADD2.F32 R34, -RZ, R9.H0_H0 ;  /* 0x20000009ff227230 */ /* 0x001fe20000004100 */
[----:B------:R-:W0:Y:S02]  /*6bf0*/  I2F.F16 R45, R45 ;  /* 0x0000002d002d7306 */ /* 0x000e240000200c00 */
[----:B------:R-:W-:Y:S02]  /*6c00*/  FFMA.FTZ R9, R53, R79, R18 ;  /* 0x0000004f35097223 */ /* 0x000fe40000010012 */
[C---:B------:R-:W-:Y:S02]  /*6c10*/  FFMA.FTZ R18, R65.reuse, R52, RZ ;  /* 0x0000003441127223 */ /* 0x040fe400000100ff */
[----:B------:R-:W-:Y:S02]  /*6c20*/  FFMA.FTZ R65, R65, R54, RZ ;  /* 0x0000003641417223 */ /* 0x000fe400000100ff */
[----:B------:R-:W-:Y:S01]  /*6c30*/  FFMA.FTZ R75, R54, R75, RZ ;  /* 0x0000004b364b7223 */ /* 0x000fe200000100ff */
[----:B------:R-:W1:Y:S01]  /*6c40*/  I2F.F16 R11, R59 ;  /* 0x0000003b000b7306 */ /* 0x000e620000200c00 */
[----:B------:R-:W-:-:S02]  /*6c50*/  FFMA.FTZ R52, R52, R69, RZ ;  /* 0x0000004534347223 */ /* 0x000fc400000100ff */
[----:B------:R-:W-:Y:S02]  /*6c60*/  FFMA.FTZ R54, R54, R69, RZ ;  /* 0x0000004536367223 */ /* 0x000fe400000100ff */
[C---:B------:R-:W-:Y:S02]  /*6c70*/  FFMA.FTZ R18, R71.reuse, R53, R18 ;  /* 0x0000003547127223 */ /* 0x040fe40000010012 */
[----:B------:R-:W-:Y:S01]  /*6c80*/  FFMA.FTZ R65, R71, R58, R65 ;  /* 0x0000003a47417223 */ /* 0x000fe20000010041 */
[----:B------:R-:W2:Y:S01]  /*6c90*/  I2F.F16 R60, R60 ;  /* 0x0000003c003c7306 */ /* 0x000ea20000200c00 */
[C---:B------:R-:W-:Y:S02]  /*6ca0*/  FFMA.FTZ R75, R58.reuse, R79, R75 ;  /* 0x0000004f3a4b7223 */ /* 0x040fe4000001004b */
[-C--:B------:R-:W-:Y:S02]  /*6cb0*/  FFMA.FTZ R52, R53, R77.reuse, R52 ;  /* 0x0000004d35347223 */ /* 0x080fe40000010034 */
[----:B------:R-:W-:-:S02]  /*6cc0*/  FFMA.FTZ R54, R58, R77, R54 ;  /* 0x0000004d3a367223 */ /* 0x000fc40000010036 */
[----:B------:R-:W-:Y:S02]  /*6cd0*/  FFMA.FTZ R7, R56, R36, R7 ;  /* 0x0000002438077223 */ /* 0x000fe40000010007 */
[C---:B------:R-:W-:Y:S02]  /*6ce0*/  FFMA.FTZ R18, R40.reuse, R57, R18 ;  /* 0x0000003928127223 */ /* 0x040fe40000010012 */
[----:B------:R-:W-:Y:S02]  /*6cf0*/  FFMA.FTZ R65, R40, R55, R65 ;  /* 0x0000003728417223 */ /* 0x000fe40000010041 */
[----:B------:R-:W-:Y:S02]  /*6d00*/  FFMA.FTZ R9, R57, R14, R9 ;  /* 0x0000000e39097223 */ /* 0x000fe40000010009 */
[C---:B------:R-:W-:Y:S02]  /*6d10*/  FFMA.FTZ R67, R55.reuse, R70, R67 ;  /* 0x0000004637437223 */ /* 0x040fe40000010043 */
[----:B------:R-:W-:-:S02]  /*6d20*/  FFMA.FTZ R75, R55, R14, R75 ;  /* 0x0000000e374b7223 */ /* 0x000fc4000001004b */
[-C--:B------:R-:W-:Y:S02]  /*6d30*/  FFMA.FTZ R52, R57, R36.reuse, R52 ;  /* 0x0000002439347223 */ /* 0x080fe40000010034 */
[----:B------:R-:W-:Y:S02]  /*6d40*/  FFMA.FTZ R54, R55, R36, R54 ;  /* 0x0000002437367223 */ /* 0x000fe40000010036 */
[----:B------:R-:W-:Y:S02]  /*6d50*/  FFMA.FTZ R7, R62, R80, R7 ;  /* 0x000000503e077223 */ /* 0x000fe40000010007 */
[C---:B------:R-:W-:Y:S02]  /*6d60*/  FFMA.FTZ R18, R84.reuse, R63, R18 ;  /* 0x0000003f54127223 */ /* 0x040fe40000010012 */
[----:B------:R-:W-:Y:S02]  /*6d70*/  FFMA.FTZ R65, R84, R61, R65 ;  /* 0x0000003d54417223 */ /* 0x000fe40000010041 */
[----:B------:R-:W-:Y:S01]  /*6d80*/  FFMA.FTZ R9, R63, R86, R9 ;  /* 0x000000563f097223 */ /* 0x000fe20000010009 */
[----:B0-----:R-:W-:Y:S01]  /*6d90*/  HADD2.F32 R14, -RZ, R45.H0_H0 ;  /* 0x2000002dff0e7230 */ /* 0x001fe20000004100 */
[----:B------:R-:W-:-:S02]  /*6da0*/  FFMA.FTZ R67, R61, R74, R67 ;  /* 0x0000004a3d437223 */ /* 0x000fc40000010043 */
[----:B------:R-:W-:Y:S02]  /*6db0*/  FFMA.FTZ R86, R61, R86, R75 ;  /* 0x000000563d567223 */ /* 0x000fe4000001004b */
[C---:B------:R-:W-:Y:S02]  /*6dc0*/  FFMA.FTZ R73, R63.reuse, R74, R73 ;  /* 0x0000004a3f497223 */ /* 0x040fe40000010049 */
[-C--:B------:R-:W-:Y:S02]  /*6dd0*/  FFMA.FTZ R52, R63, R80.reuse, R52 ;  /* 0x000000503f347223 */ /* 0x080fe40000010034 */
[----:B------:R-:W-:Y:S02]  /*6de0*/  FFMA.FTZ R54, R61, R80, R54 ;  /* 0x000000503d367223 */ /* 0x000fe40000010036 */
[----:B------:R-:W-:Y:S02]  /*6df0*/  FFMA.FTZ R64, R34, R81, R64 ;  /* 0x0000005122407223 */ /* 0x000fe40000010040 */
[----:B------:R-:W-:-:S02]  /*6e00*/  FFMA.FTZ R7, R28, R87, R7 ;  /* 0x000000571c077223 */ /* 0x000fc40000010007 */
[C---:B------:R-:W-:Y:S02]  /*6e10*/  FFMA.FTZ R18, R41.reuse, R34, R18 ;  /* 0x0000002229127223 */ /* 0x040fe40000010012 */
[----:B------:R-:W-:Y:S01]  /*6e20*/  FFMA.FTZ R65, R41, R10, R65 ;  /* 0x0000000a29417223 */ /* 0x000fe20000010041 */
[----:B-1----:R-:W-:Y:S01]  /*6e30*/  HADD2.F32 R11, -RZ, R11.H0_H0 ;  /* 0x2000000bff0b7230 */ /* 0x002fe20000004100 */
[C---:B------:R-:W-:Y:S02]  /*6e40*/  FFMA.FTZ R67, R10.reuse, R83, R67 ;  /* 0x000000530a437223 */ /* 0x040fe40000010043 */
[----:B------:R-:W-:Y:S02]  /*6e50*/  FFMA.FTZ R86, R10, R37, R86 ;  /* 0x000000250a567223 */ /* 0x000fe40000010056 */
[C---:B------:R-:W-:Y:S02]  /*6e60*/  FFMA.FTZ R73, R34.reuse, R83, R73 ;  /* 0x0000005322497223 */ /* 0x040fe40000010049 */
[----:B------:R-:W-:-:S02]  /*6e70*/  FFMA.FTZ R9, R34, R37, R9 ;  /* 0x0000002522097223 */ /* 0x000fc40000010009 */
[-C--:B------:R-:W-:Y:S02]  /*6e80*/  FFMA.FTZ R52, R34, R87.reuse, R52 ;  /* 0x0000005722347223 */ /* 0x080fe40000010034 */
[----:B------:R-:W-:Y:S02]  /*6e90*/  FFMA.FTZ R54, R10, R87, R54 ;  /* 0x000000570a367223 */ /* 0x000fe40000010036 */
[----:B------:R-:W-:Y:S02]  /*6ea0*/  FFMA.FTZ R64, R14, R29, R64 ;  /* 0x0000001d0e407223 */ /* 0x000fe40000010040 */
[----:B------:R-:W-:Y:S02]  /*6eb0*/  FFMA.FTZ R7, R72, R93, R7 ;  /* 0x0000005d48077223 */ /* 0x000fe40000010007 */
[C---:B------:R-:W-:Y:S02]  /*6ec0*/  FFMA.FTZ R18, R95.reuse, R14, R18 ;  /* 0x0000000e5f127223 */ /* 0x040fe40000010012 */
[----:B------:R-:W-:Y:S01]  /*6ed0*/  FFMA.FTZ R65, R95, R82, R65 ;  /* 0x000000525f417223 */ /* 0x000fe20000010041 */
[----:B--2---:R-:W-:Y:S01]  /*6ee0*/  HADD2.F32 R29, -RZ, R60.H0_H0 ;  /* 0x2000003cff1d7230 */ /* 0x004fe20000004100 */
[----:B------:R-:W-:-:S02]  /*6ef0*/  FFMA.FTZ R67, R82, R85, R67 ;  /* 0x0000005552437223 */ /* 0x000fc40000010043 */
[----:B------:R-:W-:Y:S01]  /*6f00*/  FFMA.FTZ R86, R82, R91, R86 ;  /* 0x0000005b52567223 */ /* 0x000fe20000010056 */
[----:B------:R-:W-:Y:S01]  /*6f10*/  UIADD3 UR10, UR10, 0x20, URZ ;  /* 0x000000200a0a7890 */ /* 0x000fe2000fffe03f */
[C---:B------:R-:W-:Y:S02]  /*6f20*/  FFMA.FTZ R73, R14.reuse, R85, R73 ;  /* 0x000000550e497223 */ /* 0x040fe40000010049 */
[C---:B------:R-:W-:Y:S02]  /*6f30*/  FFMA.FTZ R9, R14.reuse, R91, R9 ;  /* 0x0000005b0e097223 */ /* 0x040fe40000010009 */
[-C--:B------:R-:W-:Y:S02]  /*6f40*/  FFMA.FTZ R52, R14, R93.reuse, R52 ;  /* 0x0000005d0e347223 */ /* 0x080fe40000010034 */
[----:B------:R-:W-:Y:S02]  /*6f50*/  FFMA.FTZ R54, R82, R93, R54 ;  /* 0x0000005d52367223 */ /* 0x000fe40000010036 */
[----:B------:R-:W-:-:S02]  /*6f60*/  FFMA.FTZ R64, R11, R66, R64 ;  /* 0x000000420b407223 */ /* 0x000fc40000010040 */
[----:B------:R-:W-:Y:S02]  /*6f70*/  FFMA.FTZ R43, R43, R4, R7 ;  /* 0x000000042b2b7223 */ /* 0x000fe40000010007 */
[C---:B------:R-:W-:Y:S02]  /*6f80*/  FFMA.FTZ R18, R8.reuse, R11, R18 ;  /* 0x0000000b08127223 */ /* 0x040fe40000010012 */
[----:B------:R-:W-:Y:S02]  /*6f90*/  FFMA.FTZ R65, R8, R31, R65 ;  /* 0x0000001f08417223 */ /* 0x000fe40000010041 */
[C---:B------:R-:W-:Y:S02]  /*6fa0*/  FFMA.FTZ R67, R31.reuse, R76, R67 ;  /* 0x0000004c1f437223 */ /* 0x040fe40000010043 */
[----:B------:R-:W-:Y:S01]  /*6fb0*/  FFMA.FTZ R86, R31, R6, R86 ;  /* 0x000000061f567223 */ /* 0x000fe20000010056 */
[----:B------:R-:W-:Y:S01]  /*6fc0*/  UISETP.GE.AND UP0, UPT, UR10, UR5, UPT ;  /* 0x000000050a00728c */ /* 0x000fe2000bf06270 */
        /* <DEDUP_REMOVED lines=8> */
[C---:B------:R-:W-:Y:S02]  /*7050*/  FFMA.FTZ R67, R97.reuse, R78, R67 ;  /* 0x0000004e61437223 */ /* 0x040fe40000010043 */
[----:B------:R-:W-:Y:S02]  /*7060*/  FFMA.FTZ R7, R97, R88, R86 ;  /* 0x0000005861077223 */ /* 0x000fe40000010056 */
[C---:B------:R-:W-:Y:S02]  /*7070*/  FFMA.FTZ R8, R29.reuse, R78, R73 ;  /* 0x0000004e1d087223 */ /* 0x040fe40000010049 */
[C---:B------:R-:W-:Y:S02]  /*7080*/  FFMA.FTZ R4, R29.reuse, R88, R9 ;  /* 0x000000581d047223 */ /* 0x040fe40000010009 */
[----:B------:R-:W-:-:S02]  /*7090*/  FFMA.FTZ R52, R29, R92, R52 ;  /* 0x0000005c1d347223 */ /* 0x000fc40000010034 */
[----:B------:R-:W-:Y:S02]  /*70a0*/  FFMA.FTZ R97, R97, R92, R54 ;  /* 0x0000005c61617223 */ /* 0x000fe40000010036 */
[----:B------:R-:W-:Y:S02]  /*70b0*/  FMUL.FTZ R48, R30, R99 ;  /* 0x000000631e307220 */ /* 0x000fe40000410000 */
[C---:B------:R-:W-:Y:S02]  /*70c0*/  FMUL.FTZ R64, R33.reuse, R64 ;  /* 0x0000004021407220 */ /* 0x040fe40000410000 */
[----:B------:R-:W-:Y:S01]  /*70d0*/  FMUL.FTZ R43, R32, R43 ;  /* 0x0000002b202b7220 */ /* 0x000fe20000410000 */
[----:B------:R-:W-:Y:S01]  /*70e0*/  PLOP3.LUT P1, PT, PT, PT, UP0, 0x80, 0x0 ;  /* 0x000000000000781c */ /* 0x000fe20003f2f008 */
[----:B------:R-:W-:Y:S02]  /*70f0*/  FMUL.FTZ R18, R33, R18 ;  /* 0x0000001221127220 */ /* 0x000fe40000410000 */
[----:B------:R-:W-:-:S02]  /*7100*/  FMUL.FTZ R65, R30, R65 ;  /* 0x000000411e417220 */ /* 0x000fc40000410000 */
[C---:B------:R-:W-:Y:S02]  /*7110*/  FMUL.FTZ R8, R33.reuse, R8 ;  /* 0x0000000821087220 */ /* 0x040fe40000410000 */
[C---:B------:R-:W-:Y:S02]  /*7120*/  FMUL.FTZ R67, R30.reuse, R67 ;  /* 0x000000431e437220 */ /* 0x040fe40000410000 */
[C---:B------:R-:W-:Y:S02]  /*7130*/  FMUL.FTZ R4, R33.reuse, R4 ;  /* 0x0000000421047220 */ /* 0x040fe40000410000 */
[C---:B------:R-:W-:Y:S02]  /*7140*/  FMUL.FTZ R7, R30.reuse, R7 ;  /* 0x000000071e077220 */ /* 0x040fe40000410000 */
[----:B------:R-:W-:Y:S02]  /*7150*/  FMUL.FTZ R52, R33, R52 ;  /* 0x0000003421347220 */ /* 0x000fe40000410000 */
[----:B------:R-:W-:Y:S01]  /*7160*/  FMUL.FTZ R97, R30, R97 ;  /* 0x000000611e617220 */ /* 0x000fe20000410000 */
        /* <DEDUP_REMOVED lines=14> */
[----:B------:R-:W-:Y:S02]  /*7250*/  PRMT R65, R65, 0x5410, R18 ;  /* 0x0000541041417816 */ /* 0x000fe40000000012 */
[----:B------:R-:W-:Y:S02]  /*7260*/  PRMT R67, R67, 0x5410, R8 ;  /* 0x0000541043437816 */ /* 0x000fe40000000008 */
[----:B------:R-:W-:Y:S02]  /*7270*/  PRMT R7, R7, 0x5410, R4 ;  /* 0x0000541007077816 */ /* 0x000fe40000000004 */
[----:B------:R-:W-:Y:S01]  /*7280*/  PRMT R97, R97, 0x5410, R52 ;  /* 0x0000541061617816 */ /* 0x000fe20000000034 */
[----:B------:R-:W-:Y:S01]  /*7290*/  UIADD3 UR4, UR4, 0x40, URZ ;  /* 0x0000004004047890 */ /* 0x000fe2000fffe03f */
[----:B------:R-:W-:Y:S01]  /*72a0*/  HFMA2.MMA R41, R48, 1, 1, R49 ;  /* 0x3c003c0030297835 */ /* 0x000fe20000000031 */
[----:B------:R-:W-:Y:S01]  /*72b0*/  @!P0 MOV R25, R19 ;  /* 0x0000001300198202 */ /* 0x000fe20000000f00 */
[----:B------:R-:W-:Y:S01]  /*72c0*/  HFMA2.MMA R44, R5, 1, 1, R44 ;  /* 0x3c003c00052c7835 */ /* 0x000fe2000000002c */
[----:B------:R-:W-:Y:S01]  /*72d0*/  HADD2 R47, R94, R47 ;  /* 0x0000002f5e2f7230 */ /* 0x000fe20000000000 */
[----:B------:R-:W-:Y:S01]  /*72e0*/  HFMA2.MMA R48, R65, 1, 1, R51 ;  /* 0x3c003c0041307835 */ /* 0x000fe20000000033 */
[----:B------:R-:W-:Y:S01]  /*72f0*/  IMAD.WIDE R12, R22, c[0x0][0x18c], R12 ;  /* 0x00006300160c7a25 */ /* 0x000fe200078e020c */
[----:B------:R-:W-:Y:S01]  /*7300*/  HADD2 R45, R67, R46 ;  /* 0x0000002e432d7230 */ /* 0x000fe20000000000 */
[----:B------:R-:W-:Y:S01]  /*7310*/  IADD3 R19, R19, 0x20, RZ ;  /* 0x0000002013137810 */ /* 0x000fe20007ffe0ff */
[----:B------:R-:W-:-:S02]  /*7320*/  HADD2 R51, R7, R39 ;  /* 0x0000002707337230 */ /* 0x000fc40000000000 */
[----:B------:R-:W-:Y:S01]  /*7330*/  HADD2 R43, R97, R50 ;  /* 0x00000032612b7230 */ /* 0x000fe20000000000 */
[----:B------:R-:W-:Y:S01]  /*7340*/  @P1 CALL.REL.NOINC `(.L_x_1180) ;  /* 0x0000001000001944 */ /* 0x000fe20003c00000 */
[----:B------:R-:W-:Y:S05]  /*7350*/  BRA `(.L_x_1181) ;  /* 0xffff970000007947 */ /* 0x000fea000383ffff */
.L_x_1180:
[----:B------:R-:W-:-:S05]  /*7360*/  IMAD.WIDE R2, R21, R16, c[0x0][0x180] ;  /* 0x0000600015027625 */ /* 0x000fca00078e0210 */
[----:B------:R-:W2:Y:S01]  /*7370*/  ATOM.E.ADD.F16x2.RN.STRONG.GPU P0, RZ, [R2.64], R35 ;  /* 0x0000002302ff798a */ /* 0x000ea2000810e9cc */
[----:B------:R-:W-:Y:S01]  /*7380*/  BSSY B0, `(.L_x_1182) ;  /* 0x000000e000007945 */ /* 0x000fe20003800000 */
[----:B--2---:R-:W-:Y:S05]  /*7390*/  @P0 BRA `(.L_x_1183) ;  /* 0x000000c000000947 */ /* 0x004fea0003800000 */
[----:B------:R-:W0:Y:S02]  /*73a0*/  QSPC.E.S P0, RZ, [R2] ;  /* 0x0000000002ff73aa */ /* 0x000e240000000500 */
[----:B0-----:R-:W-:Y:S05]  /*73b0*/  @!P0 BRA `(.L_x_1184) ;  /* 0x0000007000008947 */ /* 0x001fea0003800000 */
[----:B------:R-:W-:-:S05]  /*73c0*/  LOP3.LUT R0, R2, 0xffffff, RZ, 0xc0, !PT ;  /* 0x00ffffff02007812 */ /* 0x000fca00078ec0ff */
.L_x_1185:
[----:B------:R-:W0:Y:S02]  /*73d0*/  LDS R4, [R0] ;  /* 0x0000000000047984 */ /* 0x000e240000000800 */
[----:B0-----:R-:W-:-:S10]  /*73e0*/  HFMA2.MMA R5, R4, 1, 1, R35 ;  /* 0x3c003c0004057835 */ /* 0x001fd40000000023 */
[----:B------:R-:W0:Y:S02]  /*73f0*/  ATOMS.CAST.SPIN R5, [R0], R4, R5 ;  /* 0x000000040005738d */ /* 0x000e240001800005 */
[----:B0-----:R-:W-:-:S13]  /*7400*/  ISETP.EQ.U32.AND P0, PT, R5, 0x1, PT ;  /* 0x000000010500780c */ /* 0x001fda0003f02070 */
[----:B------:R-:W-:Y:S05]  /*7410*/  @!P0 BRA `(.L_x_1185) ;  /* 0xffffffb000008947 */ /* 0x000fea000383ffff */
[----:B------:R-:W-:Y:S05]  /*7420*/  BRA `(.L_x_1183) ;  /* 0x0000003000007947 */ /* 0x000fea0003800000 */
.L_x_1184:
[----:B------:R-:W2:Y:S02]  /*7430*/  LD.E R0, [R2.64] ;  /* 0x0000000c02007980 */ /* 0x000ea4000c101900 */
[----:B--2---:R-:W-:-:S05]  /*7440*/  IADD3 R5, R35, R0, RZ ;  /* 0x0000000023057210 */ /* 0x004fca0007ffe0ff */
[----:B------:R0:W-:Y:S02]  /*7450*/  ST.E [R2.64], R5 ;  /* 0x0000000502007985 */ /* 0x0001e4000c10190c */
.L_x_1183:
[----:B------:R-:W-:Y:S05]  /*7460*/  BSYNC B0 ;  /* 0x0000000000007941 */ /* 0x000fea0003800000 */
.L_x_1182:
        /* <DEDUP_REMOVED lines=9> */
.L_x_1189:
[----:B------:R-:W0:Y:S02]  /*7500*/  LDS R6, [R0] ;  /* 0x0000000000067984 */ /* 0x000e240000000800 */
[----:B0-----:R-:W-:-:S06]  /*7510*/  HADD2 R7, R6, R48 ;  /* 0x0000003006077230 */ /* 0x001fcc0000000000 */
[----:B------:R-:W0:Y:S02]  /*7520*/  ATOMS.CAST.SPIN R7, [R0], R6, R7 ;  /* 0x000000060007738d */ /* 0x000e240001800007 */
[----:B0-----:R-:W-:-:S13]  /*7530*/  ISETP.EQ.U32.AND P0, PT, R7, 0x1, PT ;  /* 0x000000010700780c */ /* 0x001fda0003f02070 */
[----:B------:R-:W-:Y:S05]  /*7540*/  @!P0 BRA `(.L_x_1189) ;  /* 0xffffffb000008947 */ /* 0x000fea000383ffff */
[----:B------:R-:W-:Y:S05]  /*7550*/  BRA `(.L_x_1187) ;  /* 0x0000003000007947 */ /* 0x000fea0003800000 */
.L_x_1188:
[----:B------:R-:W2:Y:S02]  /*7560*/  LD.E R0, [R2.64+0x4] ;  /* 0x0000040c02007980 */ /* 0x000ea4000c101900 */
[----:B--2---:R-:W-:-:S05]  /*7570*/  IADD3 R7, R48, R0, RZ ;  /* 0x0000000030077210 */ /* 0x004fca0007ffe0ff */
[----:B------:R0:W-:Y:S02]  /*7580*/  ST.E [R2.64+0x4], R7 ;  /* 0x0000040702007985 */ /* 0x0001e4000c10190c */
.L_x_1187:
[----:B------:R-:W-:Y:S05]  /*7590*/  BSYNC B0 ;  /* 0x0000000000007941 */ /* 0x000fea0003800000 */
.L_x_1186:
[----:B0-----:R-:W-:-:S05]  /*75a0*/  IMAD.WIDE R2, R16, c[0x0][0x18c], R2 ;  /* 0x0000630010027a25 */ /* 0x001fca00078e0202 */
[----:B------:R-:W2:Y:S01]  /*75b0*/  ATOM.E.ADD.F16x2.RN.STRONG.GPU P0, RZ, [R2.64], R38 ;  /* 0x0000002602ff798a */ /* 0x000ea2000810e9cc */
[----:B------:R-:W-:Y:S01]  /*75c0*/  BSSY B0, `(.L_x_1190) ;  /* 0x000000e000007945 */ /* 0x000fe20003800000 */
[----:B--2---:R-:W-:Y:S05]  /*75d0*/  @P0 BRA `(.L_x_1191) ;  /* 0x000000c000000947 */ /* 0x004fea0003800000 */
[----:B------:R-:W0:Y:S02]  /*75e0*/  QSPC.E.S P0, RZ, [R2] ;  /* 0x0000000002ff73aa */ /* 0x000e240000000500 */
[----:B0-----:R-:W-:Y:S05]  /*75f0*/  @!P0 BRA `(.L_x_1192) ;  /* 0x0000007000008947 */ /* 0x001fea0003800000 */
[----:B------:R-:W-:-:S05]  /*7600*/  LOP3.LUT R0, R2, 0xffffff, RZ, 0xc0, !PT ;  /* 0x00ffffff02007812 */ /* 0x000fca00078ec0ff */
.L_x_1193:
[----:B------:R-:W0:Y:S02]  /*7610*/  LDS R6, [R0] ;  /* 0x0000000000067984 */ /* 0x000e240000000800 */
[----:B0-----:R-:W-:-:S10]  /*7620*/  HFMA2.MMA R7, R6, 1, 1, R38 ;  /* 0x3c003c0006077835 */ /* 0x001fd40000000026 */
[----:B------:R-:W0:Y:S02]  /*7630*/  ATOMS.CAST.SPIN R7, [R0], R6, R7 ;  /* 0x000000060007738d */ /* 0x000e240001800007 */
[----:B0-----:R-:W-:-:S13]  /*7640*/  ISETP.EQ.U32.AND P0, PT, R7, 0x1, PT ;  /* 0x000000010700780c */ /* 0x001fda0003f02070 */
[----:B------:R-:W-:Y:S05]  /*7650*/  @!P0 BRA `(.L_x_1193) ;  /* 0xffffffb000008947 */ /* 0x000fea000383ffff */
[----:B------:R-:W-:Y:S05]  /*7660*/  BRA `(.L_x_1191) ;  /* 0x0000003000007947 */ /* 0x000fea0003800000 */
.L_x_1192:
[----:B------:R-:W2:Y:S02]  /*7670*/  LD.E R0, [R2.64] ;  /* 0x0000000c02007980 */ /* 0x000ea4000c101900 */
[----:B--2---:R-:W-:-:S05]  /*7680*/  IADD3 R7, R38, R0, RZ ;  /* 0x0000000026077210 */ /* 0x004fca0007ffe0ff */
[----:B------:R0:W-:Y:S02]  /*7690*/  ST.E [R2.64], R7 ;  /* 0x0000000702007985 */ /* 0x0001e4000c10190c */
.L_x_1191:
[----:B------:R-:W-:Y:S05]  /*76a0*/  BSYNC B0 ;  /* 0x0000000000007941 */ /* 0x000fea0003800000 */
.L_x_1190:
[----:B------:R-:W-:-:S05]  /*76b0*/  IMAD.WIDE R4, R16, c[0x0][0x18c], R4 ;  /* 0x0000630010047a25 */ /* 0x000fca00078e0204 */
[----:B------:R-:W2:Y:S01]  /*76c0*/  ATOM.E.ADD.F16x2.RN.STRONG.GPU P0, RZ, [R4.64], R41 ;  /* 0x0000002904ff798a */ /* 0x000ea2000810e9cc */
[----:B------:R-:W-:Y:S01]  /*76d0*/  BSSY B0, `(.L_x_1194) ;  /* 0x000000e000007945 */ /* 0x000fe20003800000 */
[----:B--2---:R-:W-:Y:S05]  /*76e0*/  @P0 BRA `(.L_x_1195) ;  /* 0x000000c000000947 */ /* 0x004fea0003800000 */
[----:B------:R-:W1:Y:S02]  /*76f0*/  QSPC.E.S P0, RZ, [R4] ;  /* 0x0000000004ff73aa */ /* 0x000e640000000500 */
[----:B-1----:R-:W-:Y:S05]  /*7700*/  @!P0 BRA `(.L_x_1196) ;  /* 0x0000007000008947 */ /* 0x002fea0003800000 */
[----:B------:R-:W-:-:S05]  /*7710*/  LOP3.LUT R4, R4, 0xffffff, RZ, 0xc0, !PT ;  /* 0x00ffffff04047812 */ /* 0x000fca00078ec0ff */
.L_x_1197:
[----:B------:R-:W1:Y:S02]  /*7720*/  LDS R6, [R4] ;  /* 0x0000000004067984 */ /* 0x000e640000000800 */
[----:B01----:R-:W-:-:S06]  /*7730*/  HADD2 R7, R6, R41 ;  /* 0x0000002906077230 */ /* 0x003fcc0000000000 */
[----:B------:R-:W0:Y:S02]  /*7740*/  ATOMS.CAST.SPIN R7, [R4], R6, R7 ;  /* 0x000000060407738d */ /* 0x000e240001800007 */
[----:B0-----:R-:W-:-:S13]  /*7750*/  ISETP.EQ.U32.AND P0, PT, R7, 0x1, PT ;  /* 0x000000010700780c */ /* 0x001fda0003f02070 */
[----:B------:R-:W-:Y:S05]  /*7760*/  @!P0 BRA `(.L_x_1197) ;  /* 0xffffffb000008947 */ /* 0x000fea000383ffff */
[----:B------:R-:W-:Y:S05]  /*7770*/  BRA `(.L_x_1195) ;  /* 0x0000003000007947 */ /* 0x000fea0003800000 */
.L_x_1196:
[----:B------:R-:W2:Y:S02]  /*7780*/  LD.E R0, [R4.64] ;  /* 0x0000000c04007980 */ /* 0x000ea4000c101900 */
[----:B0-2---:R-:W-:-:S05]  /*7790*/  IADD3 R7, R41, R0, RZ ;  /* 0x0000000029077210 */ /* 0x005fca0007ffe0ff */
[----:B------:R0:W-:Y:S02]  /*77a0*/  ST.E [R4.64], R7 ;  /* 0x0000000704007985 */ /* 0x0001e4000c10190c */
.L_x_1195:
[----:B------:R-:W-:Y:S05]  /*77b0*/  BSYNC B0 ;  /* 0x0000000000007941 */ /* 0x000fea0003800000 */
.L_x_1194:
[----:B0-----:R-:W-:-:S05]  /*77c0*/  IMAD.WIDE R4, R16, c[0x0][0x18c], R2 ;  /* 0x0000630010047a25 */ /* 0x001fca00078e0202 */
[----:B------:R-:W2:Y:S01]  /*77d0*/  ATOM.E.ADD.F16x2.RN.STRONG.GPU P0, RZ, [R4.64], R42 ;  /* 0x0000002a04ff798a */ /* 0x000ea2000810e9cc */
[----:B------:R-:W-:Y:S01]  /*77e0*/  BSSY B0, `(.L_x_1198) ;  /* 0x000000e000007945 */ /* 0x000fe20003800000 */
[----:B--2---:R-:W-:Y:S05]  /*77f0*/  @P0 BRA `(.L_x_1199) ;  /* 0x000000c000000947 */ /* 0x004fea0003800000 */
[----:B------:R-:W0:Y:S02]  /*7800*/  QSPC.E.S P0, RZ, [R4] ;  /* 0x0000000004ff73aa */ /* 0x000e240000000500 */
[----:B0-----:R-:W-:Y:S05]  /*7810*/  @!P0 BRA `(.L_x_1200) ;  /* 0x0000007000008947 */ /* 0x001fea0003800000 */
[----:B------:R-:W-:-:S05]  /*7820*/  LOP3.LUT R0, R4, 0xffffff, RZ, 0xc0, !PT ;  /* 0x00ffffff04007812 */ /* 0x000fca00078ec0ff */
.L_x_1201:
[----:B------:R-:W0:Y:S02]  /*7830*/  LDS R6, [R0] ;  /* 0x0000000000067984 */ /* 0x000e240000000800 */
[----:B0-----:R-:W-:-:S10]  /*7840*/  HFMA2.MMA R7, R6, 1, 1, R42 ;  /* 0x3c003c0006077835 */ /* 0x001fd4000000002a */
[----:B------:R-:W0:Y:S02]  /*7850*/  ATOMS.CAST.SPIN R7, [R0], R6, R7 ;  /* 0x000000060007738d */ /* 0x000e240001800007 */
[----:B0-----:R-:W-:-:S13]  /*7860*/  ISETP.EQ.U32.AND P0, PT, R7, 0x1, PT ;  /* 0x000000010700780c */ /* 0x001fda0003f02070 */
[----:B------:R-:W-:Y:S05]  /*7870*/  @!P0 BRA `(.L_x_1201) ;  /* 0xffffffb000008947 */ /* 0x000fea000383ffff */
[----:B------:R-:W-:Y:S05]  /*7880*/  BRA `(.L_x_1199) ;  /* 0x0000003000007947 */ /* 0x000fea0003800000 */
.L_x_1200:
[----:B------:R-:W2:Y:S02]  /*7890*/  LD.E R0, [R4.64] ;  /* 0x0000000c04007980 */ /* 0x000ea4000c101900 */
[----:B--2---:R-:W-:-:S05]  /*78a0*/  IADD3 R7, R42, R0, RZ ;  /* 0x000000002a077210 */ /* 0x004fca0007ffe0ff */
[----:B------:R0:W-:Y:S02]  /*78b0*/  ST.E [R4.64], R7 ;  /* 0x0000000704007985 */ /* 0x0001e4000c10190c */
.L_x_1199:
[----:B------:R-:W-:Y:S05]  /*78c0*/  BSYNC B0 ;  /* 0x0000000000007941 */ /* 0x000fea0003800000 */
.L_x_1198:
[----:B------:R-:W-:-:S05]  /*78d0*/  MOV R9, c[0x0][0x18c] ;  /* 0x0000630000097a02 */ /* 0x000fca0000000f00 */
[----:B------:R-:W-:-:S05]  /*78e0*/  IMAD.WIDE R16, R16, R9, c[0x2][0x0] ;  /* 0x0080000010107625 */ /* 0x000fca00078e0209 */
        /* <DEDUP_REMOVED lines=8> */
.L_x_1205:
[----:B------:R-:W1:Y:S02]  /*7970*/  LDS R6, [R2] ;  /* 0x0000000002067984 */ /* 0x000e640000000800 */
[----:B01----:R-:W-:-:S06]  /*7980*/  HADD2 R7, R6, R45 ;  /* 0x0000002d06077230 */ /* 0x003fcc0000000000 */
[----:B------:R-:W0:Y:S02]  /*7990*/  ATOMS.CAST.SPIN R7, [R2], R6, R7 ;  /* 0x000000060207738d */ /* 0x000e240001800007 */
[----:B0-----:R-:W-:-:S13]  /*79a0*/  ISETP.EQ.U32.AND P0, PT, R7, 0x1, PT ;  /* 0x000000010700780c */ /* 0x001fda0003f02070 */
[----:B------:R-:W-:Y:S05]  /*79b0*/  @!P0 BRA `(.L_x_1205) ;  /* 0xffffffb000008947 */ /* 0x000fea000383ffff */
[----:B------:R-:W-:Y:S05]  /*79c0*/  BRA `(.L_x_1203) ;  /* 0x0000003000007947 */ /* 0x000fea0003800000 */
.L_x_1204:
[----:B------:R-:W2:Y:S02]  /*79d0*/  LD.E R0, [R2.64] ;  /* 0x0000000c02007980 */ /* 0x000ea4000c101900 */
[----:B0-2---:R-:W-:-:S05]  /*79e0*/  IADD3 R7, R45, R0, RZ ;  /* 0x000000002d077210 */ /* 0x005fca0007ffe0ff */
[----:B------:R0:W-:Y:S02]  /*79f0*/  ST.E [R2.64], R7 ;  /* 0x0000000702007985 */ /* 0x0001e4000c10190c */
.L_x_1203:
[----:B------:R-:W-:Y:S05]  /*7a00*/  BSYNC B0 ;  /* 0x0000000000007941 */ /* 0x000fea0003800000 */
.L_x_1202:
[----:B0-----:R-:W-:-:S05]  /*7a10*/  IMAD.WIDE R2, R9, 0x2, R4 ;  /* 0x0000000209027825 */ /* 0x001fca00078e0204 */
[----:B------:R-:W2:Y:S01]  /*7a20*/  ATOM.E.ADD.F16x2.RN.STRONG.GPU P0, RZ, [R2.64], R47 ;  /* 0x0000002f02ff798a */ /* 0x000ea2000810e9cc */
[----:B------:R-:W-:Y:S01]  /*7a30*/  BSSY B0, `(.L_x_1206) ;  /* 0x000000e000007945 */ /* 0x000fe20003800000 */
[----:B--2---:R-:W-:Y:S05]  /*7a40*/  @P0 BRA `(.L_x_1207) ;  /* 0x000000c000000947 */ /* 0x004fea0003800000 */
[----:B------:R-:W0:Y:S02]  /*7a50*/  QSPC.E.S P0, RZ, [R2] ;  /* 0x0000000002ff73aa */ /* 0x000e240000000500 */
[----:B0-----:R-:W-:Y:S05]  /*7a60*/  @!P0 BRA `(.L_x_1208) ;  /* 0x0000007000008947 */ /* 0x001fea0003800000 */
[----:B------:R-:W-:-:S05]  /*7a70*/  LOP3.LUT R0, R2, 0xffffff, RZ, 0xc0, !PT ;  /* 0x00ffffff02007812 */ /* 0x000fca00078ec0ff */
.L_x_1209:
[----:B------:R-:W0:Y:S02]  /*7a80*/  LDS R6, [R0] ;  /* 0x0000000000067984 */ /* 0x000e240000000800 */
[----:B0-----:R-:W-:-:S10]  /*7a90*/  HFMA2.MMA R7, R6, 1, 1, R47 ;  /* 0x3c003c0006077835 */ /* 0x001fd4000000002f */
[----:B------:R-:W0:Y:S02]  /*7aa0*/  ATOMS.CAST.SPIN R7, [R0], R6, R7 ;  /* 0x000000060007738d */ /* 0x000e240001800007 */
[----:B0-----:R-:W-:-:S13]  /*7ab0*/  ISETP.EQ.U32.AND P0, PT, R7, 0x1, PT ;  /* 0x000000010700780c */ /* 0x001fda0003f02070 */
[----:B------:R-:W-:Y:S05]  /*7ac0*/  @!P0 BRA `(.L_x_1209) ;  /* 0xffffffb000008947 */ /* 0x000fea000383ffff */
[----:B------:R-:W-:Y:S05]  /*7ad0*/  BRA `(.L_x_1207) ;  /* 0x0000003000007947 */ /* 0x000fea0003800000 */
.L_x_1208:
[----:B------:R-:W2:Y:S02]  /*7ae0*/  LD.E R0, [R2.64] ;  /* 0x0000000c02007980 */ /* 0x000ea4000c101900 */
[----:B--2---:R-:W-:-:S05]  /*7af0*/  IADD3 R7, R47, R0, RZ ;  /* 0x000000002f077210 */ /* 0x004fca0007ffe0ff */
[----:B------:R0:W-:Y:S02]  /*7b00*/  ST.E [R2.64], R7 ;  /* 0x0000000702007985 */ /* 0x0001e4000c10190c */
.L_x_1207:
[----:B------:R-:W-:Y:S05]  /*7b10*/  BSYNC B0 ;  /* 0x0000000000007941 */ /* 0x000fea0003800000 */
.L_x_1206:
        /* <DEDUP_REMOVED lines=8> */
.L_x_1213:
[----:B------:R-:W1:Y:S02]  /*7ba0*/  LDS R6, [R4] ;  /* 0x0000000004067984 */ /* 0x000e640000000800 */
[----:B01----:R-:W-:-:S06]  /*7bb0*/  HADD2 R7, R6, R51 ;  /* 0x0000003306077230 */ /* 0x003fcc0000000000 */
[----:B------:R-:W0:Y:S02]  /*7bc0*/  ATOMS.CAST.SPIN R7, [R4], R6, R7 ;  /* 0x000000060407738d */ /* 0x000e240001800007 */
[----:B0-----:R-:W-:-:S13]  /*7bd0*/  ISETP.EQ.U32.AND P0, PT, R7, 0x1, PT ;  /* 0x000000010700780c */ /* 0x001fda0003f02070 */
[----:B------:R-:W-:Y:S05]  /*7be0*/  @!P0 BRA `(.L_x_1213) ;  /* 0xffffffb000008947 */ /* 0x000fea000383ffff */
[----:B------:R-:W-:Y:S05]  /*7bf0*/  BRA `(.L_x_1211) ;  /* 0x0000003000007947 */ /* 0x000fea0003800000 */
.L_x_1212:
[----:B------:R-:W2:Y:S02]  /*7c00*/  LD.E R0, [R4.64] ;  /* 0x0000000c04007980 */ /* 0x000ea4000c101900 */
[----:B0-2---:R-:W-:-:S05]  /*7c10*/  IADD3 R7, R51, R0, RZ ;  /* 0x0000000033077210 */ /* 0x005fca0007ffe0ff */
[----:B------:R0:W-:Y:S02]  /*7c20*/  ST.E [R4.64], R7 ;  /* 0x0000000704007985 */ /* 0x0001e4000c10190c */
.L_x_1211:
[----:B------:R-:W-:Y:S05]  /*7c30*/  BSYNC B0 ;  /* 0x0000000000007941 */ /* 0x000fea0003800000 */
.L_x_1210:
[----:B0-----:R-:W-:-:S05]  /*7c40*/  IMAD.WIDE R4, R9, 0x2, R2 ;  /* 0x0000000209047825 */ /* 0x001fca00078e0202 */
[----:B------:R-:W2:Y:S01]  /*7c50*/  ATOM.E.ADD.F16x2.RN.STRONG.GPU P0, RZ, [R4.64], R44 ;  /* 0x0000002c04ff798a */ /* 0x000ea2000810e9cc */
[----:B------:R-:W-:Y:S01]  /*7c60*/  BSSY B0, `(.L_x_1214) ;  /* 0x000000e000007945 */ /* 0x000fe20003800000 */
[----:B--2---:R-:W-:Y:S05]  /*7c70*/  @P0 BRA `(.L_x_1215) ;  /* 0x000000c000000947 */ /* 0x004fea0003800000 */
[----:B------:R-:W0:Y:S02]  /*7c80*/  QSPC.E.S P0, RZ, [R4] ;  /* 0x0000000004ff73aa */ /* 0x000e240000000500 */
[----:B0-----:R-:W-:Y:S05]  /*7c90*/  @!P0 BRA `(.L_x_1216) ;  /* 0x0000007000008947 */ /* 0x001fea0003800000 */
[----:B------:R-:W-:-:S05]  /*7ca0*/  LOP3.LUT R4, R4, 0xffffff, RZ, 0xc0, !PT ;  /* 0x00ffffff04047812 */ /* 0x000fca00078ec0ff */
.L_x_1217:
[----:B------:R-:W0:Y:S02]  /*7cb0*/  LDS R6, [R4] ;  /* 0x0000000004067984 */ /* 0x000e240000000800 */
[----:B0-----:R-:W-:-:S10]  /*7cc0*/  HFMA2.MMA R7, R6, 1, 1, R44 ;  /* 0x3c003c0006077835 */ /* 0x001fd4000000002c */
[----:B------:R-:W0:Y:S02]  /*7cd0*/  ATOMS.CAST.SPIN R7, [R4], R6, R7 ;  /* 0x000000060407738d */ /* 0x000e240001800007 */
[----:B0-----:R-:W-:-:S13]  /*7ce0*/  ISETP.EQ.U32.AND P0, PT, R7, 0x1, PT ;  /* 0x000000010700780c */ /* 0x001fda0003f02070 */
[----:B------:R-:W-:Y:S05]  /*7cf0*/  @!P0 BRA `(.L_x_1217) ;  /* 0xffffffb000008947 */ /* 0x000fea000383ffff */
[----:B------:R-:W-:Y:S05]  /*7d00*/  BRA `(.L_x_1215) ;  /* 0x0000003000007947 */ /* 0x000fea0003800000 */
.L_x_1216:
[----:B------:R-:W2:Y:S02]  /*7d10*/  LD.E R0, [R4.64] ;  /* 0x0000000c04007980 */ /* 0x000ea4000c101900 */
[----:B--2---:R-:W-:-:S05]  /*7d20*/  IADD3 R7, R44, R0, RZ ;  /* 0x000000002c077210 */ /* 0x004fca0007ffe0ff */
[----:B------:R0:W-:Y:S02]  /*7d30*/  ST.E [R4.64], R7 ;  /* 0x0000000704007985 */ /* 0x0001e4000c10190c */
.L_x_1215:
[----:B------:R-:W-:Y:S05]  /*7d40*/  BSYNC B0 ;  /* 0x0000000000007941 */ /* 0x000fea0003800000 */
.L_x_1214:
[----:B------:R-:W-:-:S04]  /*7d50*/  IADD3 R2, P0, R16, R2, RZ ;  /* 0x0000000210027210 */ /* 0x000fc80007f1e0ff */
[----:B------:R-:W-:-:S08]  /*7d60*/  IADD3.X R3, R17, R3, RZ, P0, !PT ;  /* 0x0000000311037210 */ /* 0x000fd000007fe4ff */
[----:B------:R-:W2:Y:S02]  /*7d70*/  ATOM.E.ADD.F16x2.RN.STRONG.GPU P0, RZ, [R2.64], R43 ;  /* 0x0000002b02ff798a */ /* 0x000ea4000810e9cc */
[----:B--2---:R-:W-:Y:S05]  /*7d80*/  @P0 EXIT ;  /* 0x000000000000094d */ /* 0x004fea0003800000 */
[----:B------:R-:W1:Y:S02]  /*7d90*/  QSPC.E.S P0, RZ, [R2] ;  /* 0x0000000002ff73aa */ /* 0x000e640000000500 */
[----:B-1----:R-:W-:Y:S05]  /*7da0*/  @!P0 BRA `(.L_x_1218) ;  /* 0x0000007000008947 */ /* 0x002fea0003800000 */
[----:B------:R-:W-:-:S05]  /*7db0*/  LOP3.LUT R2, R2, 0xffffff, RZ, 0xc0, !PT ;  /* 0x00ffffff02027812 */ /* 0x000fca00078ec0ff */
.L_x_1219:
[----:B0-----:R-:W0:Y:S02]  /*7dc0*/  LDS R4, [R2] ;  /* 0x0000000002047984 */ /* 0x001e240000000800 */
[----:B0-----:R-:W-:-:S06]  /*7dd0*/  HADD2 R5, R4, R43 ;  /* 0x0000002b04057230 */ /* 0x001fcc0000000000 */
[----:B------:R-:W0:Y:S02]  /*7de0*/  ATOMS.CAST.SPIN R5, [R2], R4, R5 ;  /* 0x000000040205738d */ /* 0x000e240001800005 */
[----:B0-----:R-:W-:-:S13]  /*7df0*/  ISETP.EQ.U32.AND P0, PT, R5, 0x1, PT ;  /* 0x000000010500780c */ /* 0x001fda0003f02070 */
[----:B------:R-:W-:Y:S05]  /*7e00*/  @!P0 BRA `(.L_x_1219) ;  /* 0xffffffb000008947 */ /* 0x000fea000383ffff */
[----:B------:R-:W-:Y:S05]  /*7e10*/  EXIT ;  /* 0x000000000000794d */ /* 0x000fea0003800000 */
.L_x_1218:
[----:B------:R-:W2:Y:S02]  /*7e20*/  LD.E R0, [R2.64] ;  /* 0x0000000c02007980 */ /* 0x000ea4000c101900 */
[----:B0-2---:R-:W-:-:S05]  /*7e30*/  IADD3 R5, R43, R0, RZ ;  /* 0x000000002b057210 */ /* 0x005fca0007ffe0ff */
[----:B------:R-:W-:Y:S01]  /*7e40*/  ST.E [R2.64], R5 ;  /* 0x0000000502007985 */ /* 0x000fe2000c10190c */
[----:B------:R-:W-:Y:S05]  /*7e50*/  EXIT ;  /* 0x000000000000794d */ /* 0x000fea0003800000 */
.L_x_1220:
        /* <DEDUP_REMOVED lines=10> */
.L_x_1824:


//--------------------- .text._ZN4vllm4gptq33gemm_half_q_half_gptq_4bit_kernelILb1ELi5EEEvPK6__halfPKjS6_S4_PS2_iiiibPKi --------------------------
	.section	.text._ZN4vllm4gptq33gemm_half_q_half_gptq_4bit_kernelILb1ELi5EEEvPK6__halfPKjS6_S4_PS2_iiiibPKi,"ax",@progbits
	.sectioninfo	@"SHI_REGISTERS=72"
	.align	128
        .global         _ZN4vllm4gptq33gemm_half_q_half_gptq_4bit_kernelILb1ELi5EEEvPK6__halfPKjS6_S4_PS2_iiiibPKi
        .type           _ZN4vllm4gptq33gemm_half_q_half_gptq_4bit_kernelILb1ELi5EEEvPK6__halfPKjS6_S4_PS2_iiiibPKi,@function
        .size           _ZN4vllm4gptq33gemm_half_q_half_gptq_4bit_kernelILb1ELi5EEEvPK6__halfPKjS6_S4_PS2_iiiibPKi,(.L_x_1825 - _ZN4vllm4gptq33gemm_half_q_half_gptq_4bit_kernelILb1ELi5EEEvPK6__halfPKjS6_S4_PS2_iiiibPKi)
        .other          _ZN4vllm4gptq33gemm_half_q_half_gptq_4bit_kernelILb1ELi5EEEvPK6__halfPKjS6_S4_PS2_iiiibPKi,@"STO_CUDA_ENTRY STV_DEFAULT"
_ZN4vllm4gptq33gemm_half_q_half_gptq_4bit_kernelILb1ELi5EEEvPK6__halfPKjS6_S4_PS2_iiiibPKi:
.text._ZN4vllm4gptq33gemm_half_q_half_gptq_4bit_kernelILb1ELi5EEEvPK6__halfPKjS6_S4_PS2_iiiibPKi:
        /* <DEDUP_REMOVED lines=12> */
[----:B--2---:R-:W-:-:S04]  /*00c0*/  IMAD R2, R2, 0x80, R3 ;  /* 0x0000008002027824 */ /* 0x004fc800078e0203 */
[----:B------:R-:W-:Y:S01]  /*00d0*/  IMAD.SHL.U32 R29, R2, 0x4, RZ ;  /* 0x00000004021d7824 */ /* 0x000fe200078e00ff */
        /* <DEDUP_REMOVED lines=34> */
.L_x_1223:
        /* <DEDUP_REMOVED lines=19> */
.L_x_1222:
[----:B------:R-:W-:Y:S05]  /*0430*/  BSYNC B0 ;  /* 0x0000000000007941 */ /* 0x000fea0003800000 */
.L_x_1221:
[----:B------:R-:W-:-:S13]  /*0440*/  ISETP.GE.AND P0, PT, R29, c[0x0][0x18c], PT ;  /* 0x000063001d007a0c */ /* 0x000fda0003f06270 */
[----:B------:R-:W-:Y:S05]  /*0450*/  @P0 EXIT ;  /* 0x000000000000094d */ /* 0x000fea0003800000 */
[----:B------:R-:W-:Y:S01]  /*0460*/  IABS R4, c[0x0][0x194] ;  /* 0x0000650000047a13 */ /* 0x000fe20000000000 */
[----:B------:R-:W-:Y:S01]  /*0470*/  ULDC.64 UR8, c[0x0][0x190] ;  /* 0x0000640000087ab9 */ /* 0x000fe20000000a00 */
[----:B------:R-:W-:Y:S01]  /*0480*/  IABS R6, c[0x0][0x190] ;  /* 0x0000640000067a13 */ /* 0x000fe20000000000 */
[----:B------:R-:W-:Y:S01]  /*0490*/  ULOP3.LUT UR4, UR8, UR9, URZ, 0x3c, !UPT ;  /* 0x0000000908047292 */ /* 0x000fe2000f8e3c3f */
[----:B------:R-:W1:Y:S05]  /*04a0*/  I2F.RP R0, R4 ;  /* 0x0000000400007306 */ /* 0x000e6a0000209400 */
[----:B------:R-:W-:Y:S01]  /*04b0*/  ISETP.LE.AND P1, PT, RZ, UR4, PT ;  /* 0x00000004ff007c0c */ /* 0x000fe2000bf23270 */
[----:B------:R-:W-:-:S02]  /*04c0*/  USHF.L.U32 UR4, UR6, 0x7, URZ ;  /* 0x0000000706047899 */ /* 0x000fc4000800063f */
[----:B-1----:R-:W1:Y:S02]  /*04d0*/  MUFU.RCP R0, R0 ;  /* 0x0000000000007308 */ /* 0x002e640000001000 */
[----:B-1----:R-:W-:-:S06]  /*04e0*/  IADD3 R2, R0, 0xffffffe, RZ ;  /* 0x0ffffffe00027810 */ /* 0x002fcc0007ffe0ff */
[----:B0-----:R0:W1:Y:S02]  /*04f0*/  F2I.FTZ.U32.TRUNC.NTZ R3, R2 ;  /* 0x0000000200037305 */ /* 0x001064000021f000 */
        /* <DEDUP_REMOVED lines=44> */
[----:B------:R-:W-:Y:S01]  /*07c0*/  IMAD.SHL.U32 R28, R29, 0x4, RZ ;  /* 0x000000041d1c7824 */ /* 0x000fe200078e00ff */
[----:B------:R-:W-:Y:S01]  /*07d0*/  ULDC.S8 UR7, c[0x0][0x198] ;  /* 0x0000660000077ab9 */ /* 0x000fe20000000200 */
[----:B------:R-:W-:Y:S01]  /*07e0*/  I2F.F16 R8, -0x40 ;  /* 0xffffffc000087906 */ /* 0x000fe20000200c00 */
[----:B------:R-:W-:Y:S01]  /*07f0*/  UISETP.NE.AND UP0, UPT, UR7, URZ, UPT ;  /* 0x0000003f0700728c */ /* 0x000fe2000bf05270 */
[----:B------:R-:W-:Y:S01]  /*0800*/  CS2R R36, SRZ ;  /* 0x0000000000247805 */ /* 0x000fe2000001ff00 */
        /* <DEDUP_REMOVED lines=8> */
[----:B------:R-:W-:Y:S01]  /*0890*/  IMAD.MOV.U32 R44, RZ, RZ, RZ ;  /* 0x000000ffff2c7224 */ /* 0x000fe200078e00ff */
[----:B------:R-:W-:Y:S01]  /*08a0*/  CS2R R62, SRZ ;  /* 0x00000000003e7805 */ /* 0x000fe2000001ff00 */
[----:B------:R-:W-:Y:S01]  /*08b0*/  BAR.SYNC.DEFER_BLOCKING 0x0 ;  /* 0x0000000000007b1d */ /* 0x000fe20000010000 */
[----:B------:R-:W-:Y:S01]  /*08c0*/  PLOP3.LUT P0, PT, PT, PT, UP0, 0x80, 0x0 ;  /* 0x000000000000781c */ /* 0x000fe20003f0f008 */
[----:B------:R-:W-:Y:S01]  /*08d0*/  IMAD.MOV.U32 R31, RZ, RZ, RZ ;  /* 0x000000ffff1f7224 */ /* 0x000fe200078e00ff */
[----:B------:R-:W-:Y:S01]  /*08e0*/  CS2R R60, SRZ ;  /* 0x00000000003c7805 */ /* 0x000fe2000001ff00 */
[----:B------:R-:W-:Y:S01]  /*08f0*/  CS2R R58, SRZ ;  /* 0x00000000003a7805 */ /* 0x000fe2000001ff00 */
        /* <DEDUP_REMOVED lines=11> */
[----:B------:R-:W-:Y:S01]  /*09b0*/  IADD3 R10, R2, UR12, RZ ;  /* 0x0000000c020a7c10 */ /* 0x000fe2000fffe0ff */
[----:B------:R-:W-:Y:S01]  /*09c0*/  IMAD.IADD R2, R29, 0x1, R4 ;  /* 0x000000011d027824 */ /* 0x000fe200078e0204 */
[----:B------:R-:W-:Y:S01]  /*09d0*/  IADD3 R14, R5, UR12, RZ ;  /* 0x0000000c050e7c10 */ /* 0x000fe2000fffe0ff */
[----:B------:R2:W3:Y:S01]  /*09e0*/  I2F.F16 R11, R7 ;  /* 0x00000007000b7306 */ /* 0x0004e20000200c00 */
[----:B0-----:R-:W-:-:S04]  /*09f0*/  IADD3 R6, R6, 0xe400, RZ ;  /* 0x0000e40006067810 */ /* 0x001fc80007ffe0ff */
[----:B------:R-:W-:-:S03]  /*0a00*/  PRMT R6, R6, 0x5410, R6 ;  /* 0x0000541006067816 */ /* 0x000fc60000000006 */
        /* <DEDUP_REMOVED lines=28> */
[----:B------:R-:W-:Y:S01]  /*0bd0*/  IMAD.MOV.U32 R5, RZ, RZ, R11 ;  /* 0x000000ffff057224 */ /* 0x000fe200078e000b */
[C---:B------:R-:W-:Y:S01]  /*0be0*/  IADD3 R65, P0, R29.reuse, UR6, RZ ;  /* 0x000000061d417c10 */ /* 0x040fe2000ff1e0ff */
[----:B------:R-:W-:Y:S01]  /*0bf0*/  IMAD.MOV.U32 R6, RZ, RZ, R10 ;  /* 0x000000ffff067224 */ /* 0x000fe200078e000a */
[----:B------:R-:W-:Y:S01]  /*0c00*/  UMOV UR6, UR4 ;  /* 0x0000000400067c82 */ /* 0x000fe20008000000 */
[----:B------:R-:W-:Y:S01]  /*0c10*/  IMAD.MOV.U32 R10, RZ, RZ, R17 ;  /* 0x000000ffff0a7224 */ /* 0x000fe200078e0011 */
[----:B------:R-:W-:Y:S01]  /*0c20*/  LEA.HI.X.SX32 R14, R29, UR7, 0x1, P0 ;  /* 0x000000071d0e7c11 */ /* 0x000fe200080f0eff */
[----:B------:R-:W-:Y:S01]  /*0c30*/  IMAD.MOV.U32 R11, RZ, RZ, R0 ;  /* 0x000000ffff0b7224 */ /* 0x000fe200078e0000 */
[----:B------:R-:W-:Y:S01]  /*0c40*/  LEA R64, P0, R65, c[0x0][0x168], 0x2 ;  /* 0x00005a0041407a11 */ /* 0x000fe200078010ff */
[----:B------:R-:W-:-:S03]  /*0c50*/  UMOV UR4, URZ ;  /* 0x0000003f00047c82 */ /* 0x000fc60008000000 */
[----:B------:R-:W-:Y:S01]  /*0c60*/  LEA.HI.X R65, R65, c[0x0][0x16c], R14, 0x2, P0 ;  /* 0x00005b0041417a11 */ /* 0x000fe200000f140e */
[--C-:B--2---:R-:W-:Y:S02]  /*0c70*/  HADD2.F32 R12, -RZ, R13.reuse.H0_H0 ;  /* 0x2000000dff0c7230 */ /* 0x104fe40000004100 */
[----:B------:R-:W-:Y:S02]  /*0c80*/  HADD2.F32 R13, -RZ, R13.H1_H1 ;  /* 0x3000000dff0d7230 */ /* 0x000fe40000004100 */
[--C-:B---3--:R-:W-:Y:S02]  /*0c90*/  HADD2.F32 R14, -RZ, R16.reuse.H0_H0 ;  /* 0x20000010ff0e7230 */ /* 0x108fe40000004100 */
[----:B-1--4-:R-:W-:Y:S02]  /*0ca0*/  HADD2.F32 R9, -RZ, R16.H1_H1 ;  /* 0x30000010ff097230 */ /* 0x012fe40000004100 */
.L_x_1226:
        /* <DEDUP_REMOVED lines=32> */
[----:B------:R-:W-:Y:S01]  /*0eb0*/  IMAD.MOV.U32 R11, RZ, RZ, R0 ;  /* 0x000000ffff0b7224 */ /* 0x000fe200078e0000 */
        /* <DEDUP_REMOVED lines=32> */
.L_x_1225:
[----:B0-----:R-:W-:Y:S02]  /*10c0*/  LOP3.LUT R49, R24, 0x64006400, RZ, 0xfc, !PT ;  /* 0x6400640018317812 */ /* 0x001fe400078efcff */
[----:B------:R-:W-:-:S02]  /*10d0*/  LOP3.LUT R48, R27, 0x64006400, RZ, 0xfc, !PT ;  /* 0x640064001b307812 */ /* 0x000fc400078efcff */
[----:B------:R-:W-:Y:S02]  /*10e0*/  LOP3.LUT R24, R25, 0x64006400, RZ, 0xfc, !PT ;  /* 0x6400640019187812 */ /* 0x000fe400078efcff */
[----:B------:R-:W-:Y:S01]  /*10f0*/  LOP3.LUT R27, R30, 0x64006400, RZ, 0xfc, !PT ;  /* 0x640064001e1b7812 */ /* 0x000fe200078efcff */
[----:B------:R-:W-:Y:S01]  /*1100*/  HFMA2.MMA R25, R49, 1, 1, R2 ;  /* 0x3c003c0031197835 */ /* 0x000fe20000000002 */
[----:B------:R-:W-:Y:S01]  /*1110*/  LOP3.LUT R30, R45, 0x64006400, RZ, 0xfc, !PT ;  /* 0x640064002d1e7812 */ /* 0x000fe200078efcff */
[----:B------:R-:W-:Y:S01]  /*1120*/  HFMA2 R45, R48, 0.0625, 0.0625, R5 ;  /* 0x2c002c00302d7831 */ /* 0x000fe20000000005 */
[----:B------:R-:W-:Y:S01]  /*1130*/  LOP3.LUT R51, R26, 0x64006400, RZ, 0xfc, !PT ;  /* 0x640064001a337812 */ /* 0x000fe200078efcff */
[----:B------:R-:W-:Y:S01]  /*1140*/  HFMA2.MMA R24, R24, 0.0625, 0.0625, R3 ;  /* 0x2c002c0018187835 */ /* 0x000fe20000000003 */
[----:B------:R-:W-:Y:S01]  /*1150*/  LOP3.LUT R53, R46, 0x64006400, RZ, 0xfc, !PT ;  /* 0x640064002e357812 */ /* 0x000fe200078efcff */
[----:B------:R-:W-:Y:S01]  /*1160*/  HFMA2.MMA R27, R27, 1, 1, R6 ;  /* 0x3c003c001b1b7835 */ /* 0x000fe20000000006 */
[----:B------:R-:W-:Y:S01]  /*1170*/  LOP3.LUT R47, R47, 0x64006400, RZ, 0xfc, !PT ;  /* 0x640064002f2f7812 */ /* 0x000fe200078efcff */
[----:B------:R-:W-:Y:S01]  /*1180*/  HFMA2.MMA R46, R30, 0.0625, 0.0625, R7 ;  /* 0x2c002c001e2e7835 */ /* 0x000fe20000000007 */
[----:B------:R-:W-:Y:S01]  /*1190*/  HADD2 R26, R51, R4 ;  /* 0x00000004331a7230 */ /* 0x000fe20000000000 */
[-C--:B------:R-:W-:Y:S01]  /*11a0*/  HFMA2.MMA R48, R25, R20.reuse, RZ ;  /* 0x0000001419307235 */ /* 0x080fe200000000ff */
[----:B------:R-:W-:Y:S01]  /*11b0*/  HADD2 R30, R53, R8 ;  /* 0x00000008351e7230 */ /* 0x000fe20000000000 */
[----:B------:R-:W-:Y:S01]  /*11c0*/  HFMA2.MMA R56, R27, R20, RZ ;  /* 0x000000141b387235 */ /* 0x000fe200000000ff */
[-C--:B------:R-:W-:Y:S01]  /*11d0*/  HFMA2 R53, R26, R20.reuse, RZ.H0_H0 ;  /* 0x000000141a357231 */ /* 0x080fe200000400ff */
[----:B------:R-:W-:Y:S01]  /*11e0*/  LOP3.LUT R50, R18, 0xf000f, RZ, 0xc0, !PT ;  /* 0x000f000f12327812 */ /* 0x000fe200078ec0ff */
[----:B------:R-:W-:Y:S01]  /*11f0*/  HFMA2 R52, R30, R20, RZ.H0_H0 ;  /* 0x000000141e347231 */ /* 0x000fe200000400ff */
[-C--:B------:R-:W-:Y:S01]  /*1200*/  HFMA2.MMA R20, R24, R21.reuse, R48 ;  /* 0x0000001518147235 */ /* 0x080fe20000000030 */
[----:B------:R-:W-:Y:S01]  /*1210*/  HFMA2 R47, R47, 0.0625, 0.0625, R10 ;  /* 0x2c002c002f2f7831 */ /* 0x000fe2000000000a */
[----:B------:R-:W-:Y:S01]  /*1220*/  LOP3.LUT R48, R17, 0xf000f, RZ, 0xc0, !PT ;  /* 0x000f000f11307812 */ /* 0x000fe200078ec0ff */
[-C--:B------:R-:W-:Y:S01]  /*1230*/  HFMA2 R53, R45, R21.reuse, R53 ;  /* 0x000000152d357231 */ /* 0x080fe20000000035 */
[----:B------:R-:W-:Y:S01]  /*1240*/  LOP3.LUT R54, R19, 0xf000f, RZ, 0xc0, !PT ;  /* 0x000f000f13367812 */ /* 0x000fe200078ec0ff */
[----:B------:R-:W-:Y:S01]  /*1250*/  HFMA2.MMA R56, R46, R21, R56 ;  /* 0x000000152e387235 */ /* 0x000fe20000000038 */
[----:B------:R-:W-:Y:S01]  /*1260*/  HFMA2 R52, R47, R21, R52 ;  /* 0x000000152f347231 */ /* 0x000fe20000000034 */
[----:B------:R-:W-:-:S02]  /*1270*/  LOP3.LUT R49, R48, 0x64006400, RZ, 0xfc, !PT ;  /* 0x6400640030317812 */ /* 0x000fc400078efcff */
[----:B------:R-:W-:Y:S02]  /*1280*/  LOP3.LUT R21, R16, 0xf000f, RZ, 0xc0, !PT ;  /* 0x000f000f10157812 */ /* 0x000fe400078ec0ff */
[----:B------:R-:W-:Y:S02]  /*1290*/  LOP3.LUT R51, R50, 0x64006400, RZ, 0xfc, !PT ;  /* 0x6400640032337812 */ /* 0x000fe400078efcff */
[----:B------:R-:W-:Y:S01]  /*12a0*/  LOP3.LUT R55, R54, 0x64006400, RZ, 0xfc, !PT ;  /* 0x6400640036377812 */ /* 0x000fe200078efcff */
[----:B------:R-:W-:Y:S01]  /*12b0*/  HFMA2.MMA R49, R49, 1, 1, R4 ;  /* 0x3c003c0031317835 */ /* 0x000fe20000000004 */
[----:B------:R-:W-:Y:S01]  /*12c0*/  LOP3.LUT R21, R21, 0x64006400, RZ, 0xfc, !PT ;  /* 0x6400640015157812 */ /* 0x000fe200078efcff */
[----:B------:R-:W-:Y:S01]  /*12d0*/  HADD2 R50, R51, R6 ;  /* 0x0000000633327230 */ /* 0x000fe20000000000 */
[----:B------:R-:W-:Y:S02]  /*12e0*/  LOP3.LUT R16, R16, 0xf000f0, RZ, 0xc0, !PT ;  /* 0x00f000f010107812 */ /* 0x000fe400078ec0ff */
[----:B------:R-:W-:Y:S01]  /*12f0*/  HFMA2.MMA R51, R55, 1, 1, R8 ;  /* 0x3c003c0037337835 */ /* 0x000fe20000000008 */
[----:B------:R-:W-:Y:S01]  /*1300*/  HADD2 R48, R21, R2 ;  /* 0x0000000215307230 */ /* 0x000fe20000000000 */
[----:B------:R-:W-:Y:S01]  /*1310*/  LOP3.LUT R17, R17, 0xf000f0, RZ, 0xc0, !PT ;  /* 0x00f000f011117812 */ /* 0x000fe200078ec0ff */
[-C--:B------:R-:W-:Y:S01]  /*1320*/  HFMA2.MMA R56, R50, R22.reuse, R56 ;  /* 0x0000001632387235 */ /* 0x080fe20000000038 */
[----:B------:R-:W-:Y:S01]  /*1330*/  LOP3.LUT R18, R18, 0xf000f0, RZ, 0xc0, !PT ;  /* 0x00f000f012127812 */ /* 0x000fe200078ec0ff */
[----:B------:R-:W-:Y:S01]  /*1340*/  HFMA2 R21, R49, R22, R53 ;  /* 0x0000001631157231 */ /* 0x000fe20000000035 */
[----:B------:R-:W-:Y:S01]  /*1350*/  LOP3.LUT R53, R19, 0xf000f0, RZ, 0xc0, !PT ;  /* 0x00f000f013357812 */ /* 0x000fe200078ec0ff */
[----:B------:R-:W-:Y:S01]  /*1360*/  HFMA2.MMA R20, R48, R22, R20 ;  /* 0x0000001630147235 */ /* 0x000fe20000000014 */
[----:B------:R-:W-:-:S02]  /*1370*/  LOP3.LUT R54, R17, 0x64006400, RZ, 0xfc, !PT ;  /* 0x6400640011367812 */ /* 0x000fc400078efcff */
[----:B------:R-:W-:Y:S01]  /*1380*/  HFMA2 R22, R51, R22, R52 ;  /* 0x0000001633167231 */ /* 0x000fe20000000034 */
[----:B------:R-:W-:Y:S02]  /*1390*/  LOP3.LUT R52, R16, 0x64006400, RZ, 0xfc, !PT ;  /* 0x6400640010347812 */ /* 0x000fe400078efcff */
[----:B------:R-:W-:Y:S02]  /*13a0*/  LOP3.LUT R66, R18, 0x64006400, RZ, 0xfc, !PT ;  /* 0x6400640012427812 */ /* 0x000fe400078efcff */
[----:B------:R-:W0:Y:S01]  /*13b0*/  LDS.128 R16, [UR4+0x100] ;  /* 0x00010004ff107984 */ /* 0x000e220008000c00 */
[----:B------:R-:W-:Y:S01]  /*13c0*/  LOP3.LUT R55, R53, 0x64006400, RZ, 0xfc, !PT ;  /* 0x6400640035377812 */ /* 0x000fe200078efcff */
[----:B------:R-:W-:Y:S01]  /*13d0*/  HFMA2.MMA R52, R52, 0.0625, 0.0625, R3 ;  /* 0x2c002c0034347835 */ /* 0x000fe20000000003 */
[----:B------:R-:W-:Y:S01]  /*13e0*/  HFMA2 R53, R54, 0.0625, 0.0625, R5 ;  /* 0x2c002c0036357831 */ /* 0x000fe20000000005 */
[----:B------:R-:W-:Y:S02]  /*13f0*/  HFMA2.MMA R54, R66, 0.0625, 0.0625, R7 ;  /* 0x2c002c0042367835 */ /* 0x000fe40000000007 */
[----:B------:R-:W-:-:S02]  /*1400*/  HFMA2 R55, R55, 0.0625, 0.0625, R10 ;  /* 0x2c002c0037377831 */ /* 0x000fc4000000000a */
        /* <DEDUP_REMOVED lines=8> */
[--C-:B------:R-:W-:Y:S02]  /*1490*/  HADD2.F32 R57, -RZ, R22.reuse.H0_H0 ;  /* 0x20000016ff397230 */ /* 0x100fe40000004100 */
[----:B------:R-:W-:Y:S01]  /*14a0*/  HADD2.F32 R22, -RZ, R22.H1_H1 ;  /* 0x30000016ff167230 */ /* 0x000fe20000004100 */
[----:B------:R-:W-:-:S02]  /*14b0*/  FADD.FTZ R20, R21, R20 ;  /* 0x0000001415147221 */ /* 0x000fc40000010000 */
[----:B------:R-:W-:Y:S01]  /*14c0*/  FADD.FTZ R21, R23, R66 ;  /* 0x0000004217157221 */ /* 0x000fe20000010000 */
[--C-:B------:R-:W-:Y:S01]  /*14d0*/  HADD2.F32 R23, -RZ, R56.reuse.H0_H0 ;  /* 0x20000038ff177230 */ /* 0x100fe20000004100 */
[----:B------:R-:W-:Y:S01]  /*14e0*/  FADD.FTZ R22, R57, R22 ;  /* 0x0000001639167221 */ /* 0x000fe20000010000 */
[----:B------:R-:W-:Y:S01]  /*14f0*/  HADD2.F32 R56, -RZ, R56.H1_H1 ;  /* 0x30000038ff387230 */ /* 0x000fe20000004100 */
[----:B------:R-:W-:Y:S02]  /*1500*/  FFMA.FTZ R33, R12, R20, R33 ;  /* 0x000000140c217223 */ /* 0x000fe40000010021 */
[----:B------:R-:W-:Y:S02]  /*1510*/  FFMA.FTZ R34, R13, R21, R34 ;  /* 0x000000150d227223 */ /* 0x000fe40000010022 */
[----:B------:R-:W-:Y:S02]  /*1520*/  FADD.FTZ R23, R23, R56 ;  /* 0x0000003817177221 */ /* 0x000fe40000010000 */
[----:B------:R-:W-:-:S02]  /*1530*/  FFMA.FTZ R36, R9, R22, R36 ;  /* 0x0000001609247223 */ /* 0x000fc40000010024 */
[----:B------:R-:W-:Y:S01]  /*1540*/  FFMA.FTZ R35, R14, R23, R35 ;  /* 0x000000170e237223 */ /* 0x000fe20000010023 */
[-C--:B0-----:R-:W-:Y:S01]  /*1550*/  HFMA2.MMA R20, R25, R16.reuse, RZ ;  /* 0x0000001019147235 */ /* 0x081fe200000000ff */
[-C--:B------:R-:W-:Y:S01]  /*1560*/  HFMA2 R21, R26, R16.reuse, RZ.H0_H0 ;  /* 0x000000101a157231 */ /* 0x080fe200000400ff */
[----:B------:R-:W-:Y:S01]  /*1570*/  HFMA2.MMA R23, R27, R16, RZ ;  /* 0x000000101b177235 */ /* 0x000fe200000000ff */
[----:B------:R-:W-:Y:S02]  /*1580*/  HFMA2 R22, R30, R16, RZ.H0_H0 ;  /* 0x000000101e167231 */ /* 0x000fe400000400ff */
[-C--:B------:R-:W-:Y:S01]  /*1590*/  HFMA2 R56, R45, R17.reuse, R21 ;  /* 0x000000112d387231 */ /* 0x080fe20000000015 */
[-C--:B------:R-:W-:Y:S02]  /*15a0*/  HFMA2.MMA R16, R24, R17.reuse, R20 ;  /* 0x0000001118107235 */ /* 0x080fe40000000014 */
        /* <DEDUP_REMOVED lines=26> */
[-C--:B------:R-:W-:Y:S02]  /*1750*/  HFMA2 R17, R26, R20.reuse, RZ.H0_H0 ;  /* 0x000000141a117231 */ /* 0x080fe400000400ff */
[----:B------:R-:W-:Y:S01]  /*1760*/  FFMA.FTZ R40, R9, R16, R40 ;  /* 0x0000001009287223 */ /* 0x000fe20000010028 */
[----:B------:R-:W-:Y:S01]  /*1770*/  HFMA2.MMA R16, R25, R20, RZ ;  /* 0x0000001419107235 */ /* 0x000fe200000000ff */
[----:B------:R-:W-:Y:S01]  /*1780*/  HFMA2 R19, R30, R20, RZ.H0_H0 ;  /* 0x000000141e137231 */ /* 0x000fe200000400ff */
[----:B------:R-:W-:Y:S01]  /*1790*/  FFMA.FTZ R39, R14, R56, R39 ;  /* 0x000000380e277223 */ /* 0x000fe20000010027 */
        /* <DEDUP_REMOVED lines=9> */
[----:B------:R-:W-:-:S03]  /*1830*/  HFMA2 R56, R53, R23, R56 ;  /* 0x0000001735387231 */ /* 0x000fc60000000038 */
[-C--:B------:R-:W-:Y:S02]  /*1840*/  HFMA2.MMA R21, R52, R23.reuse, R20 ;  /* 0x0000001734157235 */ /* 0x080fe40000000014 */
[----:B------:R-:W-:Y:S01]  /*1850*/  HFMA2.MMA R20, R54, R23, R57 ;  /* 0x0000001736147235 */ /* 0x000fe20000000039 */
[----:B------:R-:W-:Y:S02]  /*1860*/  HFMA2 R23, R55, R23, R22 ;  /* 0x0000001737177231 */ /* 0x000fe40000000016 */
        /* <DEDUP_REMOVED lines=15> */
[-C--:B------:R-:W-:Y:S01]  /*1960*/  HFMA2 R57, R26, R16.reuse, RZ.H0_H0 ;  /* 0x000000101a397231 */ /* 0x080fe200000400ff */
[----:B------:R-:W-:Y:S01]  /*1970*/  FFMA.FTZ R43, R14, R56, R43 ;  /* 0x000000380e2b7223 */ /* 0x000fe2000001002b */
[----:B------:R-:W-:Y:S01]  /*1980*/  HFMA2 R21, R30, R16, RZ.H0_H0 ;  /* 0x000000101e157231 */ /* 0x000fe200000400ff */
[----:B------:R-:W-:Y:S01]  /*1990*/  FFMA.FTZ R44, R9, R20, R44 ;  /* 0x00000014092c7223 */ /* 0x000fe2000001002c */
[----:B------:R-:W-:Y:S01]  /*19a0*/  HFMA2.MMA R20, R25, R16, RZ ;  /* 0x0000001019147235 */ /* 0x000fe200000000ff */
[----:B------:R-:W-:Y:S01]  /*19b0*/  HFMA2 R57, R45, R17, R57 ;  /* 0x000000112d397231 */ /* 0x000fe20000000039 */
[----:B------:R-:W-:-:S04]  /*19c0*/  HFMA2.MMA R56, R46, R17, R23 ;  /* 0x000000112e387235 */ /* 0x000fc80000000017 */
[----:B------:R-:W-:Y:S01]  /*19d0*/  HFMA2.MMA R16, R24, R17, R20 ;  /* 0x0000001118107235 */ /* 0x000fe20000000014 */
[----:B------:R-:W-:-:S03]  /*19e0*/  HFMA2 R17, R47, R17, R21 ;  /* 0x000000112f117231 */ /* 0x000fc60000000015 */
        /* <DEDUP_REMOVED lines=29> */
[----:B------:R-:W-:Y:S02]  /*1bc0*/  HADD2.F32 R16, -RZ, R57.H0_H0 ;  /* 0x20000039ff107230 */ /* 0x000fe40000004100 */
[----:B------:R-:W-:Y:S01]  /*1bd0*/  HFMA2 R19, R55, R19, R17 ;  /* 0x0000001337137231 */ /* 0x000fe20000000011 */
        /* <DEDUP_REMOVED lines=12> */
[----:B------:R-:W-:Y:S01]  /*1ca0*/  FFMA.FTZ R63, R14, R17, R63 ;  /* 0x000000110e3f7223 */ /* 0x000fe2000001003f */
[----:B------:R-:W-:Y:S01]  /*1cb0*/  HADD2.F32 R67, -RZ, R67.H1_H1 ;  /* 0x30000043ff437230 */ /* 0x000fe20000004100 */
[----:B------:R-:W0:Y:S01]  /*1cc0*/  LDS.128 R16, [UR4+0x10] ;  /* 0x00001004ff107984 */ /* 0x000e220008000c00 */
[--C-:B------:R-:W-:Y:S01]  /*1cd0*/  HADD2.F32 R45, -RZ, R68.reuse.H0_H0 ;  /* 0x20000044ff2d7230 */ /* 0x100fe20000004100 */
[----:B------:R-:W-:Y:S01]  /*1ce0*/  FADD.FTZ R21, R21, R46 ;  /* 0x0000002e15157221 */ /* 0x000fe20000010000 */
[----:B------:R-:W-:Y:S01]  /*1cf0*/  HADD2.F32 R68, -RZ, R68.H1_H1 ;  /* 0x30000044ff447230 */ /* 0x000fe20000004100 */
[----:B------:R-:W-:Y:S01]  /*1d00*/  FADD.FTZ R32, R32, R67 ;  /* 0x0000004320207221 */ /* 0x000fe20000010000 */
[--C-:B------:R-:W-:Y:S01]  /*1d10*/  HADD2.F32 R22, -RZ, R20.reuse.H0_H0 ;  /* 0x20000014ff167230 */ /* 0x100fe20000004100 */
[----:B------:R-:W-:Y:S01]  /*1d20*/  FFMA.FTZ R62, R9, R21, R62 ;  /* 0x00000015093e7223 */ /* 0x000fe2000001003e */
        /* <DEDUP_REMOVED lines=13> */
[C---:B------:R-:W-:Y:S02]  /*1e00*/  LOP3.LUT R46, R26.reuse, 0xf000f, RZ, 0xc0, !PT ;  /* 0x000f000f1a2e7812 */ /* 0x040fe400078ec0ff */
[----:B------:R-:W-:Y:S02]  /*1e10*/  LOP3.LUT R47, R26, 0xf000f0, RZ, 0xc0, !PT ;  /* 0x00f000f01a2f7812 */ /* 0x000fe400078ec0ff */
[----:B------:R-:W-:Y:S02]  /*1e20*/  SHF.R.U32.HI R22, RZ, 0x8, R26 ;  /* 0x00000008ff167819 */ /* 0x000fe4000001161a */
[----:B------:R-:W-:Y:S02]  /*1e30*/  LOP3.LUT R32, R32, 0x64006400, RZ, 0xfc, !PT ;  /* 0x6400640020207812 */ /* 0x000fe400078efcff */
[----:B------:R-:W-:Y:S02]  /*1e40*/  SHF.R.U32.HI R20, RZ, 0x8, R24 ;  /* 0x00000008ff147819 */ /* 0x000fe40000011618 */
[----:B------:R-:W-:-:S02]  /*1e50*/  LOP3.LUT R48, R27, 0xf000f, RZ, 0xc0, !PT ;  /* 0x000f000f1b307812 */ /* 0x000fc400078ec0ff */
[----:B------:R-:W-:Y:S02]  /*1e60*/  LOP3.LUT R50, R27, 0xf000f0, RZ, 0xc0, !PT ;  /* 0x00f000f01b327812 */ /* 0x000fe400078ec0ff */
[----:B------:R-:W-:Y:S02]  /*1e70*/  SHF.R.U32.HI R23, RZ, 0x8, R27 ;  /* 0x00000008ff177819 */ /* 0x000fe4000001161b */
[----:B------:R-:W-:Y:S02]  /*1e80*/  LOP3.LUT R26, R45, 0x64006400, RZ, 0xfc, !PT ;  /* 0x640064002d1a7812 */ /* 0x000fe400078efcff */
[----:B------:R-:W-:Y:S02]  /*1e90*/  LOP3.LUT R24, R25, 0xf000f, RZ, 0xc0, !PT ;  /* 0x000f000f19187812 */ /* 0x000fe400078ec0ff */
[----:B------:R-:W-:Y:S01]  /*1ea0*/  LOP3.LUT R27, R31, 0x64006400, RZ, 0xfc, !PT ;  /* 0x640064001f1b7812 */ /* 0x000fe200078efcff */
[----:B------:R-:W-:Y:S01]  /*1eb0*/  HFMA2.MMA R31, R32, 0.0625, 0.0625, R3 ;  /* 0x2c002c00201f7835 */ /* 0x000fe20000000003 */
[----:B------:R-:W-:Y:S01]  /*1ec0*/  LOP3.LUT R45, R46, 0x64006400, RZ, 0xfc, !PT ;  /* 0x640064002e2d7812 */ /* 0x000fe200078efcff */
[----:B------:R-:W-:Y:S01]  /*1ed0*/  HFMA2 R32, R26, 0.0625, 0.0625, R5 ;  /* 0x2c002c001a207831 */ /* 0x000fe20000000005 */
[----:B------:R-:W-:-:S02]  /*1ee0*/  SHF.R.U32.HI R21, RZ, 0x8, R25 ;  /* 0x00000008ff157819 */ /* 0x000fc40000011619 */
[----:B------:R-:W-:Y:S01]  /*1ef0*/  LOP3.LUT R25, R24, 0x64006400, RZ, 0xfc, !PT ;  /* 0x6400640018197812 */ /* 0x000fe200078efcff */
[----:B------:R-:W-:Y:S01]  /*1f00*/  HFMA2.MMA R27, R27, 1, 1, R2 ;  /* 0x3c003c001b1b7835 */ /* 0x000fe20000000002 */
[----:B------:R-:W-:Y:S01]  /*1f10*/  LOP3.LUT R49, R48, 0x64006400, RZ, 0xfc, !PT ;  /* 0x6400640030317812 */ /* 0x000fe200078efcff */
[----:B------:R-:W-:Y:S01]  /*1f20*/  HFMA2.MMA R26, R45, 1, 1, R6 ;  /* 0x3c003c002d1a7835 */ /* 0x000fe20000000006 */
[----:B------:R-:W-:Y:S01]  /*1f30*/  LOP3.LUT R46, R47, 0x64006400, RZ, 0xfc, !PT ;  /* 0x640064002f2e7812 */ /* 0x000fe200078efcff */
[----:B------:R-:W-:Y:S01]  /*1f40*/  HADD2 R24, R25, R4 ;  /* 0x0000000419187230 */ /* 0x000fe20000000000 */
[----:B------:R-:W-:Y:S01]  /*1f50*/  LOP3.LUT R51, R50, 0x64006400, RZ, 0xfc, !PT ;  /* 0x6400640032337812 */ /* 0x000fe200078efcff */
[----:B------:R-:W-:Y:S01]  /*1f60*/  HADD2 R25, R49, R8 ;  /* 0x0000000831197230 */ /* 0x000fe20000000000 */
[-C--:B0-----:R-:W-:Y:S01]  /*1f70*/  HFMA2.MMA R48, R27, R16.reuse, RZ ;  /* 0x000000101b307235 */ /* 0x081fe200000000ff */
[-C--:B------:R-:W-:Y:S01]  /*1f80*/  HFMA2 R52, R24, R16.reuse, RZ.H0_H0 ;  /* 0x0000001018347231 */ /* 0x080fe200000400ff */
[----:B------:R-:W-:Y:S01]  /*1f90*/  HFMA2.MMA R45, R46, 0.0625, 0.0625, R7 ;  /* 0x2c002c002e2d7835 */ /* 0x000fe20000000007 */
[----:B------:R-:W-:Y:S01]  /*1fa0*/  HFMA2 R46, R51, 0.0625, 0.0625, R10 ;  /* 0x2c002c00332e7831 */ /* 0x000fe2000000000a */
[----:B------:R-:W-:Y:S01]  /*1fb0*/  HFMA2.MMA R55, R26, R16, RZ ;  /* 0x000000101a377235 */ /* 0x000fe200000000ff */
[----:B------:R-:W-:Y:S01]  /*1fc0*/  HFMA2 R51, R25, R16, RZ.H0_H0 ;  /* 0x0000001019337231 */ /* 0x000fe200000400ff */
[-C--:B------:R-:W-:Y:S01]  /*1fd0*/  HFMA2.MMA R16, R31, R17.reuse, R48 ;  /* 0x000000111f107235 */ /* 0x080fe20000000030 */
[-C--:B------:R-:W-:Y:S01]  /*1fe0*/  HFMA2 R52, R32, R17.reuse, R52 ;  /* 0x0000001120347231 */ /* 0x080fe20000000034 */
[----:B------:R-:W-:Y:S01]  /*1ff0*/  LOP3.LUT R50, R23, 0xf000f, RZ, 0xc0, !PT ;  /* 0x000f000f17327812 */ /* 0x000fe200078ec0ff */
        /* <DEDUP_REMOVED lines=8> */
[----:B------:R-:W-:Y:S01]  /*2080*/  HFMA2.MMA R48, R17, 1, 1, R4 ;  /* 0x3c003c0011307835 */ /* 0x000fe20000000004 */
[----:B------:R-:W-:-:S02]  /*2090*/  LOP3.LUT R47, R47, 0x64006400, RZ, 0xfc, !PT ;  /* 0x640064002f2f7812 */ /* 0x000fc400078efcff */
[----:B------:R-:W-:Y:S01]  /*20a0*/  HFMA2.MMA R50, R53, 1, 1, R8 ;  /* 0x3c003c0035327835 */ /* 0x000fe20000000008 */
[----:B------:R-:W-:Y:S01]  /*20b0*/  LOP3.LUT R20, R20, 0xf000f0, RZ, 0xc0, !PT ;  /* 0x00f000f014147812 */ /* 0x000fe200078ec0ff */
[----:B------:R-:W-:Y:S01]  /*20c0*/  HADD2 R49, R49, R6 ;  /* 0x0000000631317230 */ /* 0x000fe20000000000 */
[----:B------:R-:W-:Y:S01]  /*20d0*/  LOP3.LUT R22, R22, 0xf000f0, RZ, 0xc0, !PT ;  /* 0x00f000f016167812 */ /* 0x000fe200078ec0ff */
[----:B------:R-:W-:Y:S01]  /*20e0*/  HADD2 R47, R47, R2 ;  /* 0x000000022f2f7230 */ /* 0x000fe20000000000 */
[----:B------:R-:W-:Y:S02]  /*20f0*/  LOP3.LUT R21, R21, 0xf000f0, RZ, 0xc0, !PT ;  /* 0x00f000f015157812 */ /* 0x000fe400078ec0ff */
[----:B------:R-:W-:Y:S01]  /*2100*/  LOP3.LUT R23, R23, 0xf000f0, RZ, 0xc0, !PT ;  /* 0x00f000f017177812 */ /* 0x000fe200078ec0ff */
[-C--:B------:R-:W-:Y:S01]  /*2110*/  HFMA2 R17, R48, R18.reuse, R52 ;  /* 0x0000001230117231 */ /* 0x080fe20000000034 */
[----:B------:R-:W-:Y:S01]  /*2120*/  LOP3.LUT R20, R20, 0x64006400, RZ, 0xfc, !PT ;  /* 0x6400640014147812 */ /* 0x000fe200078efcff */
[-C--:B------:R-:W-:Y:S01]  /*2130*/  HFMA2.MMA R16, R47, R18.reuse, R16 ;  /* 0x000000122f107235 */ /* 0x080fe20000000010 */
[----:B------:R-:W-:Y:S01]  /*2140*/  LOP3.LUT R22, R22, 0x64006400, RZ, 0xfc, !PT ;  /* 0x6400640016167812 */ /* 0x000fe200078efcff */
[----:B------:R-:W-:Y:S01]  /*2150*/  HFMA2.MMA R55, R49, R18, R55 ;  /* 0x0000001231377235 */ /* 0x000fe20000000037 */
[----:B------:R-:W-:Y:S01]  /*2160*/  LOP3.LUT R52, R21, 0x64006400, RZ, 0xfc, !PT ;  /* 0x6400640015347812 */ /* 0x000fe200078efcff */
[----:B------:R-:W-:Y:S01]  /*2170*/  HFMA2 R18, R50, R18, R51 ;  /* 0x0000001232127231 */ /* 0x000fe20000000033 */
[----:B------:R-:W-:Y:S01]  /*2180*/  LOP3.LUT R23, R23, 0x64006400, RZ, 0xfc, !PT ;  /* 0x6400640017177812 */ /* 0x000fe200078efcff */
[----:B------:R-:W-:-:S02]  /*2190*/  HFMA2.MMA R51, R20, 0.0625, 0.0625, R3 ;  /* 0x2c002c0014337835 */ /* 0x000fc40000000003 */
[----:B------:R-:W-:Y:S01]  /*21a0*/  HFMA2.MMA R53, R22, 0.0625, 0.0625, R7 ;  /* 0x2c002c0016357835 */ /* 0x000fe20000000007 */
[----:B------:R-:W-:Y:S02]  /*21b0*/  HFMA2 R52, R52, 0.0625, 0.0625, R5 ;  /* 0x2c002c0034347831 */ /* 0x000fe40000000005 */
[----:B------:R-:W-:Y:S01]  /*21c0*/  HFMA2 R54, R23, 0.0625, 0.0625, R10 ;  /* 0x2c002c0017367831 */ /* 0x000fe2000000000a */
[-C--:B------:R-:W-:Y:S01]  /*21d0*/  HFMA2.MMA R22, R51, R19.reuse, R16 ;  /* 0x0000001333167235 */ /* 0x080fe20000000010 */
[-C--:B------:R-:W-:Y:S01]  /*21e0*/  HFMA2 R20, R52, R19.reuse, R17 ;  /* 0x0000001334147231 */ /* 0x080fe20000000011 */
[----:B------:R-:W-:Y:S01]  /*21f0*/  HFMA2.MMA R55, R53, R19, R55 ;  /* 0x0000001335377235 */ /* 0x000fe20000000037 */
[----:B------:R-:W-:Y:S02]  /*2200*/  HFMA2 R21, R54, R19, R18 ;  /* 0x0000001336157231 */ /* 0x000fe40000000012 */
[----:B------:R-:W0:Y:S05]  /*2210*/  LDS.128 R16, [UR4+0x110] ;  /* 0x00011004ff107984 */ /* 0x000e2a0008000c00 */
[----:B------:R-:W-:-:S02]  /*2220*/  HADD2.F32 R23, -RZ, R22.H0_H0 ;  /* 0x20000016ff177230 */ /* 0x000fc40000004100 */
        /* <DEDUP_REMOVED lines=9> */
[----:B------:R-:W-:Y:S02]  /*22c0*/  FFMA.FTZ R34, R13, R20, R34 ;  /* 0x000000140d227223 */ /* 0x000fe40000010022 */
[----:B------:R-:W-:Y:S01]  /*22d0*/  FADD.FTZ R23, R23, R66 ;  /* 0x0000004217177221 */ /* 0x000fe20000010000 */
[----:B------:R-:W-:-:S03]  /*22e0*/  HADD2.F32 R66, -RZ, R21.H1_H1 ;  /* 0x30000015ff427230 */ /* 0x000fc60000004100 */
[----:B------:R-:W-:Y:S02]  /*22f0*/  FFMA.FTZ R35, R14, R23, R35 ;  /* 0x000000170e237223 */ /* 0x000fe40000010023 */
[----:B------:R-:W-:-:S04]  /*2300*/  FADD.FTZ R55, R55, R66 ;  /* 0x0000004237377221 */ /* 0x000fc80000010000 */
        /* <DEDUP_REMOVED lines=10> */
[-C--:B------:R-:W-:Y:S01]  /*23b0*/  HFMA2.MMA R16, R49, R18.reuse, R22 ;  /* 0x0000001231107235 */ /* 0x080fe20000000016 */
[----:B------:R-:W-:Y:S01]  /*23c0*/  HFMA2 R22, R52, R19, R21 ;  /* 0x0000001334167231 */ /* 0x000fe20000000015 */
[----:B------:R-:W-:Y:S01]  /*23d0*/  HFMA2.MMA R20, R47, R18, R20 ;  /* 0x000000122f147235 */ /* 0x000fe20000000014 */
[----:B------:R-:W-:-:S04]  /*23e0*/  HFMA2 R18, R50, R18, R23 ;  /* 0x0000001232127231 */ /* 0x000fc80000000017 */
[----:B------:R-:W-:Y:S01]  /*23f0*/  HFMA2 R21, R54, R19, R18 ;  /* 0x0000001336157231 */ /* 0x000fe20000000012 */
[-C--:B------:R-:W-:Y:S02]  /*2400*/  HFMA2.MMA R23, R51, R19.reuse, R20 ;  /* 0x0000001333177235 */ /* 0x080fe40000000014 */
[----:B------:R-:W-:Y:S02]  /*2410*/  HFMA2.MMA R20, R53, R19, R16 ;  /* 0x0000001335147235 */ /* 0x000fe40000000010 */
[----:B------:R-:W0:Y:S06]  /*2420*/  LDS.128 R16, [UR4+0x210] ;  /* 0x00021004ff107984 */ /* 0x000e2c0008000c00 */
[----:B------:R-:W-:-:S02]  /*2430*/  HADD2.F32 R55, -RZ, R23.H0_H0 ;  /* 0x20000017ff377230 */ /* 0x000fc40000004100 */
[----:B------:R-:W-:-:S05]  /*2440*/  HADD2.F32 R66, -RZ, R23.H1_H1 ;  /* 0x30000017ff427230 */ /* 0x000fca0000004100 */
[----:B------:R-:W-:Y:S01]  /*2450*/  FADD.FTZ R23, R55, R66 ;  /* 0x0000004237177221 */ /* 0x000fe20000010000 */
[--C-:B------:R-:W-:Y:S02]  /*2460*/  HADD2.F32 R55, -RZ, R22.reuse.H0_H0 ;  /* 0x20000016ff377230 */ /* 0x100fe40000004100 */
[----:B------:R-:W-:Y:S01]  /*2470*/  HADD2.F32 R22, -RZ, R22.H1_H1 ;  /* 0x30000016ff167230 */ /* 0x000fe20000004100 */
[----:B------:R-:W-:Y:S01]  /*2480*/  FFMA.FTZ R37, R12, R23, R37 ;  /* 0x000000170c257223 */ /* 0x000fe20000010025 */
[----:B------:R-:W-:-:S03]  /*2490*/  HADD2.F32 R66, -RZ, R21.H1_H1 ;  /* 0x30000015ff427230 */ /* 0x000fc60000004100 */
[----:B------:R-:W-:Y:S01]  /*24a0*/  FADD.FTZ R22, R55, R22 ;  /* 0x0000001637167221 */ /* 0x000fe20000010000 */
[--C-:B------:R-:W-:Y:S02]  /*24b0*/  HADD2.F32 R55, -RZ, R20.reuse.H0_H0 ;  /* 0x20000014ff377230 */ /* 0x100fe40000004100 */
[----:B------:R-:W-:Y:S01]  /*24c0*/  HADD2.F32 R20, -RZ, R20.H1_H1 ;  /* 0x30000014ff147230 */ /* 0x000fe20000004100 */
[----:B------:R-:W-:-:S04]  /*24d0*/  FFMA.FTZ R38, R13, R22, R38 ;  /* 0x000000160d267223 */ /* 0x000fc80000010026 */
[----:B------:R-:W-:Y:S01]  /*24e0*/  FADD.FTZ R20, R55, R20 ;  /* 0x0000001437147221 */ /* 0x000fe20000010000 */
[----:B------:R-:W-:-:S03]  /*24f0*/  HADD2.F32 R55, -RZ, R21.H0_H0 ;  /* 0x20000015ff377230 */ /* 0x000fc60000004100 */
        /* <DEDUP_REMOVED lines=68> */
[----:B------:R-:W-:Y:S01]  /*2940*/  HADD2.F32 R32, -RZ, R21.H1_H1 ;  /* 0x30000015ff207230 */ /* 0x000fe20000004100 */
[----:B------:R-:W-:Y:S01]  /*2950*/  HFMA2.MMA R68, R53, R23, R68 ;  /* 0x0000001735447235 */ /* 0x000fe20000000044 */
[----:B------:R-:W-:Y:S01]  /*2960*/  HFMA2 R67, R48, R22, R67 ;  /* 0x0000001630437231 */ /* 0x000fe20000000043 */
[----:B------:R-:W-:Y:S01]  /*2970*/  FADD.FTZ R16, R17, R16 ;  /* 0x0000001011107221 */ /* 0x000fe20000010000 */
[----:B------:R-:W-:Y:S02]  /*2980*/  HADD2.F32 R17, -RZ, R21.H0_H0 ;  /* 0x20000015ff117230 */ /* 0x000fe40000004100 */
[----:B------:R-:W-:Y:S01]  /*2990*/  HADD2.F32 R21, -RZ, R18.H0_H0 ;  /* 0x20000012ff157230 */ /* 0x000fe20000004100 */
[----:B------:R-:W-:Y:S01]  /*29a0*/  FFMA.FTZ R57, R12, R16, R57 ;  /* 0x000000100c397223 */ /* 0x000fe20000010039 */
[--C-:B------:R-:W-:Y:S01]  /*29b0*/  HADD2.F32 R16, -RZ, R55.reuse.H0_H0 ;  /* 0x20000037ff107230 */ /* 0x100fe20000004100 */
[----:B------:R-:W-:Y:S01]  /*29c0*/  FADD.FTZ R17, R17, R32 ;  /* 0x0000002011117221 */ /* 0x000fe20000010000 */
[----:B------:R-:W-:-:S02]  /*29d0*/  HADD2.F32 R55, -RZ, R55.H1_H1 ;  /* 0x30000037ff377230 */ /* 0x000fc40000004100 */
[----:B------:R-:W-:Y:S01]  /*29e0*/  HADD2.F32 R18, -RZ, R18.H1_H1 ;  /* 0x30000012ff127230 */ /* 0x000fe20000004100 */
[----:B------:R-:W-:Y:S01]  /*29f0*/  FFMA.FTZ R56, R13, R17, R56 ;  /* 0x000000110d387223 */ /* 0x000fe20000010038 */
[-C--:B------:R-:W-:Y:S01]  /*2a00*/  HFMA2 R54, R54, R23.reuse, R20 ;  /* 0x0000001736367231 */ /* 0x080fe20000000014 */
[----:B------:R-:W-:Y:S01]  /*2a10*/  FADD.FTZ R16, R16, R55 ;  /* 0x0000003710107221 */ /* 0x000fe20000010000 */
[--C-:B------:R-:W-:Y:S01]  /*2a20*/  HADD2.F32 R31, -RZ, R68.reuse.H0_H0 ;  /* 0x20000044ff1f7230 */ /* 0x100fe20000004100 */
[----:B------:R-:W-:Y:S01]  /*2a30*/  FADD.FTZ R21, R21, R18 ;  /* 0x0000001215157221 */ /* 0x000fe20000010000 */
[----:B------:R-:W-:Y:S01]  /*2a40*/  HFMA2 R67, R52, R23, R67 ;  /* 0x0000001734437231 */ /* 0x000fe20000000043 */
        /* <DEDUP_REMOVED lines=15> */
[----:B------:R-:W-:Y:S02]  /*2b40*/  FFMA.FTZ R58, R9, R32, R58 ;  /* 0x00000020093a7223 */ /* 0x000fe4000001003a */
[----:B------:R-:W-:Y:S02]  /*2b50*/  FADD.FTZ R22, R22, R67 ;  /* 0x0000004316167221 */ /* 0x000fe40000010000 */
[----:B------:R-:W-:-:S02]  /*2b60*/  FFMA.FTZ R61, R12, R20, R61 ;  /* 0x000000140c3d7223 */ /* 0x000fc4000001003d */
[----:B------:R-:W-:Y:S01]  /*2b70*/  FFMA.FTZ R60, R13, R22, R60 ;  /* 0x000000160d3c7223 */ /* 0x000fe2000001003c */
[C---:B--2---:R-:W-:Y:S02]  /*2b80*/  LOP3.LUT R31, R24.reuse, 0xf000f, RZ, 0xc0, !PT ;  /* 0x000f000f181f7812 */ /* 0x044fe400078ec0ff */
[----:B------:R-:W-:Y:S02]  /*2b90*/  LOP3.LUT R32, R24, 0xf000f0, RZ, 0xc0, !PT ;  /* 0x00f000f018207812 */ /* 0x000fe400078ec0ff */
[----:B------:R-:W-:Y:S02]  /*2ba0*/  LOP3.LUT R45, R25, 0xf000f0, RZ, 0xc0, !PT ;  /* 0x00f000f0192d7812 */ /* 0x000fe400078ec0ff */
[----:B------:R-:W-:Y:S02]  /*2bb0*/  LOP3.LUT R46, R26, 0xf000f, RZ, 0xc0, !PT ;  /* 0x000f000f1a2e7812 */ /* 0x000fe400078ec0ff */
[----:B------:R-:W-:Y:S02]  /*2bc0*/  SHF.R.U32.HI R20, RZ, 0x8, R24 ;  /* 0x00000008ff147819 */ /* 0x000fe40000011618 */
[----:B------:R-:W-:-:S02]  /*2bd0*/  LOP3.LUT R31, R31, 0x64006400, RZ, 0xfc, !PT ;  /* 0x640064001f1f7812 */ /* 0x000fc400078efcff */
[----:B------:R-:W-:Y:S02]  /*2be0*/  LOP3.LUT R24, R25, 0xf000f, RZ, 0xc0, !PT ;  /* 0x000f000f19187812 */ /* 0x000fe400078ec0ff */
[----:B------:R-:W-:Y:S02]  /*2bf0*/  LOP3.LUT R32, R32, 0x64006400, RZ, 0xfc, !PT ;  /* 0x6400640020207812 */ /* 0x000fe400078efcff */
[----:B------:R-:W-:Y:S02]  /*2c00*/  LOP3.LUT R47, R26, 0xf000f0, RZ, 0xc0, !PT ;  /* 0x00f000f01a2f7812 */ /* 0x000fe400078ec0ff */
[----:B------:R-:W-:Y:S02]  /*2c10*/  SHF.R.U32.HI R22, RZ, 0x8, R26 ;  /* 0x00000008ff167819 */ /* 0x000fe4000001161a */
[C---:B------:R-:W-:Y:S02]  /*2c20*/  LOP3.LUT R48, R27.reuse, 0xf000f, RZ, 0xc0, !PT ;  /* 0x000f000f1b307812 */ /* 0x040fe400078ec0ff */
[----:B------:R-:W-:-:S02]  /*2c30*/  LOP3.LUT R50, R27, 0xf000f0, RZ, 0xc0, !PT ;  /* 0x00f000f01b327812 */ /* 0x000fc400078ec0ff */
[----:B------:R-:W-:Y:S02]  /*2c40*/  SHF.R.U32.HI R23, RZ, 0x8, R27 ;  /* 0x00000008ff177819 */ /* 0x000fe4000001161b */
[----:B------:R-:W-:Y:S02]  /*2c50*/  LOP3.LUT R26, R45, 0x64006400, RZ, 0xfc, !PT ;  /* 0x640064002d1a7812 */ /* 0x000fe400078efcff */
[----:B------:R-:W-:Y:S02]  /*2c60*/  LOP3.LUT R27, R46, 0x64006400, RZ, 0xfc, !PT ;  /* 0x640064002e1b7812 */ /* 0x000fe400078efcff */
[----:B------:R-:W-:Y:S02]  /*2c70*/  SHF.R.U32.HI R21, RZ, 0x8, R25 ;  /* 0x00000008ff157819 */ /* 0x000fe40000011619 */
[----:B------:R-:W-:Y:S01]  /*2c80*/  LOP3.LUT R25, R24, 0x64006400, RZ, 0xfc, !PT ;  /* 0x6400640018197812 */ /* 0x000fe200078efcff */
[----:B------:R-:W-:Y:S01]  /*2c90*/  HFMA2.MMA R24, R31, 1, 1, R2 ;  /* 0x3c003c001f187835 */ /* 0x000fe20000000002 */
[----:B------:R-:W-:Y:S01]  /*2ca0*/  LOP3.LUT R49, R48, 0x64006400, RZ, 0xfc, !PT ;  /* 0x6400640030317812 */ /* 0x000fe200078efcff */
[----:B------:R-:W-:Y:S01]  /*2cb0*/  HFMA2.MMA R31, R32, 0.0625, 0.0625, R3 ;  /* 0x2c002c00201f7835 */ /* 0x000fe20000000003 */
[----:B------:R-:W-:Y:S01]  /*2cc0*/  HFMA2 R32, R26, 0.0625, 0.0625, R5 ;  /* 0x2c002c001a207831 */ /* 0x000fe20000000005 */
[----:B------:R-:W-:Y:S01]  /*2cd0*/  LOP3.LUT R46, R47, 0x64006400, RZ, 0xfc, !PT ;  /* 0x640064002f2e7812 */ /* 0x000fe200078efcff */
[----:B------:R-:W-:Y:S01]  /*2ce0*/  HFMA2.MMA R26, R27, 1, 1, R6 ;  /* 0x3c003c001b1a7835 */ /* 0x000fe20000000006 */
[----:B------:R-:W-:Y:S01]  /*2cf0*/  LOP3.LUT R51, R50, 0x64006400, RZ, 0xfc, !PT ;  /* 0x6400640032337812 */ /* 0x000fe200078efcff */
[----:B------:R-:W-:Y:S01]  /*2d00*/  HADD2 R25, R25, R4 ;  /* 0x0000000419197230 */ /* 0x000fe20000000000 */
[-C--:B0-----:R-:W-:Y:S01]  /*2d10*/  HFMA2.MMA R48, R24, R16.reuse, RZ ;  /* 0x0000001018307235 */ /* 0x081fe200000000ff */
[----:B------:R-:W-:Y:S01]  /*2d20*/  HADD2 R27, R49, R8 ;  /* 0x00000008311b7230 */ /* 0x000fe20000000000 */
[----:B------:R-:W-:Y:S01]  /*2d30*/  HFMA2.MMA R45, R46, 0.0625, 0.0625, R7 ;  /* 0x2c002c002e2d7835 */ /* 0x000fe20000000007 */
        /* <DEDUP_REMOVED lines=158> */
[----:B------:R-:W-:Y:S01]  /*3720*/  HFMA2 R20, R50, R22, R20 ;  /* 0x0000001632147231 */ /* 0x000fe20000000014 */
[----:B------:R-:W-:Y:S01]  /*3730*/  FADD.FTZ R16, R17, R16 ;  /* 0x0000001011107221 */ /* 0x000fe20000010000 */
[----:B------:R-:W-:Y:S01]  /*3740*/  HADD2.F32 R17, -RZ, R21.H0_H0 ;  /* 0x20000015ff117230 */ /* 0x000fe20000004100 */
[----:B------:R-:W-:Y:S01]  /*3750*/  UIADD3 UR6, UR6, 0x20, URZ ;  /* 0x0000002006067890 */ /* 0x000fe2000fffe03f */
[--C-:B------:R-:W-:Y:S01]  /*3760*/  HADD2.F32 R21, -RZ, R18.reuse.H0_H0 ;  /* 0x20000012ff157230 */ /* 0x100fe20000004100 */
[----:B------:R-:W-:Y:S01]  /*3770*/  FFMA.FTZ R57, R12, R16, R57 ;  /* 0x000000100c397223 */ /* 0x000fe20000010039 */
[--C-:B------:R-:W-:Y:S01]  /*3780*/  HADD2.F32 R16, -RZ, R55.reuse.H0_H0 ;  /* 0x20000037ff107230 */ /* 0x100fe20000004100 */
[----:B------:R-:W-:Y:S01]  /*3790*/  FADD.FTZ R17, R17, R46 ;  /* 0x0000002e11117221 */ /* 0x000fe20000010000 */
[----:B------:R-:W-:Y:S01]  /*37a0*/  HADD2.F32 R55, -RZ, R55.H1_H1 ;  /* 0x30000037ff377230 */ /* 0x000fe20000004100 */
[----:B------:R-:W-:Y:S01]  /*37b0*/  UISETP.GE.AND UP0, UPT, UR6, UR5, UPT ;  /* 0x000000050600728c */ /* 0x000fe2000bf06270 */
[----:B------:R-:W-:Y:S01]  /*37c0*/  HADD2.F32 R18, -RZ, R18.H1_H1 ;  /* 0x30000012ff127230 */ /* 0x000fe20000004100 */
[----:B------:R-:W-:Y:S01]  /*37d0*/  FFMA.FTZ R56, R13, R17, R56 ;  /* 0x000000110d387223 */ /* 0x000fe20000010038 */
[-C--:B------:R-:W-:Y:S01]  /*37e0*/  HFMA2 R32, R52, R23.reuse, R32 ;  /* 0x0000001734207231 */ /* 0x080fe20000000020 */
[----:B------:R-:W-:Y:S01]  /*37f0*/  FADD.FTZ R16, R16, R55 ;  /* 0x0000003710107221 */ /* 0x000fe20000010000 */
        /* <DEDUP_REMOVED lines=11> */
[----:B------:R-:W-:Y:S01]  /*38b0*/  PLOP3.LUT P0, PT, PT, PT, UP0, 0x80, 0x0 ;  /* 0x000000000000781c */ /* 0x000fe20003f0f008 */
[----:B------:R-:W-:Y:S01]  /*38c0*/  HADD2.F32 R23, -RZ, R32.H1_H1 ;  /* 0x30000020ff177230 */ /* 0x000fe20000004100 */
[----:B------:R-:W-:Y:S01]  /*38d0*/  FADD.FTZ R20, R20, R31 ;  /* 0x0000001f14147221 */ /* 0x000fe20000010000 */
[--C-:B------:R-:W-:Y:S01]  /*38e0*/  HADD2.F32 R32, -RZ, R54.reuse.H0_H0 ;  /* 0x20000036ff207230 */ /* 0x100fe20000004100 */
[----:B------:R-:W-:Y:S01]  /*38f0*/  FFMA.FTZ R59, R14, R30, R59 ;  /* 0x0000001e0e3b7223 */ /* 0x000fe2000001003b */
[----:B------:R-:W-:Y:S01]  /*3900*/  HADD2.F32 R47, -RZ, R54.H1_H1 ;  /* 0x30000036ff2f7230 */ /* 0x000fe20000004100 */
[----:B------:R-:W-:Y:S01]  /*3910*/  FADD.FTZ R22, R22, R23 ;  /* 0x0000001716167221 */ /* 0x000fe20000010000 */
[----:B------:R-:W-:Y:S01]  /*3920*/  IADD3 R0, R0, 0x20, RZ ;  /* 0x0000002000007810 */ /* 0x000fe20007ffe0ff */
[----:B------:R-:W-:-:S02]  /*3930*/  FFMA.FTZ R61, R12, R20, R61 ;  /* 0x000000140c3d7223 */ /* 0x000fc4000001003d */
[----:B------:R-:W-:Y:S02]  /*3940*/  FADD.FTZ R32, R32, R47 ;  /* 0x0000002f20207221 */ /* 0x000fe40000010000 */
[----:B------:R-:W-:Y:S02]  /*3950*/  FFMA.FTZ R60, R13, R22, R60 ;  /* 0x000000160d3c7223 */ /* 0x000fe4000001003c */
[----:B------:R-:W-:Y:S01]  /*3960*/  FFMA.FTZ R58, R9, R32, R58 ;  /* 0x00000020093a7223 */ /* 0x000fe2000001003a */
[C---:B--2---:R-:W-:Y:S02]  /*3970*/  LOP3.LUT R30, R24.reuse, 0xf000f, RZ, 0xc0, !PT ;  /* 0x000f000f181e7812 */ /* 0x044fe400078ec0ff */
[----:B------:R-:W-:Y:S02]  /*3980*/  LOP3.LUT R31, R24, 0xf000f0, RZ, 0xc0, !PT ;  /* 0x00f000f0181f7812 */ /* 0x000fe400078ec0ff */
[----:B------:R-:W-:Y:S02]  /*3990*/  LOP3.LUT R45, R26, 0xf000f, RZ, 0xc0, !PT ;  /* 0x000f000f1a2d7812 */ /* 0x000fe400078ec0ff */
[----:B------:R-:W-:-:S02]  /*39a0*/  SHF.R.U32.HI R20, RZ, 0x8, R24 ;  /* 0x00000008ff147819 */ /* 0x000fc40000011618 */
[C---:B------:R-:W-:Y:S02]  /*39b0*/  LOP3.LUT R24, R25.reuse, 0xf000f, RZ, 0xc0, !PT ;  /* 0x000f000f19187812 */ /* 0x040fe400078ec0ff */
[----:B------:R-:W-:Y:S02]  /*39c0*/  LOP3.LUT R32, R25, 0xf000f0, RZ, 0xc0, !PT ;  /* 0x00f000f019207812 */ /* 0x000fe400078ec0ff */
[----:B------:R-:W-:Y:S02]  /*39d0*/  SHF.R.U32.HI R21, RZ, 0x8, R25 ;  /* 0x00000008ff157819 */ /* 0x000fe40000011619 */
[----:B------:R-:W-:Y:S02]  /*39e0*/  LOP3.LUT R25, R30, 0x64006400, RZ, 0xfc, !PT ;  /* 0x640064001e197812 */ /* 0x000fe400078efcff */
[----:B------:R-:W-:Y:S02]  /*39f0*/  LOP3.LUT R46, R31, 0x64006400, RZ, 0xfc, !PT ;  /* 0x640064001f2e7812 */ /* 0x000fe400078efcff */
[----:B------:R-:W-:-:S02]  /*3a00*/  LOP3.LUT R31, R45, 0x64006400, RZ, 0xfc, !PT ;  /* 0x640064002d1f7812 */ /* 0x000fc400078efcff */
[----:B------:R-:W-:Y:S01]  /*3a10*/  LOP3.LUT R47, R26, 0xf000f0, RZ, 0xc0, !PT ;  /* 0x00f000f01a2f7812 */ /* 0x000fe200078ec0ff */
[----:B------:R-:W-:Y:S01]  /*3a20*/  HFMA2.MMA R25, R25, 1, 1, R2 ;  /* 0x3c003c0019197835 */ /* 0x000fe20000000002 */
[----:B------:R-:W-:Y:S01]  /*3a30*/  SHF.R.U32.HI R22, RZ, 0x8, R26 ;  /* 0x00000008ff167819 */ /* 0x000fe2000001161a */
[----:B------:R-:W-:Y:S01]  /*3a40*/  HFMA2.MMA R46, R46, 0.0625, 0.0625, R3 ;  /* 0x2c002c002e2e7835 */ /* 0x000fe20000000003 */
[C---:B------:R-:W-:Y:S02]  /*3a50*/  LOP3.LUT R26, R27.reuse, 0xf000f, RZ, 0xc0, !PT ;  /* 0x000f000f1b1a7812 */ /* 0x040fe400078ec0ff */
[----:B------:R-:W-:Y:S02]  /*3a60*/  LOP3.LUT R48, R27, 0xf000f0, RZ, 0xc0, !PT ;  /* 0x00f000f01b307812 */ /* 0x000fe400078ec0ff */
[----:B------:R-:W-:Y:S02]  /*3a70*/  SHF.R.U32.HI R23, RZ, 0x8, R27 ;  /* 0x00000008ff177819 */ /* 0x000fe4000001161b */
[----:B------:R-:W-:Y:S01]  /*3a80*/  LOP3.LUT R27, R24, 0x64006400, RZ, 0xfc, !PT ;  /* 0x64006400181b7812 */ /* 0x000fe200078efcff */
[----:B------:R-:W-:Y:S01]  /*3a90*/  HFMA2.MMA R24, R31, 1, 1, R6 ;  /* 0x3c003c001f187835 */ /* 0x000fe20000000006 */
[----:B------:R-:W-:Y:S01]  /*3aa0*/  LOP3.LUT R30, R47, 0x64006400, RZ, 0xfc, !PT ;  /* 0x640064002f1e7812 */ /* 0x000fe200078efcff */
[----:B0-----:R-:W-:Y:S01]  /*3ab0*/  HFMA2.MMA R31, R25, R16, RZ ;  /* 0x00000010191f7235 */ /* 0x001fe200000000ff */
[----:B------:R-:W-:Y:S01]  /*3ac0*/  LOP3.LUT R32, R32, 0x64006400, RZ, 0xfc, !PT ;  /* 0x6400640020207812 */ /* 0x000fe200078efcff */
[----:B------:R-:W-:Y:S01]  /*3ad0*/  HADD2 R27, R27, R4 ;  /* 0x000000041b1b7230 */ /* 0x000fe20000000000 */
[----:B------:R-:W-:-:S02]  /*3ae0*/  LOP3.LUT R47, R26, 0x64006400, RZ, 0xfc, !PT ;  /* 0x640064001a2f7812 */ /* 0x000fc400078efcff */
[----:B------:R-:W-:Y:S01]  /*3af0*/  LOP3.LUT R49, R48, 0x64006400, RZ, 0xfc, !PT ;  /* 0x6400640030317812 */ /* 0x000fe200078efcff */
[----:B------:R-:W-:Y:S01]  /*3b00*/  HFMA2 R45, R32, 0.0625, 0.0625, R5 ;  /* 0x2c002c00202d7831 */ /* 0x000fe20000000005 */
[----:B------:R-:W-:Y:S01]  /*3b10*/  HFMA2.MMA R30, R30, 0.0625, 0.0625, R7 ;  /* 0x2c002c001e1e7835 */ /* 0x000fe20000000007 */
[----:B------:R-:W-:Y:S01]  /*3b20*/  HADD2 R26, R47, R8 ;  /* 0x000000082f1a7230 */ /* 0x000fe20000000000 */
[----:B------:R-:W-:Y:S01]  /*3b30*/  HFMA2.MMA R32, R24, R16, RZ ;  /* 0x0000001018207235 */ /* 0x000fe200000000ff */
[----:B------:R-:W-:Y:S01]  /*3b40*/  HFMA2 R47, R49, 0.0625, 0.0625, R10 ;  /* 0x2c002c00312f7831 */ /* 0x000fe2000000000a */
[----:B------:R-:W-:Y:S01]  /*3b50*/  LOP3.LUT R50, R22, 0xf000f, RZ, 0xc0, !PT ;  /* 0x000f000f16327812 */ /* 0x000fe200078ec0ff */
[-C--:B------:R-:W-:Y:S01]  /*3b60*/  HFMA2 R48, R26, R16.reuse, RZ.H0_H0 ;  /* 0x000000101a307231 */ /* 0x080fe200000400ff */
[----:B------:R-:W-:Y:S01]  /*3b70*/  LOP3.LUT R53, R23, 0xf000f, RZ, 0xc0, !PT ;  /* 0x000f000f17357812 */ /* 0x000fe200078ec0ff */
[----:B------:R-:W-:Y:S01]  /*3b80*/  HFMA2 R52, R27, R16, RZ.H0_H0 ;  /* 0x000000101b347231 */ /* 0x000fe200000400ff */
[-C--:B------:R-:W-:Y:S01]  /*3b90*/  HFMA2.MMA R16, R46, R17.reuse, R31 ;  /* 0x000000112e107235 */ /* 0x080fe2000000001f */
[----:B------:R-:W-:Y:S01]  /*3ba0*/  LOP3.LUT R51, R50, 0x64006400, RZ, 0xfc, !PT ;  /* 0x6400640032337812 */ /* 0x000fe200078efcff */
[----:B------:R-:W-:Y:S01]  /*3bb0*/  HFMA2.MMA R31, R30, R17, R32 ;  /* 0x000000111e1f7235 */ /* 0x000fe20000000020 */
[-C--:B------:R-:W-:Y:S01]  /*3bc0*/  HFMA2 R32, R47, R17.reuse, R48 ;  /* 0x000000112f207231 */ /* 0x080fe20000000030 */
[----:B------:R-:W-:Y:S01]  /*3bd0*/  LOP3.LUT R48, R21, 0xf000f, RZ, 0xc0, !PT ;  /* 0x000f000f15307812 */ /* 0x000fe200078ec0ff */
[----:B------:R-:W-:Y:S01]  /*3be0*/  HFMA2 R52, R45, R17, R52 ;  /* 0x000000112d347231 */ /* 0x000fe20000000034 */
[----:B------:R-:W-:-:S02]  /*3bf0*/  LOP3.LUT R17, R20, 0xf000f, RZ, 0xc0, !PT ;  /* 0x000f000f14117812 */ /* 0x000fc400078ec0ff */
[----:B------:R-:W-:Y:S01]  /*3c00*/  LOP3.LUT R49, R48, 0x64006400, RZ, 0xfc, !PT ;  /* 0x6400640030317812 */ /* 0x000fe200078efcff */
[----:B------:R-:W-:Y:S01]  /*3c10*/  HADD2 R48, R51, R6 ;  /* 0x0000000633307230 */ /* 0x000fe20000000000 */
[----:B------:R-:W-:Y:S02]  /*3c20*/  LOP3.LUT R53, R53, 0x64006400, RZ, 0xfc, !PT ;  /* 0x6400640035357812 */ /* 0x000fe400078efcff */
[----:B------:R-:W-:Y:S02]  /*3c30*/  LOP3.LUT R17, R17, 0x64006400, RZ, 0xfc, !PT ;  /* 0x6400640011117812 */ /* 0x000fe400078efcff */
        /* <DEDUP_REMOVED lines=12> */
[----:B------:R-:W-:Y:S02]  /*3d00*/  LOP3.LUT R32, R21, 0x64006400, RZ, 0xfc, !PT ;  /* 0x6400640015207812 */ /* 0x000fe400078efcff */
[----:B------:R-:W-:Y:S02]  /*3d10*/  LOP3.LUT R54, R22, 0x64006400, RZ, 0xfc, !PT ;  /* 0x6400640016367812 */ /* 0x000fe400078efcff */
[----:B------:R-:W0:Y:S01]  /*3d20*/  LDS.128 R20, [UR4+0x130] ;  /* 0x00013004ff147984 */ /* 0x000e220008000c00 */
[----:B------:R-:W-:Y:S01]  /*3d30*/  HFMA2.MMA R52, R52, 0.0625, 0.0625, R3 ;  /* 0x2c002c0034347835 */ /* 0x000fe20000000003 */
[----:B------:R-:W-:Y:S01]  /*3d40*/  LOP3.LUT R55, R53, 0x64006400, RZ, 0xfc, !PT ;  /* 0x6400640035377812 */ /* 0x000fe200078efcff */
[----:B------:R-:W-:Y:S01]  /*3d50*/  HFMA2 R53, R32, 0.0625, 0.0625, R5 ;  /* 0x2c002c0020357831 */ /* 0x000fe20000000005 */
[----:B------:R-:W-:-:S03]  /*3d60*/  HFMA2.MMA R54, R54, 0.0625, 0.0625, R7 ;  /* 0x2c002c0036367835 */ /* 0x000fc60000000007 */
[-C--:B------:R-:W-:Y:S01]  /*3d70*/  HFMA2.MMA R16, R52, R19.reuse, R16 ;  /* 0x0000001334107235 */ /* 0x080fe20000000010 */
[----:B------:R-:W-:Y:S02]  /*3d80*/  HFMA2 R55, R55, 0.0625, 0.0625, R10 ;  /* 0x2c002c0037377831 */ /* 0x000fe4000000000a */
[-C--:B------:R-:W-:Y:S01]  /*3d90*/  HFMA2 R32, R53, R19.reuse, R17 ;  /* 0x0000001335207231 */ /* 0x080fe20000000011 */
[----:B------:R-:W-:Y:S01]  /*3da0*/  HFMA2.MMA R31, R54, R19, R31 ;  /* 0x00000013361f7235 */ /* 0x000fe2000000001f */
[----:B------:R-:W-:-:S03]  /*3db0*/  HFMA2 R18, R55, R19, R18 ;  /* 0x0000001337127231 */ /* 0x000fc60000000012 */
[----:B------:R-:W-:Y:S02]  /*3dc0*/  HADD2.F32 R19, -RZ, R32.H0_H0 ;  /* 0x20000020ff137230 */ /* 0x000fe40000004100 */
        /* <DEDUP_REMOVED lines=134> */
[----:B------:R-:W-:Y:S01]  /*4630*/  HADD2.F32 R18, -RZ, R27.H0_H0 ;  /* 0x2000001bff127230 */ /* 0x000fe20000004100 */
[----:B------:R-:W-:Y:S01]  /*4640*/  FADD.FTZ R19, R19, R24 ;  /* 0x0000001813137221 */ /* 0x000fe20000010000 */
[--C-:B------:R-:W-:Y:S02]  /*4650*/  HADD2.F32 R20, -RZ, R51.reuse.H0_H0 ;  /* 0x20000033ff147230 */ /* 0x100fe40000004100 */
[----:B------:R-:W-:Y:S01]  /*4660*/  HADD2.F32 R51, -RZ, R51.H1_H1 ;  /* 0x30000033ff337230 */ /* 0x000fe20000004100 */
[----:B------:R-:W-:Y:S01]  /*4670*/  FFMA.FTZ R59, R14, R19, R59 ;  /* 0x000000130e3b7223 */ /* 0x000fe2000001003b */
[----:B------:R-:W-:-:S02]  /*4680*/  HADD2.F32 R26, -RZ, R26.H1_H1 ;  /* 0x3000001aff1a7230 */ /* 0x000fc40000004100 */
[----:B------:R-:W-:Y:S01]  /*4690*/  HADD2.F32 R27, -RZ, R27.H1_H1 ;  /* 0x3000001bff1b7230 */ /* 0x000fe20000004100 */
[----:B------:R-:W-:Y:S02]  /*46a0*/  FADD.FTZ R20, R20, R51 ;  /* 0x0000003314147221 */ /* 0x000fe40000010000 */
[----:B------:R-:W-:Y:S02]  /*46b0*/  FADD.FTZ R17, R17, R26 ;  /* 0x0000001a11117221 */ /* 0x000fe40000010000 */
[----:B------:R-:W-:Y:S02]  /*46c0*/  FADD.FTZ R18, R18, R27 ;  /* 0x0000001b12127221 */ /* 0x000fe40000010000 */
[----:B------:R-:W-:Y:S02]  /*46d0*/  FFMA.FTZ R58, R9, R20, R58 ;  /* 0x00000014093a7223 */ /* 0x000fe4000001003a */
[----:B------:R-:W-:Y:S02]  /*46e0*/  FFMA.FTZ R61, R12, R17, R61 ;  /* 0x000000110c3d7223 */ /* 0x000fe4000001003d */
[----:B------:R-:W-:Y:S01]  /*46f0*/  FFMA.FTZ R60, R13, R18, R60 ;  /* 0x000000120d3c7223 */ /* 0x000fe2000001003c */
[----:B------:R-:W-:Y:S01]  /*4700*/  @P0 CALL.REL.NOINC `(.L_x_1224) ;  /* 0x0000001000000944 */ /* 0x000fe20003c00000 */
[----:B------:R-:W-:Y:S05]  /*4710*/  BRA `(.L_x_1226) ;  /* 0xffffc59000007947 */ /* 0x000fea000383ffff */
.L_x_1224:
        /* <DEDUP_REMOVED lines=13> */
.L_x_1230:
[----:B------:R-:W0:Y:S02]  /*47f0*/  LDS R6, [R0] ;  /* 0x0000000000067984 */ /* 0x000e240000000800 */
[----:B0-----:R-:W-:-:S10]  /*4800*/  HFMA2.MMA R7, R6, 1, 1, R33 ;  /* 0x3c003c0006077835 */ /* 0x001fd40000000021 */
[----:B------:R-:W0:Y:S02]  /*4810*/  ATOMS.CAST.SPIN R7, [R0], R6, R7 ;  /* 0x000000060007738d */ /* 0x000e240001800007 */
[----:B0-----:R-:W-:-:S13]  /*4820*/  ISETP.EQ.U32.AND P0, PT, R7, 0x1, PT ;  /* 0x000000010700780c */ /* 0x001fda0003f02070 */
[----:B------:R-:W-:Y:S05]  /*4830*/  @!P0 BRA `(.L_x_1230) ;  /* 0xffffffb000008947 */ /* 0x000fea000383ffff */
[----:B------:R-:W-:Y:S05]  /*4840*/  BRA `(.L_x_1228) ;  /* 0x0000003000007947 */ /* 0x000fea0003800000 */
.L_x_1229:
[----:B------:R-:W2:Y:S02]  /*4850*/  LD.E R0, [R2.64] ;  /* 0x0000000a02007980 */ /* 0x000ea4000c101900 */
[----:B--2---:R-:W-:-:S05]  /*4860*/  IMAD.IADD R7, R33, 0x1, R0 ;  /* 0x0000000121077824 */ /* 0x004fca00078e0200 */
[----:B------:R0:W-:Y:S02]  /*4870*/  ST.E [R2.64], R7 ;  /* 0x0000000702007985 */ /* 0x0001e4000c10190a */
.L_x_1228:
[----:B------:R-:W-:Y:S05]  /*4880*/  BSYNC B0 ;  /* 0x0000000000007941 */ /* 0x000fea0003800000 */
.L_x_1227:
        /* <DEDUP_REMOVED lines=9> */
.L_x_1234:
[----:B------:R-:W0:Y:S02]  /*4920*/  LDS R8, [R0] ;  /* 0x0000000000087984 */ /* 0x000e240000000800 */
[----:B0-----:R-:W-:-:S06]  /*4930*/  HADD2 R9, R8, R35 ;  /* 0x0000002308097230 */ /* 0x001fcc0000000000 */
[----:B------:R-:W0:Y:S02]  /*4940*/  ATOMS.CAST.SPIN R9, [R0], R8, R9 ;  /* 0x000000080009738d */ /* 0x000e240001800009 */
[----:B0-----:R-:W-:-:S13]  /*4950*/  ISETP.EQ.U32.AND P0, PT, R9, 0x1, PT ;  /* 0x000000010900780c */ /* 0x001fda0003f02070 */
[----:B------:R-:W-:Y:S05]  /*4960*/  @!P0 BRA `(.L_x_1234) ;  /* 0xffffffb000008947 */ /* 0x000fea000383ffff */
[----:B------:R-:W-:Y:S05]  /*4970*/  BRA `(.L_x_1232) ;  /* 0x0000003000007947 */ /* 0x000fea0003800000 */
.L_x_1233:
[----:B------:R-:W2:Y:S02]  /*4980*/  LD.E R0, [R2.64+0x4] ;  /* 0x0000040a02007980 */ /* 0x000ea4000c101900 */
[----:B--2---:R-:W-:-:S05]  /*4990*/  IMAD.IADD R9, R35, 0x1, R0 ;  /* 0x0000000123097824 */ /* 0x004fca00078e0200 */
[----:B------:R0:W-:Y:S02]  /*49a0*/  ST.E [R2.64+0x4], R9 ;  /* 0x0000040902007985 */ /* 0x0001e4000c10190a */
.L_x_1232:
[----:B------:R-:W-:Y:S05]  /*49b0*/  BSYNC B0 ;  /* 0x0000000000007941 */ /* 0x000fea0003800000 */
.L_x_1231:
        /* <DEDUP_REMOVED lines=9> */
.L_x_1238:
[----:B------:R-:W0:Y:S02]  /*4a50*/  LDS R8, [R0] ;  /* 0x0000000000087984 */ /* 0x000e240000000800 */
[----:B0-----:R-:W-:-:S10]  /*4a60*/  HFMA2.MMA R9, R8, 1, 1, R37 ;  /* 0x3c003c0008097835 */ /* 0x001fd40000000025 */
[----:B------:R-:W0:Y:S02]  /*4a70*/  ATOMS.CAST.SPIN R9, [R0], R8, R9 ;  /* 0x000000080009738d */ /* 0x000e240001800009 */
[----:B0-----:R-:W-:-:S13]  /*4a80*/  ISETP.EQ.U32.AND P0, PT, R9, 0x1, PT ;  /* 0x000000010900780c */ /* 0x001fda0003f02070 */
[----:B------:R-:W-:Y:S05]  /*4a90*/  @!P0 BRA `(.L_x_1238) ;  /* 0xffffffb000008947 */ /* 0x000fea000383ffff */
[----:B------:R-:W-:Y:S05]  /*4aa0*/  BRA `(.L_x_1236) ;  /* 0x0000003000007947 */ /* 0x000fea0003800000 */
.L_x_1237:
[----:B------:R-:W2:Y:S02]  /*4ab0*/  LD.E R0, [R2.64] ;  /* 0x0000000a02007980 */ /* 0x000ea4000c101900 */
[----:B--2---:R-:W-:-:S05]  /*4ac0*/  IMAD.IADD R9, R37, 0x1, R0 ;  /* 0x0000000125097824 */ /* 0x004fca00078e0200 */
[----:B------:R0:W-:Y:S02]  /*4ad0*/  ST.E [R2.64], R9 ;  /* 0x0000000902007985 */ /* 0x0001e4000c10190a */
.L_x_1236:
[----:B------:R-:W-:Y:S05]  /*4ae0*/  BSYNC B0 ;  /* 0x0000000000007941 */ /* 0x000fea0003800000 */
.L_x_1235:
[----:B------:R-:W-:-:S05]  /*4af0*/  IMAD.WIDE R6, R5, c[0x0][0x18c], R6 ;  /* 0x0000630005067a25 */ /* 0x000fca00078e0206 */
[----:B------:R-:W2:Y:S01]  /*4b00*/  ATOM.E.ADD.F16x2.RN.STRONG.GPU P0, RZ, [R6.64], R39 ;  /* 0x0000002706ff798a */ /* 0x000ea2000810e9ca */
[----:B------:R-:W-:Y:S01]  /*4b10*/  BSSY B0, `(.L_x_1239) ;  /* 0x000000e000007945 */ /* 0x000fe20003800000 */
[----:B--2---:R-:W-:Y:S05]  /*4b20*/  @P0 BRA `(.L_x_1240) ;  /* 0x000000c000000947 */ /* 0x004fea0003800000 */
[----:B------:R-:W1:Y:S02]  /*4b30*/  QSPC.E.S P0, RZ, [R6] ;  /* 0x0000000006ff73aa */ /* 0x000e640000000500 */
[----:B-1----:R-:W-:Y:S05]  /*4b40*/  @!P0 BRA `(.L_x_1241) ;  /* 0x0000007000008947 */ /* 0x002fea0003800000 */
[----:B------:R-:W-:-:S05]  /*4b50*/  LOP3.LUT R6, R6, 0xffffff, RZ, 0xc0, !PT ;  /* 0x00ffffff06067812 */ /* 0x000fca00078ec0ff */
.L_x_1242:
[----:B------:R-:W1:Y:S02]  /*4b60*/  LDS R8, [R6] ;  /* 0x0000000006087984 */ /* 0x000e640000000800 */
[----:B01----:R-:W-:-:S06]  /*4b70*/  HADD2 R9, R8, R39 ;  /* 0x0000002708097230 */ /* 0x003fcc0000000000 */
[----:B------:R-:W0:Y:S02]  /*4b80*/  ATOMS.CAST.SPIN R9, [R6], R8, R9 ;  /* 0x000000080609738d */ /* 0x000e240001800009 */
[----:B0-----:R-:W-:-:S13]  /*4b90*/  ISETP.EQ.U32.AND P0, PT, R9, 0x1, PT ;  /* 0x000000010900780c */ /* 0x001fda0003f02070 */
[----:B------:R-:W-:Y:S05]  /*4ba0*/  @!P0 BRA `(.L_x_1242) ;  /* 0xffffffb000008947 */ /* 0x000fea000383ffff */
[----:B------:R-:W-:Y:S05]  /*4bb0*/  BRA `(.L_x_1240) ;  /* 0x0000003000007947 */ /* 0x000fea0003800000 */
.L_x_1241:
[----:B------:R-:W2:Y:S02]  /*4bc0*/  LD.E R0, [R6.64] ;  /* 0x0000000a06007980 */ /* 0x000ea4000c101900 */
[----:B0-2---:R-:W-:-:S05]  /*4bd0*/  IMAD.IADD R9, R39, 0x1, R0 ;  /* 0x0000000127097824 */ /* 0x005fca00078e0200 */
[----:B------:R0:W-:Y:S02]  /*4be0*/  ST.E [R6.64], R9 ;  /* 0x0000000906007985 */ /* 0x0001e4000c10190a */
.L_x_1240:
[----:B------:R-:W-:Y:S05]  /*4bf0*/  BSYNC B0 ;  /* 0x0000000000007941 */ /* 0x000fea0003800000 */
.L_x_1239:
        /* <DEDUP_REMOVED lines=9> */
.L_x_1246:
[----:B------:R-:W0:Y:S02]  /*4c90*/  LDS R8, [R0] ;  /* 0x0000000000087984 */ /* 0x000e240000000800 */
[----:B0-----:R-:W-:-:S10]  /*4ca0*/  HFMA2.MMA R9, R8, 1, 1, R41 ;  /* 0x3c003c0008097835 */ /* 0x001fd40000000029 */
[----:B------:R-:W0:Y:S02]  /*4cb0*/  ATOMS.CAST.SPIN R9, [R0], R8, R9 ;  /* 0x000000080009738d */ /* 0x000e240001800009 */
[----:B0-----:R-:W-:-:S13]  /*4cc0*/  ISETP.EQ.U32.AND P0, PT, R9, 0x1, PT ;  /* 0x000000010900780c */ /* 0x001fda0003f02070 */
[----:B------:R-:W-:Y:S05]  /*4cd0*/  @!P0 BRA `(.L_x_1246) ;  /* 0xffffffb000008947 */ /* 0x000fea000383ffff */
[----:B------:R-:W-:Y:S05]  /*4ce0*/  BRA `(.L_x_1244) ;  /* 0x0000003000007947 */ /* 0x000fea0003800000 */
.L_x_1245:
[----:B------:R-:W2:Y:S02]  /*4cf0*/  LD.E R0, [R6.64] ;  /* 0x0000000a06007980 */ /* 0x000ea4000c101900 */
[----:B--2---:R-:W-:-:S05]  /*4d00*/  IMAD.IADD R9, R41, 0x1, R0 ;  /* 0x0000000129097824 */ /* 0x004fca00078e0200 */
[----:B------:R0:W-:Y:S02]  /*4d10*/  ST.E [R6.64], R9 ;  /* 0x0000000906007985 */ /* 0x0001e4000c10190a */
.L_x_1244:
[----:B------:R-:W-:Y:S05]  /*4d20*/  BSYNC B0 ;  /* 0x0000000000007941 */ /* 0x000fea0003800000 */
.L_x_1243:
[----:B------:R-:W-:-:S04]  /*4d30*/  IMAD.MOV.U32 R11, RZ, RZ, c[0x0][0x18c] ;  /* 0x00006300ff0b7624 */ /* 0x000fc800078e00ff */
[----:B------:R-:W-:-:S05]  /*4d40*/  IMAD.WIDE R4, R5, R11, c[0x2][0x0] ;  /* 0x0080000005047625 */ /* 0x000fca00078e020b */
        /* <DEDUP_REMOVED lines=8> */
.L_x_1250:
[----:B------:R-:W1:Y:S02]  /*4dd0*/  LDS R8, [R2] ;  /* 0x0000000002087984 */ /* 0x000e640000000800 */
[----:B01----:R-:W-:-:S06]  /*4de0*/  HADD2 R9, R8, R43 ;  /* 0x0000002b08097230 */ /* 0x003fcc0000000000 */
[----:B------:R-:W0:Y:S02]  /*4df0*/  ATOMS.CAST.SPIN R9, [R2], R8, R9 ;  /* 0x000000080209738d */ /* 0x000e240001800009 */
[----:B0-----:R-:W-:-:S13]  /*4e00*/  ISETP.EQ.U32.AND P0, PT, R9, 0x1, PT ;  /* 0x000000010900780c */ /* 0x001fda0003f02070 */
[----:B------:R-:W-:Y:S05]  /*4e10*/  @!P0 BRA `(.L_x_1250) ;  /* 0xffffffb000008947 */ /* 0x000fea000383ffff */
[----:B------:R-:W-:Y:S05]  /*4e20*/  BRA `(.L_x_1248) ;  /* 0x0000003000007947 */ /* 0x000fea0003800000 */
.L_x_1249:
[----:B------:R-:W2:Y:S02]  /*4e30*/  LD.E R0, [R2.64] ;  /* 0x0000000a02007980 */ /* 0x000ea4000c101900 */
[----:B0-2---:R-:W-:-:S05]  /*4e40*/  IMAD.IADD R9, R43, 0x1, R0 ;  /* 0x000000012b097824 */ /* 0x005fca00078e0200 */
[----:B------:R0:W-:Y:S02]  /*4e50*/  ST.E [R2.64], R9 ;  /* 0x0000000902007985 */ /* 0x0001e4000c10190a */
.L_x_1248:
[----:B------:R-:W-:Y:S05]  /*4e60*/  BSYNC B0 ;  /* 0x0000000000007941 */ /* 0x000fea0003800000 */
.L_x_1247:
        /* <DEDUP_REMOVED lines=9> */
.L_x_1254:
[----:B------:R-:W0:Y:S02]  /*4f00*/  LDS R8, [R0] ;  /* 0x0000000000087984 */ /* 0x000e240000000800 */
[----:B0-----:R-:W-:-:S10]  /*4f10*/  HFMA2.MMA R9, R8, 1, 1, R31 ;  /* 0x3c003c0008097835 */ /* 0x001fd4000000001f */
[----:B------:R-:W0:Y:S02]  /*4f20*/  ATOMS.CAST.SPIN R9, [R0], R8, R9 ;  /* 0x000000080009738d */ /* 0x000e240001800009 */
[----:B0-----:R-:W-:-:S13]  /*4f30*/  ISETP.EQ.U32.AND P0, PT, R9, 0x1, PT ;  /* 0x000000010900780c */ /* 0x001fda0003f02070 */
[----:B------:R-:W-:Y:S05]  /*4f40*/  @!P0 BRA `(.L_x_1254) ;  /* 0xffffffb000008947 */ /* 0x000fea000383ffff */
[----:B------:R-:W-:Y:S05]  /*4f50*/  BRA `(.L_x_1252) ;  /* 0x0000003000007947 */ /* 0x000fea0003800000 */
.L_x_1253:
[----:B------:R-:W2:Y:S02]  /*4f60*/  LD.E R0, [R2.64] ;  /* 0x0000000a02007980 */ /* 0x000ea4000c101900 */
[----:B--2---:R-:W-:-:S05]  /*4f70*/  IMAD.IADD R9, R31, 0x1, R0 ;  /* 0x000000011f097824 */ /* 0x004fca00078e0200 */
[----:B------:R0:W-:Y:S02]  /*4f80*/  ST.E [R2.64], R9 ;  /* 0x0000000902007985 */ /* 0x0001e4000c10190a */
.L_x_1252:
[----:B------:R-:W-:Y:S05]  /*4f90*/  BSYNC B0 ;  /* 0x0000000000007941 */ /* 0x000fea0003800000 */
.L_x_1251:
        /* <DEDUP_REMOVED lines=8> */
.L_x_1258:
[----:B------:R-:W1:Y:S02]  /*5020*/  LDS R8, [R6] ;  /* 0x0000000006087984 */ /* 0x000e640000000800 */
[----:B01----:R-:W-:-:S06]  /*5030*/  HADD2 R9, R8, R62 ;  /* 0x0000003e08097230 */ /* 0x003fcc0000000000 */
[----:B------:R-:W0:Y:S02]  /*5040*/  ATOMS.CAST.SPIN R9, [R6], R8, R9 ;  /* 0x000000080609738d */ /* 0x000e240001800009 */
[----:B0-----:R-:W-:-:S13]  /*5050*/  ISETP.EQ.U32.AND P0, PT, R9, 0x1, PT ;  /* 0x000000010900780c */ /* 0x001fda0003f02070 */
[----:B------:R-:W-:Y:S05]  /*5060*/  @!P0 BRA `(.L_x_1258) ;  /* 0xffffffb000008947 */ /* 0x000fea000383ffff */
[----:B------:R-:W-:Y:S05]  /*5070*/  BRA `(.L_x_1256) ;  /* 0x0000003000007947 */ /* 0x000fea0003800000 */
.L_x_1257:
[----:B------:R-:W2:Y:S02]  /*5080*/  LD.E R0, [R6.64] ;  /* 0x0000000a06007980 */ /* 0x000ea4000c101900 */
[----:B0-2---:R-:W-:-:S05]  /*5090*/  IMAD.IADD R9, R62, 0x1, R0 ;  /* 0x000000013e097824 */ /* 0x005fca00078e0200 */
[----:B------:R0:W-:Y:S02]  /*50a0*/  ST.E [R6.64], R9 ;  /* 0x0000000906007985 */ /* 0x0001e4000c10190a */
.L_x_1256:
[----:B------:R-:W-:Y:S05]  /*50b0*/  BSYNC B0 ;  /* 0x0000000000007941 */ /* 0x000fea0003800000 */
.L_x_1255:
        /* <DEDUP_REMOVED lines=9> */
.L_x_1262:
[----:B------:R-:W0:Y:S02]  /*5150*/  LDS R8, [R6] ;  /* 0x0000000006087984 */ /* 0x000e240000000800 */
[----:B0-----:R-:W-:-:S10]  /*5160*/  HFMA2.MMA R9, R8, 1, 1, R60 ;  /* 0x3c003c0008097835 */ /* 0x001fd4000000003c */
[----:B------:R-:W0:Y:S02]  /*5170*/  ATOMS.CAST.SPIN R9, [R6], R8, R9 ;  /* 0x000000080609738d */ /* 0x000e240001800009 */
[----:B0-----:R-:W-:-:S13]  /*5180*/  ISETP.EQ.U32.AND P0, PT, R9, 0x1, PT ;  /* 0x000000010900780c */ /* 0x001fda0003f02070 */
[----:B------:R-:W-:Y:S05]  /*5190*/  @!P0 BRA `(.L_x_1262) ;  /* 0xffffffb000008947 */ /* 0x000fea000383ffff */
[----:B------:R-:W-:Y:S05]  /*51a0*/  BRA `(.L_x_1260) ;  /* 0x0000003000007947 */ /* 0x000fea0003800000 */
.L_x_1261:
[----:B------:R-:W2:Y:S02]  /*51b0*/  LD.E R0, [R6.64] ;  /* 0x0000000a06007980 */ /* 0x000ea4000c101900 */
[----:B--2---:R-:W-:-:S05]  /*51c0*/  IMAD.IADD R9, R60, 0x1, R0 ;  /* 0x000000013c097824 */ /* 0x004fca00078e0200 */
[----:B------:R0:W-:Y:S02]  /*51d0*/  ST.E [R6.64], R9 ;  /* 0x0000000906007985 */ /* 0x0001e4000c10190a */
.L_x_1260:
[----:B------:R-:W-:Y:S05]  /*51e0*/  BSYNC B0 ;  /* 0x0000000000007941 */ /* 0x000fea0003800000 */
.L_x_1259:
[----:B------:R-:W-:-:S05]  /*51f0*/  IADD3 R2, P0, R4, R2, RZ ;  /* 0x0000000204027210 */ /* 0x000fca0007f1e0ff */
[----:B------:R-:W-:-:S07]  /*5200*/  IMAD.X R3, R5, 0x1, R3, P0 ;  /* 0x0000000105037824 */ /* 0x000fce00000e0603 */
[----:B------:R-:W2:Y:S02]  /*5210*/  ATOM.E.ADD.F16x2.RN.STRONG.GPU P0, RZ, [R2.64], R58 ;  /* 0x0000003a02ff798a */ /* 0x000ea4000810e9ca */
[----:B--2---:R-:W-:Y:S05]  /*5220*/  @P0 EXIT ;  /* 0x000000000000094d */ /* 0x004fea0003800000 */
[----:B------:R-:W1:Y:S02]  /*5230*/  QSPC.E.S P0, RZ, [R2] ;  /* 0x0000000002ff73aa */ /* 0x000e640000000500 */
[----:B-1----:R-:W-:Y:S05]  /*5240*/  @!P0 BRA `(.L_x_1263) ;  /* 0x0000007000008947 */ /* 0x002fea0003800000 */
[----:B------:R-:W-:-:S05]  /*5250*/  LOP3.LUT R2, R2, 0xffffff, RZ, 0xc0, !PT ;  /* 0x00ffffff02027812 */ /* 0x000fca00078ec0ff */
.L_x_1264:
[----:B------:R-:W1:Y:S02]  /*5260*/  LDS R4, [R2] ;  /* 0x0000000002047984 */ /* 0x000e640000000800 */
[----:B-1----:R-:W-:-:S06]  /*5270*/  HADD2 R5, R4, R58 ;  /* 0x0000003a04057230 */ /* 0x002fcc0000000000 */
[----:B------:R-:W1:Y:S02]  /*5280*/  ATOMS.CAST.SPIN R5, [R2], R4, R5 ;  /* 0x000000040205738d */ /* 0x000e640001800005 */
[----:B-1----:R-:W-:-:S13]  /*5290*/  ISETP.EQ.U32.AND P0, PT, R5, 0x1, PT ;  /* 0x000000010500780c */ /* 0x002fda0003f02070 */
[----:B------:R-:W-:Y:S05]  /*52a0*/  @!P0 BRA `(.L_x_1264) ;  /* 0xffffffb000008947 */ /* 0x000fea000383ffff */
[----:B------:R-:W-:Y:S05]  /*52b0*/  EXIT ;  /* 0x000000000000794d */ /* 0x000fea0003800000 */
.L_x_1263:
[----:B------:R-:W2:Y:S02]  /*52c0*/  LD.E R0, [R2.64] ;  /* 0x0000000a02007980 */ /* 0x000ea4000c101900 */
[----:B--2---:R-:W-:-:S05]  /*52d0*/  IMAD.IADD R5, R58, 0x1, R0 ;  /* 0x000000013a057824 */ /* 0x004fca00078e0200 */
[----:B------:R-:W-:Y:S01]  /*52e0*/  ST.E [R2.64], R5 ;  /* 0x0000000502007985 */ /* 0x000fe2000c10190a */
[----:B------:R-:W-:Y:S05]  /*52f0*/  EXIT ;  /* 0x000000000000794d */ /* 0x000fea0003800000 */
.L_x_1265:
        /* <DEDUP_REMOVED lines=16> */
.L_x_1825:


//--------------------- .text._ZN4vllm4gptq33gemm_half_q_half_gptq_3bit_kernelILb1ELi5EEEvPK6__halfPKjS6_S4_PS2_iiiibPKi --------------------------
	.section	.text._ZN4vllm4gptq33gemm_half_q_half_gptq_3bit_kernelILb1ELi5EEEvPK6__halfPKjS6_S4_PS2_iiiibPKi,"ax",@progbits
	.sectioninfo	@"SHI_REGISTERS=116"
	.align	128
        .global         _ZN4vllm4gptq33gemm_half_q_half_gptq_3bit_kernelILb1ELi5EEEvPK6__halfPKjS6_S4_PS2_iiiibPKi
        .type           _ZN4vllm4gptq33gemm_half_q_half_gptq_3bit_kernelILb1ELi5EEEvPK6__halfPKjS6_S4_PS2_iiiibPKi,@function
        .size           _ZN4vllm4gptq33gemm_half_q_half_gptq_3bit_kernelILb1ELi5EEEvPK6__halfPKjS6_S4_PS2_iiiibPKi,(.L_x_1826 - _ZN4vllm4gptq33gemm_half_q_half_gptq_3bit_kernelILb1ELi5EEEvPK6__halfPKjS6_S4_PS2_iiiibPKi)
        .other          _ZN4vllm4gptq33gemm_half_q_half_gptq_3bit_kernelILb1ELi5EEEvPK6__halfPKjS6_S4_PS2_iiiibPKi,@"STO_CUDA_ENTRY STV_DEFAULT"
_ZN4vllm4gptq33gemm_half_q_half_gptq_3bit_kernelILb1ELi5EEEvPK6__halfPKjS6_S4_PS2_iiiibPKi:
.text._ZN4vllm4gptq33gemm_half_q_half_gptq_3bit_kernelILb1ELi5EEEvPK6__halfPKjS6_S4_PS2_iiiibPKi:
        /* <DEDUP_REMOVED lines=46> */
.L_x_1268:
        /* <DEDUP_REMOVED lines=19> */
.L_x_1267:
[----:B------:R-:W-:Y:S05]  /*0410*/  BSYNC B0 ;  /* 0x0000000000007941 */ /* 0x000fea0003800000 */
.L_x_1266:
        /* <DEDUP_REMOVED lines=75> */
.L_x_1272:
        /* <DEDUP_REMOVED lines=16> */
.L_x_1271:
        /* <DEDUP_REMOVED lines=17> */
.L_x_1270:
        /* <DEDUP_REMOVED lines=14> */
.L_x_1273:
[----:B------:R-:W-:Y:S05]  /*0bc0*/  BSYNC B0 ;  /* 0x0000000000007941 */ /* 0x000fea0003800000 */
.L_x_1269:
        /* <DEDUP_REMOVED lines=43> */
.L_x_1281:
        /* <DEDUP_REMOVED lines=26> */
.L_x_1279:
[----:B-----5:R-:W-:Y:S01]  /*1020*/  SHF.R.U32.HI R11, RZ, R99, R14 ;  /* 0x00000063ff0b7219 */ /* 0x020fe2000001160e */
[----:B------:R-:W-:Y:S05]  /*1030*/  BRA `(.L_x_1280) ;  /* 0x0000006000007947 */ /* 0x000fea0003800000 */
.L_x_1278:
[----:B------:R-:W2:Y:S02]  /*1040*/  LDG.E.CONSTANT R11, [R12.64+0x4] ;  /* 0x000004060c0b7981 */ /* 0x000ea4000c1e9900 */
[----:B--2---:R-:W-:-:S05]  /*1050*/  IMAD.SHL.U32 R11, R11, 0x100, RZ ;  /* 0x000001000b0b7824 */ /* 0x004fca00078e00ff */
[----:B------:R-:W-:-:S04]  /*1060*/  LOP3.LUT R11, R11, 0xf00, RZ, 0xc0, !PT ;  /* 0x00000f000b0b7812 */ /* 0x000fc800078ec0ff */
[----:B-----5:R-:W-:Y:S01]  /*1070*/  LEA.HI R11, R14, R11, RZ, 0x8 ;  /* 0x0000000b0e0b7211 */ /* 0x020fe200078f40ff */
[----:B------:R-:W-:Y:S05]  /*1080*/  BRA `(.L_x_1280) ;  /* 0x0000001000007947 */ /* 0x000fea0003800000 */
.L_x_1277:
[----:B-----5:R-:W-:Y:S02]  /*1090*/  SHF.R.U32.HI R11, RZ, R91, R14 ;  /* 0x0000005bff0b7219 */ /* 0x020fe4000001160e */
.L_x_1280:
[----:B------:R-:W-:Y:S05]  /*10a0*/  BSYNC B0 ;  /* 0x0000000000007941 */ /* 0x000fea0003800000 */
.L_x_1276:
        /* <DEDUP_REMOVED lines=13> */
.L_x_1275:
[----:B0-----:R-:W-:Y:S01]  /*1180*/  IMAD.MOV.U32 R25, RZ, RZ, 0x4 ;  /* 0x00000004ff197424 */ /* 0x001fe200078e00ff */
[----:B------:R0:W2:Y:S03]  /*1190*/  LDG.E.128.CONSTANT R16, [R110.64] ;  /* 0x000000066e107981 */ /* 0x0000a6000c1e9d00 */
[----:B------:R-:W-:-:S05]  /*11a0*/  IMAD.WIDE R20, R25, c[0x0][0x18c], R110 ;  /* 0x0000630019147a25 */ /* 0x000fca00078e026e */
[----:B------:R1:W3:Y:S01]  /*11b0*/  LDG.E.128.CONSTANT R12, [R20.64] ;  /* 0x00000006140c7981 */ /* 0x0002e2000c1e9d00 */
[----:B------:R-:W-:-:S05]  /*11c0*/  IMAD.WIDE R22, R25, c[0x0][0x18c], R20 ;  /* 0x0000630019167a25 */ /* 0x000fca00078e0214 */
[----:B------:R1:W4:Y:S01]  /*11d0*/  LDG.E.128.CONSTANT R28, [R22.64] ;  /* 0x00000006161c7981 */ /* 0x000322000c1e9d00 */
[----:B0-----:R-:W-:Y:S01]  /*11e0*/  IMAD.WIDE R110, R25, c[0x0][0x18c], R22 ;  /* 0x00006300196e7a25 */ /* 0x001fe200078e0216 */
[----:B------:R-:W-:Y:S01]  /*11f0*/  I2F.F16 R11, -0x80 ;  /* 0xffffff80000b7906 */ /* 0x000fe20000200c00 */
[----:B------:R-:W-:Y:S02]  /*1200*/  IADD3 R85, R93, UR5, RZ ;  /* 0x000000055d557c10 */ /* 0x000fe4000fffe0ff */
[----:B------:R-:W-:Y:S02]  /*1210*/  IADD3 R68, R96, UR5, RZ ;  /* 0x0000000560447c10 */ /* 0x000fe4000fffe0ff */
[----:B------:R-:W-:Y:S02]  /*1220*/  IADD3 R73, R95, UR5, RZ ;  /* 0x000000055f497c10 */ /* 0x000fe4000fffe0ff */
[----:B------:R-:W-:Y:S01]  /*1230*/  IADD3 R79, R94, UR5, RZ ;  /* 0x000000055e4f7c10 */ /* 0x000fe2000fffe0ff */
[----:B-1----:R-:W0:Y:S01]  /*1240*/  LDS.128 R20, [UR4] ;  /* 0x00000004ff147984 */ /* 0x002e220008000c00 */
[----:B------:R-:W1:Y:S01]  /*1250*/  I2F.F16 R24, -0x10 ;  /* 0xfffffff000187906 */ /* 0x000e620000200c00 */
[----:B------:R-:W-:-:S02]  /*1260*/  IADD3 R103, R103, 0x20, RZ ;  /* 0x0000002067677810 */ /* 0x000fc40007ffe0ff */
[----:B------:R-:W-:Y:S02]  /*1270*/  IADD3 R97, R97, 0x20, RZ ;  /* 0x0000002061617810 */ /* 0x000fe40007ffe0ff */
[----:B------:R-:W-:-:S03]  /*1280*/  ISETP.GE.AND P0, PT, R103, R108, PT ;  /* 0x0000006c6700720c */ /* 0x000fc60003f06270 */
[----:B------:R1:W1:Y:S02]  /*1290*/  I2F.F16 R70, R85 ;  /* 0x0000005500467306 */ /* 0x0002640000200c00 */
[----:B-1----:R-:W-:-:S06]  /*12a0*/  PRMT R52, R11, 0x5410, R24 ;  /* 0x000054100b347816 */ /* 0x002fcc0000000018 */
[----:B------:R1:W0:Y:S01]  /*12b0*/  I2F.F16 R41, R73 ;  /* 0x0000004900297306 */ /* 0x0002220000200c00 */
[----:B------:R-:W-:Y:S01]  /*12c0*/  LOP3.LUT R85, R85, 0xe400, RZ, 0xfc, !PT ;  /* 0x0000e40055557812 */ /* 0x000fe200078efcff */
[----:B------:R-:W-:-:S06]  /*12d0*/  HADD2 R70, R52, -R70.H0_H0 ;  /* 0xa000004634467230 */ /* 0x000fcc0000000000 */
[----:B------:R0:W0:Y:S01]  /*12e0*/  I2F.F16 R69, R79 ;  /* 0x0000004f00457306 */ /* 0x0000220000200c00 */
[----:B-1----:R-:W-:Y:S01]  /*12f0*/  LOP3.LUT R73, R73, 0xe400, RZ, 0xfc, !PT ;  /* 0x0000e40049497812 */ /* 0x002fe200078efcff */
[C---:B0-----:R-:W-:Y:S01]  /*1300*/  HADD2 R41, R52.reuse, -R41.H0_H0 ;  /* 0xa000002934297230 */ /* 0x041fe20000000000 */
[----:B------:R-:W-:Y:S01]  /*1310*/  LOP3.LUT R79, R79, 0xe400, RZ, 0xfc, !PT ;  /* 0x0000e4004f4f7812 */ /* 0x000fe200078efcff */
[----:B------:R-:W-:Y:S01]  /*1320*/  HADD2 R69, R52, -R69.H0_H0 ;  /* 0xa000004534457230 */ /* 0x000fe20000000000 */
[----:B--2---:R-:W-:Y:S02]  /*1330*/  SHF.R.U32.HI R37, RZ, 0xf, R16 ;  /* 0x0000000fff257819 */ /* 0x004fe40000011610 */
        /* <DEDUP_REMOVED lines=8> */
[C---:B---3--:R-:W-:Y:S01]  /*13c0*/  LOP3.LUT R18, R12.reuse, 0x70007, RZ, 0xc0, !PT ;  /* 0x000700070c127812 */ /* 0x048fe200078ec0ff */
[----:B------:R0:W1:Y:S01]  /*13d0*/  I2F.F16 R19, R68 ;  /* 0x0000004400137306 */ /* 0x0000620000200c00 */
[----:B------:R-:W-:-:S02]  /*13e0*/  LOP3.LUT R27, R12, 0x380038, RZ, 0xc0, !PT ;  /* 0x003800380c1b7812 */ /* 0x000fc400078ec0ff */
[--C-:B------:R-:W-:Y:S02]  /*13f0*/  SHF.R.U32.HI R42, RZ, 0x6, R12.reuse ;  /* 0x00000006ff2a7819 */ /* 0x100fe4000001160c */
[----:B------:R-:W-:Y:S02]  /*1400*/  LOP3.LUT R38, R17, 0x70007, RZ, 0xc0, !PT ;  /* 0x0007000711267812 */ /* 0x000fe400078ec0ff */
[----:B------:R-:W-:Y:S02]  /*1410*/  SHF.R.U32.HI R12, RZ, 0xe, R12 ;  /* 0x0000000eff0c7819 */ /* 0x000fe4000001160c */
[----:B------:R-:W-:Y:S02]  /*1420*/  LOP3.LUT R37, R37, 0x10001, RZ, 0xc0, !PT ;  /* 0x0001000125257812 */ /* 0x000fe400078ec0ff */
[----:B------:R-:W-:Y:S02]  /*1430*/  LOP3.LUT R11, R16, 0x70007, RZ, 0xc0, !PT ;  /* 0x00070007100b7812 */ /* 0x000fe400078ec0ff */
[----:B------:R-:W-:-:S02]  /*1440*/  LOP3.LUT R34, R15, 0x70007, RZ, 0xc0, !PT ;  /* 0x000700070f227812 */ /* 0x000fc400078ec0ff */
[----:B------:R-:W-:Y:S02]  /*1450*/  LOP3.LUT R45, R15, 0x380038, RZ, 0xc0, !PT ;  /* 0x003800380f2d7812 */ /* 0x000fe400078ec0ff */
[--C-:B------:R-:W-:Y:S02]  /*1460*/  SHF.R.U32.HI R60, RZ, 0x6, R15.reuse ;  /* 0x00000006ff3c7819 */ /* 0x100fe4000001160f */
[----:B------:R-:W-:Y:S02]  /*1470*/  LOP3.LUT R36, R16, 0x380038, RZ, 0xc0, !PT ;  /* 0x0038003810247812 */ /* 0x000fe400078ec0ff */
[----:B------:R-:W-:Y:S02]  /*1480*/  LOP3.LUT R39, R17, 0x380038, RZ, 0xc0, !PT ;  /* 0x0038003811277812 */ /* 0x000fe400078ec0ff */
[----:B------:R-:W-:Y:S02]  /*1490*/  SHF.R.U32.HI R15, RZ, 0xe, R15 ;  /* 0x0000000eff0f7819 */ /* 0x000fe4000001160f */
[----:B------:R-:W-:-:S02]  /*14a0*/  LOP3.LUT R50, R50, 0x10001, RZ, 0xc0, !PT ;  /* 0x0001000132327812 */ /* 0x000fc400078ec0ff */
[----:B------:R-:W-:Y:S02]  /*14b0*/  LOP3.LUT R67, R37, 0x20002, R12, 0xf8, !PT ;  /* 0x0002000225437812 */ /* 0x000fe400078ef80c */
[----:B------:R-:W-:Y:S02]  /*14c0*/  LOP3.LUT R38, R38, 0x64006400, RZ, 0xfc, !PT ;  /* 0x6400640026267812 */ /* 0x000fe400078efcff */
[----:B------:R-:W-:Y:S02]  /*14d0*/  SHF.R.U32.HI R24, RZ, 0x6, R16 ;  /* 0x00000006ff187819 */ /* 0x000fe40000011610 */
[----:B------:R-:W-:Y:S01]  /*14e0*/  LOP3.LUT R12, R11, 0x64006400, RZ, 0xfc, !PT ;  /* 0x640064000b0c7812 */ /* 0x000fe200078efcff */
[----:B------:R-:W-:Y:S01]  /*14f0*/  HADD2 R54, R38, R79.H0_H0 ;  /* 0x2000004f26367230 */ /* 0x000fe20000000000 */
[--C-:B------:R-:W-:Y:S02]  /*1500*/  SHF.R.U32.HI R16, RZ, 0x6, R17.reuse ;  /* 0x00000006ff107819 */ /* 0x100fe40000011611 */
[----:B------:R-:W-:Y:S01]  /*1510*/  SHF.R.U32.HI R17, RZ, 0xf, R17 ;  /* 0x0000000fff117819 */ /* 0x000fe20000011611 */
[----:B------:R-:W-:Y:S01]  /*1520*/  HADD2 R55, R12, R85.H0_H0 ;  /* 0x200000550c377230 */ /* 0x000fe20000000000 */
[----:B------:R-:W-:Y:S01]  /*1530*/  LOP3.LUT R74, R50, 0x20002, R15, 0xf8, !PT ;  /* 0x00020002324a7812 */ /* 0x000fe200078ef80f */
[----:B------:R-:W-:Y:S01]  /*1540*/  HFMA2 R12, R54, R20, RZ.H0_H0 ;  /* 0x00000014360c7231 */ /* 0x000fe200000400ff */
[----:B------:R-:W-:-:S02]  /*1550*/  LOP3.LUT R32, R13, 0x70007, RZ, 0xc0, !PT ;  /* 0x000700070d207812 */ /* 0x000fc400078ec0ff */
[----:B------:R-:W-:Y:S02]  /*1560*/  LOP3.LUT R26, R13, 0x380038, RZ, 0xc0, !PT ;  /* 0x003800380d1a7812 */ /* 0x000fe400078ec0ff */
[--C-:B------:R-:W-:Y:S02]  /*1570*/  SHF.R.U32.HI R43, RZ, 0x6, R13.reuse ;  /* 0x00000006ff2b7819 */ /* 0x100fe4000001160d */
[----:B------:R-:W-:Y:S02]  /*1580*/  SHF.R.U32.HI R40, RZ, 0xe, R13 ;  /* 0x0000000eff287819 */ /* 0x000fe4000001160d */
[----:B------:R-:W-:Y:S02]  /*1590*/  LOP3.LUT R11, R36, 0x64006400, RZ, 0xfc, !PT ;  /* 0x64006400240b7812 */ /* 0x000fe400078efcff */
[----:B------:R-:W-:Y:S02]  /*15a0*/  LOP3.LUT R50, R39, 0x64006400, RZ, 0xfc, !PT ;  /* 0x6400640027327812 */ /* 0x000fe400078efcff */
[----:B------:R-:W-:Y:S01]  /*15b0*/  SHF.R.U32.HI R13, RZ, 0xe, R14 ;  /* 0x0000000eff0d7819 */ /* 0x000fe2000001160e */
[----:B------:R-:W2:Y:S01]  /*15c0*/  LDS.128 R36, [UR4+0x10] ;  /* 0x00001004ff247984 */ /* 0x000ea20008000c00 */
[----:B------:R-:W-:Y:S01]  /*15d0*/  LOP3.LUT R48, R48, 0x10001, RZ, 0xc0, !PT ;  /* 0x0001000130307812 */ /* 0x000fe200078ec0ff */
[----:B------:R-:W-:Y:S01]  /*15e0*/  HFMA2 R58, R11, 0.125, 0.125, R70.H0_H0 ;  /* 0x300030000b3a7831 */ /* 0x000fe20000040046 */
[----:B------:R-:W-:Y:S01]  /*15f0*/  LOP3.LUT R46, R46, 0x64006400, RZ, 0xfc, !PT ;  /* 0x640064002e2e7812 */ /* 0x000fe200078efcff */
[----:B------:R-:W-:Y:S01]  /*1600*/  HFMA2.MMA R11, R55, R20, RZ ;  /* 0x00000014370b7235 */ /* 0x000fe200000000ff */
[----:B------:R-:W-:Y:S01]  /*1610*/  LOP3.LUT R17, R17, 0x10001, RZ, 0xc0, !PT ;  /* 0x0001000111117812 */ /* 0x000fe200078ec0ff */
[----:B------:R-:W-:Y:S01]  /*1620*/  HFMA2 R50, R50, 0.125, 0.125, R69.H0_H0 ;  /* 0x3000300032327831 */ /* 0x000fe20000040045 */
[----:B------:R-:W-:Y:S01]  /*1630*/  LOP3.LUT R72, R48, 0x20002, R13, 0xf8, !PT ;  /* 0x0002000230487812 */ /* 0x000fe200078ef80d */
[----:B------:R-:W-:Y:S01]  /*1640*/  HADD2 R53, R46, R73.H0_H0 ;  /* 0x200000492e357230 */ /* 0x000fe20000000000 */
[----:B0-----:R-:W-:Y:S01]  /*1650*/  LOP3.LUT R68, R68, 0xe400, RZ, 0xfc, !PT ;  /* 0x0000e40044447812 */ /* 0x001fe200078efcff */
[----:B------:R-:W-:Y:S01]  /*1660*/  HFMA2 R61, R50, R21, R12 ;  /* 0x00000015323d7231 */ /* 0x000fe2000000000c */
[----:B------:R-:W-:-:S02]  /*1670*/  LOP3.LUT R49, R49, 0x64006400, RZ, 0xfc, !PT ;  /* 0x6400640031317812 */ /* 0x000fc400078efcff */
[C---:B------:R-:W-:Y:S02]  /*1680*/  LOP3.LUT R33, R14.reuse, 0x70007, RZ, 0xc0, !PT ;  /* 0x000700070e217812 */ /* 0x040fe400078ec0ff */
[----:B------:R-:W-:Y:S02]  /*1690*/  LOP3.LUT R44, R14, 0x380038, RZ, 0xc0, !PT ;  /* 0x003800380e2c7812 */ /* 0x000fe400078ec0ff */
[----:B------:R-:W-:Y:S02]  /*16a0*/  SHF.R.U32.HI R59, RZ, 0x6, R14 ;  /* 0x00000006ff3b7819 */ /* 0x000fe4000001160e */
[----:B------:R-:W-:Y:S01]  /*16b0*/  LOP3.LUT R71, R17, 0x20002, R40, 0xf8, !PT ;  /* 0x0002000211477812 */ /* 0x000fe200078ef828 */
[----:B-1----:R-:W-:Y:S01]  /*16c0*/  HADD2 R40, R52, -R19.H0_H0 ;  /* 0xa000001334287230 */ /* 0x002fe20000000000 */
[----:B------:R-:W-:Y:S01]  /*16d0*/  LOP3.LUT R13, R51, 0x64006400, RZ, 0xfc, !PT ;  /* 0x64006400330d7812 */ /* 0x000fe200078efcff */
[----:B------:R-:W-:Y:S01]  /*16e0*/  HADD2 R52, R49, R68.H0_H0 ;  /* 0x2000004431347230 */ /* 0x000fe20000000000 */
[----:B------:R-:W-:Y:S01]  /*16f0*/  LOP3.LUT R14, R47, 0x64006400, RZ, 0xfc, !PT ;  /* 0x640064002f0e7812 */ /* 0x000fe200078efcff */
[----:B------:R-:W-:Y:S01]  /*1700*/  HFMA2.MMA R49, R58, R21, R11 ;  /* 0x000000153a317235 */ /* 0x000fe2000000000b */
[----:B------:R-:W-:Y:S01]  /*1710*/  LOP3.LUT R11, R24, 0x70007, RZ, 0xc0, !PT ;  /* 0x00070007180b7812 */ /* 0x000fe200078ec0ff */
[----:B------:R-:W-:Y:S01]  /*1720*/  HFMA2 R56, R13, 0.125, 0.125, R40.H0_H0 ;  /* 0x300030000d387831 */ /* 0x000fe20000040028 */
[----:B------:R-:W-:Y:S01]  /*1730*/  HFMA2.MMA R13, R53, R20, RZ ;  /* 0x00000014350d7235 */ /* 0x000fe200000000ff */
[----:B------:R-:W-:Y:S01]  /*1740*/  HFMA2 R51, R14, 0.125, 0.125, R41.H0_H0 ;  /* 0x300030000e337831 */ /* 0x000fe20000040029 */
[----:B------:R-:W-:Y:S01]  /*1750*/  LOP3.LUT R15, R25, 0x70007, RZ, 0xc0, !PT ;  /* 0x00070007190f7812 */ /* 0x000fe200078ec0ff */
[----:B------:R-:W-:Y:S01]  /*1760*/  HFMA2 R20, R52, R20, RZ.H0_H0 ;  /* 0x0000001434147231 */ /* 0x000fe200000400ff */
[----:B------:R-:W-:-:S02]  /*1770*/  LOP3.LUT R12, R11, 0x64006400, RZ, 0xfc, !PT ;  /* 0x640064000b0c7812 */ /* 0x000fc400078efcff */
[----:B------:R-:W-:Y:S01]  /*1780*/  LOP3.LUT R46, R15, 0x64006400, RZ, 0xfc, !PT ;  /* 0x640064000f2e7812 */ /* 0x000fe200078efcff */
[----:B------:R-:W-:Y:S01]  /*1790*/  HFMA2.MMA R62, R51, R21, R13 ;  /* 0x00000015333e7235 */ /* 0x000fe2000000000d */
[----:B------:R-:W-:Y:S01]  /*17a0*/  HFMA2 R63, R56, R21, R20 ;  /* 0x00000015383f7231 */ /* 0x000fe20000000014 */
        /* <DEDUP_REMOVED lines=9> */
[----:B------:R-:W-:-:S02]  /*1840*/  LOP3.LUT R14, R14, 0x64006400, RZ, 0xfc, !PT ;  /* 0x640064000e0e7812 */ /* 0x000fc400078efcff */
[----:B------:R-:W-:Y:S02]  /*1850*/  LOP3.LUT R21, R20, 0x64006400, RZ, 0xfc, !PT ;  /* 0x6400640014157812 */ /* 0x000fe400078efcff */
[----:B------:R-:W-:Y:S01]  /*1860*/  LOP3.LUT R15, R13, 0x64006400, RZ, 0xfc, !PT ;  /* 0x640064000d0f7812 */ /* 0x000fe200078efcff */
[----:B------:R-:W-:Y:S01]  /*1870*/  HADD2 R13, R14, R79.H0_H0 ;  /* 0x2000004f0e0d7230 */ /* 0x000fe20000000000 */
[----:B------:R-:W-:Y:S01]  /*1880*/  LOP3.LUT R20, R17, 0x64006400, RZ, 0xfc, !PT ;  /* 0x6400640011147812 */ /* 0x000fe200078efcff */
[----:B------:R-:W-:Y:S01]  /*1890*/  HADD2 R17, R21, R68.H0_H0 ;  /* 0x2000004415117230 */ /* 0x000fe20000000000 */
[----:B------:R-:W-:Y:S01]  /*18a0*/  LOP3.LUT R48, R19, 0x64006400, RZ, 0xfc, !PT ;  /* 0x6400640013307812 */ /* 0x000fe200078efcff */
[----:B------:R-:W-:Y:S01]  /*18b0*/  HFMA2 R12, R15, 0.125, 0.125, R70.H0_H0 ;  /* 0x300030000f0c7831 */ /* 0x000fe20000040046 */
[----:B------:R-:W-:Y:S01]  /*18c0*/  LOP3.LUT R47, R35, 0x380038, RZ, 0xc0, !PT ;  /* 0x00380038232f7812 */ /* 0x000fe200078ec0ff */
[----:B------:R-:W-:Y:S01]  /*18d0*/  HFMA2 R15, R20, 0.125, 0.125, R69.H0_H0 ;  /* 0x30003000140f7831 */ /* 0x000fe20000040045 */
[----:B------:R-:W-:Y:S01]  /*18e0*/  LOP3.LUT R24, R24, 0x1c001c0, RZ, 0xc0, !PT ;  /* 0x01c001c018187812 */ /* 0x000fe200078ec0ff */
[----:B------:R-:W-:Y:S01]  /*18f0*/  HFMA2 R14, R48, 0.125, 0.125, R41.H0_H0 ;  /* 0x30003000300e7831 */ /* 0x000fe20000040029 */
[----:B------:R-:W-:Y:S01]  /*1900*/  LOP3.LUT R25, R25, 0x1c001c0, RZ, 0xc0, !PT ;  /* 0x01c001c019197812 */ /* 0x000fe200078ec0ff */
[-C--:B------:R-:W-:Y:S01]  /*1910*/  HFMA2 R61, R13, R22.reuse, R61 ;  /* 0x000000160d3d7231 */ /* 0x080fe2000000003d */
[----:B------:R-:W-:Y:S01]  /*1920*/  LOP3.LUT R16, R16, 0x1c001c0, RZ, 0xc0, !PT ;  /* 0x01c001c010107812 */ /* 0x000fe200078ec0ff */
[----:B------:R-:W-:Y:S01]  /*1930*/  HFMA2 R63, R17, R22, R63 ;  /* 0x00000016113f7231 */ /* 0x000fe2000000003f */
[----:B------:R-:W-:Y:S01]  /*1940*/  LOP3.LUT R19, R47, 0x64006400, RZ, 0xfc, !PT ;  /* 0x640064002f137812 */ /* 0x000fe200078efcff */
[-C--:B------:R-:W-:Y:S01]  /*1950*/  HFMA2.MMA R49, R12, R23.reuse, R49 ;  /* 0x000000170c317235 */ /* 0x080fe20000000031 */
[----:B------:R-:W-:Y:S01]  /*1960*/  LOP3.LUT R35, R35, 0x1c001c0, RZ, 0xc0, !PT ;  /* 0x01c001c023237812 */ /* 0x000fe200078ec0ff */
[----:B------:R-:W-:Y:S01]  /*1970*/  HFMA2.MMA R62, R14, R23, R62 ;  /* 0x000000170e3e7235 */ /* 0x000fe2000000003e */
[----:B------:R-:W-:Y:S01]  /*1980*/  LOP3.LUT R21, R24, 0x64006400, RZ, 0xfc, !PT ;  /* 0x6400640018157812 */ /* 0x000fe200078efcff */
[----:B------:R-:W-:Y:S01]  /*1990*/  HFMA2 R19, R19, 0.125, 0.125, R40.H0_H0 ;  /* 0x3000300013137831 */ /* 0x000fe20000040028 */
[----:B------:R-:W-:Y:S01]  /*19a0*/  LOP3.LUT R20, R25, 0x64006400, RZ, 0xfc, !PT ;  /* 0x6400640019147812 */ /* 0x000fe200078efcff */
[-C--:B------:R-:W-:Y:S01]  /*19b0*/  HFMA2 R61, R15, R23.reuse, R61 ;  /* 0x000000170f3d7231 */ /* 0x080fe2000000003d */
[----:B------:R-:W-:Y:S01]  /*19c0*/  LOP3.LUT R16, R16, 0x64006400, RZ, 0xfc, !PT ;  /* 0x6400640010107812 */ /* 0x000fe200078efcff */
[----:B------:R-:W-:Y:S01]  /*19d0*/  HFMA2 R21, R21, 0.015625, 0.015625, R70.H1_H1 ;  /* 0x2400240015157831 */ /* 0x000fe20000060046 */
        /* <DEDUP_REMOVED lines=9> */
[----:B------:R-:W-:Y:S01]  /*1a70*/  HADD2 R23, R22, R85.H0_H0 ;  /* 0x2000005516177230 */ /* 0x000fe20000000000 */
[-C--:B--2---:R-:W-:Y:S01]  /*1a80*/  HFMA2.MMA R49, R21, R36.reuse, R49 ;  /* 0x0000002415317235 */ /* 0x084fe20000000031 */
[----:B------:R-:W-:Y:S01]  /*1a90*/  HADD2 R25, R24, R73.H0_H0 ;  /* 0x2000004918197230 */ /* 0x000fe20000000000 */
[----:B------:R-:W-:Y:S01]  /*1aa0*/  HFMA2.MMA R62, R20, R36, R62 ;  /* 0x00000024143e7235 */ /* 0x000fe2000000003e */
[----:B------:R-:W-:Y:S01]  /*1ab0*/  HADD2 R22, R32, R79.H0_H0 ;  /* 0x2000004f20167230 */ /* 0x000fe20000000000 */
[----:B------:R-:W-:Y:S01]  /*1ac0*/  LOP3.LUT R47, R45, 0x64006400, RZ, 0xfc, !PT ;  /* 0x640064002d2f7812 */ /* 0x000fe200078efcff */
[----:B------:R-:W-:Y:S01]  /*1ad0*/  HADD2 R24, R33, R68.H0_H0 ;  /* 0x2000004421187230 */ /* 0x000fe20000000000 */
[-C--:B------:R-:W-:Y:S01]  /*1ae0*/  HFMA2.MMA R49, R23, R37.reuse, R49 ;  /* 0x0000002517317235 */ /* 0x080fe20000000031 */
[-C--:B------:R-:W-:Y:S01]  /*1af0*/  HFMA2 R61, R16, R36.reuse, R61 ;  /* 0x00000024103d7231 */ /* 0x080fe2000000003d */
[----:B------:R-:W0:Y:S01]  /*1b00*/  LDS.128 R32, [UR4+0x20] ;  /* 0x00002004ff207984 */ /* 0x000e220008000c00 */
[----:B------:R-:W-:Y:S01]  /*1b10*/  HFMA2 R36, R18, R36, R63 ;  /* 0x0000002412247231 */ /* 0x000fe2000000003f */
[----:B------:R-:W-:Y:S01]  /*1b20*/  HFMA2.MMA R65, R25, R37, R62 ;  /* 0x0000002519417235 */ /* 0x000fe2000000003e */
[-C--:B------:R-:W-:Y:S01]  /*1b30*/  HFMA2 R63, R22, R37.reuse, R61 ;  /* 0x00000025163f7231 */ /* 0x080fe2000000003d */
[----:B------:R-:W-:Y:S01]  /*1b40*/  LOP3.LUT R27, R27, 0x64006400, RZ, 0xfc, !PT ;  /* 0x640064001b1b7812 */ /* 0x000fe200078efcff */
[----:B------:R-:W-:Y:S01]  /*1b50*/  HFMA2 R66, R24, R37, R36 ;  /* 0x0000002518427231 */ /* 0x000fe20000000024 */
[----:B------:R-:W-:-:S02]  /*1b60*/  LOP3.LUT R37, R43, 0x70007, RZ, 0xc0, !PT ;  /* 0x000700072b257812 */ /* 0x000fc400078ec0ff */
[----:B------:R-:W-:Y:S02]  /*1b70*/  LOP3.LUT R45, R60, 0x70007, RZ, 0xc0, !PT ;  /* 0x000700073c2d7812 */ /* 0x000fe400078ec0ff */
[----:B------:R-:W-:Y:S02]  /*1b80*/  LOP3.LUT R46, R26, 0x64006400, RZ, 0xfc, !PT ;  /* 0x640064001a2e7812 */ /* 0x000fe400078efcff */
[----:B------:R-:W-:Y:S02]  /*1b90*/  LOP3.LUT R62, R44, 0x64006400, RZ, 0xfc, !PT ;  /* 0x640064002c3e7812 */ /* 0x000fe400078efcff */
[----:B------:R-:W-:Y:S02]  /*1ba0*/  LOP3.LUT R26, R42, 0x70007, RZ, 0xc0, !PT ;  /* 0x000700072a1a7812 */ /* 0x000fe400078ec0ff */
[----:B------:R-:W-:Y:S02]  /*1bb0*/  LOP3.LUT R48, R37, 0x64006400, RZ, 0xfc, !PT ;  /* 0x6400640025307812 */ /* 0x000fe400078efcff */
[----:B------:R-:W-:Y:S01]  /*1bc0*/  LOP3.LUT R37, R45, 0x64006400, RZ, 0xfc, !PT ;  /* 0x640064002d257812 */ /* 0x000fe200078efcff */
[----:B------:R-:W-:Y:S01]  /*1bd0*/  HFMA2 R45, R27, 0.125, 0.125, R70.H0_H0 ;  /* 0x300030001b2d7831 */ /* 0x000fe20000040046 */
[C---:B------:R-:W-:Y:S01]  /*1be0*/  LOP3.LUT R44, R59.reuse, 0x70007, RZ, 0xc0, !PT ;  /* 0x000700073b2c7812 */ /* 0x040fe200078ec0ff */
[----:B------:R-:W-:Y:S01]  /*1bf0*/  HFMA2 R27, R62, 0.125, 0.125, R41.H0_H0 ;  /* 0x300030003e1b7831 */ /* 0x000fe20000040029 */
[----:B------:R-:W-:Y:S01]  /*1c00*/  LOP3.LUT R36, R26, 0x64006400, RZ, 0xfc, !PT ;  /* 0x640064001a247812 */ /* 0x000fe200078efcff */
[----:B------:R-:W-:Y:S01]  /*1c10*/  HFMA2 R26, R47, 0.125, 0.125, R40.H0_H0 ;  /* 0x300030002f1a7831 */ /* 0x000fe20000040028 */
[----:B------:R-:W-:Y:S01]  /*1c20*/  LOP3.LUT R64, R44, 0x64006400, RZ, 0xfc, !PT ;  /* 0x640064002c407812 */ /* 0x000fe200078efcff */
[----:B------:R-:W-:Y:S01]  /*1c30*/  HFMA2 R44, R46, 0.125, 0.125, R69.H0_H0 ;  /* 0x300030002e2c7831 */ /* 0x000fe20000040045 */
[-C--:B------:R-:W-:Y:S01]  /*1c40*/  HFMA2.MMA R61, R45, R38.reuse, R49 ;  /* 0x000000262d3d7235 */ /* 0x080fe20000000031 */
[----:B------:R-:W-:Y:S01]  /*1c50*/  HADD2 R49, R36, R85.H0_H0 ;  /* 0x2000005524317230 */ /* 0x000fe20000000000 */
[----:B------:R-:W-:Y:S01]  /*1c60*/  HFMA2.MMA R62, R27, R38, R65 ;  /* 0x000000261b3e7235 */ /* 0x000fe20000000041 */
[-C--:B------:R-:W-:Y:S01]  /*1c70*/  HFMA2 R63, R44, R38.reuse, R63 ;  /* 0x000000262c3f7231 */ /* 0x080fe2000000003f */
[C---:B------:R-:W-:Y:S01]  /*1c80*/  LOP3.LUT R36, R42.reuse, 0x380038, RZ, 0xc0, !PT ;  /* 0x003800382a247812 */ /* 0x040fe200078ec0ff */
[----:B------:R-:W-:Y:S01]  /*1c90*/  HFMA2 R38, R26, R38, R66 ;  /* 0x000000261a267231 */ /* 0x000fe20000000042 */
[----:B------:R-:W-:Y:S01]  /*1ca0*/  LOP3.LUT R42, R42, 0x1c001c0, RZ, 0xc0, !PT ;  /* 0x01c001c02a2a7812 */ /* 0x000fe200078ec0ff */
[----:B------:R-:W-:Y:S01]  /*1cb0*/  HADD2 R47, R64, R73.H0_H0 ;  /* 0x20000049402f7230 */ /* 0x000fe20000000000 */
[-C--:B------:R-:W-:Y:S01]  /*1cc0*/  HFMA2.MMA R65, R49, R39.reuse, R61 ;  /* 0x0000002731417235 */ /* 0x080fe2000000003d */
[----:B------:R-:W-:Y:S01]  /*1cd0*/  HADD2 R46, R37, R68.H0_H0 ;  /* 0x20000044252e7230 */ /* 0x000fe20000000000 */
[C---:B------:R-:W-:Y:S01]  /*1ce0*/  LOP3.LUT R61, R59.reuse, 0x380038, RZ, 0xc0, !PT ;  /* 0x003800383b3d7812 */ /* 0x040fe200078ec0ff */
[----:B------:R-:W-:Y:S01]  /*1cf0*/  HADD2 R48, R48, R79.H0_H0 ;  /* 0x2000004f30307230 */ /* 0x000fe20000000000 */
[----:B------:R-:W-:Y:S01]  /*1d00*/  LOP3.LUT R59, R59, 0x1c001c0, RZ, 0xc0, !PT ;  /* 0x01c001c03b3b7812 */ /* 0x000fe200078ec0ff */
        /* <DEDUP_REMOVED lines=16> */
[-C--:B0-----:R-:W-:Y:S01]  /*1e10*/  HFMA2 R42, R61, R32.reuse, R66 ;  /* 0x000000203d2a7231 */ /* 0x081fe20000000042 */
[----:B------:R-:W-:Y:S01]  /*1e20*/  LOP3.LUT R36, R43, 0x64006400, RZ, 0xfc, !PT ;  /* 0x640064002b247812 */ /* 0x000fe200078efcff */
[----:B------:R-:W-:Y:S01]  /*1e30*/  HFMA2 R59, R59, 0.125, 0.125, R40.H0_H0 ;  /* 0x300030003b3b7831 */ /* 0x000fe20000040028 */
[----:B------:R-:W-:Y:S01]  /*1e40*/  LOP3.LUT R63, R63, 0x64006400, RZ, 0xfc, !PT ;  /* 0x640064003f3f7812 */ /* 0x000fe200078efcff */
[-C--:B------:R-:W-:Y:S01]  /*1e50*/  HFMA2.MMA R37, R62, R32.reuse, R65 ;  /* 0x000000203e257235 */ /* 0x080fe20000000041 */
[----:B------:R-:W-:Y:S01]  /*1e60*/  HFMA2 R66, R39, 0.015625, 0.015625, R70.H1_H1 ;  /* 0x2400240027427831 */ /* 0x000fe20000060046 */
[----:B------:R-:W-:Y:S01]  /*1e70*/  HFMA2.MMA R43, R60, R32, R75 ;  /* 0x000000203c2b7235 */ /* 0x000fe2000000004b */
[----:B------:R-:W-:Y:S01]  /*1e80*/  HFMA2 R64, R64, 0.015625, 0.015625, R41.H1_H1 ;  /* 0x2400240040407831 */ /* 0x000fe20000060029 */
[C---:B----4-:R-:W-:Y:S01]  /*1e90*/  LOP3.LUT R39, R28.reuse, 0x380038, RZ, 0xc0, !PT ;  /* 0x003800381c277812 */ /* 0x050fe200078ec0ff */
[----:B------:R-:W-:Y:S01]  /*1ea0*/  HFMA2 R65, R36, 0.015625, 0.015625, R69.H1_H1 ;  /* 0x2400240024417831 */ /* 0x000fe20000060045 */
[--C-:B------:R-:W-:Y:S01]  /*1eb0*/  SHF.R.U32.HI R36, RZ, 0x6, R28.reuse ;  /* 0x00000006ff247819 */ /* 0x100fe2000001161c */
[----:B------:R-:W-:Y:S01]  /*1ec0*/  HFMA2 R76, R59, R32, R76 ;  /* 0x000000203b4c7231 */ /* 0x000fe2000000004c */
[-C--:B------:R-:W-:Y:S01]  /*1ed0*/  HFMA2.MMA R32, R66, R33.reuse, R37 ;  /* 0x0000002142207235 */ /* 0x080fe20000000025 */
[----:B------:R-:W-:Y:S01]  /*1ee0*/  HFMA2 R63, R63, 0.015625, 0.015625, R40.H1_H1 ;  /* 0x240024003f3f7831 */ /* 0x000fe20000060028 */
[----:B------:R-:W-:Y:S01]  /*1ef0*/  HFMA2.MMA R43, R64, R33, R43 ;  /* 0x00000021402b7235 */ /* 0x000fe2000000002b */
[-C--:B------:R-:W-:Y:S01]  /*1f00*/  HFMA2 R42, R65, R33.reuse, R42 ;  /* 0x00000021412a7231 */ /* 0x080fe2000000002a */
[----:B------:R-:W-:Y:S01]  /*1f10*/  SHF.R.U32.HI R78, RZ, 0xd, R28 ;  /* 0x0000000dff4e7819 */ /* 0x000fe2000001161c */
[----:B------:R-:W-:Y:S01]  /*1f20*/  HFMA2 R33, R63, R33, R76 ;  /* 0x000000213f217231 */ /* 0x000fe2000000004c */
[----:B------:R-:W-:-:S02]  /*1f30*/  LOP3.LUT R76, R28, 0x70007, RZ, 0xc0, !PT ;  /* 0x000700071c4c7812 */ /* 0x000fc400078ec0ff */
[C---:B------:R-:W-:Y:S02]  /*1f40*/  LOP3.LUT R28, R30.reuse, 0x70007, RZ, 0xc0, !PT ;  /* 0x000700071e1c7812 */ /* 0x040fe400078ec0ff */
[----:B------:R-:W-:Y:S02]  /*1f50*/  LOP3.LUT R75, R30, 0x380038, RZ, 0xc0, !PT ;  /* 0x003800381e4b7812 */ /* 0x000fe400078ec0ff */
[--C-:B------:R-:W-:Y:S02]  /*1f60*/  SHF.R.U32.HI R77, RZ, 0x6, R30.reuse ;  /* 0x00000006ff4d7819 */ /* 0x100fe4000001161e */
[----:B------:R-:W-:Y:S02]  /*1f70*/  SHF.R.U32.HI R81, RZ, 0xd, R30 ;  /* 0x0000000dff517819 */ /* 0x000fe4000001161e */
[C---:B------:R-:W-:Y:S02]  /*1f80*/  LOP3.LUT R80, R29.reuse, 0x70007, RZ, 0xc0, !PT ;  /* 0x000700071d507812 */ /* 0x040fe400078ec0ff */
[----:B------:R-:W-:-:S02]  /*1f90*/  LOP3.LUT R37, R29, 0x380038, RZ, 0xc0, !PT ;  /* 0x003800381d257812 */ /* 0x000fc400078ec0ff */
[--C-:B------:R-:W-:Y:S02]  /*1fa0*/  SHF.R.U32.HI R38, RZ, 0x6, R29.reuse ;  /* 0x00000006ff267819 */ /* 0x100fe4000001161d */
[----:B------:R-:W-:Y:S02]  /*1fb0*/  SHF.R.U32.HI R82, RZ, 0xd, R29 ;  /* 0x0000000dff527819 */ /* 0x000fe4000001161d */
[----:B------:R-:W-:Y:S02]  /*1fc0*/  LOP3.LUT R30, R36, 0x70007, RZ, 0xc0, !PT ;  /* 0x00070007241e7812 */ /* 0x000fe400078ec0ff */
[C---:B------:R-:W-:Y:S02]  /*1fd0*/  LOP3.LUT R29, R31.reuse, 0x70007, RZ, 0xc0, !PT ;  /* 0x000700071f1d7812 */ /* 0x040fe400078ec0ff */
[----:B------:R-:W-:Y:S02]  /*1fe0*/  LOP3.LUT R107, R31, 0x380038, RZ, 0xc0, !PT ;  /* 0x003800381f6b7812 */ /* 0x000fe400078ec0ff */
[----:B------:R-:W-:-:S02]  /*1ff0*/  SHF.R.U32.HI R109, RZ, 0x6, R31 ;  /* 0x00000006ff6d7819 */ /* 0x000fc4000001161f */
[----:B------:R-:W-:Y:S02]  /*2000*/  SHF.R.U32.HI R31, RZ, 0xd, R31 ;  /* 0x0000000dff1f7819 */ /* 0x000fe4000001161f */
[----:B------:R-:W-:Y:S02]  /*2010*/  LOP3.LUT R30, R30, 0x64006400, RZ, 0xfc, !PT ;  /* 0x640064001e1e7812 */ /* 0x000fe400078efcff */
[----:B------:R-:W-:Y:S02]  /*2020*/  LOP3.LUT R67, R67, 0x40004, R78, 0xf8, !PT ;  /* 0x0004000443437812 */ /* 0x000fe400078ef84e */
[----:B------:R-:W-:Y:S01]  /*2030*/  LOP3.LUT R78, R74, 0x40004, R31, 0xf8, !PT ;  /* 0x000400044a4e7812 */ /* 0x000fe200078ef81f */
[----:B------:R-:W-:Y:S01]  /*2040*/  HADD2 R88, R30, R85.H0_H0 ;  /* 0x200000551e587230 */ /* 0x000fe20000000000 */
[----:B------:R-:W-:Y:S02]  /*2050*/  LOP3.LUT R31, R38, 0x70007, RZ, 0xc0, !PT ;  /* 0x00070007261f7812 */ /* 0x000fe400078ec0ff */
[----:B------:R-:W-:-:S02]  /*2060*/  LOP3.LUT R81, R72, 0x40004, R81, 0xf8, !PT ;  /* 0x0004000448517812 */ /* 0x000fc400078ef851 */
[----:B------:R-:W-:Y:S02]  /*2070*/  LOP3.LUT R76, R76, 0x64006400, RZ, 0xfc, !PT ;  /* 0x640064004c4c7812 */ /* 0x000fe400078efcff */
[----:B------:R-:W-:Y:S02]  /*2080*/  LOP3.LUT R72, R67, 0x64006400, RZ, 0xfc, !PT ;  /* 0x6400640043487812 */ /* 0x000fe400078efcff */
[----:B------:R-:W-:Y:S01]  /*2090*/  LOP3.LUT R71, R71, 0x40004, R82, 0xf8, !PT ;  /* 0x0004000447477812 */ /* 0x000fe200078ef852 */
[--C-:B------:R-:W-:Y:S01]  /*20a0*/  HADD2 R90, R76, R85.reuse.H0_H0 ;  /* 0x200000554c5a7230 */ /* 0x100fe20000000000 */
[----:B------:R-:W-:Y:S01]  /*20b0*/  LOP3.LUT R30, R77, 0x70007, RZ, 0xc0, !PT ;  /* 0x000700074d1e7812 */ /* 0x000fe200078ec0ff */
[----:B------:R-:W-:Y:S01]  /*20c0*/  HADD2 R85, R72, R85.H0_H0 ;  /* 0x2000005548557230 */ /* 0x000fe20000000000 */
[----:B------:R-:W-:Y:S02]  /*20d0*/  LOP3.LUT R82, R31, 0x64006400, RZ, 0xfc, !PT ;  /* 0x640064001f527812 */ /* 0x000fe400078efcff */
[----:B------:R-:W-:Y:S01]  /*20e0*/  LOP3.LUT R31, R109, 0x70007, RZ, 0xc0, !PT ;  /* 0x000700076d1f7812 */ /* 0x000fe200078ec0ff */
[----:B------:R-:W-:Y:S01]  /*20f0*/  HFMA2.MMA R32, R90, R34, R32 ;  /* 0x000000225a207235 */ /* 0x000fe20000000020 */
[----:B------:R-:W-:Y:S01]  /*2100*/  LOP3.LUT R28, R28, 0x64006400, RZ, 0xfc, !PT ;  /* 0x640064001c1c7812 */ /* 0x000fe200078efcff */
[----:B------:R-:W-:Y:S01]  /*2110*/  HADD2 R82, R82, R79.H0_H0 ;  /* 0x2000004f52527230 */ /* 0x000fe20000000000 */
[----:B------:R-:W-:-:S02]  /*2120*/  LOP3.LUT R30, R30, 0x64006400, RZ, 0xfc, !PT ;  /* 0x640064001e1e7812 */ /* 0x000fc400078efcff */
[----:B------:R-:W-:Y:S02]  /*2130*/  LOP3.LUT R72, R81, 0x64006400, RZ, 0xfc, !PT ;  /* 0x6400640051487812 */ /* 0x000fe400078efcff */
[----:B------:R-:W-:Y:S01]  /*2140*/  LOP3.LUT R29, R29, 0x64006400, RZ, 0xfc, !PT ;  /* 0x640064001d1d7812 */ /* 0x000fe200078efcff */
[--C-:B------:R-:W-:Y:S01]  /*2150*/  HADD2 R76, R30, R73.reuse.H0_H0 ;  /* 0x200000491e4c7230 */ /* 0x100fe20000000000 */
[----:B------:R-:W-:Y:S02]  /*2160*/  LOP3.LUT R31, R31, 0x64006400, RZ, 0xfc, !PT ;  /* 0x640064001f1f7812 */ /* 0x000fe400078efcff */
        /* <DEDUP_REMOVED lines=8> */
[--C-:B------:R-:W-:Y:S01]  /*21f0*/  HADD2 R67, R31, R68.reuse.H0_H0 ;  /* 0x200000441f437230 */ /* 0x100fe20000000000 */
[----:B------:R-:W-:Y:S01]  /*2200*/  HFMA2.MMA R43, R78, R34, R43 ;  /* 0x000000224e2b7235 */ /* 0x000fe2000000002b */
[----:B------:R-:W0:Y:S01]  /*2210*/  LDS.128 R28, [UR4+0x30] ;  /* 0x00003004ff1c7984 */ /* 0x000e220008000c00 */
[--C-:B------:R-:W-:Y:S01]  /*2220*/  HADD2 R84, R80, R79.reuse.H0_H0 ;  /* 0x2000004f50547230 */ /* 0x100fe20000000000 */
[----:B------:R-:W-:Y:S01]  /*2230*/  LOP3.LUT R80, R38, 0x380038, RZ, 0xc0, !PT ;  /* 0x0038003826507812 */ /* 0x000fe200078ec0ff */
[----:B------:R-:W-:Y:S01]  /*2240*/  HADD2 R68, R71, R68.H0_H0 ;  /* 0x2000004447447230 */ /* 0x000fe20000000000 */
[C---:B------:R-:W-:Y:S01]  /*2250*/  LOP3.LUT R71, R36.reuse, 0x380038, RZ, 0xc0, !PT ;  /* 0x0038003824477812 */ /* 0x040fe200078ec0ff */
[----:B------:R-:W-:Y:S01]  /*2260*/  HADD2 R79, R74, R79.H0_H0 ;  /* 0x2000004f4a4f7230 */ /* 0x000fe20000000000 */
[----:B------:R-:W-:Y:S01]  /*2270*/  LOP3.LUT R36, R36, 0x1c001c0, RZ, 0xc0, !PT ;  /* 0x01c001c024247812 */ /* 0x000fe200078ec0ff */
[----:B------:R-:W-:Y:S01]  /*2280*/  HFMA2 R89, R39, 0.125, 0.125, R70.H0_H0 ;  /* 0x3000300027597831 */ /* 0x000fe20000040046 */
[----:B------:R-:W-:Y:S01]  /*2290*/  LOP3.LUT R38, R38, 0x1c001c0, RZ, 0xc0, !PT ;  /* 0x01c001c026267812 */ /* 0x000fe200078ec0ff */
[----:B------:R-:W-:Y:S01]  /*22a0*/  HFMA2 R42, R84, R34, R42 ;  /* 0x00000022542a7231 */ /* 0x000fe2000000002a */
[----:B------:R-:W-:-:S02]  /*22b0*/  LOP3.LUT R74, R37, 0x64006400, RZ, 0xfc, !PT ;  /* 0x64006400254a7812 */ /* 0x000fc400078efcff */
[----:B------:R-:W-:Y:S01]  /*22c0*/  LOP3.LUT R80, R80, 0x64006400, RZ, 0xfc, !PT ;  /* 0x6400640050507812 */ /* 0x000fe200078efcff */
[----:B------:R-:W-:Y:S01]  /*22d0*/  HFMA2.MMA R32, R89, R35, R32 ;  /* 0x0000002359207235 */ /* 0x000fe20000000020 */
[----:B------:R-:W-:Y:S01]  /*22e0*/  LOP3.LUT R71, R71, 0x64006400, RZ, 0xfc, !PT ;  /* 0x6400640047477812 */ /* 0x000fe200078efcff */
[--C-:B------:R-:W-:Y:S01]  /*22f0*/  HFMA2 R83, R74, 0.125, 0.125, R69.reuse.H0_H0 ;  /* 0x300030004a537831 */ /* 0x100fe20000040045 */
[----:B------:R-:W-:Y:S01]  /*2300*/  LOP3.LUT R37, R36, 0x64006400, RZ, 0xfc, !PT ;  /* 0x6400640024257812 */ /* 0x000fe200078efcff */
[--C-:B------:R-:W-:Y:S01]  /*2310*/  HFMA2 R81, R80, 0.125, 0.125, R69.reuse.H0_H0 ;  /* 0x3000300050517831 */ /* 0x100fe20000040045 */
[----:B------:R-:W-:Y:S01]  /*2320*/  LOP3.LUT R38, R38, 0x64006400, RZ, 0xfc, !PT ;  /* 0x6400640026267812 */ /* 0x000fe200078efcff */
[--C-:B------:R-:W-:Y:S01]  /*2330*/  HFMA2 R87, R71, 0.125, 0.125, R70.reuse.H0_H0 ;  /* 0x3000300047577831 */ /* 0x100fe20000040046 */
[C---:B------:R-:W-:Y:S01]  /*2340*/  LOP3.LUT R71, R109.reuse, 0x380038, RZ, 0xc0, !PT ;  /* 0x003800386d477812 */ /* 0x040fe200078ec0ff */
[----:B------:R-:W-:Y:S01]  /*2350*/  HFMA2 R86, R37, 0.015625, 0.015625, R70.H1_H1 ;  /* 0x2400240025567831 */ /* 0x000fe20000060046 */
[----:B------:R-:W-:Y:S01]  /*2360*/  LOP3.LUT R109, R109, 0x1c001c0, RZ, 0xc0, !PT ;  /* 0x01c001c06d6d7812 */ /* 0x000fe200078ec0ff */
[----:B------:R-:W-:Y:S01]  /*2370*/  HFMA2 R80, R38, 0.015625, 0.015625, R69.H1_H1 ;  /* 0x2400240026507831 */ /* 0x000fe20000060045 */
[----:B------:R-:W-:Y:S01]  /*2380*/  LOP3.LUT R69, R77, 0x380038, RZ, 0xc0, !PT ;  /* 0x003800384d457812 */ /* 0x000fe200078ec0ff */
[----:B------:R-:W1:Y:S01]  /*2390*/  LDS.128 R36, [UR4+0x100] ;  /* 0x00010004ff247984 */ /* 0x000e620008000c00 */
        /* <DEDUP_REMOVED lines=8> */
[--C-:B------:R-:W-:Y:S01]  /*2420*/  HFMA2 R69, R107, 0.125, 0.125, R40.reuse.H0_H0 ;  /* 0x300030006b457831 */ /* 0x100fe20000040028 */
[----:B0-----:R-:W-:Y:S01]  /*2430*/  HFMA2.MMA R32, R88, R28, R32 ;  /* 0x0000001c58207235 */ /* 0x001fe20000000020 */
[----:B------:R-:W-:Y:S01]  /*2440*/  HFMA2 R71, R109, 0.015625, 0.015625, R40.H1_H1 ;  /* 0x240024006d477831 */ /* 0x000fe20000060028 */
[----:B------:R-:W-:Y:S01]  /*2450*/  IMAD.MOV.U32 R107, RZ, RZ, R111 ;  /* 0x000000ffff6b7224 */ /* 0x000fe200078e006f */
[----:B------:R-:W-:Y:S01]  /*2460*/  HFMA2 R40, R72, R34, R33 ;  /* 0x0000002248287231 */ /* 0x000fe20000000021 */
[----:B------:R-:W-:Y:S01]  /*2470*/  HFMA2.MMA R34, R77, R35, R43 ;  /* 0x000000234d227235 */ /* 0x000fe2000000002b */
[-C--:B------:R-:W-:Y:S01]  /*2480*/  HFMA2 R33, R83, R35.reuse, R42 ;  /* 0x0000002353217231 */ /* 0x080fe2000000002a */
[----:B------:R-:W-:Y:S01]  /*2490*/  HFMA2.MMA R32, R87, R29, R32 ;  /* 0x0000001d57207235 */ /* 0x000fe20000000020 */
[----:B------:R-:W-:-:S02]  /*24a0*/  HFMA2 R35, R69, R35, R40 ;  /* 0x0000002345237231 */ /* 0x000fc40000000028 */
[-C--:B------:R-:W-:Y:S01]  /*24b0*/  HFMA2 R33, R82, R28.reuse, R33 ;  /* 0x0000001c52217231 */ /* 0x080fe20000000021 */
[----:B------:R-:W-:Y:S01]  /*24c0*/  HFMA2.MMA R34, R76, R28, R34 ;  /* 0x0000001c4c227235 */ /* 0x000fe20000000022 */
[----:B------:R-:W-:Y:S01]  /*24d0*/  HFMA2 R75, R74, 0.125, 0.125, R41.H0_H0 ;  /* 0x300030004a4b7831 */ /* 0x000fe20000040029 */
[----:B------:R-:W-:Y:S01]  /*24e0*/  HFMA2.MMA R32, R86, R30, R32 ;  /* 0x0000001e56207235 */ /* 0x000fe20000000020 */
[-C--:B------:R-:W-:Y:S02]  /*24f0*/  HFMA2 R33, R81, R29.reuse, R33 ;  /* 0x0000001d51217231 */ /* 0x080fe40000000021 */
[----:B------:R-:W-:Y:S02]  /*2500*/  HFMA2 R35, R67, R28, R35 ;  /* 0x0000001c43237231 */ /* 0x000fe40000000023 */
[----:B------:R-:W-:Y:S01]  /*2510*/  HFMA2 R74, R112, 0.015625, 0.015625, R41.H1_H1 ;  /* 0x24002400704a7831 */ /* 0x000fe20000060029 */
[----:B------:R-:W-:Y:S01]  /*2520*/  HFMA2.MMA R28, R85, R31, R32 ;  /* 0x0000001f551c7235 */ /* 0x000fe20000000020 */
[----:B------:R-:W0:Y:S01]  /*2530*/  LDS.128 R40, [UR4+0x110] ;  /* 0x00011004ff287984 */ /* 0x000e220008000c00 */
[----:B------:R-:W-:Y:S01]  /*2540*/  HFMA2 R33, R80, R30, R33 ;  /* 0x0000001e50217231 */ /* 0x000fe20000000021 */
[----:B------:R-:W-:Y:S01]  /*2550*/  HFMA2.MMA R34, R75, R29, R34 ;  /* 0x0000001d4b227235 */ /* 0x000fe20000000022 */
[----:B------:R-:W-:-:S02]  /*2560*/  HFMA2 R35, R70, R29, R35 ;  /* 0x0000001d46237231 */ /* 0x000fc40000000023 */
[-C--:B------:R-:W-:Y:S02]  /*2570*/  HFMA2 R29, R79, R31.reuse, R33 ;  /* 0x0000001f4f1d7231 */ /* 0x080fe40000000021 */
[----:B------:R-:W-:Y:S01]  /*2580*/  HFMA2 R35, R71, R30, R35 ;  /* 0x0000001e47237231 */ /* 0x000fe20000000023 */
[----:B------:R-:W-:Y:S02]  /*2590*/  HFMA2.MMA R34, R74, R30, R34 ;  /* 0x0000001e4a227235 */ /* 0x000fe40000000022 */
[C-C-:B------:R-:W-:Y:S01]  /*25a0*/  PRMT R112, R28.reuse, 0x5410, R29.reuse ;  /* 0x000054101c707816 */ /* 0x140fe2000000001d */
[----:B-1----:R-:W-:Y:S01]  /*25b0*/  HFMA2.MMA R30, R53, R36, RZ ;  /* 0x00000024351e7235 */ /* 0x002fe200000000ff */
[----:B------:R-:W-:Y:S01]  /*25c0*/  PRMT R29, R28, 0x7632, R29 ;  /* 0x000076321c1d7816 */ /* 0x000fe2000000001d */
[----:B------:R-:W-:Y:S01]  /*25d0*/  HFMA2 R28, R54, R36, RZ.H0_H0 ;  /* 0x00000024361c7231 */ /* 0x000fe200000400ff */
[----:B------:R-:W-:Y:S01]  /*25e0*/  HFMA2.MMA R109, R73, R31, R34 ;  /* 0x0000001f496d7235 */ /* 0x000fe20000000022 */
[----:B------:R-:W-:-:S02]  /*25f0*/  HFMA2 R111, R68, R31, R35 ;  /* 0x0000001f446f7231 */ /* 0x000fc40000000023 */
[----:B------:R-:W-:Y:S01]  /*2600*/  HADD2 R112, R112, R29 ;  /* 0x0000001d70707230 */ /* 0x000fe20000000000 */
[----:B------:R-:W-:Y:S01]  /*2610*/  HFMA2.MMA R29, R55, R36, RZ ;  /* 0x00000024371d7235 */ /* 0x000fe200000000ff */
[----:B------:R-:W-:Y:S01]  /*2620*/  HFMA2 R36, R52, R36, RZ.H0_H0 ;  /* 0x0000002434247231 */ /* 0x000fe200000400ff */
[----:B------:R-:W-:Y:S01]  /*2630*/  HFMA2.MMA R30, R51, R37, R30 ;  /* 0x00000025331e7235 */ /* 0x000fe2000000001e */
[----:B------:R-:W1:Y:S01]  /*2640*/  LDS.128 R32, [UR4+0x120] ;  /* 0x00012004ff207984 */ /* 0x000e620008000c00 */
[-C--:B------:R-:W-:Y:S01]  /*2650*/  HFMA2 R28, R50, R37.reuse, R28 ;  /* 0x00000025321c7231 */ /* 0x080fe2000000001c */
[----:B-----5:R-:W-:Y:S01]  /*2660*/  HFMA2.MMA R6, R112, R104, R6 ;  /* 0x0000006870067235 */ /* 0x020fe20000000006 */
[----:B------:R-:W-:Y:S01]  /*2670*/  HFMA2 R31, R56, R37, R36 ;  /* 0x00000025381f7231 */ /* 0x000fe20000000024 */
[----:B------:R-:W-:Y:S01]  /*2680*/  HFMA2.MMA R29, R58, R37, R29 ;  /* 0x000000253a1d7235 */ /* 0x000fe2000000001d */
[----:B------:R-:W-:Y:S01]  /*2690*/  HFMA2 R37, R13, R38, R28 ;  /* 0x000000260d257231 */ /* 0x000fe2000000001c */
[----:B------:R-:W-:Y:S01]  /*26a0*/  HFMA2.MMA R113, R11, R38, R30 ;  /* 0x000000260b717235 */ /* 0x000fe2000000001e */
[----:B------:R-:W-:-:S03]  /*26b0*/  IMAD.MOV.U32 R112, RZ, RZ, R5 ;  /* 0x000000ffff707224 */ /* 0x000fc600078e0005 */
[----:B------:R-:W-:Y:S01]  /*26c0*/  HFMA2.MMA R36, R57, R38, R29 ;  /* 0x0000002639247235 */ /* 0x000fe2000000001d */
[----:B------:R-:W-:Y:S01]  /*26d0*/  HFMA2 R38, R17, R38, R31 ;  /* 0x0000002611267231 */ /* 0x000fe2000000001f */
[-C--:B------:R-:W-:Y:S02]  /*26e0*/  HFMA2.MMA R37, R15, R39.reuse, R37 ;  /* 0x000000270f257235 */ /* 0x080fe40000000025 */
[----:B------:R-:W2:Y:S02]  /*26f0*/  LDS.128 R28, [UR4+0x130] ;  /* 0x00013004ff1c7984 */ /* 0x000ea40008000c00 */
[-C--:B------:R-:W-:Y:S01]  /*2700*/  HFMA2 R113, R14, R39.reuse, R113 ;  /* 0x000000270e717231 */ /* 0x080fe20000000071 */
[----:B------:R-:W-:Y:S02]  /*2710*/  HFMA2.MMA R38, R19, R39, R38 ;  /* 0x0000002713267235 */ /* 0x000fe40000000026 */
[----:B0-----:R-:W-:Y:S01]  /*2720*/  HFMA2.MMA R37, R16, R40, R37 ;  /* 0x0000002810257235 */ /* 0x001fe20000000025 */
        /* <DEDUP_REMOVED lines=14> */
[----:B------:R-:W-:-:S03]  /*2810*/  HFMA2.MMA R37, R48, R43, R37 ;  /* 0x0000002b30257235 */ /* 0x000fc60000000025 */
[-C--:B-1----:R-:W-:Y:S01]  /*2820*/  HFMA2 R36, R62, R32.reuse, R36 ;  /* 0x000000203e247231 */ /* 0x082fe20000000024 */
[----:B------:R-:W-:Y:S01]  /*2830*/  HFMA2.MMA R38, R46, R43, R38 ;  /* 0x0000002b2e267235 */ /* 0x000fe20000000026 */
[----:B------:R-:W-:Y:S01]  /*2840*/  HFMA2 R113, R60, R32, R113 ;  /* 0x000000203c717231 */ /* 0x000fe20000000071 */
        /* <DEDUP_REMOVED lines=8> */
[----:B------:R-:W-:Y:S01]  /*28d0*/  HFMA2 R36, R89, R35, R36 ;  /* 0x0000002359247231 */ /* 0x000fe20000000024 */
[----:B------:R-:W-:Y:S02]  /*28e0*/  HFMA2.MMA R38, R63, R33, R38 ;  /* 0x000000213f267235 */ /* 0x000fe40000000026 */
[----:B------:R-:W-:Y:S01]  /*28f0*/  HFMA2.MMA R37, R84, R34, R37 ;  /* 0x0000002254257235 */ /* 0x000fe20000000025 */
[----:B--2---:R-:W-:-:S03]  /*2900*/  HFMA2 R36, R88, R28, R36 ;  /* 0x0000001c58247231 */ /* 0x004fc60000000024 */
[----:B------:R-:W-:Y:S01]  /*2910*/  HFMA2.MMA R34, R72, R34, R38 ;  /* 0x0000002248227235 */ /* 0x000fe20000000026 */
[----:B------:R-:W-:Y:S01]  /*2920*/  HFMA2 R38, R77, R35, R39 ;  /* 0x000000234d267231 */ /* 0x000fe20000000027 */
[----:B------:R-:W-:-:S03]  /*2930*/  HFMA2.MMA R37, R83, R35, R37 ;  /* 0x0000002353257235 */ /* 0x000fc60000000025 */
[----:B------:R-:W-:Y:S01]  /*2940*/  HFMA2 R38, R76, R28, R38 ;  /* 0x0000001c4c267231 */ /* 0x000fe20000000026 */
[----:B------:R-:W-:Y:S02]  /*2950*/  HFMA2.MMA R34, R69, R35, R34 ;  /* 0x0000002345227235 */ /* 0x000fe40000000022 */
[----:B------:R-:W-:Y:S01]  /*2960*/  HFMA2.MMA R37, R82, R28, R37 ;  /* 0x0000001c52257235 */ /* 0x000fe20000000025 */
[----:B------:R-:W-:-:S03]  /*2970*/  HFMA2 R33, R75, R29, R38 ;  /* 0x0000001d4b217231 */ /* 0x000fc60000000026 */
[----:B------:R-:W-:Y:S01]  /*2980*/  HFMA2.MMA R35, R67, R28, R34 ;  /* 0x0000001c43237235 */ /* 0x000fe20000000022 */
[----:B------:R-:W-:Y:S01]  /*2990*/  HFMA2 R28, R87, R29, R36 ;  /* 0x0000001d571c7231 */ /* 0x000fe20000000024 */
[-C--:B------:R-:W-:Y:S01]  /*29a0*/  HFMA2.MMA R32, R81, R29.reuse, R37 ;  /* 0x0000001d51207235 */ /* 0x080fe20000000025 */
[-C--:B------:R-:W-:Y:S02]  /*29b0*/  HFMA2 R33, R74, R30.reuse, R33 ;  /* 0x0000001e4a217231 */ /* 0x080fe40000000021 */
[----:B------:R-:W-:Y:S01]  /*29c0*/  HFMA2 R28, R86, R30, R28 ;  /* 0x0000001e561c7231 */ /* 0x000fe2000000001c */
[----:B------:R-:W-:Y:S01]  /*29d0*/  HFMA2.MMA R35, R70, R29, R35 ;  /* 0x0000001d46237235 */ /* 0x000fe20000000023 */
[----:B------:R-:W1:Y:S01]  /*29e0*/  LDS.128 R36, [UR4+0x210] ;  /* 0x00021004ff247984 */ /* 0x000e620008000c00 */
[-C--:B------:R-:W-:Y:S01]  /*29f0*/  HFMA2.MMA R32, R80, R30.reuse, R32 ;  /* 0x0000001e50207235 */ /* 0x080fe20000000020 */
[-C--:B------:R-:W-:Y:S02]  /*2a00*/  HFMA2 R28, R85, R31.reuse, R28 ;  /* 0x0000001f551c7231 */ /* 0x080fe4000000001c */
[----:B------:R-:W-:Y:S01]  /*2a10*/  HFMA2 R33, R73, R31, R33 ;  /* 0x0000001f49217231 */ /* 0x000fe20000000021 */
[----:B------:R-:W-:Y:S01]  /*2a20*/  HFMA2.MMA R34, R71, R30, R35 ;  /* 0x0000001e47227235 */ /* 0x000fe20000000023 */
[C-C-:B------:R-:W-:Y:S01]  /*2a30*/  PRMT R35, R109.reuse, 0x5410, R111.reuse ;  /* 0x000054106d237816 */ /* 0x140fe2000000006f */
[----:B------:R-:W-:Y:S01]  /*2a40*/  HFMA2.MMA R32, R79, R31, R32 ;  /* 0x0000001f4f207235 */ /* 0x000fe20000000020 */
[----:B------:R-:W-:-:S03]  /*2a50*/  PRMT R111, R109, 0x7632, R111 ;  /* 0x000076326d6f7816 */ /* 0x000fc6000000006f */
[----:B------:R-:W-:-:S03]  /*2a60*/  HFMA2.MMA R34, R68, R31, R34 ;  /* 0x0000001f44227235 */ /* 0x000fc60000000022 */
[----:B------:R-:W-:-:S03]  /*2a70*/  HFMA2.MMA R111, R35, 1, 1, R111 ;  /* 0x3c003c00236f7835 */ /* 0x000fc6000000006f */
[C-C-:B------:R-:W-:Y:S02]  /*2a80*/  PRMT R5, R28.reuse, 0x5410, R32.reuse ;  /* 0x000054101c057816 */ /* 0x140fe40000000020 */
[----:B------:R-:W-:Y:S02]  /*2a90*/  PRMT R32, R28, 0x7632, R32 ;  /* 0x000076321c207816 */ /* 0x000fe40000000020 */
[C-C-:B------:R-:W-:Y:S01]  /*2aa0*/  PRMT R109, R33.reuse, 0x5410, R34.reuse ;  /* 0x00005410216d7816 */ /* 0x140fe20000000022 */
[----:B------:R-:W2:Y:S01]  /*2ab0*/  LDS.128 R28, [UR4+0x220] ;  /* 0x00022004ff1c7984 */ /* 0x000ea20008000c00 */
[----:B------:R-:W-:Y:S01]  /*2ac0*/  PRMT R34, R33, 0x7632, R34 ;  /* 0x0000763221227816 */ /* 0x000fe20000000022 */
[----:B------:R-:W-:Y:S01]  /*2ad0*/  HADD2 R5, R5, R32 ;  /* 0x0000002005057230 */ /* 0x000fe20000000000 */
[----:B0-----:R-:W-:Y:S01]  /*2ae0*/  HFMA2.MMA R33, R54, R40, RZ ;  /* 0x0000002836217235 */ /* 0x001fe200000000ff */
[----:B------:R-:W-:Y:S02]  /*2af0*/  HFMA2 R32, R55, R40, RZ.H0_H0 ;  /* 0x0000002837207231 */ /* 0x000fe400000400ff */
[----:B------:R-:W-:-:S02]  /*2b00*/  HADD2 R109, R109, R34 ;  /* 0x000000226d6d7230 */ /* 0x000fc40000000000 */
[----:B------:R-:W-:Y:S01]  /*2b10*/  HFMA2 R34, R53, R40, RZ.H0_H0 ;  /* 0x0000002835227231 */ /* 0x000fe200000400ff */
[----:B------:R-:W-:Y:S01]  /*2b20*/  HFMA2.MMA R40, R52, R40, RZ ;  /* 0x0000002834287235 */ /* 0x000fe200000000ff */
[-C--:B------:R-:W-:Y:S01]  /*2b30*/  HFMA2 R32, R58, R41.reuse, R32 ;  /* 0x000000293a207231 */ /* 0x080fe20000000020 */
[----:B------:R-:W-:Y:S01]  /*2b40*/  HFMA2.MMA R5, R5, R104, R112 ;  /* 0x0000006805057235 */ /* 0x000fe20000000070 */
[----:B------:R-:W-:Y:S01]  /*2b50*/  HFMA2 R34, R51, R41, R34 ;  /* 0x0000002933227231 */ /* 0x000fe20000000022 */
[-C--:B------:R-:W-:Y:S01]  /*2b60*/  HFMA2.MMA R33, R50, R41.reuse, R33 ;  /* 0x0000002932217235 */ /* 0x080fe20000000021 */
[----:B------:R-:W-:Y:S01]  /*2b70*/  HFMA2 R4, R111, R105, R4 ;  /* 0x000000696f047231 */ /* 0x000fe20000000004 */
[----:B------:R-:W-:Y:S01]  /*2b80*/  HFMA2.MMA R35, R56, R41, R40 ;  /* 0x0000002938237235 */ /* 0x000fe20000000028 */
[-C--:B------:R-:W-:Y:S01]  /*2b90*/  HFMA2 R40, R57, R42.reuse, R32 ;  /* 0x0000002a39287231 */ /* 0x080fe20000000020 */
[----:B------:R-:W-:Y:S01]  /*2ba0*/  HFMA2.MMA R3, R109, R105, R3 ;  /* 0x000000696d037235 */ /* 0x000fe20000000003 */
[----:B------:R-:W-:Y:S01]  /*2bb0*/  HFMA2 R112, R11, R42, R34 ;  /* 0x0000002a0b707231 */ /* 0x000fe20000000022 */
[----:B------:R-:W-:-:S02]  /*2bc0*/  HFMA2.MMA R41, R13, R42, R33 ;  /* 0x0000002a0d297235 */ /* 0x000fc40000000021 */
[----:B------:R-:W-:Y:S02]  /*2bd0*/  HFMA2.MMA R42, R17, R42, R35 ;  /* 0x0000002a112a7235 */ /* 0x000fe40000000023 */
[-C--:B------:R-:W-:Y:S02]  /*2be0*/  HFMA2.MMA R40, R12, R43.reuse, R40 ;  /* 0x0000002b0c287235 */ /* 0x080fe40000000028 */
[----:B------:R-:W-:Y:S01]  /*2bf0*/  HFMA2.MMA R112, R14, R43, R112 ;  /* 0x0000002b0e707235 */ /* 0x000fe20000000070 */
[----:B------:R-:W0:Y:S03]  /*2c00*/  LDS.128 R32, [UR4+0x230] ;  /* 0x00023004ff207984 */ /* 0x000e260008000c00 */
        /* <DEDUP_REMOVED lines=18> */
[-C--:B--2---:R-:W-:Y:S01]  /*2d30*/  HFMA2 R41, R61, R28.reuse, R41 ;  /* 0x0000001c3d297231 */ /* 0x084fe20000000029 */
[----:B------:R-:W1:Y:S02]  /*2d40*/  LDS.128 R36, [UR4+0x300] ;  /* 0x00030004ff247984 */ /* 0x000e640008000c00 */
[-C--:B------:R-:W-:Y:S02]  /*2d50*/  HFMA2.MMA R40, R62, R28.reuse, R40 ;  /* 0x0000001c3e287235 */ /* 0x080fe40000000028 */
        /* <DEDUP_REMOVED lines=12> */
[----:B0-----:R-:W-:Y:S01]  /*2e20*/  HFMA2 R41, R82, R32, R41 ;  /* 0x0000002052297231 */ /* 0x001fe20000000029 */
[-C--:B------:R-:W-:Y:S02]  /*2e30*/  HFMA2.MMA R40, R89, R31.reuse, R40 ;  /* 0x0000001f59287235 */ /* 0x080fe40000000028 */
[----:B------:R-:W-:-:S04]  /*2e40*/  HFMA2.MMA R112, R77, R31, R112 ;  /* 0x0000001f4d707235 */ /* 0x000fc80000000070 */
        /* <DEDUP_REMOVED lines=8> */
[----:B------:R-:W-:Y:S01]  /*2ed0*/  IMAD.MOV.U32 R33, RZ, RZ, R2 ;  /* 0x000000ffff217224 */ /* 0x000fe200078e0002 */
[----:B------:R-:W-:Y:S01]  /*2ee0*/  HFMA2 R40, R80, R34, R40 ;  /* 0x0000002250287231 */ /* 0x000fe20000000028 */
[----:B------:R-:W-:-:S02]  /*2ef0*/  HFMA2.MMA R43, R86, R34, R43 ;  /* 0x00000022562b7235 */ /* 0x000fc4000000002b */
[----:B------:R-:W-:Y:S01]  /*2f00*/  HFMA2.MMA R112, R74, R34, R112 ;  /* 0x000000224a707235 */ /* 0x000fe20000000070 */
[----:B------:R-:W-:Y:S02]  /*2f10*/  HFMA2 R34, R71, R34, R32 ;  /* 0x0000002247227231 */ /* 0x000fe40000000020 */
[----:B------:R-:W-:Y:S01]  /*2f20*/  HFMA2 R40, R79, R35, R40 ;  /* 0x000000234f287231 */ /* 0x000fe20000000028 */
[-C--:B------:R-:W-:Y:S01]  /*2f30*/  HFMA2.MMA R43, R85, R35.reuse, R43 ;  /* 0x00000023552b7235 */ /* 0x080fe2000000002b */
[----:B-1----:R-:W-:Y:S02]  /*2f40*/  HFMA2 R32, R55, R36, RZ.H0_H0 ;  /* 0x0000002437207231 */ /* 0x002fe400000400ff */
[----:B------:R-:W-:Y:S02]  /*2f50*/  HFMA2.MMA R34, R68, R35, R34 ;  /* 0x0000002344227235 */ /* 0x000fe40000000022 */
[----:B------:R-:W-:Y:S02]  /*2f60*/  HFMA2 R32, R58, R37, R32 ;  /* 0x000000253a207231 */ /* 0x000fe40000000020 */
[----:B------:R-:W-:-:S03]  /*2f70*/  HFMA2 R112, R73, R35, R112 ;  /* 0x0000002349707231 */ /* 0x000fc60000000070 */
[C-C-:B------:R-:W-:Y:S02]  /*2f80*/  PRMT R2, R43.reuse, 0x5410, R40.reuse ;  /* 0x000054102b027816 */ /* 0x140fe40000000028 */
[----:B------:R-:W-:Y:S02]  /*2f90*/  PRMT R40, R43, 0x7632, R40 ;  /* 0x000076322b287816 */ /* 0x000fe40000000028 */
[C-C-:B------:R-:W-:Y:S02]  /*2fa0*/  PRMT R109, R112.reuse, 0x5410, R34.reuse ;  /* 0x00005410706d7816 */ /* 0x140fe40000000022 */
[----:B------:R-:W-:Y:S01]  /*2fb0*/  PRMT R34, R112, 0x7632, R34 ;  /* 0x0000763270227816 */ /* 0x000fe20000000022 */
[----:B------:R-:W-:Y:S02]  /*2fc0*/  HADD2 R2, R2, R40 ;  /* 0x0000002802027230 */ /* 0x000fe40000000000 */
[----:B------:R-:W1:Y:S03]  /*2fd0*/  LDS.128 R40, [UR4+0x320] ;  /* 0x00032004ff287984 */ /* 0x000e660008000c00 */
[----:B------:R-:W-:Y:S01]  /*2fe0*/  HFMA2.MMA R109, R109, 1, 1, R34 ;  /* 0x3c003c006d6d7835 */ /* 0x000fe20000000022 */
[----:B------:R-:W-:Y:S01]  /*2ff0*/  HFMA2 R34, R53, R36, RZ.H0_H0 ;  /* 0x0000002435227231 */ /* 0x000fe200000400ff */
[----:B------:R-:W-:-:S02]  /*3000*/  HFMA2.MMA R2, R2, R104, R33 ;  /* 0x0000006802027235 */ /* 0x000fc40000000021 */
[-C--:B------:R-:W-:Y:S01]  /*3010*/  HFMA2.MMA R33, R54, R36.reuse, RZ ;  /* 0x0000002436217235 */ /* 0x080fe200000000ff */
[----:B------:R-:W-:Y:S01]  /*3020*/  HFMA2 R34, R51, R37, R34 ;  /* 0x0000002533227231 */ /* 0x000fe20000000022 */
[----:B------:R-:W-:-:S03]  /*3030*/  HFMA2.MMA R36, R52, R36, RZ ;  /* 0x0000002434247235 */ /* 0x000fc600000000ff */
[-C--:B------:R-:W-:Y:S01]  /*3040*/  HFMA2 R111, R11, R38.reuse, R34 ;  /* 0x000000260b6f7231 */ /* 0x080fe20000000022 */
[-C--:B------:R-:W-:Y:S01]  /*3050*/  HFMA2.MMA R33, R50, R37.reuse, R33 ;  /* 0x0000002532217235 */ /* 0x080fe20000000021 */
[----:B------:R-:W-:Y:S01]  /*3060*/  HFMA2 R0, R109, R105, R0 ;  /* 0x000000696d007231 */ /* 0x000fe20000000000 */
[----:B------:R-:W-:Y:S01]  /*3070*/  HFMA2.MMA R35, R56, R37, R36 ;  /* 0x0000002538237235 */ /* 0x000fe20000000024 */
[----:B------:R-:W-:Y:S02]  /*3080*/  HFMA2 R36, R57, R38, R32 ;  /* 0x0000002639247231 */ /* 0x000fe40000000020 */
[-C--:B------:R-:W-:Y:S01]  /*3090*/  HFMA2 R111, R14, R39.reuse, R111 ;  /* 0x000000270e6f7231 */ /* 0x080fe2000000006f */
[-C--:B------:R-:W-:Y:S01]  /*30a0*/  HFMA2.MMA R37, R13, R38.reuse, R33 ;  /* 0x000000260d257235 */ /* 0x080fe20000000021 */
[----:B------:R-:W-:Y:S01]  /*30b0*/  HFMA2 R36, R12, R39, R36 ;  /* 0x000000270c247231 */ /* 0x000fe20000000024 */
[----:B------:R-:W-:Y:S01]  /*30c0*/  HFMA2.MMA R38, R17, R38, R35 ;  /* 0x0000002611267235 */ /* 0x000fe20000000023 */
[----:B0-----:R-:W-:-:S02]  /*30d0*/  HFMA2 R111, R20, R28, R111 ;  /* 0x0000001c146f7231 */ /* 0x001fc4000000006f */
[----:B------:R-:W-:Y:S01]  /*30e0*/  HFMA2 R36, R21, R28, R36 ;  /* 0x0000001c15247231 */ /* 0x000fe20000000024 */
[-C--:B------:R-:W-:Y:S01]  /*30f0*/  HFMA2.MMA R37, R15, R39.reuse, R37 ;  /* 0x000000270f257235 */ /* 0x080fe20000000025 */
[----:B------:R-:W0:Y:S01]  /*3100*/  LDS.128 R32, [UR4+0x330] ;  /* 0x00033004ff207984 */ /* 0x000e220008000c00 */
        /* <DEDUP_REMOVED lines=11> */
[-C--:B-1----:R-:W-:Y:S02]  /*31c0*/  HFMA2 R36, R62, R40.reuse, R36 ;  /* 0x000000283e247231 */ /* 0x082fe40000000024 */
        /* <DEDUP_REMOVED lines=9> */
[----:B------:R-:W1:Y:S02]  /*3260*/  LDS.128 R28, [UR4+0x400] ;  /* 0x00040004ff1c7984 */ /* 0x000e640008000c00 */
[-C--:B------:R-:W-:Y:S02]  /*3270*/  HFMA2.MMA R37, R61, R40.reuse, R37 ;  /* 0x000000283d257235 */ /* 0x080fe40000000025 */
[----:B------:R-:W-:Y:S01]  /*3280*/  HFMA2.MMA R38, R59, R40, R38 ;  /* 0x000000283b267235 */ /* 0x000fe20000000026 */
[----:B------:R-:W-:-:S03]  /*3290*/  HFMA2 R40, R89, R43, R36 ;  /* 0x0000002b59287231 */ /* 0x000fc60000000024 */
[-C--:B------:R-:W-:Y:S02]  /*32a0*/  HFMA2.MMA R37, R65, R41.reuse, R37 ;  /* 0x0000002941257235 */ /* 0x080fe40000000025 */
[----:B------:R-:W-:Y:S01]  /*32b0*/  HFMA2.MMA R38, R63, R41, R38 ;  /* 0x000000293f267235 */ /* 0x000fe20000000026 */
[----:B0-----:R-:W-:-:S03]  /*32c0*/  HFMA2 R40, R88, R32, R40 ;  /* 0x0000002058287231 */ /* 0x001fc60000000028 */
[-C--:B------:R-:W-:Y:S02]  /*32d0*/  HFMA2.MMA R37, R84, R42.reuse, R37 ;  /* 0x0000002a54257235 */ /* 0x080fe40000000025 */
[----:B------:R-:W-:Y:S01]  /*32e0*/  HFMA2.MMA R38, R72, R42, R38 ;  /* 0x0000002a48267235 */ /* 0x000fe20000000026 */
[----:B------:R-:W-:-:S03]  /*32f0*/  HFMA2 R42, R77, R43, R39 ;  /* 0x0000002b4d2a7231 */ /* 0x000fc60000000027 */
[-C--:B------:R-:W-:Y:S01]  /*3300*/  HFMA2.MMA R41, R83, R43.reuse, R37 ;  /* 0x0000002b53297235 */ /* 0x080fe20000000025 */
[----:B------:R-:W-:Y:S01]  /*3310*/  HFMA2 R42, R76, R32, R42 ;  /* 0x000000204c2a7231 */ /* 0x000fe2000000002a */
[----:B------:R-:W-:-:S03]  /*3320*/  HFMA2.MMA R43, R69, R43, R38 ;  /* 0x0000002b452b7235 */ /* 0x000fc60000000026 */
[-C--:B------:R-:W-:Y:S01]  /*3330*/  HFMA2 R42, R75, R33.reuse, R42 ;  /* 0x000000214b2a7231 */ /* 0x080fe2000000002a */
[----:B------:R-:W0:Y:S01]  /*3340*/  LDS.128 R36, [UR4+0x410] ;  /* 0x00041004ff247984 */ /* 0x000e220008000c00 */
[-C--:B------:R-:W-:Y:S02]  /*3350*/  HFMA2.MMA R41, R82, R32.reuse, R41 ;  /* 0x0000002052297235 */ /* 0x080fe40000000029 */
        /* <DEDUP_REMOVED lines=9> */
[-C--:B-1----:R-:W-:Y:S01]  /*33f0*/  HFMA2 R54, R54, R28.reuse, RZ.H0_H0 ;  /* 0x0000001c36367231 */ /* 0x082fe200000400ff */
[----:B------:R-:W-:Y:S02]  /*3400*/  HFMA2.MMA R34, R71, R34, R32 ;  /* 0x0000002247227235 */ /* 0x000fe40000000020 */
[-C--:B------:R-:W-:Y:S01]  /*3410*/  HFMA2.MMA R53, R53, R28.reuse, RZ ;  /* 0x0000001c35357235 */ /* 0x080fe200000000ff */
        /* <DEDUP_REMOVED lines=9> */
[----:B------:R-:W1:Y:S01]  /*34b0*/  LDS.128 R32, [UR4+0x420] ;  /* 0x00042004ff207984 */ /* 0x000e620008000c00 */
[----:B------:R-:W-:Y:S01]  /*34c0*/  HFMA2.MMA R55, R58, R29, R55 ;  /* 0x0000001d3a377235 */ /* 0x000fe20000000037 */
[----:B------:R-:W-:Y:S01]  /*34d0*/  HFMA2 R28, R17, R30, R28 ;  /* 0x0000001e111c7231 */ /* 0x000fe2000000001c */
[----:B------:R-:W-:Y:S01]  /*34e0*/  HFMA2.MMA R53, R11, R30, R53 ;  /* 0x0000001e0b357235 */ /* 0x000fe20000000035 */
[----:B------:R-:W-:-:S02]  /*34f0*/  PRMT R111, R43, 0x5410, R40 ;  /* 0x000054102b6f7816 */ /* 0x000fc40000000028 */
[----:B------:R-:W-:Y:S01]  /*3500*/  PRMT R40, R43, 0x7632, R40 ;  /* 0x000076322b287816 */ /* 0x000fe20000000028 */
[----:B------:R-:W-:Y:S01]  /*3510*/  HFMA2.MMA R55, R57, R30, R55 ;  /* 0x0000001e39377235 */ /* 0x000fe20000000037 */
[C-C-:B------:R-:W-:Y:S01]  /*3520*/  PRMT R109, R42.reuse, 0x5410, R41.reuse ;  /* 0x000054102a6d7816 */ /* 0x140fe20000000029 */
[-C--:B------:R-:W-:Y:S01]  /*3530*/  HFMA2.MMA R53, R14, R31.reuse, R53 ;  /* 0x0000001f0e357235 */ /* 0x080fe20000000035 */
[----:B------:R-:W-:Y:S01]  /*3540*/  PRMT R41, R42, 0x7632, R41 ;  /* 0x000076322a297816 */ /* 0x000fe20000000029 */
[----:B------:R-:W-:Y:S02]  /*3550*/  HADD2 R111, R111, R40 ;  /* 0x000000286f6f7230 */ /* 0x000fe40000000000 */
[----:B------:R-:W-:Y:S01]  /*3560*/  HFMA2.MMA R55, R12, R31, R55 ;  /* 0x0000001f0c377235 */ /* 0x000fe20000000037 */
[----:B------:R-:W-:Y:S01]  /*3570*/  HFMA2 R28, R19, R31, R28 ;  /* 0x0000001f131c7231 */ /* 0x000fe2000000001c */
[-C--:B0-----:R-:W-:Y:S01]  /*3580*/  HFMA2.MMA R53, R20, R36.reuse, R53 ;  /* 0x0000002414357235 */ /* 0x081fe20000000035 */
[-C--:B------:R-:W-:Y:S01]  /*3590*/  HFMA2 R11, R16, R36.reuse, R54 ;  /* 0x00000024100b7231 */ /* 0x080fe20000000036 */
[----:B------:R-:W-:Y:S01]  /*35a0*/  HFMA2.MMA R109, R109, 1, 1, R41 ;  /* 0x3c003c006d6d7835 */ /* 0x000fe20000000029 */
[----:B------:R-:W-:Y:S01]  /*35b0*/  HFMA2 R12, R18, R36, R28 ;  /* 0x00000024120c7231 */ /* 0x000fe2000000001c */
[----:B------:R-:W-:Y:S01]  /*35c0*/  HFMA2.MMA R55, R21, R36, R55 ;  /* 0x0000002415377235 */ /* 0x000fe20000000037 */
[----:B------:R-:W0:Y:S01]  /*35d0*/  LDS.128 R40, [UR4+0x430] ;  /* 0x00043004ff287984 */ /* 0x000e220008000c00 */
[-C--:B------:R-:W-:Y:S01]  /*35e0*/  HFMA2.MMA R53, R25, R37.reuse, R53 ;  /* 0x0000002519357235 */ /* 0x080fe20000000035 */
[-C--:B------:R-:W-:Y:S01]  /*35f0*/  HFMA2 R22, R22, R37.reuse, R11 ;  /* 0x0000002516167231 */ /* 0x080fe2000000000b */
[----:B------:R-:W-:Y:S01]  /*3600*/  UIADD3 UR4, UR4, 0x40, URZ ;  /* 0x0000004004047890 */ /* 0x000fe2000fffe03f */
        /* <DEDUP_REMOVED lines=11> */
[----:B------:R-:W-:Y:S02]  /*36c0*/  HFMA2.MMA R31, R49, R39, R19 ;  /* 0x00000027311f7235 */ /* 0x000fe40000000013 */
[----:B-1----:R-:W-:Y:S01]  /*36d0*/  HFMA2.MMA R30, R60, R32, R30 ;  /* 0x000000203c1e7235 */ /* 0x002fe2000000001e */
[----:B------:R-:W-:-:S03]  /*36e0*/  HFMA2 R23, R59, R32, R23 ;  /* 0x000000203b177231 */ /* 0x000fc60000000017 */
[----:B------:R-:W-:Y:S01]  /*36f0*/  HFMA2.MMA R31, R62, R32, R31 ;  /* 0x000000203e1f7235 */ /* 0x000fe2000000001f */
[----:B------:R-:W-:Y:S01]  /*3700*/  HFMA2 R16, R61, R32, R16 ;  /* 0x000000203d107231 */ /* 0x000fe20000000010 */
[----:B------:R-:W-:Y:S01]  /*3710*/  HFMA2.MMA R39, R64, R33, R30 ;  /* 0x0000002140277235 */ /* 0x000fe2000000001e */
        /* <DEDUP_REMOVED lines=14> */
[----:B------:R-:W-:Y:S01]  /*3800*/  HFMA2 R20, R82, R40, R20 ;  /* 0x0000002852147231 */ /* 0x000fe20000000014 */
[----:B------:R-:W-:Y:S01]  /*3810*/  HFMA2.MMA R37, R75, R41, R38 ;  /* 0x000000294b257235 */ /* 0x000fe20000000026 */
[----:B------:R-:W-:-:S03]  /*3820*/  HFMA2 R35, R70, R41, R35 ;  /* 0x0000002946237231 */ /* 0x000fc60000000023 */
[----:B------:R-:W-:Y:S01]  /*3830*/  HFMA2.MMA R21, R87, R41, R44 ;  /* 0x0000002957157235 */ /* 0x000fe2000000002c */
[----:B------:R-:W-:Y:S02]  /*3840*/  HFMA2 R40, R81, R41, R20 ;  /* 0x0000002951287231 */ /* 0x000fe40000000014 */
[-C--:B------:R-:W-:Y:S01]  /*3850*/  HFMA2 R34, R71, R42.reuse, R35 ;  /* 0x0000002a47227231 */ /* 0x080fe20000000023 */
[-C--:B------:R-:W-:Y:S01]  /*3860*/  HFMA2.MMA R37, R74, R42.reuse, R37 ;  /* 0x0000002a4a257235 */ /* 0x080fe20000000025 */
[----:B------:R-:W-:Y:S01]  /*3870*/  HFMA2 R40, R80, R42, R40 ;  /* 0x0000002a50287231 */ /* 0x000fe20000000028 */
[----:B------:R-:W-:-:S03]  /*3880*/  HFMA2.MMA R21, R86, R42, R21 ;  /* 0x0000002a56157235 */ /* 0x000fc60000000015 */
[-C--:B------:R-:W-:Y:S01]  /*3890*/  HFMA2.MMA R34, R68, R43.reuse, R34 ;  /* 0x0000002b44227235 */ /* 0x080fe20000000022 */
[-C--:B------:R-:W-:Y:S02]  /*38a0*/  HFMA2 R40, R79, R43.reuse, R40 ;  /* 0x0000002b4f287231 */ /* 0x080fe40000000028 */
        /* <DEDUP_REMOVED lines=12> */
.L_x_1274:
        /* <DEDUP_REMOVED lines=13> */
.L_x_1285:
[----:B------:R-:W0:Y:S02]  /*3a40*/  LDS R14, [R11] ;  /* 0x000000000b0e7984 */ /* 0x000e240000000800 */
[----:B0-----:R-:W-:-:S06]  /*3a50*/  HADD2 R15, R14, R6 ;  /* 0x000000060e0f7230 */ /* 0x001fcc0000000000 */
[----:B------:R-:W0:Y:S02]  /*3a60*/  ATOMS.CAST.SPIN R15, [R11], R14, R15 ;  /* 0x0000000e0b0f738d */ /* 0x000e24000180000f */
[----:B0-----:R-:W-:-:S13]  /*3a70*/  ISETP.EQ.U32.AND P0, PT, R15, 0x1, PT ;  /* 0x000000010f00780c */ /* 0x001fda0003f02070 */
[----:B------:R-:W-:Y:S05]  /*3a80*/  @!P0 BRA `(.L_x_1285) ;  /* 0xffffffb000008947 */ /* 0x000fea000383ffff */
[----:B------:R-:W-:Y:S05]  /*3a90*/  BRA `(.L_x_1283) ;  /* 0x0000003000007947 */ /* 0x000fea0003800000 */
.L_x_1284:
[----:B------:R-:W2:Y:S02]  /*3aa0*/  LD.E R6, [R12.64] ;  /* 0x000000060c067980 */ /* 0x000ea4000c101900 */
[----:B--2---:R-:W-:-:S05]  /*3ab0*/  IMAD.IADD R11, R11, 0x1, R6 ;  /* 0x000000010b0b7824 */ /* 0x004fca00078e0206 */
[----:B------:R0:W-:Y:S02]  /*3ac0*/  ST.E [R12.64], R11 ;  /* 0x0000000b0c007985 */ /* 0x0001e4000c101906 */
.L_x_1283:
[----:B------:R-:W-:Y:S05]  /*3ad0*/  BSYNC B0 ;  /* 0x0000000000007941 */ /* 0x000fea0003800000 */
.L_x_1282:
        /* <DEDUP_REMOVED lines=9> */
.L_x_1289:
[----:B------:R-:W1:Y:S02]  /*3b70*/  LDS R16, [R6] ;  /* 0x0000000006107984 */ /* 0x000e640000000800 */
[----:B-1----:R-:W-:-:S10]  /*3b80*/  HFMA2.MMA R17, R16, 1, 1, R4 ;  /* 0x3c003c0010117835 */ /* 0x002fd40000000004 */
[----:B------:R-:W1:Y:S02]  /*3b90*/  ATOMS.CAST.SPIN R17, [R6], R16, R17 ;  /* 0x000000100611738d */ /* 0x000e640001800011 */
[----:B-1----:R-:W-:-:S13]  /*3ba0*/  ISETP.EQ.U32.AND P0, PT, R17, 0x1, PT ;  /* 0x000000011100780c */ /* 0x002fda0003f02070 */
[----:B------:R-:W-:Y:S05]  /*3bb0*/  @!P0 BRA `(.L_x_1289) ;  /* 0xffffffb000008947 */ /* 0x000fea000383ffff */
[----:B------:R-:W-:Y:S05]  /*3bc0*/  BRA `(.L_x_1287) ;  /* 0x0000003000007947 */ /* 0x000fea0003800000 */
.L_x_1288:
[----:B------:R-:W2:Y:S02]  /*3bd0*/  LD.E R4, [R12.64+0x4] ;  /* 0x000004060c047980 */ /* 0x000ea4000c101900 */
[----:B0-2---:R-:W-:-:S05]  /*3be0*/  IMAD.IADD R11, R17, 0x1, R4 ;  /* 0x00000001110b7824 */ /* 0x005fca00078e0204 */
[----:B------:R0:W-:Y:S02]  /*3bf0*/  ST.E [R12.64+0x4], R11 ;  /* 0x0000040b0c007985 */ /* 0x0001e4000c101906 */
.L_x_1287:
[----:B------:R-:W-:Y:S05]  /*3c00*/  BSYNC B0 ;  /* 0x0000000000007941 */ /* 0x000fea0003800000 */
.L_x_1286:
        /* <DEDUP_REMOVED lines=8> */
.L_x_1293:
[----:B------:R-:W0:Y:S02]  /*3c90*/  LDS R16, [R4] ;  /* 0x0000000004107984 */ /* 0x000e240000000800 */
[----:B0-----:R-:W-:-:S06]  /*3ca0*/  HADD2 R17, R16, R5 ;  /* 0x0000000510117230 */ /* 0x001fcc0000000000 */
[----:B------:R-:W0:Y:S02]  /*3cb0*/  ATOMS.CAST.SPIN R17, [R4], R16, R17 ;  /* 0x000000100411738d */ /* 0x000e240001800011 */
[----:B0-----:R-:W-:-:S13]  /*3cc0*/  ISETP.EQ.U32.AND P0, PT, R17, 0x1, PT ;  /* 0x000000011100780c */ /* 0x001fda0003f02070 */
[----:B------:R-:W-:Y:S05]  /*3cd0*/  @!P0 BRA `(.L_x_1293) ;  /* 0xffffffb000008947 */ /* 0x000fea000383ffff */
[----:B------:R-:W-:Y:S05]  /*3ce0*/  BRA `(.L_x_1291) ;  /* 0x0000003000007947 */ /* 0x000fea0003800000 */
.L_x_1292:
[----:B------:R-:W2:Y:S02]  /*3cf0*/  LD.E R4, [R12.64] ;  /* 0x000000060c047980 */ /* 0x000ea4000c101900 */
[----:B--2---:R-:W-:-:S05]  /*3d00*/  IMAD.IADD R5, R5, 0x1, R4 ;  /* 0x0000000105057824 */ /* 0x004fca00078e0204 */
[----:B------:R0:W-:Y:S02]  /*3d10*/  ST.E [R12.64], R5 ;  /* 0x000000050c007985 */ /* 0x0001e4000c101906 */
.L_x_1291:
[----:B------:R-:W-:Y:S05]  /*3d20*/  BSYNC B0 ;  /* 0x0000000000007941 */ /* 0x000fea0003800000 */
.L_x_1290:
[----:B0-----:R-:W-:-:S05]  /*3d30*/  IMAD.WIDE R4, R19, c[0x0][0x18c], R14 ;  /* 0x0000630013047a25 */ /* 0x001fca00078e020e */
[----:B------:R-:W2:Y:S01]  /*3d40*/  ATOM.E.ADD.F16x2.RN.STRONG.GPU P0, RZ, [R4.64], R6 ;  /* 0x0000000604ff798a */ /* 0x000ea2000810e9c6 */
[----:B------:R-:W-:Y:S01]  /*3d50*/  BSSY B0, `(.L_x_1294) ;  /* 0x000000e000007945 */ /* 0x000fe20003800000 */
[----:B--2---:R-:W-:Y:S05]  /*3d60*/  @P0 BRA `(.L_x_1295) ;  /* 0x000000c000000947 */ /* 0x004fea0003800000 */
[----:B------:R-:W0:Y:S02]  /*3d70*/  QSPC.E.S P0, RZ, [R4] ;  /* 0x0000000004ff73aa */ /* 0x000e240000000500 */
[----:B0-----:R-:W-:Y:S05]  /*3d80*/  @!P0 BRA `(.L_x_1296) ;  /* 0x0000007000008947 */ /* 0x001fea0003800000 */
[----:B------:R-:W-:-:S05]  /*3d90*/  LOP3.LUT R4, R4, 0xffffff, RZ, 0xc0, !PT ;  /* 0x00ffffff04047812 */ /* 0x000fca00078ec0ff */
.L_x_1297:
[----:B------:R-:W0:Y:S02]  /*3da0*/  LDS R14, [R4] ;  /* 0x00000000040e7984 */ /* 0x000e240000000800 */
[----:B0-----:R-:W-:-:S10]  /*3db0*/  HFMA2.MMA R15, R14, 1, 1, R3 ;  /* 0x3c003c000e0f7835 */ /* 0x001fd40000000003 */
[----:B------:R-:W0:Y:S02]  /*3dc0*/  ATOMS.CAST.SPIN R15, [R4], R14, R15 ;  /* 0x0000000e040f738d */ /* 0x000e24000180000f */
[----:B0-----:R-:W-:-:S13]  /*3dd0*/  ISETP.EQ.U32.AND P0, PT, R15, 0x1, PT ;  /* 0x000000010f00780c */ /* 0x001fda0003f02070 */
[----:B------:R-:W-:Y:S05]  /*3de0*/  @!P0 BRA `(.L_x_1297) ;  /* 0xffffffb000008947 */ /* 0x000fea000383ffff */
[----:B------:R-:W-:Y:S05]  /*3df0*/  BRA `(.L_x_1295) ;  /* 0x0000003000007947 */ /* 0x000fea0003800000 */
.L_x_1296:
[----:B------:R-:W2:Y:S02]  /*3e00*/  LD.E R3, [R4.64] ;  /* 0x0000000604037980 */ /* 0x000ea4000c101900 */
[----:B--2---:R-:W-:-:S05]  /*3e10*/  IMAD.IADD R3, R6, 0x1, R3 ;  /* 0x0000000106037824 */ /* 0x004fca00078e0203 */
[----:B------:R0:W-:Y:S02]  /*3e20*/  ST.E [R4.64], R3 ;  /* 0x0000000304007985 */ /* 0x0001e4000c101906 */
.L_x_1295:
[----:B------:R-:W-:Y:S05]  /*3e30*/  BSYNC B0 ;  /* 0x0000000000007941 */ /* 0x000fea0003800000 */
.L_x_1294:
        /* <DEDUP_REMOVED lines=9> */
.L_x_1301:
[----:B------:R-:W0:Y:S02]  /*3ed0*/  LDS R14, [R3] ;  /* 0x00000000030e7984 */ /* 0x000e240000000800 */
[----:B0-----:R-:W-:-:S06]  /*3ee0*/  HADD2 R15, R14, R2 ;  /* 0x000000020e0f7230 */ /* 0x001fcc0000000000 */
[----:B------:R-:W0:Y:S02]  /*3ef0*/  ATOMS.CAST.SPIN R15, [R3], R14, R15 ;  /* 0x0000000e030f738d */ /* 0x000e24000180000f */
[----:B0-----:R-:W-:-:S13]  /*3f00*/  ISETP.EQ.U32.AND P0, PT, R15, 0x1, PT ;  /* 0x000000010f00780c */ /* 0x001fda0003f02070 */
[----:B------:R-:W-:Y:S05]  /*3f10*/  @!P0 BRA `(.L_x_1301) ;  /* 0xffffffb000008947 */ /* 0x000fea000383ffff */
[----:B------:R-:W-:Y:S05]  /*3f20*/  BRA `(.L_x_1299) ;  /* 0x0000003000007947 */ /* 0x000fea0003800000 */
.L_x_1300:
[----:B------:R-:W2:Y:S02]  /*3f30*/  LD.E R2, [R4.64] ;  /* 0x0000000604027980 */ /* 0x000ea4000c101900 */
[----:B--2---:R-:W-:-:S05]  /*3f40*/  IMAD.IADD R3, R3, 0x1, R2 ;  /* 0x0000000103037824 */ /* 0x004fca00078e0202 */
[----:B------:R0:W-:Y:S02]  /*3f50*/  ST.E [R4.64], R3 ;  /* 0x0000000304007985 */ /* 0x0001e4000c101906 */
.L_x_1299:
[----:B------:R-:W-:Y:S05]  /*3f60*/  BSYNC B0 ;  /* 0x0000000000007941 */ /* 0x000fea0003800000 */
.L_x_1298:
        /* <DEDUP_REMOVED lines=10> */
.L_x_1305:
[----:B------:R-:W0:Y:S02]  /*4010*/  LDS R14, [R12] ;  /* 0x000000000c0e7984 */ /* 0x000e240000000800 */
[----:B0-----:R-:W-:-:S10]  /*4020*/  HFMA2.MMA R15, R14, 1, 1, R0 ;  /* 0x3c003c000e0f7835 */ /* 0x001fd40000000000 */
[----:B------:R-:W0:Y:S02]  /*4030*/  ATOMS.CAST.SPIN R15, [R12], R14, R15 ;  /* 0x0000000e0c0f738d */ /* 0x000e24000180000f */
[----:B0-----:R-:W-:-:S13]  /*4040*/  ISETP.EQ.U32.AND P0, PT, R15, 0x1, PT ;  /* 0x000000010f00780c */ /* 0x001fda0003f02070 */
[----:B------:R-:W-:Y:S05]  /*4050*/  @!P0 BRA `(.L_x_1305) ;  /* 0xffffffb000008947 */ /* 0x000fea000383ffff */
[----:B------:R-:W-:Y:S05]  /*4060*/  BRA `(.L_x_1303) ;  /* 0x0000003000007947 */ /* 0x000fea0003800000 */
.L_x_1304:
[----:B------:R-:W2:Y:S02]  /*4070*/  LD.E R0, [R12.64] ;  /* 0x000000060c007980 */ /* 0x000ea4000c101900 */
[----:B--2---:R-:W-:-:S05]  /*4080*/  IMAD.IADD R11, R11, 0x1, R0 ;  /* 0x000000010b0b7824 */ /* 0x004fca00078e0200 */
[----:B------:R0:W-:Y:S02]  /*4090*/  ST.E [R12.64], R11 ;  /* 0x0000000b0c007985 */ /* 0x0001e4000c101906 */
.L_x_1303:
[----:B------:R-:W-:Y:S05]  /*40a0*/  BSYNC B0 ;  /* 0x0000000000007941 */ /* 0x000fea0003800000 */
.L_x_1302:
        /* <DEDUP_REMOVED lines=8> */
.L_x_1309:
[----:B------:R-:W0:Y:S02]  /*4130*/  LDS R10, [R0] ;  /* 0x00000000000a7984 */ /* 0x000e240000000800 */
[----:B0-----:R-:W-:-:S06]  /*4140*/  HADD2 R11, R10, R15 ;  /* 0x0000000f0a0b7230 */ /* 0x001fcc0000000000 */
[----:B------:R-:W0:Y:S02]  /*4150*/  ATOMS.CAST.SPIN R11, [R0], R10, R11 ;  /* 0x0000000a000b738d */ /* 0x000e24000180000b */
[----:B0-----:R-:W-:-:S13]  /*4160*/  ISETP.EQ.U32.AND P0, PT, R11, 0x1, PT ;  /* 0x000000010b00780c */ /* 0x001fda0003f02070 */
[----:B------:R-:W-:Y:S05]  /*4170*/  @!P0 BRA `(.L_x_1309) ;  /* 0xffffffb000008947 */ /* 0x000fea000383ffff */
[----:B------:R-:W-:Y:S05]  /*4180*/  BRA `(.L_x_1307) ;  /* 0x0000003000007947 */ /* 0x000fea0003800000 */
.L_x_1308:
[----:B------:R-:W2:Y:S02]  /*4190*/  LD.E R0, [R12.64] ;  /* 0x000000060c007980 */ /* 0x000ea4000c101900 */
[----:B--2---:R-:W-:-:S05]  /*41a0*/  IMAD.IADD R11, R10, 0x1, R0 ;  /* 0x000000010a0b7824 */ /* 0x004fca00078e0200 */
[----:B------:R0:W-:Y:S02]  /*41b0*/  ST.E [R12.64], R11 ;  /* 0x0000000b0c007985 */ /* 0x0001e4000c101906 */
.L_x_1307:
[----:B------:R-:W-:Y:S05]  /*41c0*/  BSYNC B0 ;  /* 0x0000000000007941 */ /* 0x000fea0003800000 */
.L_x_1306:
        /* <DEDUP_REMOVED lines=8> */
.L_x_1313:
[----:B------:R-:W1:Y:S02]  /*4250*/  LDS R10, [R4] ;  /* 0x00000000040a7984 */ /* 0x000e640000000800 */
[----:B01----:R-:W-:-:S10]  /*4260*/  HFMA2.MMA R11, R10, 1, 1, R9 ;  /* 0x3c003c000a0b7835 */ /* 0x003fd40000000009 */
[----:B------:R-:W0:Y:S02]  /*4270*/  ATOMS.CAST.SPIN R11, [R4], R10, R11 ;  /* 0x0000000a040b738d */ /* 0x000e24000180000b */
[----:B0-----:R-:W-:-:S13]  /*4280*/  ISETP.EQ.U32.AND P0, PT, R11, 0x1, PT ;  /* 0x000000010b00780c */ /* 0x001fda0003f02070 */
[----:B------:R-:W-:Y:S05]  /*4290*/  @!P0 BRA `(.L_x_1313) ;  /* 0xffffffb000008947 */ /* 0x000fea000383ffff */
[----:B------:R-:W-:Y:S05]  /*42a0*/  BRA `(.L_x_1311) ;  /* 0x0000003000007947 */ /* 0x000fea0003800000 */
.L_x_1312:
[----:B------:R-:W2:Y:S02]  /*42b0*/  LD.E R0, [R4.64] ;  /* 0x0000000604007980 */ /* 0x000ea4000c101900 */
[----:B--2---:R-:W-:-:S05]  /*42c0*/  IMAD.IADD R9, R9, 0x1, R0 ;  /* 0x0000000109097824 */ /* 0x004fca00078e0200 */
[----:B------:R1:W-:Y:S02]  /*42d0*/  ST.E [R4.64], R9 ;  /* 0x0000000904007985 */ /* 0x0003e4000c101906 */
.L_x_1311:
[----:B------:R-:W-:Y:S05]  /*42e0*/  BSYNC B0 ;  /* 0x0000000000007941 */ /* 0x000fea0003800000 */
.L_x_1310:
        /* <DEDUP_REMOVED lines=8> */
.L_x_1317:
[----:B------:R-:W1:Y:S02]  /*4370*/  LDS R8, [R4] ;  /* 0x0000000004087984 */ /* 0x000e640000000800 */
[----:B-1----:R-:W-:-:S06]  /*4380*/  HADD2 R9, R8, R5 ;  /* 0x0000000508097230 */ /* 0x002fcc0000000000 */
[----:B------:R-:W1:Y:S02]  /*4390*/  ATOMS.CAST.SPIN R9, [R4], R8, R9 ;  /* 0x000000080409738d */ /* 0x000e640001800009 */
[----:B-1----:R-:W-:-:S13]  /*43a0*/  ISETP.EQ.U32.AND P0, PT, R9, 0x1, PT ;  /* 0x000000010900780c */ /* 0x002fda0003f02070 */
[----:B------:R-:W-:Y:S05]  /*43b0*/  @!P0 BRA `(.L_x_1317) ;  /* 0xffffffb000008947 */ /* 0x000fea000383ffff */
[----:B------:R-:W-:Y:S05]  /*43c0*/  BRA `(.L_x_1315) ;  /* 0x0000003000007947 */ /* 0x000fea0003800000 */
.L_x_1316:
[----:B------:R-:W2:Y:S02]  /*43d0*/  LD.E R0, [R4.64] ;  /* 0x0000000604007980 */ /* 0x000ea4000c101900 */
[----:B--2---:R-:W-:-:S05]  /*43e0*/  IMAD.IADD R9, R8, 0x1, R0 ;  /* 0x0000000108097824 */ /* 0x004fca00078e0200 */
[----:B------:R1:W-:Y:S02]  /*43f0*/  ST.E [R4.64], R9 ;  /* 0x0000000904007985 */ /* 0x0003e4000c101906 */
.L_x_1315:
[----:B------:R-:W-:Y:S05]  /*4400*/  BSYNC B0 ;  /* 0x0000000000007941 */ /* 0x000fea0003800000 */
.L_x_1314:
[----:B------:R-:W-:-:S05]  /*4410*/  IADD3 R2, P0, R2, R12, RZ ;  /* 0x0000000c02027210 */ /* 0x000fca0007f1e0ff */
[----:B------:R-:W-:-:S07]  /*4420*/  IMAD.X R3, R3, 0x1, R13, P0 ;  /* 0x0000000103037824 */ /* 0x000fce00000e060d */
[----:B------:R-:W2:Y:S02]  /*4430*/  ATOM.E.ADD.F16x2.RN.STRONG.GPU P0, RZ, [R2.64], R7 ;  /* 0x0000000702ff798a */ /* 0x000ea4000810e9c6 */
[----:B--2---:R-:W-:Y:S05]  /*4440*/  @P0 EXIT ;  /* 0x000000000000094d */ /* 0x004fea0003800000 */
[----:B------:R-:W2:Y:S02]  /*4450*/  QSPC.E.S P0, RZ, [R2] ;  /* 0x0000000002ff73aa */ /* 0x000ea40000000500 */
[----:B--2---:R-:W-:Y:S05]  /*4460*/  @!P0 BRA `(.L_x_1318) ;  /* 0x0000007000008947 */ /* 0x004fea0003800000 */
[----:B------:R-:W-:-:S05]  /*4470*/  LOP3.LUT R2, R2, 0xffffff, RZ, 0xc0, !PT ;  /* 0x00ffffff02027812 */ /* 0x000fca00078ec0ff */
.L_x_1319:
[----:B-1----:R-:W1:Y:S02]  /*4480*/  LDS R4, [R2] ;  /* 0x0000000002047984 */ /* 0x002e640000000800 */
[----:B-1----:R-:W-:-:S10]  /*4490*/  HFMA2.MMA R5, R4, 1, 1, R7 ;  /* 0x3c003c0004057835 */ /* 0x002fd40000000007 */
[----:B------:R-:W1:Y:S02]  /*44a0*/  ATOMS.CAST.SPIN R5, [R2], R4, R5 ;  /* 0x000000040205738d */ /* 0x000e640001800005 */
[----:B-1----:R-:W-:-:S13]  /*44b0*/  ISETP.EQ.U32.AND P0, PT, R5, 0x1, PT ;  /* 0x000000010500780c */ /* 0x002fda0003f02070 */
[----:B------:R-:W-:Y:S05]  /*44c0*/  @!P0 BRA `(.L_x_1319) ;  /* 0xffffffb000008947 */ /* 0x000fea000383ffff */
[----:B------:R-:W-:Y:S05]  /*44d0*/  EXIT ;  /* 0x000000000000794d */ /* 0x000fea0003800000 */
.L_x_1318:
[----:B------:R-:W2:Y:S02]  /*44e0*/  LD.E R0, [R2.64] ;  /* 0x0000000602007980 */ /* 0x000ea4000c101900 */
[----:B-12---:R-:W-:-:S05]  /*44f0*/  IMAD.IADD R5, R7, 0x1, R0 ;  /* 0x0000000107057824 */ /* 0x006fca00078e0200 */
[----:B------:R-:W-:Y:S01]  /*4500*/  ST.E [R2.64], R5 ;  /* 0x0000000502007985 */ /* 0x000fe2000c101906 */
[----:B------:R-:W-:Y:S05]  /*4510*/  EXIT ;  /* 0x000000000000794d */ /* 0x000fea0003800000 */
.L_x_1320:
        /* <DEDUP_REMOVED lines=14> */
.L_x_1826:


//--------------------- .text._ZN4vllm4gptq33gemm_half_q_half_gptq_2bit_kernelILb1ELi5EEEvPK6__halfPKjS6_S4_PS2_iiiibPKi --------------------------
	.section	.text._ZN4vllm4gptq33gemm_half_q_half_gptq_2bit_kernelILb1ELi5EEEvPK6__halfPKjS6_S4_PS2_iiiibPKi,"ax",@progbits
	.sectioninfo	@"SHI_REGISTERS=76"
	.align	128
        .global         _ZN4vllm4gptq33gemm_half_q_half_gptq_2bit_kernelILb1ELi5EEEvPK6__halfPKjS6_S4_PS2_iiiibPKi
        .type           _ZN4vllm4gptq33gemm_half_q_half_gptq_2bit_kernelILb1ELi5EEEvPK6__halfPKjS6_S4_PS2_iiiibPKi,@function
        .size           _ZN4vllm4gptq33gemm_half_q_half_gptq_2bit_kernelILb1ELi5EEEvPK6__halfPKjS6_S4_PS2_iiiibPKi,(.L_x_1827 - _ZN4vllm4gptq33gemm_half_q_half_gptq_2bit_kernelILb1ELi5EEEvPK6__halfPKjS6_S4_PS2_iiiibPKi)
        .other          _ZN4vllm4gptq33gemm_half_q_half_gptq_2bit_kernelILb1ELi5EEEvPK6__halfPKjS6_S4_PS2_iiiibPKi,@"STO_CUDA_ENTRY STV_DEFAULT"
_ZN4vllm4gptq33gemm_half_q_half_gptq_2bit_kernelILb1ELi5EEEvPK6__halfPKjS6_S4_PS2_iiiibPKi:
.text._ZN4vllm4gptq33gemm_half_q_half_gptq_2bit_kernelILb1ELi5EEEvPK6__halfPKjS6_S4_PS2_iiiibPKi:
        /* <DEDUP_REMOVED lines=49> */
.L_x_1323:
        /* <DEDUP_REMOVED lines=19> */
.L_x_1322:
[----:B------:R-:W-:Y:S05]  /*0440*/  BSYNC B0 ;  /* 0x0000000000007941 */ /* 0x000fea0003800000 */
.L_x_1321:
[----:B------:R-:W-:-:S13]  /*0450*/  ISETP.GE.AND P0, PT, R65, c[0x0][0x18c], PT ;  /* 0x0000630041007a0c */ /* 0x000fda0003f06270 */
[----:B------:R-:W-:Y:S05]  /*0460*/  @P0 EXIT ;  /* 0x000000000000094d */ /* 0x000fea0003800000 */
[----:B0-----:R-:W-:Y:S01]  /*0470*/  IABS R5, c[0x0][0x194] ;  /* 0x0000650000057a13 */ /* 0x001fe20000000000 */
[----:B------:R-:W-:Y:S01]  /*0480*/  ULDC.64 UR8, c[0x0][0x190] ;  /* 0x0000640000087ab9 */ /* 0x000fe20000000a00 */
[----:B------:R-:W-:Y:S01]  /*0490*/  ISETP.GE.AND P3, PT, R64, UR5, PT ;  /* 0x0000000540007c0c */ /* 0x000fe2000bf66270 */
[----:B------:R-:W-:Y:S01]  /*04a0*/  ULOP3.LUT UR4, UR8, UR9, URZ, 0x3c, !UPT ;  /* 0x0000000908047292 */ /* 0x000fe2000f8e3c3f */
[----:B------:R-:W0:Y:S01]  /*04b0*/  I2F.RP R0, R5 ;  /* 0x0000000500007306 */ /* 0x000e220000209400 */
[----:B------:R-:W-:Y:S01]  /*04c0*/  IMAD.MOV.U32 R9, RZ, RZ, 0x2 ;  /* 0x00000002ff097424 */ /* 0x000fe200078e00ff */
[----:B------:R-:W-:Y:S02]  /*04d0*/  PRMT R54, RZ, 0x5410, RZ ;  /* 0x00005410ff367816 */ /* 0x000fe400000000ff */
[----:B------:R-:W-:Y:S01]  /*04e0*/  PRMT R53, RZ, 0x5410, RZ ;  /* 0x00005410ff357816 */ /* 0x000fe200000000ff */
[----:B------:R-:W-:Y:S01]  /*04f0*/  BAR.SYNC.DEFER_BLOCKING 0x0 ;  /* 0x0000000000007b1d */ /* 0x000fe20000010000 */
[----:B------:R-:W-:-:S02]  /*0500*/  ISETP.LE.AND P2, PT, RZ, UR4, PT ;  /* 0x00000004ff007c0c */ /* 0x000fc4000bf43270 */
[----:B------:R-:W-:Y:S02]  /*0510*/  PRMT R52, RZ, 0x5410, RZ ;  /* 0x00005410ff347816 */ /* 0x000fe400000000ff */
[----:B------:R-:W-:Y:S02]  /*0520*/  PRMT R51, RZ, 0x5410, RZ ;  /* 0x00005410ff337816 */ /* 0x000fe400000000ff */
[----:B------:R-:W-:Y:S01]  /*0530*/  PRMT R50, RZ, 0x5410, RZ ;  /* 0x00005410ff327816 */ /* 0x000fe200000000ff */
        /* <DEDUP_REMOVED lines=11> */
[----:B------:R-:W-:Y:S01]  /*05f0*/  IMAD R0, R5, R0, R4 ;  /* 0x0000000005007224 */ /* 0x000fe200078e0204 */
[----:B------:R-:W-:-:S04]  /*0600*/  SHF.R.S32.HI R4, RZ, 0x1f, R65 ;  /* 0x0000001fff047819 */ /* 0x000fc80000011441 */
[----:B------:R-:W-:Y:S02]  /*0610*/  ISETP.GT.U32.AND P1, PT, R5, R0, PT ;  /* 0x000000000500720c */ /* 0x000fe40003f24070 */
[----:B------:R-:W-:-:S04]  /*0620*/  LEA.HI R4, R4, R65, RZ, 0x4 ;  /* 0x0000004104047211 */ /* 0x000fc800078f20ff */
[----:B------:R-:W-:Y:S02]  /*0630*/  SHF.R.S32.HI R62, RZ, 0x4, R4 ;  /* 0x00000004ff3e7819 */ /* 0x000fe40000011404 */
[----:B------:R-:W-:-:S05]  /*0640*/  PRMT R4, RZ, 0x5410, RZ ;  /* 0x00005410ff047816 */ /* 0x000fca00000000ff */
        /* <DEDUP_REMOVED lines=18> */
[----:B------:R-:W-:-:S05]  /*0770*/  PRMT R2, RZ, 0x5410, RZ ;  /* 0x00005410ff027816 */ /* 0x000fca00000000ff */
        /* <DEDUP_REMOVED lines=48> */
.L_x_1326:
        /* <DEDUP_REMOVED lines=28> */
.L_x_1325:
[----:B01----:R-:W-:Y:S02]  /*0c40*/  IADD3 R12, R58, UR6, RZ ;  /* 0x000000063a0c7c10 */ /* 0x003fe4000fffe0ff */
[----:B-----5:R-:W-:Y:S02]  /*0c50*/  SHF.R.U32.HI R26, RZ, 0x8, R8 ;  /* 0x00000008ff1a7819 */ /* 0x020fe40000011608 */
[----:B------:R-:W-:Y:S01]  /*0c60*/  IADD3 R6, R56, UR6, RZ ;  /* 0x0000000638067c10 */ /* 0x000fe2000fffe0ff */
[----:B------:R-:W0:Y:S01]  /*0c70*/  I2F.F16 R40, R12 ;  /* 0x0000000c00287306 */ /* 0x000e220000200c00 */
[----:B------:R-:W-:Y:S02]  /*0c80*/  SHF.R.U32.HI R36, RZ, 0x8, R9 ;  /* 0x00000008ff247819 */ /* 0x000fe40000011609 */
[----:B--2---:R-:W-:Y:S02]  /*0c90*/  PRMT R33, R14, 0x5410, R15 ;  /* 0x000054100e217816 */ /* 0x004fe4000000000f */
[----:B------:R-:W-:-:S02]  /*0ca0*/  LOP3.LUT R7, R8, 0x30003, RZ, 0xc0, !PT ;  /* 0x0003000308077812 */ /* 0x000fc400078ec0ff */
[C---:B------:R-:W-:Y:S01]  /*0cb0*/  LOP3.LUT R28, R9.reuse, 0x30003, RZ, 0xc0, !PT ;  /* 0x00030003091c7812 */ /* 0x040fe200078ec0ff */
[----:B------:R-:W1:Y:S01]  /*0cc0*/  I2F.F16 R16, R6 ;  /* 0x0000000600107306 */ /* 0x000e620000200c00 */
[C---:B------:R-:W-:Y:S02]  /*0cd0*/  LOP3.LUT R24, R9.reuse, 0xc000c, RZ, 0xc0, !PT ;  /* 0x000c000c09187812 */ /* 0x040fe400078ec0ff */
[C---:B------:R-:W-:Y:S02]  /*0ce0*/  LOP3.LUT R35, R9.reuse, 0x300030, RZ, 0xc0, !PT ;  /* 0x0030003009237812 */ /* 0x040fe400078ec0ff */
[----:B------:R-:W-:Y:S02]  /*0cf0*/  LOP3.LUT R34, R9, 0xc000c0, RZ, 0xc0, !PT ;  /* 0x00c000c009227812 */ /* 0x000fe400078ec0ff */
[C---:B------:R-:W-:Y:S01]  /*0d00*/  LOP3.LUT R15, R10.reuse, 0x30003, RZ, 0xc0, !PT ;  /* 0x000300030a0f7812 */ /* 0x040fe200078ec0ff */
[--C-:B0--3--:R-:W-:Y:S01]  /*0d10*/  HADD2 R43, R49.H0_H0, -R40.reuse.H0_H0 ;  /* 0xa0000028312b7230 */ /* 0x109fe20000000800 */
[C---:B------:R-:W-:Y:S01]  /*0d20*/  LOP3.LUT R23, R10.reuse, 0xc000c, RZ, 0xc0, !PT ;  /* 0x000c000c0a177812 */ /* 0x040fe200078ec0ff */
[----:B------:R-:W-:Y:S01]  /*0d30*/  HADD2 R41, R33, -R40.H0_H0 ;  /* 0xa000002821297230 */ /* 0x000fe20000000000 */
[----:B------:R-:W-:-:S02]  /*0d40*/  LOP3.LUT R21, R10, 0x300030, RZ, 0xc0, !PT ;  /* 0x003000300a157812 */ /* 0x000fc400078ec0ff */
[----:B------:R-:W-:Y:S02]  /*0d50*/  LOP3.LUT R20, R10, 0xc000c0, RZ, 0xc0, !PT ;  /* 0x00c000c00a147812 */ /* 0x000fe400078ec0ff */
[----:B------:R-:W-:Y:S01]  /*0d60*/  SHF.R.U32.HI R22, RZ, 0x8, R10 ;  /* 0x00000008ff167819 */ /* 0x000fe2000001160a */
[----:B-1----:R-:W-:Y:S01]  /*0d70*/  HADD2 R31, R49.H0_H0, -R16.H0_H0 ;  /* 0xa0000010311f7230 */ /* 0x002fe20000000800 */
[----:B------:R-:W-:Y:S02]  /*0d80*/  LOP3.LUT R9, R26, 0x30003, RZ, 0xc0, !PT ;  /* 0x000300031a097812 */ /* 0x000fe400078ec0ff */
[----:B------:R-:W-:Y:S02]  /*0d90*/  IADD3 R29, R57, UR6, RZ ;  /* 0x00000006391d7c10 */ /* 0x000fe4000fffe0ff */
[C---:B------:R-:W-:Y:S02]  /*0da0*/  LOP3.LUT R10, R11.reuse, 0x30003, RZ, 0xc0, !PT ;  /* 0x000300030b0a7812 */ /* 0x040fe400078ec0ff */
[C---:B------:R-:W-:Y:S01]  /*0db0*/  LOP3.LUT R17, R11.reuse, 0xc000c, RZ, 0xc0, !PT ;  /* 0x000c000c0b117812 */ /* 0x040fe200078ec0ff */
[----:B------:R-:W0:Y:S01]  /*0dc0*/  I2F.F16 R38, R29 ;  /* 0x0000001d00267306 */ /* 0x000e220000200c00 */
[----:B------:R-:W-:-:S02]  /*0dd0*/  LOP3.LUT R18, R11, 0x300030, RZ, 0xc0, !PT ;  /* 0x003000300b127812 */ /* 0x000fc400078ec0ff */
[----:B------:R-:W-:Y:S02]  /*0de0*/  LOP3.LUT R19, R11, 0xc000c0, RZ, 0xc0, !PT ;  /* 0x00c000c00b137812 */ /* 0x000fe400078ec0ff */
[----:B------:R-:W-:Y:S02]  /*0df0*/  SHF.R.U32.HI R44, RZ, 0x8, R11 ;  /* 0x00000008ff2c7819 */ /* 0x000fe4000001160b */
[C---:B------:R-:W-:Y:S02]  /*0e00*/  LOP3.LUT R14, R8.reuse, 0xc000c, RZ, 0xc0, !PT ;  /* 0x000c000c080e7812 */ /* 0x040fe400078ec0ff */
[C---:B------:R-:W-:Y:S02]  /*0e10*/  LOP3.LUT R27, R8.reuse, 0x300030, RZ, 0xc0, !PT ;  /* 0x00300030081b7812 */ /* 0x040fe400078ec0ff */
[----:B------:R-:W-:Y:S02]  /*0e20*/  LOP3.LUT R25, R8, 0xc000c0, RZ, 0xc0, !PT ;  /* 0x00c000c008197812 */ /* 0x000fe400078ec0ff */
[----:B------:R-:W-:-:S02]  /*0e30*/  LOP3.LUT R11, R36, 0x30003, RZ, 0xc0, !PT ;  /* 0x00030003240b7812 */ /* 0x000fc400078ec0ff */
[----:B------:R-:W-:Y:S01]  /*0e40*/  LOP3.LUT R8, R7, 0x64006400, RZ, 0xfc, !PT ;  /* 0x6400640007087812 */ /* 0x000fe200078efcff */
[--C-:B0-----:R-:W-:Y:S01]  /*0e50*/  HADD2 R37, R49.H0_H0, -R38.reuse.H0_H0 ;  /* 0xa000002631257230 */ /* 0x101fe20000000800 */
[----:B------:R-:W-:Y:S01]  /*0e60*/  LOP3.LUT R30, R28, 0x64006400, RZ, 0xfc, !PT ;  /* 0x640064001c1e7812 */ /* 0x000fe200078efcff */
[C---:B------:R-:W-:Y:S01]  /*0e70*/  HADD2 R38, R33.reuse, -R38.H0_H0 ;  /* 0xa000002621267230 */ /* 0x040fe20000000000 */
[----:B------:R-:W-:Y:S02]  /*0e80*/  LOP3.LUT R28, R9, 0x64006400, RZ, 0xfc, !PT ;  /* 0x64006400091c7812 */ /* 0x000fe400078efcff */
[----:B------:R-:W-:Y:S02]  /*0e90*/  LOP3.LUT R7, R6, 0xe400, RZ, 0xfc, !PT ;  /* 0x0000e40006077812 */ /* 0x000fe400078efcff */
[----:B------:R-:W-:Y:S01]  /*0ea0*/  LOP3.LUT R9, R29, 0xe400, RZ, 0xfc, !PT ;  /* 0x0000e4001d097812 */ /* 0x000fe200078efcff */
[----:B------:R-:W-:Y:S01]  /*0eb0*/  HADD2 R29, R33, -R16.H0_H0 ;  /* 0xa0000010211d7230 */ /* 0x000fe20000000000 */
[----:B------:R-:W-:Y:S01]  /*0ec0*/  LOP3.LUT R32, R11, 0x64006400, RZ, 0xfc, !PT ;  /* 0x640064000b207812 */ /* 0x000fe200078efcff */
[----:B------:R-:W-:Y:S01]  /*0ed0*/  HADD2 R6, R8, R7.H0_H0 ;  /* 0x2000000708067230 */ /* 0x000fe20000000000 */
[----:B------:R-:W-:Y:S01]  /*0ee0*/  IADD3 R13, R59, UR6, RZ ;  /* 0x000000063b0d7c10 */ /* 0x000fe2000fffe0ff */
[----:B------:R-:W-:Y:S01]  /*0ef0*/  HADD2 R8, R30, R9.H0_H0 ;  /* 0x200000091e087230 */ /* 0x000fe20000000000 */
[----:B------:R-:W-:Y:S01]  /*0f00*/  LOP3.LUT R30, R15, 0x64006400, RZ, 0xfc, !PT ;  /* 0x640064000f1e7812 */ /* 0x000fe200078efcff */
[----:B------:R-:W-:Y:S01]  /*0f10*/  HADD2 R7, R28, R7.H0_H0 ;  /* 0x200000071c077230 */ /* 0x000fe20000000000 */
[----:B------:R-:W-:Y:S01]  /*0f20*/  LOP3.LUT R28, R44, 0x30003, RZ, 0xc0, !PT ;  /* 0x000300032c1c7812 */ /* 0x000fe200078ec0ff */
[----:B------:R-:W-:Y:S01]  /*0f30*/  HADD2 R9, R32, R9.H0_H0 ;  /* 0x2000000920097230 */ /* 0x000fe20000000000 */
[----:B------:R-:W-:Y:S01]  /*0f40*/  LOP3.LUT R32, R10, 0x64006400, RZ, 0xfc, !PT ;  /* 0x640064000a207812 */ /* 0x000fe200078efcff */
[----:B------:R0:W1:Y:S01]  /*0f50*/  I2F.F16 R42, R13 ;  /* 0x0000000d002a7306 */ /* 0x0000620000200c00 */
[----:B------:R-:W-:-:S02]  /*0f60*/  LOP3.LUT R10, R26, 0xc000c, RZ, 0xc0, !PT ;  /* 0x000c000c1a0a7812 */ /* 0x000fc400078ec0ff */
[----:B------:R-:W-:Y:S02]  /*0f70*/  LOP3.LUT R40, R28, 0x64006400, RZ, 0xfc, !PT ;  /* 0x640064001c287812 */ /* 0x000fe400078efcff */
[----:B------:R-:W-:Y:S02]  /*0f80*/  LOP3.LUT R15, R22, 0x30003, RZ, 0xc0, !PT ;  /* 0x00030003160f7812 */ /* 0x000fe400078ec0ff */
[----:B------:R-:W-:Y:S02]  /*0f90*/  LOP3.LUT R28, R10, 0x64006400, RZ, 0xfc, !PT ;  /* 0x640064000a1c7812 */ /* 0x000fe400078efcff */
[----:B------:R-:W-:Y:S02]  /*0fa0*/  LOP3.LUT R11, R12, 0xe400, RZ, 0xfc, !PT ;  /* 0x0000e4000c0b7812 */ /* 0x000fe400078efcff */
[----:B------:R-:W-:Y:S01]  /*0fb0*/  LOP3.LUT R12, R15, 0x64006400, RZ, 0xfc, !PT ;  /* 0x640064000f0c7812 */ /* 0x000fe200078efcff */
[----:B------:R-:W-:Y:S01]  /*0fc0*/  HFMA2 R15, R28, 0.25, 0.25, R29.H0_H0 ;  /* 0x340034001c0f7831 */ /* 0x000fe2000004001d */
[----:B------:R-:W-:Y:S01]  /*0fd0*/  LOP3.LUT R28, R27, 0x64006400, RZ, 0xfc, !PT ;  /* 0x640064001b1c7812 */ /* 0x000fe200078efcff */
[--C-:B------:R-:W-:Y:S01]  /*0fe0*/  HADD2 R10, R30, R11.reuse.H0_H0 ;  /* 0x2000000b1e0a7230 */ /* 0x100fe20000000000 */
[----:B0-----:R-:W-:Y:S01]  /*0ff0*/  LOP3.LUT R13, R13, 0xe400, RZ, 0xfc, !PT ;  /* 0x0000e4000d0d7812 */ /* 0x001fe200078efcff */
[----:B------:R-:W-:Y:S01]  /*1000*/  HADD2 R11, R12, R11.H0_H0 ;  /* 0x2000000b0c0b7230 */ /* 0x000fe20000000000 */
[C---:B------:R-:W-:Y:S01]  /*1010*/  LOP3.LUT R27, R26.reuse, 0x300030, RZ, 0xc0, !PT ;  /* 0x003000301a1b7812 */ /* 0x040fe200078ec0ff */
[--C-:B-1----:R-:W-:Y:S01]  /*1020*/  HADD2 R16, R33, -R42.reuse.H0_H0 ;  /* 0xa000002a21107230 */ /* 0x102fe20000000000 */
[----:B------:R-:W-:Y:S01]  /*1030*/  LOP3.LUT R30, R25, 0x64006400, RZ, 0xfc, !PT ;  /* 0x64006400191e7812 */ /* 0x000fe200078efcff */
[----:B------:R-:W-:Y:S01]  /*1040*/  HADD2 R12, R32, R13.H0_H0 ;  /* 0x2000000d200c7230 */ /* 0x000fe20000000000 */
[----:B------:R-:W-:Y:S01]  /*1050*/  LOP3.LUT R25, R26, 0xc000c0, RZ, 0xc0, !PT ;  /* 0x00c000c01a197812 */ /* 0x000fe200078ec0ff */
[----:B------:R-:W-:Y:S01]  /*1060*/  HFMA2 R28, R28, 0.0625, 0.0625, R29.H1_H1 ;  /* 0x2c002c001c1c7831 */ /* 0x000fe2000006001d */
[----:B------:R-:W-:Y:S01]  /*1070*/  LOP3.LUT R26, R27, 0x64006400, RZ, 0xfc, !PT ;  /* 0x640064001b1a7812 */ /* 0x000fe200078efcff */
[----:B------:R-:W-:Y:S01]  /*1080*/  HFMA2 R30, R30, 0.015625, 0.015625, R31.H0_H0 ;  /* 0x240024001e1e7831 */ /* 0x000fe2000004001f */
[----:B------:R-:W-:Y:S01]  /*1090*/  LOP3.LUT R14, R14, 0x64006400, RZ, 0xfc, !PT ;  /* 0x640064000e0e7812 */ /* 0x000fe200078efcff */
[----:B------:R-:W-:Y:S01]  /*10a0*/  HADD2 R13, R40, R13.H0_H0 ;  /* 0x2000000d280d7230 */ /* 0x000fe20000000000 */
[----:B------:R-:W-:Y:S01]  /*10b0*/  LOP3.LUT R27, R24, 0x64006400, RZ, 0xfc, !PT ;  /* 0x64006400181b7812 */ /* 0x000fe200078efcff */
[----:B------:R-:W-:Y:S01]  /*10c0*/  HADD2 R49, R49.H0_H0, -R42.H0_H0 ;  /* 0xa000002a31317230 */ /* 0x000fe20000000800 */
[----:B------:R-:W-:Y:S01]  /*10d0*/  LOP3.LUT R32, R36, 0xc000c, RZ, 0xc0, !PT ;  /* 0x000c000c24207812 */ /* 0x000fe200078ec0ff */
[--C-:B------:R-:W-:Y:S01]  /*10e0*/  HFMA2 R14, R14, 0.25, 0.25, R29.reuse.H0_H0 ;  /* 0x340034000e0e7831 */ /* 0x100fe2000004001d */
[----:B------:R-:W-:Y:S01]  /*10f0*/  LOP3.LUT R24, R25, 0x64006400, RZ, 0xfc, !PT ;  /* 0x6400640019187812 */ /* 0x000fe200078efcff */
[----:B------:R-:W-:Y:S01]  /*1100*/  HFMA2 R29, R26, 0.0625, 0.0625, R29.H1_H1 ;  /* 0x2c002c001a1d7831 */ /* 0x000fe2000006001d */
[----:B------:R-:W-:Y:S01]  /*1110*/  LOP3.LUT R33, R32, 0x64006400, RZ, 0xfc, !PT ;  /* 0x6400640020217812 */ /* 0x000fe200078efcff */
[--C-:B------:R-:W-:Y:S01]  /*1120*/  HFMA2 R32, R27, 0.25, 0.25, R38.reuse.H0_H0 ;  /* 0x340034001b207831 */ /* 0x100fe20000040026 */
[C---:B------:R-:W-:Y:S01]  /*1130*/  LOP3.LUT R39, R36.reuse, 0x300030, RZ, 0xc0, !PT ;  /* 0x0030003024277812 */ /* 0x040fe200078ec0ff */
[----:B------:R-:W-:Y:S01]  /*1140*/  HFMA2 R31, R24, 0.015625, 0.015625, R31.H0_H0 ;  /* 0x24002400181f7831 */ /* 0x000fe2000004001f */
[----:B------:R-:W-:Y:S01]  /*1150*/  LOP3.LUT R35, R35, 0x64006400, RZ, 0xfc, !PT ;  /* 0x6400640023237812 */ /* 0x000fe200078efcff */
[----:B------:R-:W0:Y:S01]  /*1160*/  LDS.128 R24, [UR4] ;  /* 0x00000004ff187984 */ /* 0x000e220008000c00 */
[----:B------:R-:W-:Y:S01]  /*1170*/  LOP3.LUT R39, R39, 0x64006400, RZ, 0xfc, !PT ;  /* 0x6400640027277812 */ /* 0x000fe200078efcff */
[----:B------:R-:W-:Y:S01]  /*1180*/  HFMA2 R33, R33, 0.25, 0.25, R38.H0_H0 ;  /* 0x3400340021217831 */ /* 0x000fe20000040026 */
[----:B------:R-:W-:-:S02]  /*1190*/  LOP3.LUT R40, R36, 0xc000c0, RZ, 0xc0, !PT ;  /* 0x00c000c024287812 */ /* 0x000fc400078ec0ff */
[----:B------:R-:W-:Y:S01]  /*11a0*/  LOP3.LUT R36, R34, 0x64006400, RZ, 0xfc, !PT ;  /* 0x6400640022247812 */ /* 0x000fe200078efcff */
[--C-:B------:R-:W-:Y:S01]  /*11b0*/  HFMA2 R34, R35, 0.0625, 0.0625, R38.reuse.H1_H1 ;  /* 0x2c002c0023227831 */ /* 0x100fe20000060026 */
[----:B------:R-:W-:Y:S01]  /*11c0*/  LOP3.LUT R42, R22, 0xc000c, RZ, 0xc0, !PT ;  /* 0x000c000c162a7812 */ /* 0x000fe200078ec0ff */
[----:B------:R-:W-:Y:S01]  /*11d0*/  HFMA2 R35, R39, 0.0625, 0.0625, R38.H1_H1 ;  /* 0x2c002c0027237831 */ /* 0x000fe20000060026 */
[----:B------:R-:W-:Y:S01]  /*11e0*/  LOP3.LUT R38, R23, 0x64006400, RZ, 0xfc, !PT ;  /* 0x6400640017267812 */ /* 0x000fe200078efcff */
[----:B------:R-:W-:Y:S01]  /*11f0*/  HFMA2 R36, R36, 0.015625, 0.015625, R37.H0_H0 ;  /* 0x2400240024247831 */ /* 0x000fe20000040025 */
[----:B------:R-:W-:Y:S02]  /*1200*/  LOP3.LUT R40, R40, 0x64006400, RZ, 0xfc, !PT ;  /* 0x6400640028287812 */ /* 0x000fe400078efcff */
[----:B------:R-:W-:Y:S01]  /*1210*/  LOP3.LUT R42, R42, 0x64006400, RZ, 0xfc, !PT ;  /* 0x640064002a2a7812 */ /* 0x000fe200078efcff */
[----:B------:R-:W-:Y:S01]  /*1220*/  HFMA2 R38, R38, 0.25, 0.25, R41.H0_H0 ;  /* 0x3400340026267831 */ /* 0x000fe20000040029 */
[C---:B------:R-:W-:Y:S01]  /*1230*/  LOP3.LUT R23, R22.reuse, 0x300030, RZ, 0xc0, !PT ;  /* 0x0030003016177812 */ /* 0x040fe200078ec0ff */
[----:B------:R-:W-:Y:S01]  /*1240*/  HFMA2 R37, R40, 0.015625, 0.015625, R37.H0_H0 ;  /* 0x2400240028257831 */ /* 0x000fe20000040025 */
[----:B------:R-:W-:Y:S01]  /*1250*/  LOP3.LUT R22, R22, 0xc000c0, RZ, 0xc0, !PT ;  /* 0x00c000c016167812 */ /* 0x000fe200078ec0ff */
[----:B------:R-:W-:Y:S01]  /*1260*/  HFMA2 R39, R42, 0.25, 0.25, R41.H0_H0 ;  /* 0x340034002a277831 */ /* 0x000fe20000040029 */
[----:B------:R-:W-:-:S02]  /*1270*/  LOP3.LUT R40, R21, 0x64006400, RZ, 0xfc, !PT ;  /* 0x6400640015287812 */ /* 0x000fc400078efcff */
[----:B------:R-:W-:Y:S02]  /*1280*/  LOP3.LUT R46, R23, 0x64006400, RZ, 0xfc, !PT ;  /* 0x64006400172e7812 */ /* 0x000fe400078efcff */
[----:B------:R-:W-:Y:S01]  /*1290*/  LOP3.LUT R42, R20, 0x64006400, RZ, 0xfc, !PT ;  /* 0x64006400142a7812 */ /* 0x000fe200078efcff */
[--C-:B------:R-:W-:Y:S01]  /*12a0*/  HFMA2 R40, R40, 0.0625, 0.0625, R41.reuse.H1_H1 ;  /* 0x2c002c0028287831 */ /* 0x100fe20000060029 */
[----:B------:R-:W-:Y:S01]  /*12b0*/  LOP3.LUT R48, R22, 0x64006400, RZ, 0xfc, !PT ;  /* 0x6400640016307812 */ /* 0x000fe200078efcff */
[----:B------:R-:W-:Y:S01]  /*12c0*/  HFMA2 R41, R46, 0.0625, 0.0625, R41.H1_H1 ;  /* 0x2c002c002e297831 */ /* 0x000fe20000060029 */
[----:B------:R-:W1:Y:S01]  /*12d0*/  LDS.128 R20, [UR4+0x10] ;  /* 0x00001004ff147984 */ /* 0x000e620008000c00 */
[----:B------:R-:W-:Y:S01]  /*12e0*/  LOP3.LUT R47, R18, 0x64006400, RZ, 0xfc, !PT ;  /* 0x64006400122f7812 */ /* 0x000fe200078efcff */
[--C-:B------:R-:W-:Y:S01]  /*12f0*/  HFMA2 R42, R42, 0.015625, 0.015625, R43.reuse.H0_H0 ;  /* 0x240024002a2a7831 */ /* 0x100fe2000004002b */
[C---:B------:R-:W-:Y:S01]  /*1300*/  LOP3.LUT R45, R44.reuse, 0xc000c, RZ, 0xc0, !PT ;  /* 0x000c000c2c2d7812 */ /* 0x040fe200078ec0ff */
[----:B------:R-:W-:Y:S01]  /*1310*/  HFMA2 R43, R48, 0.015625, 0.015625, R43.H0_H0 ;  /* 0x24002400302b7831 */ /* 0x000fe2000004002b */
[----:B------:R-:W-:Y:S01]  /*1320*/  LOP3.LUT R18, R44, 0x300030, RZ, 0xc0, !PT ;  /* 0x003000302c127812 */ /* 0x000fe200078ec0ff */
[----:B------:R-:W-:Y:S01]  /*1330*/  HFMA2 R46, R47, 0.0625, 0.0625, R16.H1_H1 ;  /* 0x2c002c002f2e7831 */ /* 0x000fe20000060010 */
[----:B------:R-:W-:-:S02]  /*1340*/  LOP3.LUT R48, R19, 0x64006400, RZ, 0xfc, !PT ;  /* 0x6400640013307812 */ /* 0x000fc400078efcff */
[----:B------:R-:W-:Y:S02]  /*1350*/  LOP3.LUT R17, R17, 0x64006400, RZ, 0xfc, !PT ;  /* 0x6400640011117812 */ /* 0x000fe400078efcff */
[----:B------:R-:W-:Y:S01]  /*1360*/  LOP3.LUT R44, R44, 0xc000c0, RZ, 0xc0, !PT ;  /* 0x00c000c02c2c7812 */ /* 0x000fe200078ec0ff */
[----:B------:R-:W-:Y:S01]  /*1370*/  HFMA2 R48, R48, 0.015625, 0.015625, R49.H0_H0 ;  /* 0x2400240030307831 */ /* 0x000fe20000040031 */
[----:B------:R-:W-:Y:S02]  /*1380*/  LOP3.LUT R45, R45, 0x64006400, RZ, 0xfc, !PT ;  /* 0x640064002d2d7812 */ /* 0x000fe400078efcff */
[----:B------:R-:W-:Y:S02]  /*1390*/  LOP3.LUT R19, R18, 0x64006400, RZ, 0xfc, !PT ;  /* 0x6400640012137812 */ /* 0x000fe400078efcff */
[----:B------:R-:W-:Y:S01]  /*13a0*/  LOP3.LUT R18, R44, 0x64006400, RZ, 0xfc, !PT ;  /* 0x640064002c127812 */ /* 0x000fe200078efcff */
[--C-:B------:R-:W-:Y:S01]  /*13b0*/  HFMA2 R44, R17, 0.25, 0.25, R16.reuse.H0_H0 ;  /* 0x34003400112c7831 */ /* 0x100fe20000040010 */
[----:B------:R-:W-:Y:S01]  /*13c0*/  IADD3 R64, R64, 0x10, RZ ;  /* 0x0000001040407810 */ /* 0x000fe20007ffe0ff */
[--C-:B------:R-:W-:Y:S01]  /*13d0*/  HFMA2 R45, R45, 0.25, 0.25, R16.reuse.H0_H0 ;  /* 0x340034002d2d7831 */ /* 0x100fe20000040010 */
[----:B------:R-:W-:Y:S01]  /*13e0*/  IADD3 R60, R60, 0x10, RZ ;  /* 0x000000103c3c7810 */ /* 0x000fe20007ffe0ff */
[----:B------:R-:W-:Y:S01]  /*13f0*/  HFMA2 R47, R19, 0.0625, 0.0625, R16.H1_H1 ;  /* 0x2c002c00132f7831 */ /* 0x000fe20000060010 */
[-C--:B0-----:R-:W-:Y:S01]  /*1400*/  HFMA2.MMA R16, R6, R24.reuse, RZ ;  /* 0x0000001806107235 */ /* 0x081fe200000000ff */
[-C--:B------:R-:W-:Y:S01]  /*1410*/  HFMA2 R17, R8, R24.reuse, RZ.H0_H0 ;  /* 0x0000001808117231 */ /* 0x080fe200000400ff */
[----:B------:R-:W-:Y:S01]  /*1420*/  HFMA2.MMA R19, R10, R24, RZ ;  /* 0x000000180a137235 */ /* 0x000fe200000000ff */
[----:B------:R-:W-:Y:S01]  /*1430*/  HFMA2 R24, R12, R24, RZ.H0_H0 ;  /* 0x000000180c187231 */ /* 0x000fe200000400ff */
[----:B------:R-:W-:Y:S01]  /*1440*/  ISETP.GE.AND P0, PT, R64, UR5, PT ;  /* 0x0000000540007c0c */ /* 0x000fe2000bf06270 */
[-C--:B------:R-:W-:Y:S01]  /*1450*/  HFMA2 R17, R32, R25.reuse, R17 ;  /* 0x0000001920117231 */ /* 0x080fe20000000011 */
[-C--:B------:R-:W-:Y:S01]  /*1460*/  HFMA2.MMA R16, R14, R25.reuse, R16 ;  /* 0x000000190e107235 */ /* 0x080fe20000000010 */
[----:B------:R-:W-:Y:S01]  /*1470*/  HFMA2 R69, R44, R25, R24 ;  /* 0x000000192c457231 */ /* 0x000fe20000000018 */
[----:B------:R-:W-:Y:S01]  /*1480*/  HFMA2.MMA R68, R38, R25, R19 ;  /* 0x0000001926447235 */ /* 0x000fe20000000013 */
[----:B------:R-:W-:-:S02]  /*1490*/  HFMA2 R49, R18, 0.015625, 0.015625, R49.H0_H0 ;  /* 0x2400240012317831 */ /* 0x000fc40000040031 */
[-C--:B------:R-:W-:Y:S01]  /*14a0*/  HFMA2 R25, R34, R26.reuse, R17 ;  /* 0x0000001a22197231 */ /* 0x080fe20000000011 */
[-C--:B------:R-:W-:Y:S02]  /*14b0*/  HFMA2.MMA R24, R28, R26.reuse, R16 ;  /* 0x0000001a1c187235 */ /* 0x080fe40000000010 */
[----:B------:R-:W-:Y:S01]  /*14c0*/  HFMA2.MMA R68, R40, R26, R68 ;  /* 0x0000001a28447235 */ /* 0x000fe20000000044 */
[----:B------:R-:W-:Y:S01]  /*14d0*/  HFMA2 R26, R46, R26, R69 ;  /* 0x0000001a2e1a7231 */ /* 0x000fe20000000045 */
[----:B------:R-:W0:Y:S01]  /*14e0*/  LDS.128 R16, [UR4+0x100] ;  /* 0x00010004ff107984 */ /* 0x000e220008000c00 */
[-C--:B------:R-:W-:Y:S01]  /*14f0*/  HFMA2 R25, R36, R27.reuse, R25 ;  /* 0x0000001b24197231 */ /* 0x080fe20000000019 */
[-C--:B------:R-:W-:Y:S01]  /*1500*/  HFMA2.MMA R24, R30, R27.reuse, R24 ;  /* 0x0000001b1e187235 */ /* 0x080fe20000000018 */
[----:B------:R-:W-:Y:S01]  /*1510*/  HFMA2 R26, R48, R27, R26 ;  /* 0x0000001b301a7231 */ /* 0x000fe2000000001a */
        /* <DEDUP_REMOVED lines=11> */
[-C--:B------:R-:W-:Y:S01]  /*15d0*/  HFMA2 R68, R37, R23.reuse, R68 ;  /* 0x0000001725447231 */ /* 0x080fe20000000044 */
[----:B------:R-:W1:Y:S01]  /*15e0*/  LDS.128 R24, [UR4+0x110] ;  /* 0x00011004ff187984 */ /* 0x000e620008000c00 */
[----:B------:R-:W-:Y:S01]  /*15f0*/  HFMA2 R70, R49, R23, R70 ;  /* 0x0000001731467231 */ /* 0x000fe20000000046 */
[----:B------:R-:W-:-:S02]  /*1600*/  HFMA2.MMA R20, R29, R22, R20 ;  /* 0x000000161d147235 */ /* 0x000fc40000000014 */
[----:B------:R-:W-:-:S04]  /*1610*/  HFMA2.MMA R69, R41, R22, R69 ;  /* 0x0000001629457235 */ /* 0x000fc80000000045 */
[-C--:B------:R-:W-:Y:S02]  /*1620*/  HFMA2.MMA R20, R31, R23.reuse, R20 ;  /* 0x000000171f147235 */ /* 0x080fe40000000014 */
[----:B------:R-:W-:-:S08]  /*1630*/  HFMA2.MMA R69, R43, R23, R69 ;  /* 0x000000172b457235 */ /* 0x000fd00000000045 */
[C-C-:B------:R-:W-:Y:S02]  /*1640*/  PRMT R21, R20.reuse, 0x5410, R68.reuse ;  /* 0x0000541014157816 */ /* 0x140fe40000000044 */
[----:B------:R-:W-:Y:S01]  /*1650*/  PRMT R68, R20, 0x7632, R68 ;  /* 0x0000763214447816 */ /* 0x000fe20000000044 */
[-C--:B0-----:R-:W-:Y:S01]  /*1660*/  HFMA2.MMA R20, R6, R16.reuse, RZ ;  /* 0x0000001006147235 */ /* 0x081fe200000000ff */
[C-C-:B------:R-:W-:Y:S01]  /*1670*/  PRMT R71, R69.reuse, 0x5410, R70.reuse ;  /* 0x0000541045477816 */ /* 0x140fe20000000046 */
[----:B------:R-:W-:Y:S02]  /*1680*/  HFMA2.MMA R22, R10, R16, RZ ;  /* 0x000000100a167235 */ /* 0x000fe400000000ff */
[----:B------:R-:W-:Y:S01]  /*1690*/  HADD2 R68, R21, R68 ;  /* 0x0000004415447230 */ /* 0x000fe20000000000 */
[----:B------:R-:W-:Y:S01]  /*16a0*/  PRMT R70, R69, 0x7632, R70 ;  /* 0x0000763245467816 */ /* 0x000fe20000000046 */
[-C--:B------:R-:W-:Y:S01]  /*16b0*/  HFMA2 R21, R8, R16.reuse, RZ.H0_H0 ;  /* 0x0000001008157231 */ /* 0x080fe200000400ff */
[-C--:B------:R-:W-:Y:S01]  /*16c0*/  HFMA2.MMA R20, R14, R17.reuse, R20 ;  /* 0x000000110e147235 */ /* 0x080fe20000000014 */
[----:B------:R-:W-:Y:S01]  /*16d0*/  HFMA2 R16, R12, R16, RZ.H0_H0 ;  /* 0x000000100c107231 */ /* 0x000fe200000400ff */
        /* <DEDUP_REMOVED lines=12> */
[-C--:B-1----:R-:W-:Y:S01]  /*17a0*/  HFMA2 R21, R9, R24.reuse, R21 ;  /* 0x0000001809157231 */ /* 0x082fe20000000015 */
[----:B------:R-:W0:Y:S01]  /*17b0*/  LDS.128 R16, [UR4+0x200] ;  /* 0x00020004ff107984 */ /* 0x000e220008000c00 */
        /* <DEDUP_REMOVED lines=9> */
[----:B------:R-:W-:Y:S02]  /*1850*/  HFMA2 R25, R37, R27, R21 ;  /* 0x0000001b25197231 */ /* 0x000fe40000000015 */
[----:B------:R-:W-:Y:S01]  /*1860*/  HADD2 R69, R71, R70 ;  /* 0x0000004647457230 */ /* 0x000fe20000000000 */
[-C--:B------:R-:W-:Y:S02]  /*1870*/  HFMA2.MMA R20, R29, R26.reuse, R20 ;  /* 0x0000001a1d147235 */ /* 0x080fe40000000014 */
[----:B------:R-:W-:-:S03]  /*1880*/  HFMA2.MMA R22, R41, R26, R22 ;  /* 0x0000001a29167235 */ /* 0x000fc60000000016 */
[----:B------:R-:W-:Y:S01]  /*1890*/  HFMA2.MMA R53, R69, R67, R53 ;  /* 0x0000004345357235 */ /* 0x000fe20000000035 */
[----:B------:R-:W-:Y:S01]  /*18a0*/  IMAD.MOV.U32 R69, RZ, RZ, 0x4 ;  /* 0x00000004ff457424 */ /* 0x000fe200078e00ff */
[-C--:B------:R-:W-:Y:S02]  /*18b0*/  HFMA2.MMA R24, R31, R27.reuse, R20 ;  /* 0x0000001b1f187235 */ /* 0x080fe40000000014 */
[----:B------:R-:W-:Y:S01]  /*18c0*/  HFMA2.MMA R26, R43, R27, R22 ;  /* 0x0000001b2b1a7235 */ /* 0x000fe20000000016 */
[----:B------:R-:W-:Y:S01]  /*18d0*/  HFMA2 R27, R49, R27, R23 ;  /* 0x0000001b311b7231 */ /* 0x000fe20000000017 */
[----:B------:R-:W-:Y:S01]  /*18e0*/  IMAD.WIDE R72, R69, c[0x0][0x18c], R72 ;  /* 0x0000630045487a25 */ /* 0x000fe200078e0248 */
[----:B------:R-:W1:Y:S05]  /*18f0*/  LDS.128 R20, [UR4+0x210] ;  /* 0x00021004ff147984 */ /* 0x000e6a0008000c00 */
[----:B------:R-:W-:-:S02]  /*1900*/  PRMT R70, R24, 0x5410, R25 ;  /* 0x0000541018467816 */ /* 0x000fc40000000019 */
[----:B------:R-:W-:-:S06]  /*1910*/  PRMT R25, R24, 0x7632, R25 ;  /* 0x0000763218197816 */ /* 0x000fcc0000000019 */
[----:B------:R-:W-:Y:S01]  /*1920*/  HFMA2.MMA R24, R70, 1, 1, R25 ;  /* 0x3c003c0046187835 */ /* 0x000fe20000000019 */
[C-C-:B------:R-:W-:Y:S01]  /*1930*/  PRMT R70, R26.reuse, 0x5410, R27.reuse ;  /* 0x000054101a467816 */ /* 0x140fe2000000001b */
[----:B0-----:R-:W-:Y:S01]  /*1940*/  HFMA2 R25, R8, R16, RZ.H0_H0 ;  /* 0x0000001008197231 */ /* 0x001fe200000400ff */
[----:B------:R-:W-:Y:S01]  /*1950*/  PRMT R27, R26, 0x7632, R27 ;  /* 0x000076321a1b7816 */ /* 0x000fe2000000001b */
[-C--:B------:R-:W-:Y:S02]  /*1960*/  HFMA2.MMA R26, R10, R16.reuse, RZ ;  /* 0x000000100a1a7235 */ /* 0x080fe400000000ff */
[----:B------:R-:W-:Y:S02]  /*1970*/  HFMA2 R25, R32, R17, R25 ;  /* 0x0000001120197231 */ /* 0x000fe40000000019 */
[----:B------:R-:W-:Y:S02]  /*1980*/  HADD2 R70, R70, R27 ;  /* 0x0000001b46467230 */ /* 0x000fe40000000000 */
[----:B------:R-:W-:Y:S01]  /*1990*/  HFMA2 R52, R24, R66, R52 ;  /* 0x0000004218347231 */ /* 0x000fe20000000034 */
[----:B------:R-:W-:Y:S01]  /*19a0*/  HFMA2.MMA R24, R6, R16, RZ ;  /* 0x0000001006187235 */ /* 0x000fe200000000ff */
[----:B------:R-:W-:Y:S01]  /*19b0*/  HFMA2 R16, R12, R16, RZ.H0_H0 ;  /* 0x000000100c107231 */ /* 0x000fe200000400ff */
[----:B------:R-:W-:Y:S01]  /*19c0*/  HFMA2.MMA R26, R38, R17, R26 ;  /* 0x00000011261a7235 */ /* 0x000fe2000000001a */
[----:B------:R-:W-:-:S02]  /*19d0*/  HFMA2 R25, R34, R18, R25 ;  /* 0x0000001222197231 */ /* 0x000fc40000000019 */
[----:B------:R-:W-:Y:S01]  /*19e0*/  HFMA2 R16, R44, R17, R16 ;  /* 0x000000112c107231 */ /* 0x000fe20000000010 */
[----:B------:R-:W-:Y:S01]  /*19f0*/  HFMA2.MMA R24, R14, R17, R24 ;  /* 0x000000110e187235 */ /* 0x000fe20000000018 */
[----:B------:R-:W-:Y:S01]  /*1a00*/  HFMA2 R25, R36, R19, R25 ;  /* 0x0000001324197231 */ /* 0x000fe20000000019 */
[-C--:B------:R-:W-:Y:S01]  /*1a10*/  HFMA2.MMA R26, R40, R18.reuse, R26 ;  /* 0x00000012281a7235 */ /* 0x080fe2000000001a */
[----:B------:R-:W-:Y:S02]  /*1a20*/  HFMA2 R16, R46, R18, R16 ;  /* 0x000000122e107231 */ /* 0x000fe40000000010 */
[----:B------:R-:W-:Y:S01]  /*1a30*/  HFMA2 R51, R70, R67, R51 ;  /* 0x0000004346337231 */ /* 0x000fe20000000033 */
[----:B------:R-:W-:Y:S01]  /*1a40*/  HFMA2.MMA R24, R28, R18, R24 ;  /* 0x000000121c187235 */ /* 0x000fe20000000018 */
[----:B------:R-:W-:Y:S01]  /*1a50*/  HFMA2 R16, R48, R19, R16 ;  /* 0x0000001330107231 */ /* 0x000fe20000000010 */
[----:B------:R-:W-:Y:S01]  /*1a60*/  HFMA2.MMA R26, R42, R19, R26 ;  /* 0x000000132a1a7235 */ /* 0x000fe2000000001a */
[----:B-1----:R-:W-:-:S03]  /*1a70*/  HFMA2 R25, R9, R20, R25 ;  /* 0x0000001409197231 */ /* 0x002fc60000000019 */
[----:B------:R-:W-:Y:S02]  /*1a80*/  HFMA2.MMA R24, R30, R19, R24 ;  /* 0x000000131e187235 */ /* 0x000fe40000000018 */
[----:B------:R-:W-:Y:S01]  /*1a90*/  HFMA2.MMA R26, R11, R20, R26 ;  /* 0x000000140b1a7235 */ /* 0x000fe2000000001a */
[----:B------:R-:W-:-:S03]  /*1aa0*/  HFMA2 R25, R33, R21, R25 ;  /* 0x0000001521197231 */ /* 0x000fc60000000019 */
[----:B------:R-:W-:Y:S01]  /*1ab0*/  HFMA2.MMA R24, R7, R20, R24 ;  /* 0x0000001407187235 */ /* 0x000fe20000000018 */
[----:B------:R-:W-:Y:S01]  /*1ac0*/  HFMA2 R20, R13, R20, R16 ;  /* 0x000000140d147231 */ /* 0x000fe20000000010 */
[-C--:B------:R-:W-:Y:S01]  /*1ad0*/  HFMA2.MMA R26, R39, R21.reuse, R26 ;  /* 0x00000015271a7235 */ /* 0x080fe2000000001a */
[----:B------:R-:W0:Y:S02]  /*1ae0*/  LDS.128 R16, [UR4+0x300] ;  /* 0x00030004ff107984 */ /* 0x000e240008000c00 */
[----:B------:R-:W-:Y:S01]  /*1af0*/  HFMA2 R27, R45, R21, R20 ;  /* 0x000000152d1b7231 */ /* 0x000fe20000000014 */
[----:B------:R-:W-:Y:S01]  /*1b00*/  HFMA2.MMA R24, R15, R21, R24 ;  /* 0x000000150f187235 */ /* 0x000fe20000000018 */
[----:B------:R-:W-:Y:S01]  /*1b10*/  HFMA2 R21, R35, R22, R25 ;  /* 0x0000001623157231 */ /* 0x000fe20000000019 */
[----:B------:R-:W-:-:S03]  /*1b20*/  HFMA2.MMA R68, R41, R22, R26 ;  /* 0x0000001629447235 */ /* 0x000fc6000000001a */
[-C--:B------:R-:W-:Y:S01]  /*1b30*/  HFMA2 R21, R37, R23.reuse, R21 ;  /* 0x0000001725157231 */ /* 0x080fe20000000015 */
[----:B------:R-:W-:Y:S01]  /*1b40*/  HFMA2.MMA R20, R29, R22, R24 ;  /* 0x000000161d147235 */ /* 0x000fe20000000018 */
[----:B------:R-:W-:Y:S01]  /*1b50*/  HFMA2 R22, R47, R22, R27 ;  /* 0x000000162f167231 */ /* 0x000fe2000000001b */
[-C--:B------:R-:W-:Y:S02]  /*1b60*/  HFMA2.MMA R68, R43, R23.reuse, R68 ;  /* 0x000000172b447235 */ /* 0x080fe40000000044 */
[----:B------:R-:W1:Y:S01]  /*1b70*/  LDS.128 R24, [UR4+0x310] ;  /* 0x00031004ff187984 */ /* 0x000e620008000c00 */
[----:B------:R-:W-:Y:S01]  /*1b80*/  HFMA2 R22, R49, R23, R22 ;  /* 0x0000001731167231 */ /* 0x000fe20000000016 */
[----:B------:R-:W-:-:S10]  /*1b90*/  HFMA2.MMA R20, R31, R23, R20 ;  /* 0x000000171f147235 */ /* 0x000fd40000000014 */
[C-C-:B------:R-:W-:Y:S02]  /*1ba0*/  PRMT R23, R20.reuse, 0x5410, R21.reuse ;  /* 0x0000541014177816 */ /* 0x140fe40000000015 */
[----:B------:R-:W-:-:S05]  /*1bb0*/  PRMT R21, R20, 0x7632, R21 ;  /* 0x0000763214157816 */ /* 0x000fca0000000015 */
[----:B------:R-:W-:Y:S01]  /*1bc0*/  HADD2 R20, R23, R21 ;  /* 0x0000001517147230 */ /* 0x000fe20000000000 */
[C-C-:B------:R-:W-:Y:S02]  /*1bd0*/  PRMT R21, R68.reuse, 0x5410, R22.reuse ;  /* 0x0000541044157816 */ /* 0x140fe40000000016 */
[----:B------:R-:W-:-:S03]  /*1be0*/  PRMT R22, R68, 0x7632, R22 ;  /* 0x0000763244167816 */ /* 0x000fc60000000016 */
[----:B------:R-:W-:Y:S01]  /*1bf0*/  HFMA2.MMA R50, R20, R66, R50 ;  /* 0x0000004214327235 */ /* 0x000fe20000000032 */
[-C--:B0-----:R-:W-:Y:S02]  /*1c00*/  HFMA2 R20, R6, R16.reuse, RZ.H0_H0 ;  /* 0x0000001006147231 */ /* 0x081fe400000400ff */
[----:B------:R-:W-:Y:S01]  /*1c10*/  HFMA2.MMA R68, R21, 1, 1, R22 ;  /* 0x3c003c0015447835 */ /* 0x000fe20000000016 */
[----:B------:R-:W-:Y:S01]  /*1c20*/  HFMA2 R22, R10, R16, RZ.H0_H0 ;  /* 0x000000100a167231 */ /* 0x000fe200000400ff */
[-C--:B------:R-:W-:Y:S01]  /*1c30*/  HFMA2.MMA R21, R8, R16.reuse, RZ ;  /* 0x0000001008157235 */ /* 0x080fe200000000ff */
[-C--:B------:R-:W-:Y:S01]  /*1c40*/  HFMA2 R20, R14, R17.reuse, R20 ;  /* 0x000000110e147231 */ /* 0x080fe20000000014 */
[----:B------:R-:W-:Y:S01]  /*1c50*/  HFMA2.MMA R16, R12, R16, RZ ;  /* 0x000000100c107235 */ /* 0x000fe200000000ff */
        /* <DEDUP_REMOVED lines=8> */
[-C--:B-1----:R-:W-:Y:S01]  /*1ce0*/  HFMA2 R20, R7, R24.reuse, R20 ;  /* 0x0000001807147231 */ /* 0x082fe20000000014 */
[----:B------:R-:W-:Y:S01]  /*1cf0*/  HFMA2.MMA R23, R46, R18, R23 ;  /* 0x000000122e177235 */ /* 0x000fe20000000017 */
[----:B------:R-:W-:Y:S02]  /*1d00*/  HFMA2 R22, R11, R24, R22 ;  /* 0x000000180b167231 */ /* 0x000fe40000000016 */
[-C--:B------:R-:W-:Y:S01]  /*1d10*/  HFMA2 R20, R15, R25.reuse, R20 ;  /* 0x000000190f147231 */ /* 0x080fe20000000014 */
        /* <DEDUP_REMOVED lines=9> */
[----:B------:R-:W-:-:S03]  /*1db0*/  HFMA2 R24, R31, R27, R20 ;  /* 0x0000001b1f187231 */ /* 0x000fc60000000014 */
[-C--:B------:R-:W-:Y:S02]  /*1dc0*/  HFMA2.MMA R21, R33, R25.reuse, R21 ;  /* 0x0000001921157235 */ /* 0x080fe40000000015 */
[----:B------:R-:W-:-:S04]  /*1dd0*/  HFMA2.MMA R23, R45, R25, R23 ;  /* 0x000000192d177235 */ /* 0x000fc80000000017 */
[-C--:B------:R-:W-:Y:S02]  /*1de0*/  HFMA2.MMA R21, R35, R26.reuse, R21 ;  /* 0x0000001a23157235 */ /* 0x080fe40000000015 */
[----:B------:R-:W-:Y:S01]  /*1df0*/  HFMA2.MMA R23, R47, R26, R23 ;  /* 0x0000001a2f177235 */ /* 0x000fe20000000017 */
[----:B------:R-:W-:-:S03]  /*1e00*/  HFMA2 R26, R43, R27, R22 ;  /* 0x0000001b2b1a7231 */ /* 0x000fc60000000016 */
[-C--:B------:R-:W-:Y:S02]  /*1e10*/  HFMA2.MMA R25, R37, R27.reuse, R21 ;  /* 0x0000001b25197235 */ /* 0x080fe40000000015 */
[----:B------:R-:W-:-:S04]  /*1e20*/  HFMA2.MMA R27, R49, R27, R23 ;  /* 0x0000001b311b7235 */ /* 0x000fc80000000017 */
[----:B------:R-:W1:Y:S01]  /*1e30*/  LDS.128 R20, [UR4+0x410] ;  /* 0x00041004ff147984 */ /* 0x000e620008000c00 */
[----:B------:R-:W-:-:S03]  /*1e40*/  UIADD3 UR4, UR4, 0x20, URZ ;  /* 0x0000002004047890 */ /* 0x000fc6000fffe03f */
[C-C-:B------:R-:W-:Y:S02]  /*1e50*/  PRMT R68, R24.reuse, 0x5410, R25.reuse ;  /* 0x0000541018447816 */ /* 0x140fe40000000019 */
[----:B------:R-:W-:-:S05]  /*1e60*/  PRMT R25, R24, 0x7632, R25 ;  /* 0x0000763218197816 */ /* 0x000fca0000000019 */
[----:B------:R-:W-:Y:S01]  /*1e70*/  HADD2 R24, R68, R25 ;  /* 0x0000001944187230 */ /* 0x000fe20000000000 */
[C-C-:B------:R-:W-:Y:S01]  /*1e80*/  PRMT R25, R26.reuse, 0x5410, R27.reuse ;  /* 0x000054101a197816 */ /* 0x140fe2000000001b */
[-C--:B0-----:R-:W-:Y:S01]  /*1e90*/  HFMA2.MMA R10, R10, R16.reuse, RZ ;  /* 0x000000100a0a7235 */ /* 0x081fe200000000ff */
[-C--:B------:R-:W-:Y:S01]  /*1ea0*/  HFMA2 R12, R12, R16.reuse, RZ.H0_H0 ;  /* 0x000000100c0c7231 */ /* 0x080fe200000400ff */
[----:B------:R-:W-:Y:S01]  /*1eb0*/  HFMA2.MMA R6, R6, R16, RZ ;  /* 0x0000001006067235 */ /* 0x000fe200000000ff */
[----:B------:R-:W-:Y:S01]  /*1ec0*/  HFMA2 R8, R8, R16, RZ.H0_H0 ;  /* 0x0000001008087231 */ /* 0x000fe200000400ff */
[----:B------:R-:W-:Y:S01]  /*1ed0*/  PRMT R27, R26, 0x7632, R27 ;  /* 0x000076321a1b7816 */ /* 0x000fe2000000001b */
[-C--:B------:R-:W-:Y:S01]  /*1ee0*/  HFMA2 R12, R44, R17.reuse, R12 ;  /* 0x000000112c0c7231 */ /* 0x080fe2000000000c */
[-C--:B------:R-:W-:Y:S01]  /*1ef0*/  HFMA2.MMA R10, R38, R17.reuse, R10 ;  /* 0x00000011260a7235 */ /* 0x080fe2000000000a */
[----:B------:R-:W-:Y:S01]  /*1f00*/  HFMA2 R8, R32, R17, R8 ;  /* 0x0000001120087231 */ /* 0x000fe20000000008 */
[----:B------:R-:W-:Y:S01]  /*1f10*/  HFMA2.MMA R14, R14, R17, R6 ;  /* 0x000000110e0e7235 */ /* 0x000fe20000000006 */
[-C--:B------:R-:W-:Y:S01]  /*1f20*/  HFMA2 R12, R46, R18.reuse, R12 ;  /* 0x000000122e0c7231 */ /* 0x080fe2000000000c */
[----:B------:R-:W-:Y:S01]  /*1f30*/  HFMA2.MMA R25, R25, 1, 1, R27 ;  /* 0x3c003c0019197835 */ /* 0x000fe2000000001b */
[----:B------:R-:W-:Y:S01]  /*1f40*/  HFMA2 R8, R34, R18, R8 ;  /* 0x0000001222087231 */ /* 0x000fe20000000008 */
[-C--:B------:R-:W-:Y:S01]  /*1f50*/  HFMA2.MMA R40, R40, R18.reuse, R10 ;  /* 0x0000001228287235 */ /* 0x080fe2000000000a */
[-C--:B------:R-:W-:Y:S01]  /*1f60*/  HFMA2 R12, R48, R19.reuse, R12 ;  /* 0x00000013300c7231 */ /* 0x080fe2000000000c */
[----:B------:R-:W-:Y:S01]  /*1f70*/  HFMA2.MMA R14, R28, R18, R14 ;  /* 0x000000121c0e7235 */ /* 0x000fe2000000000e */
[----:B------:R-:W-:Y:S01]  /*1f80*/  HFMA2 R8, R36, R19, R8 ;  /* 0x0000001324087231 */ /* 0x000fe20000000008 */
[----:B------:R-:W-:-:S02]  /*1f90*/  HFMA2.MMA R2, R24, R66, R2 ;  /* 0x0000004218027235 */ /* 0x000fc40000000002 */
[-C--:B------:R-:W-:Y:S02]  /*1fa0*/  HFMA2.MMA R40, R42, R19.reuse, R40 ;  /* 0x000000132a287235 */ /* 0x080fe40000000028 */
[----:B------:R-:W-:Y:S01]  /*1fb0*/  HFMA2.MMA R10, R30, R19, R14 ;  /* 0x000000131e0a7235 */ /* 0x000fe2000000000e */
[----:B------:R-:W-:-:S03]  /*1fc0*/  HFMA2 R3, R25, R67, R3 ;  /* 0x0000004319037231 */ /* 0x000fc60000000003 */
        /* <DEDUP_REMOVED lines=10> */
[----:B------:R-:W-:-:S02]  /*2070*/  HFMA2.MMA R40, R41, R22, R40 ;  /* 0x0000001629287235 */ /* 0x000fc40000000028 */
[----:B------:R-:W-:Y:S01]  /*2080*/  HFMA2.MMA R11, R29, R22, R11 ;  /* 0x000000161d0b7235 */ /* 0x000fe2000000000b */
[----:B------:R-:W-:Y:S01]  /*2090*/  HFMA2 R8, R37, R23, R8 ;  /* 0x0000001725087231 */ /* 0x000fe20000000008 */
[----:B------:R-:W-:-:S04]  /*20a0*/  HFMA2.MMA R20, R49, R23, R12 ;  /* 0x0000001731147235 */ /* 0x000fc8000000000c */
        /* <DEDUP_REMOVED lines=12> */
.L_x_1324:
[----:B------:R-:W0:Y:S01]  /*2170*/  S2R R6, SR_CTAID.Y ;  /* 0x0000000000067919 */ /* 0x000e220000002600 */
[----:B------:R-:W-:Y:S02]  /*2180*/  IMAD.MOV.U32 R19, RZ, RZ, 0x2 ;  /* 0x00000002ff137424 */ /* 0x000fe400078e00ff */
[----:B0-----:R-:W-:-:S04]  /*2190*/  IMAD R6, R6, 0x5, RZ ;  /* 0x0000000506067824 */ /* 0x001fc800078e02ff */
        /* <DEDUP_REMOVED lines=8> */
.L_x_1330:
[----:B------:R-:W0:Y:S02]  /*2220*/  LDS R10, [R8] ;  /* 0x00000000080a7984 */ /* 0x000e240000000800 */
[----:B0-----:R-:W-:-:S06]  /*2230*/  HADD2 R11, R10, R54 ;  /* 0x000000360a0b7230 */ /* 0x001fcc0000000000 */
[----:B------:R-:W0:Y:S02]  /*2240*/  ATOMS.CAST.SPIN R11, [R8], R10, R11 ;  /* 0x0000000a080b738d */ /* 0x000e24000180000b */
[----:B0-----:R-:W-:-:S13]  /*2250*/  ISETP.EQ.U32.AND P0, PT, R11, 0x1, PT ;  /* 0x000000010b00780c */ /* 0x001fda0003f02070 */
[----:B------:R-:W-:Y:S05]  /*2260*/  @!P0 BRA `(.L_x_1330) ;  /* 0xffffffb000008947 */ /* 0x000fea000383ffff */
[----:B------:R-:W-:Y:S05]  /*2270*/  BRA `(.L_x_1328) ;  /* 0x0000003000007947 */ /* 0x000fea0003800000 */
.L_x_1329:
[----:B------:R-:W2:Y:S02]  /*2280*/  LD.E R8, [R6.64] ;  /* 0x0000000a06087980 */ /* 0x000ea4000c101900 */
[----:B--2---:R-:W-:-:S05]  /*2290*/  IMAD.IADD R9, R54, 0x1, R8 ;  /* 0x0000000136097824 */ /* 0x004fca00078e0208 */
[----:B------:R0:W-:Y:S02]  /*22a0*/  ST.E [R6.64], R9 ;  /* 0x0000000906007985 */ /* 0x0001e4000c10190a */
.L_x_1328:
[----:B------:R-:W-:Y:S05]  /*22b0*/  BSYNC B0 ;  /* 0x0000000000007941 */ /* 0x000fea0003800000 */
.L_x_1327:
        /* <DEDUP_REMOVED lines=9> */
.L_x_1334:
[----:B------:R-:W1:Y:S02]  /*2350*/  LDS R12, [R8] ;  /* 0x00000000080c7984 */ /* 0x000e640000000800 */
[----:B-1----:R-:W-:-:S10]  /*2360*/  HFMA2.MMA R13, R12, 1, 1, R53 ;  /* 0x3c003c000c0d7835 */ /* 0x002fd40000000035 */
[----:B------:R-:W1:Y:S02]  /*2370*/  ATOMS.CAST.SPIN R13, [R8], R12, R13 ;  /* 0x0000000c080d738d */ /* 0x000e64000180000d */
[----:B-1----:R-:W-:-:S13]  /*2380*/  ISETP.EQ.U32.AND P0, PT, R13, 0x1, PT ;  /* 0x000000010d00780c */ /* 0x002fda0003f02070 */
[----:B------:R-:W-:Y:S05]  /*2390*/  @!P0 BRA `(.L_x_1334) ;  /* 0xffffffb000008947 */ /* 0x000fea000383ffff */
[----:B------:R-:W-:Y:S05]  /*23a0*/  BRA `(.L_x_1332) ;  /* 0x0000003000007947 */ /* 0x000fea0003800000 */
.L_x_1333:
[----:B------:R-:W2:Y:S02]  /*23b0*/  LD.E R8, [R6.64+0x4] ;  /* 0x0000040a06087980 */ /* 0x000ea4000c101900 */
[----:B0-2---:R-:W-:-:S05]  /*23c0*/  IMAD.IADD R9, R53, 0x1, R8 ;  /* 0x0000000135097824 */ /* 0x005fca00078e0208 */
[----:B------:R0:W-:Y:S02]  /*23d0*/  ST.E [R6.64+0x4], R9 ;  /* 0x0000040906007985 */ /* 0x0001e4000c10190a */
.L_x_1332:
[----:B------:R-:W-:Y:S05]  /*23e0*/  BSYNC B0 ;  /* 0x0000000000007941 */ /* 0x000fea0003800000 */
.L_x_1331:
[----:B0-----:R-:W-:-:S05]  /*23f0*/  IMAD.WIDE R8, R19, c[0x0][0x18c], R6 ;  /* 0x0000630013087a25 */ /* 0x001fca00078e0206 */
[----:B------:R-:W2:Y:S01]  /*2400*/  ATOM.E.ADD.F16x2.RN.STRONG.GPU P0, RZ, [R8.64], R52 ;  /* 0x0000003408ff798a */ /* 0x000ea2000810e9ca */
[----:B------:R-:W-:Y:S01]  /*2410*/  BSSY B0, `(.L_x_1335) ;  /* 0x000000e000007945 */ /* 0x000fe20003800000 */
[----:B--2---:R-:W-:Y:S05]  /*2420*/  @P0 BRA `(.L_x_1336) ;  /* 0x000000c000000947 */ /* 0x004fea0003800000 */
[----:B------:R-:W0:Y:S02]  /*2430*/  QSPC.E.S P0, RZ, [R8] ;  /* 0x0000000008ff73aa */ /* 0x000e240000000500 */
[----:B0-----:R-:W-:Y:S05]  /*2440*/  @!P0 BRA `(.L_x_1337) ;  /* 0x0000007000008947 */ /* 0x001fea0003800000 */
[----:B------:R-:W-:-:S05]  /*2450*/  LOP3.LUT R6, R8, 0xffffff, RZ, 0xc0, !PT ;  /* 0x00ffffff08067812 */ /* 0x000fca00078ec0ff */
.L_x_1338:
[----:B------:R-:W0:Y:S02]  /*2460*/  LDS R12, [R6] ;  /* 0x00000000060c7984 */ /* 0x000e240000000800 */
[----:B0-----:R-:W-:-:S06]  /*2470*/  HADD2 R13, R12, R52 ;  /* 0x000000340c0d7230 */ /* 0x001fcc0000000000 */
[----:B------:R-:W0:Y:S02]  /*2480*/  ATOMS.CAST.SPIN R13, [R6], R12, R13 ;  /* 0x0000000c060d738d */ /* 0x000e24000180000d */
[----:B0-----:R-:W-:-:S13]  /*2490*/  ISETP.EQ.U32.AND P0, PT, R13, 0x1, PT ;  /* 0x000000010d00780c */ /* 0x001fda0003f02070 */
[----:B------:R-:W-:Y:S05]  /*24a0*/  @!P0 BRA `(.L_x_1338) ;  /* 0xffffffb000008947 */ /* 0x000fea000383ffff */
[----:B------:R-:W-:Y:S05]  /*24b0*/  BRA `(.L_x_1336) ;  /* 0x0000003000007947 */ /* 0x000fea0003800000 */
.L_x_1337:
[----:B------:R-:W2:Y:S02]  /*24c0*/  LD.E R6, [R8.64] ;  /* 0x0000000a08067980 */ /* 0x000ea4000c101900 */
[----:B--2---:R-:W-:-:S05]  /*24d0*/  IMAD.IADD R7, R52, 0x1, R6 ;  /* 0x0000000134077824 */ /* 0x004fca00078e0206 */
[----:B------:R0:W-:Y:S02]  /*24e0*/  ST.E [R8.64], R7 ;  /* 0x0000000708007985 */ /* 0x0001e4000c10190a */
.L_x_1336:
[----:B------:R-:W-:Y:S05]  /*24f0*/  BSYNC B0 ;  /* 0x0000000000007941 */ /* 0x000fea0003800000 */
.L_x_1335:
[----:B0-----:R-:W-:-:S05]  /*2500*/  IMAD.WIDE R6, R19, c[0x0][0x18c], R10 ;  /* 0x0000630013067a25 */ /* 0x001fca00078e020a */
[----:B------:R-:W2:Y:S01]  /*2510*/  ATOM.E.ADD.F16x2.RN.STRONG.GPU P0, RZ, [R6.64], R51 ;  /* 0x0000003306ff798a */ /* 0x000ea2000810e9ca */
[----:B------:R-:W-:Y:S01]  /*2520*/  BSSY B0, `(.L_x_1339) ;  /* 0x000000e000007945 */ /* 0x000fe20003800000 */
[----:B--2---:R-:W-:Y:S05]  /*2530*/  @P0 BRA `(.L_x_1340) ;  /* 0x000000c000000947 */ /* 0x004fea0003800000 */
[----:B------:R-:W0:Y:S02]  /*2540*/  QSPC.E.S P0, RZ, [R6] ;  /* 0x0000000006ff73aa */ /* 0x000e240000000500 */
[----:B0-----:R-:W-:Y:S05]  /*2550*/  @!P0 BRA `(.L_x_1341) ;  /* 0x0000007000008947 */ /* 0x001fea0003800000 */
[----:B------:R-:W-:-:S05]  /*2560*/  LOP3.LUT R6, R6, 0xffffff, RZ, 0xc0, !PT ;  /* 0x00ffffff06067812 */ /* 0x000fca00078ec0ff */
.L_x_1342:
[----:B------:R-:W0:Y:S02]  /*2570*/  LDS R10, [R6] ;  /* 0x00000000060a7984 */ /* 0x000e240000000800 */
[----:B0-----:R-:W-:-:S10]  /*2580*/  HFMA2.MMA R11, R10, 1, 1, R51 ;  /* 0x3c003c000a0b7835 */ /* 0x001fd40000000033 */
[----:B------:R-:W0:Y:S02]  /*2590*/  ATOMS.CAST.SPIN R11, [R6], R10, R11 ;  /* 0x0000000a060b738d */ /* 0x000e24000180000b */
[----:B0-----:R-:W-:-:S13]  /*25a0*/  ISETP.EQ.U32.AND P0, PT, R11, 0x1, PT ;  /* 0x000000010b00780c */ /* 0x001fda0003f02070 */
[----:B------:R-:W-:Y:S05]  /*25b0*/  @!P0 BRA `(.L_x_1342) ;  /* 0xffffffb000008947 */ /* 0x000fea000383ffff */
[----:B------:R-:W-:Y:S05]  /*25c0*/  BRA `(.L_x_1340) ;  /* 0x0000003000007947 */ /* 0x000fea0003800000 */
.L_x_1341:
[----:B------:R-:W2:Y:S02]  /*25d0*/  LD.E R10, [R6.64] ;  /* 0x0000000a060a7980 */ /* 0x000ea4000c101900 */
[----:B--2---:R-:W-:-:S05]  /*25e0*/  IMAD.IADD R11, R51, 0x1, R10 ;  /* 0x00000001330b7824 */ /* 0x004fca00078e020a */
[----:B------:R0:W-:Y:S02]  /*25f0*/  ST.E [R6.64], R11 ;  /* 0x0000000b06007985 */ /* 0x0001e4000c10190a */
.L_x_1340:
[----:B------:R-:W-:Y:S05]  /*2600*/  BSYNC B0 ;  /* 0x0000000000007941 */ /* 0x000fea0003800000 */
.L_x_1339:
        /* <DEDUP_REMOVED lines=8> */
.L_x_1346:
[----:B------:R-:W0:Y:S02]  /*2690*/  LDS R12, [R6] ;  /* 0x00000000060c7984 */ /* 0x000e240000000800 */
[----:B0-----:R-:W-:-:S06]  /*26a0*/  HADD2 R13, R12, R50 ;  /* 0x000000320c0d7230 */ /* 0x001fcc0000000000 */
[----:B------:R-:W0:Y:S02]  /*26b0*/  ATOMS.CAST.SPIN R13, [R6], R12, R13 ;  /* 0x0000000c060d738d */ /* 0x000e24000180000d */
[----:B0-----:R-:W-:-:S13]  /*26c0*/  ISETP.EQ.U32.AND P0, PT, R13, 0x1, PT ;  /* 0x000000010d00780c */ /* 0x001fda0003f02070 */
[----:B------:R-:W-:Y:S05]  /*26d0*/  @!P0 BRA `(.L_x_1346) ;  /* 0xffffffb000008947 */ /* 0x000fea000383ffff */
[----:B------:R-:W-:Y:S05]  /*26e0*/  BRA `(.L_x_1344) ;  /* 0x0000003000007947 */ /* 0x000fea0003800000 */
.L_x_1345:
[----:B------:R-:W2:Y:S02]  /*26f0*/  LD.E R6, [R10.64] ;  /* 0x0000000a0a067980 */ /* 0x000ea4000c101900 */
[----:B--2---:R-:W-:-:S05]  /*2700*/  IMAD.IADD R7, R50, 0x1, R6 ;  /* 0x0000000132077824 */ /* 0x004fca00078e0206 */
[----:B------:R0:W-:Y:S02]  /*2710*/  ST.E [R10.64], R7 ;  /* 0x000000070a007985 */ /* 0x0001e4000c10190a */
.L_x_1344:
[----:B------:R-:W-:Y:S05]  /*2720*/  BSYNC B0 ;  /* 0x0000000000007941 */ /* 0x000fea0003800000 */
.L_x_1343:
        /* <DEDUP_REMOVED lines=10> */
.L_x_1350:
[----:B------:R-:W0:Y:S02]  /*27d0*/  LDS R12, [R8] ;  /* 0x00000000080c7984 */ /* 0x000e240000000800 */
[----:B0-----:R-:W-:-:S10]  /*27e0*/  HFMA2.MMA R13, R12, 1, 1, R0 ;  /* 0x3c003c000c0d7835 */ /* 0x001fd40000000000 */
[----:B------:R-:W0:Y:S02]  /*27f0*/  ATOMS.CAST.SPIN R13, [R8], R12, R13 ;  /* 0x0000000c080d738d */ /* 0x000e24000180000d */
[----:B0-----:R-:W-:-:S13]  /*2800*/  ISETP.EQ.U32.AND P0, PT, R13, 0x1, PT ;  /* 0x000000010d00780c */ /* 0x001fda0003f02070 */
[----:B------:R-:W-:Y:S05]  /*2810*/  @!P0 BRA `(.L_x_1350) ;  /* 0xffffffb000008947 */ /* 0x000fea000383ffff */
[----:B------:R-:W-:Y:S05]  /*2820*/  BRA `(.L_x_1348) ;  /* 0x0000003000007947 */ /* 0x000fea0003800000 */
.L_x_1349:
[----:B------:R-:W2:Y:S02]  /*2830*/  LD.E R0, [R8.64] ;  /* 0x0000000a08007980 */ /* 0x000ea4000c101900 */
[----:B--2---:R-:W-:-:S05]  /*2840*/  IMAD.IADD R13, R17, 0x1, R0 ;  /* 0x00000001110d7824 */ /* 0x004fca00078e0200 */
[----:B------:R0:W-:Y:S02]  /*2850*/  ST.E [R8.64], R13 ;  /* 0x0000000d08007985 */ /* 0x0001e4000c10190a */
.L_x_1348:
[----:B------:R-:W-:Y:S05]  /*2860*/  BSYNC B0 ;  /* 0x0000000000007941 */ /* 0x000fea0003800000 */
.L_x_1347:
[----:B0-----:R-:W-:-:S05]  /*2870*/  IMAD.WIDE R8, R15, 0x2, R10 ;  /* 0x000000020f087825 */ /* 0x001fca00078e020a */
[----:B------:R-:W2:Y:S01]  /*2880*/  ATOM.E.ADD.F16x2.RN.STRONG.GPU P0, RZ, [R8.64], R2 ;  /* 0x0000000208ff798a */ /* 0x000ea2000810e9ca */
[----:B------:R-:W-:Y:S01]  /*2890*/  BSSY B0, `(.L_x_1351) ;  /* 0x000000e000007945 */ /* 0x000fe20003800000 */
[----:B--2---:R-:W-:Y:S05]  /*28a0*/  @P0 BRA `(.L_x_1352) ;  /* 0x000000c000000947 */ /* 0x004fea0003800000 */
[----:B------:R-:W0:Y:S02]  /*28b0*/  QSPC.E.S P0, RZ, [R8] ;  /* 0x0000000008ff73aa */ /* 0x000e240000000500 */
[----:B0-----:R-:W-:Y:S05]  /*28c0*/  @!P0 BRA `(.L_x_1353) ;  /* 0x0000007000008947 */ /* 0x001fea0003800000 */
[----:B------:R-:W-:-:S05]  /*28d0*/  LOP3.LUT R0, R8, 0xffffff, RZ, 0xc0, !PT ;  /* 0x00ffffff08007812 */ /* 0x000fca00078ec0ff */
.L_x_1354:
[----:B------:R-:W0:Y:S02]  /*28e0*/  LDS R12, [R0] ;  /* 0x00000000000c7984 */ /* 0x000e240000000800 */
[----:B0-----:R-:W-:-:S06]  /*28f0*/  HADD2 R13, R12, R2 ;  /* 0x000000020c0d7230 */ /* 0x001fcc0000000000 */
[----:B------:R-:W0:Y:S02]  /*2900*/  ATOMS.CAST.SPIN R13, [R0], R12, R13 ;  /* 0x0000000c000d738d */ /* 0x000e24000180000d */
[----:B0-----:R-:W-:-:S13]  /*2910*/  ISETP.EQ.U32.AND P0, PT, R13, 0x1, PT ;  /* 0x000000010d00780c */ /* 0x001fda0003f02070 */
[----:B------:R-:W-:Y:S05]  /*2920*/  @!P0 BRA `(.L_x_1354) ;  /* 0xffffffb000008947 */ /* 0x000fea000383ffff */
[----:B------:R-:W-:Y:S05]  /*2930*/  BRA `(.L_x_1352) ;  /* 0x0000003000007947 */ /* 0x000fea0003800000 */
.L_x_1353:
[----:B------:R-:W2:Y:S02]  /*2940*/  LD.E R0, [R8.64] ;  /* 0x0000000a08007980 */ /* 0x000ea4000c101900 */
[----:B--2---:R-:W-:-:S05]  /*2950*/  IMAD.IADD R13, R2, 0x1, R0 ;  /* 0x00000001020d7824 */ /* 0x004fca00078e0200 */
[----:B------:R0:W-:Y:S02]  /*2960*/  ST.E [R8.64], R13 ;  /* 0x0000000d08007985 */ /* 0x0001e4000c10190a */
.L_x_1352:
[----:B------:R-:W-:Y:S05]  /*2970*/  BSYNC B0 ;  /* 0x0000000000007941 */ /* 0x000fea0003800000 */
.L_x_1351:
        /* <DEDUP_REMOVED lines=9> */
.L_x_1358:
[----:B------:R-:W1:Y:S02]  /*2a10*/  LDS R2, [R10] ;  /* 0x000000000a027984 */ /* 0x000e640000000800 */
[----:B-1----:R-:W-:-:S10]  /*2a20*/  HFMA2.MMA R3, R2, 1, 1, R11 ;  /* 0x3c003c0002037835 */ /* 0x002fd4000000000b */
[----:B------:R-:W1:Y:S02]  /*2a30*/  ATOMS.CAST.SPIN R3, [R10], R2, R3 ;  /* 0x000000020a03738d */ /* 0x000e640001800003 */
[----:B-1----:R-:W-:-:S13]  /*2a40*/  ISETP.EQ.U32.AND P0, PT, R3, 0x1, PT ;  /* 0x000000010300780c */ /* 0x002fda0003f02070 */
[----:B------:R-:W-:Y:S05]  /*2a50*/  @!P0 BRA `(.L_x_1358) ;  /* 0xffffffb000008947 */ /* 0x000fea000383ffff */
[----:B------:R-:W-:Y:S05]  /*2a60*/  BRA `(.L_x_1356) ;  /* 0x0000003000007947 */ /* 0x000fea0003800000 */
.L_x_1357:
[----:B------:R-:W2:Y:S02]  /*2a70*/  LD.E R0, [R10.64] ;  /* 0x0000000a0a007980 */ /* 0x000ea4000c101900 */
[----:B--2---:R-:W-:-:S05]  /*2a80*/  IMAD.IADD R3, R3, 0x1, R0 ;  /* 0x0000000103037824 */ /* 0x004fca00078e0200 */
[----:B------:R1:W-:Y:S02]  /*2a90*/  ST.E [R10.64], R3 ;  /* 0x000000030a007985 */ /* 0x0003e4000c10190a */
.L_x_1356:
[----:B------:R-:W-:Y:S05]  /*2aa0*/  BSYNC B0 ;  /* 0x0000000000007941 */ /* 0x000fea0003800000 */
.L_x_1355:
[----:B-1----:R-:W-:-:S05]  /*2ab0*/  IMAD.WIDE R2, R15, 0x2, R8 ;  /* 0x000000020f027825 */ /* 0x002fca00078e0208 */
[----:B------:R-:W2:Y:S01]  /*2ac0*/  ATOM.E.ADD.F16x2.RN.STRONG.GPU P0, RZ, [R2.64], R4 ;  /* 0x0000000402ff798a */ /* 0x000ea2000810e9ca */
[----:B------:R-:W-:Y:S01]  /*2ad0*/  BSSY B0, `(.L_x_1359) ;  /* 0x000000e000007945 */ /* 0x000fe20003800000 */
[----:B--2---:R-:W-:Y:S05]  /*2ae0*/  @P0 BRA `(.L_x_1360) ;  /* 0x000000c000000947 */ /* 0x004fea0003800000 */
[----:B------:R-:W1:Y:S02]  /*2af0*/  QSPC.E.S P0, RZ, [R2] ;  /* 0x0000000002ff73aa */ /* 0x000e640000000500 */
[----:B-1----:R-:W-:Y:S05]  /*2b00*/  @!P0 BRA `(.L_x_1361) ;  /* 0x0000007000008947 */ /* 0x002fea0003800000 */
[----:B------:R-:W-:-:S05]  /*2b10*/  LOP3.LUT R2, R2, 0xffffff, RZ, 0xc0, !PT ;  /* 0x00ffffff02027812 */ /* 0x000fca00078ec0ff */
.L_x_1362:
[----:B------:R-:W1:Y:S02]  /*2b20*/  LDS R10, [R2] ;  /* 0x00000000020a7984 */ /* 0x000e640000000800 */
[----:B-1----:R-:W-:-:S06]  /*2b30*/  HADD2 R11, R10, R4 ;  /* 0x000000040a0b7230 */ /* 0x002fcc0000000000 */
[----:B------:R-:W1:Y:S02]  /*2b40*/  ATOMS.CAST.SPIN R11, [R2], R10, R11 ;  /* 0x0000000a020b738d */ /* 0x000e64000180000b */
[----:B-1----:R-:W-:-:S13]  /*2b50*/  ISETP.EQ.U32.AND P0, PT, R11, 0x1, PT ;  /* 0x000000010b00780c */ /* 0x002fda0003f02070 */
[----:B------:R-:W-:Y:S05]  /*2b60*/  @!P0 BRA `(.L_x_1362) ;  /* 0xffffffb000008947 */ /* 0x000fea000383ffff */
[----:B------:R-:W-:Y:S05]  /*2b70*/  BRA `(.L_x_1360) ;  /* 0x0000003000007947 */ /* 0x000fea0003800000 */
.L_x_1361:
[----:B------:R-:W2:Y:S02]  /*2b80*/  LD.E R0, [R2.64] ;  /* 0x0000000a02007980 */ /* 0x000ea4000c101900 */
[----:B--2---:R-:W-:-:S05]  /*2b90*/  IMAD.IADD R11, R4, 0x1, R0 ;  /* 0x00000001040b7824 */ /* 0x004fca00078e0200 */
[----:B------:R1:W-:Y:S02]  /*2ba0*/  ST.E [R2.64], R11 ;  /* 0x0000000b02007985 */ /* 0x0003e4000c10190a */
.L_x_1360:
[----:B------:R-:W-:Y:S05]  /*2bb0*/  BSYNC B0 ;  /* 0x0000000000007941 */ /* 0x000fea0003800000 */
.L_x_1359:
[----:B-1----:R-:W-:-:S05]  /*2bc0*/  IADD3 R2, P0, R6, R8, RZ ;  /* 0x0000000806027210 */ /* 0x002fca0007f1e0ff */
[----:B------:R-:W-:-:S07]  /*2bd0*/  IMAD.X R3, R7, 0x1, R9, P0 ;  /* 0x0000000107037824 */ /* 0x000fce00000e0609 */
[----:B------:R-:W2:Y:S02]  /*2be0*/  ATOM.E.ADD.F16x2.RN.STRONG.GPU P0, RZ, [R2.64], R5 ;  /* 0x0000000502ff798a */ /* 0x000ea4000810e9ca */
[----:B--2---:R-:W-:Y:S05]  /*2bf0*/  @P0 EXIT ;  /* 0x000000000000094d */ /* 0x004fea0003800000 */
[----:B------:R-:W1:Y:S02]  /*2c00*/  QSPC.E.S P0, RZ, [R2] ;  /* 0x0000000002ff73aa */ /* 0x000e640000000500 */
[----:B-1----:R-:W-:Y:S05]  /*2c10*/  @!P0 BRA `(.L_x_1363) ;  /* 0x0000008000008947 */ /* 0x002fea0003800000 */
[----:B------:R-:W-:Y:S01]  /*2c20*/  LOP3.LUT R2, R2, 0xffffff, RZ, 0xc0, !PT ;  /* 0x00ffffff02027812 */ /* 0x000fe200078ec0ff */
[----:B------:R-:W-:-:S04]  /*2c30*/  IMAD.MOV.U32 R3, RZ, RZ, R5 ;  /* 0x000000ffff037224 */ /* 0x000fc800078e0005 */
.L_x_1364:
[----:B------:R-:W1:Y:S02]  /*2c40*/  LDS R4, [R2] ;  /* 0x0000000002047984 */ /* 0x000e640000000800 */
[----:B-1----:R-:W-:-:S10]  /*2c50*/  HFMA2.MMA R5, R4, 1, 1, R3 ;  /* 0x3c003c0004057835 */ /* 0x002fd40000000003 */
[----:B------:R-:W1:Y:S02]  /*2c60*/  ATOMS.CAST.SPIN R5, [R2], R4, R5 ;  /* 0x000000040205738d */ /* 0x000e640001800005 */
[----:B-1----:R-:W-:-:S13]  /*2c70*/  ISETP.EQ.U32.AND P0, PT, R5, 0x1, PT ;  /* 0x000000010500780c */ /* 0x002fda0003f02070 */
[----:B------:R-:W-:Y:S05]  /*2c80*/  @!P0 BRA `(.L_x_1364) ;  /* 0xffffffb000008947 */ /* 0x000fea000383ffff */
[----:B------:R-:W-:Y:S05]  /*2c90*/  EXIT ;  /* 0x000000000000794d */ /* 0x000fea0003800000 */
.L_x_1363:
[----:B------:R-:W2:Y:S02]  /*2ca0*/  LD.E R0, [R2.64] ;  /* 0x0000000a02007980 */ /* 0x000ea4000c101900 */
[----:B--2---:R-:W-:-:S05]  /*2cb0*/  IMAD.IADD R5, R5, 0x1, R0 ;  /* 0x0000000105057824 */ /* 0x004fca00078e0200 */
[----:B------:R-:W-:Y:S01]  /*2cc0*/  ST.E [R2.64], R5 ;  /* 0x0000000502007985 */ /* 0x000fe2000c10190a */
[----:B------:R-:W-:Y:S05]  /*2cd0*/  EXIT ;  /* 0x000000000000794d */ /* 0x000fea0003800000 */
.L_x_1365:
        /* <DEDUP_REMOVED lines=10> */
.L_x_1827:


//--------------------- .text._ZN4vllm4gptq33gemm_half_q_half_gptq_8bit_kernelILb1ELi4EEEvPK6__halfPKjS6_S4_PS2_iiiibPKi --------------------------
	.section	.text._ZN4vllm4gptq33gemm_half_q_half_gptq_8bit_kernelILb1ELi4EEEvPK6__halfPKjS6_S4_PS2_iiiibPKi,"ax",@progbits
	.sectioninfo	@"SHI_REGISTERS=96"
	.align	128
        .global         _ZN4vllm4gptq33gemm_half_q_half_gptq_8bit_kernelILb1ELi4EEEvPK6__halfPKjS6_S4_PS2_iiiibPKi
        .type           _ZN4vllm4gptq33gemm_half_q_half_gptq_8bit_kernelILb1ELi4EEEvPK6__halfPKjS6_S4_PS2_iiiibPKi,@function
        .size           _ZN4vllm4gptq33gemm_half_q_half_gptq_8bit_kernelILb1ELi4EEEvPK6__halfPKjS6_S4_PS2_iiiibPKi,(.L_x_1828 - _ZN4vllm4gptq33gemm_half_q_half_gptq_8bit_kernelILb1ELi4EEEvPK6__halfPKjS6_S4_PS2_iiiibPKi)
        .other          _ZN4vllm4gptq33gemm_half_q_half_gptq_8bit_kernelILb1ELi4EEEvPK6__halfPKjS6_S4_PS2_iiiibPKi,@"STO_CUDA_ENTRY STV_DEFAULT"
_ZN4vllm4gptq33gemm_half_q_half_gptq_8bit_kernelILb1ELi4EEEvPK6__halfPKjS6_S4_PS2_iiiibPKi:
.text._ZN4vllm4gptq33gemm_half_q_half_gptq_8bit_kernelILb1ELi4EEEvPK6__halfPKjS6_S4_PS2_iiiibPKi:
        /* <DEDUP_REMOVED lines=39> */
[----:B------:R-:W5:Y:S04]  /*0270*/  LDG.E.U16.CONSTANT R9, [R8.64] ;  /* 0x0000000a08097981 */ /* 0x000f68000c1e9500 */
[----:B--2---:R0:W-:Y:S04]  /*0280*/  STS.U16 [R12], R3 ;  /* 0x000000030c007388 */ /* 0x0041e80000000400 */
[----:B---3--:R0:W-:Y:S04]  /*0290*/  STS.U16 [R12+0x100], R5 ;  /* 0x000100050c007388 */ /* 0x0081e80000000400 */
[----:B----4-:R0:W-:Y:S04]  /*02a0*/  STS.U16 [R12+0x200], R7 ;  /* 0x000200070c007388 */ /* 0x0101e80000000400 */
[----:B-----5:R0:W-:Y:S01]  /*02b0*/  STS.U16 [R12+0x300], R9 ;  /* 0x000300090c007388 */ /* 0x0201e20000000400 */
[----:B------:R-:W-:Y:S05]  /*02c0*/  BRA `(.L_x_1367) ;  /* 0x0000010000007947 */ /* 0x000fea0003800000 */
.L_x_1368:
        /* <DEDUP_REMOVED lines=15> */
[----:B-----5:R0:W-:Y:S02]  /*03c0*/  STS.U16 [R12+0x300], R9 ;  /* 0x000300090c007388 */ /* 0x0201e40000000400 */
.L_x_1367:
[----:B------:R-:W-:Y:S05]  /*03d0*/  BSYNC B0 ;  /* 0x0000000000007941 */ /* 0x000fea0003800000 */
.L_x_1366:
[----:B------:R-:W-:-:S13]  /*03e0*/  ISETP.GE.AND P0, PT, R21, c[0x0][0x18c], PT ;  /* 0x0000630015007a0c */ /* 0x000fda0003f06270 */
[----:B------:R-:W-:Y:S05]  /*03f0*/  @P0 EXIT ;  /* 0x000000000000094d */ /* 0x000fea0003800000 */
[----:B0-----:R-:W-:Y:S01]  /*0400*/  IABS R5, c[0x0][0x194] ;  /* 0x0000650000057a13 */ /* 0x001fe20000000000 */
[----:B------:R-:W-:Y:S01]  /*0410*/  ULDC.64 UR8, c[0x0][0x190] ;  /* 0x0000640000087ab9 */ /* 0x000fe20000000a00 */
[----:B------:R-:W-:Y:S01]  /*0420*/  ISETP.GE.AND P3, PT, R42, UR5, PT ;  /* 0x000000052a007c0c */ /* 0x000fe2000bf66270 */
[----:B------:R-:W-:Y:S01]  /*0430*/  ULOP3.LUT UR4, UR8, UR9, URZ, 0x3c, !UPT ;  /* 0x0000000908047292 */ /* 0x000fe2000f8e3c3f */
[----:B------:R-:W0:Y:S01]  /*0440*/  I2F.RP R4, R5 ;  /* 0x0000000500047306 */ /* 0x000e220000209400 */
[----:B------:R-:W-:Y:S02]  /*0450*/  MOV R33, 0x2 ;  /* 0x0000000200217802 */ /* 0x000fe40000000f00 */
[----:B------:R-:W-:Y:S02]  /*0460*/  PRMT R31, RZ, 0x5410, RZ ;  /* 0x00005410ff1f7816 */ /* 0x000fe400000000ff */
        /* <DEDUP_REMOVED lines=64> */
[----:B------:R-:W-:-:S04]  /*0870*/  USHF.L.U32 UR4, UR6, 0x5, URZ ;  /* 0x0000000506047899 */ /* 0x000fc8000800063f */
[----:B------:R-:W-:Y:S02]  /*0880*/  ULOP3.LUT UR4, UR4, 0x3fffffe0, URZ, 0xc0, !UPT ;  /* 0x3fffffe004047892 */ /* 0x000fe4000f8ec03f */
[----:B------:R-:W-:Y:S02]  /*0890*/  ULDC UR6, c[0x0][0x18c] ;  /* 0x0000630000067ab9 */ /* 0x000fe40000000800 */
[----:B------:R-:W-:-:S04]  /*08a0*/  UIMAD UR4, UR4, UR6, URZ ;  /* 0x00000006040472a4 */ /* 0x000fc8000f8e023f */
[----:B------:R-:W-:Y:S02]  /*08b0*/  USHF.R.S32.HI UR6, URZ, 0x1f, UR4 ;  /* 0x0000001f3f067899 */ /* 0x000fe40008011404 */
[C---:B------:R-:W-:Y:S01]  /*08c0*/  IADD3 R49, P0, R21.reuse, UR4, RZ ;  /* 0x0000000415317c10 */ /* 0x040fe2000ff1e0ff */
[----:B------:R-:W-:Y:S01]  /*08d0*/  ULDC.S8 UR4, c[0x0][0x198] ;  /* 0x0000660000047ab9 */ /* 0x000fe20000000200 */
[----:B------:R-:W-:Y:S02]  /*08e0*/  IADD3 R34, R42, R34, RZ ;  /* 0x000000222a227210 */ /* 0x000fe40007ffe0ff */
[----:B------:R-:W-:Y:S02]  /*08f0*/  LEA.HI.X.SX32 R0, R21, UR6, 0x1, P0 ;  /* 0x0000000615007c11 */ /* 0x000fe400080f0eff */
[----:B------:R-:W-:Y:S01]  /*0900*/  LEA R48, P0, R49, c[0x0][0x168], 0x2 ;  /* 0x00005a0031307a11 */ /* 0x000fe200078010ff */
[----:B------:R-:W-:Y:S01]  /*0910*/  UISETP.NE.AND UP0, UPT, UR4, URZ, UPT ;  /* 0x0000003f0400728c */ /* 0x000fe2000bf05270 */
[----:B------:R-:W-:-:S02]  /*0920*/  PRMT R31, RZ, 0x7610, R31 ;  /* 0x00007610ff1f7816 */ /* 0x000fc4000000001f */
[----:B------:R-:W-:Y:S02]  /*0930*/  LEA.HI.X R49, R49, c[0x0][0x16c], R0, 0x2, P0 ;  /* 0x00005b0031317a11 */ /* 0x000fe400000f1400 */
[----:B------:R-:W-:Y:S01]  /*0940*/  MOV R39, R34 ;  /* 0x0000002200277202 */ /* 0x000fe20000000f00 */
[----:B------:R-:W-:Y:S02]  /*0950*/  USEL UR6, URZ, 0x1, UP0 ;  /* 0x000000013f067887 */ /* 0x000fe40008000000 */
[----:B------:R-:W-:Y:S01]  /*0960*/  UMOV UR4, URZ ;  /* 0x0000003f00047c82 */ /* 0x000fe20008000000 */
[--C-:B--2---:R-:W-:Y:S02]  /*0970*/  SHF.R.U32.HI R35, RZ, 0x10, R4.reuse ;  /* 0x00000010ff237819 */ /* 0x104fe40000011604 */
[----:B------:R-:W-:Y:S02]  /*0980*/  SHF.R.U32.HI R36, RZ, 0x8, R4 ;  /* 0x00000008ff247819 */ /* 0x000fe40000011604 */
[----:B---3--:R-:W-:-:S02]  /*0990*/  PRMT R0, R8, 0x5432, R8 ;  /* 0x0000543208007816 */ /* 0x008fc40000000008 */
[----:B------:R-:W-:Y:S02]  /*09a0*/  SHF.R.U32.HI R40, RZ, 0x18, R4 ;  /* 0x00000018ff287819 */ /* 0x000fe40000011604 */
[----:B------:R-:W-:Y:S02]  /*09b0*/  LOP3.LUT R41, R4, 0xff, RZ, 0xc0, !PT ;  /* 0x000000ff04297812 */ /* 0x000fe400078ec0ff */
[----:B------:R-:W-:Y:S02]  /*09c0*/  LOP3.LUT R35, R35, 0xff, RZ, 0xc0, !PT ;  /* 0x000000ff23237812 */ /* 0x000fe400078ec0ff */
[----:B0-----:R-:W-:Y:S02]  /*09d0*/  LOP3.LUT R36, R36, 0xff, RZ, 0xc0, !PT ;  /* 0x000000ff24247812 */ /* 0x001fe400078ec0ff */
.L_x_1370:
[----:B------:R-:W-:Y:S01]  /*09e0*/  ISETP.NE.AND P0, PT, R42, R39, PT ;  /* 0x000000272a00720c */ /* 0x000fe20003f05270 */
[----:B------:R-:W2:Y:S04]  /*09f0*/  LDG.E.128.CONSTANT R8, [R48.64] ;  /* 0x0000000a30087981 */ /* 0x000ea8000c1e9d00 */
[----:B------:R-:W0:Y:S08]  /*0a00*/  LDS.64 R26, [UR4+0x100] ;  /* 0x00010004ff1a7984 */ /* 0x000e300008000a00 */
[----:B------:R-:W-:-:S02]  /*0a10*/  @!P0 IADD3 R38, R38, 0x1, RZ ;  /* 0x0000000126268810 */ /* 0x000fc40007ffe0ff */
[----:B------:R-:W-:-:S03]  /*0a20*/  @!P0 MOV R6, 0x4 ;  /* 0x0000000400068802 */ /* 0x000fc60000000f00 */
[----:B------:R-:W-:-:S05]  /*0a30*/  @!P0 IMAD R4, R38, c[0x0][0x18c], RZ ;  /* 0x0000630026048a24 */ /* 0x000fca00078e02ff */
[----:B------:R-:W-:-:S04]  /*0a40*/  @!P0 SHF.R.S32.HI R5, RZ, 0x1f, R4 ;  /* 0x0000001fff058819 */ /* 0x000fc80000011404 */
[----:B------:R-:W-:-:S04]  /*0a50*/  @!P0 LEA.HI R5, R5, R4, RZ, 0x2 ;  /* 0x0000000405058211 */ /* 0x000fc800078f10ff */
[----:B------:R-:W-:-:S05]  /*0a60*/  @!P0 LEA.HI.SX32 R5, R5, R32, 0x1e ;  /* 0x0000002005058211 */ /* 0x000fca00078ff2ff */
[----:B------:R-:W-:-:S06]  /*0a70*/  @!P0 IMAD.WIDE R6, R5, R6, c[0x0][0x170] ;  /* 0x00005c0005068625 */ /* 0x000fcc00078e0206 */
[----:B------:R2:W3:Y:S01]  /*0a80*/  @!P0 LDG.E.CONSTANT R6, [R6.64] ;  /* 0x0000000a06068981 */ /* 0x0004e2000c1e9900 */
[----:B------:R-:W-:Y:S02]  /*0a90*/  @!P0 MOV R17, 0x2 ;  /* 0x0000000200118802 */ /* 0x000fe40000000f00 */
[----:B------:R-:W-:-:S05]  /*0aa0*/  @!P0 IADD3 R16, R21, R4, RZ ;  /* 0x0000000415108210 */ /* 0x000fca0007ffe0ff */
[----:B------:R-:W-:-:S05]  /*0ab0*/  @!P0 IMAD.WIDE R16, R16, R17, c[0x0][0x178] ;  /* 0x00005e0010108625 */ /* 0x000fca00078e0211 */
[----:B------:R1:W4:Y:S01]  /*0ac0*/  @!P0 LDG.E.CONSTANT R51, [R16.64] ;  /* 0x0000000a10338981 */ /* 0x000322000c1e9900 */
[----:B------:R-:W-:-:S03]  /*0ad0*/  IMAD.WIDE R4, R37, c[0x0][0x18c], R48 ;  /* 0x0000630025047a25 */ /* 0x000fc600078e0230 */
[----:B------:R1:W4:Y:S04]  /*0ae0*/  @!P0 LDG.E.CONSTANT R60, [R16.64+0x4] ;  /* 0x0000040a103c8981 */ /* 0x000328000c1e9900 */
[----:B------:R0:W4:Y:S02]  /*0af0*/  LDG.E.128.CONSTANT R12, [R4.64] ;  /* 0x0000000a040c7981 */ /* 0x000124000c1e9d00 */
[----:B0-----:R-:W-:-:S06]  /*0b00*/  IMAD.WIDE R4, R37, c[0x0][0x18c], R4 ;  /* 0x0000630025047a25 */ /* 0x001fcc00078e0204 */
[----:B------:R-:W-:Y:S01]  /*0b10*/  IMAD.WIDE R76, R37, c[0x0][0x18c], R4 ;  /* 0x00006300254c7a25 */ /* 0x000fe200078e0204 */
[--C-:B------:R-:W-:Y:S02]  /*0b20*/  HADD2.F32 R63, -RZ, R26.reuse.H0_H0 ;  /* 0x2000001aff3f7230 */ /* 0x100fe40000004100 */
[----:B------:R-:W-:Y:S02]  /*0b30*/  HADD2.F32 R54, -RZ, R26.H1_H1 ;  /* 0x3000001aff367230 */ /* 0x000fe40000004100 */
[--C-:B------:R-:W-:Y:S02]  /*0b40*/  HADD2.F32 R26, -RZ, R27.reuse.H0_H0 ;  /* 0x2000001bff1a7230 */ /* 0x100fe40000004100 */
[----:B------:R-:W-:Y:S01]  /*0b50*/  HADD2.F32 R27, -RZ, R27.H1_H1 ;  /* 0x3000001bff1b7230 */ /* 0x000fe20000004100 */
[----:B--2---:R-:W-:Y:S02]  /*0b60*/  LOP3.LUT R7, R11, 0xff, RZ, 0xc0, !PT ;  /* 0x000000ff0b077812 */ /* 0x004fe400078ec0ff */
[----:B---3--:R-:W-:-:S04]  /*0b70*/  @!P0 SHF.R.U32.HI R40, RZ, 0x18, R6 ;  /* 0x00000018ff288819 */ /* 0x008fc80000011606 */
[----:B------:R-:W-:-:S04]  /*0b80*/  IADD3 R44, R40, UR6, RZ ;  /* 0x00000006282c7c10 */ /* 0x000fc8000fffe0ff */
[----:B------:R-:W-:Y:S02]  /*0b90*/  IADD3 R59, R7, -R44, RZ ;  /* 0x8000002c073b7210 */ /* 0x000fe40007ffe0ff */
[----:B------:R-:W-:-:S04]  /*0ba0*/  SHF.R.U32.HI R7, RZ, 0x8, R8 ;  /* 0x00000008ff077819 */ /* 0x000fc80000011608 */
[----:B-1----:R-:W-:Y:S02]  /*0bb0*/  LOP3.LUT R16, R7, 0xff, RZ, 0xc0, !PT ;  /* 0x000000ff07107812 */ /* 0x002fe400078ec0ff */
[----:B------:R-:W-:-:S04]  /*0bc0*/  SHF.R.U32.HI R7, RZ, 0x8, R11 ;  /* 0x00000008ff077819 */ /* 0x000fc8000001160b */
[----:B------:R-:W-:Y:S02]  /*0bd0*/  LOP3.LUT R17, R7, 0xff, RZ, 0xc0, !PT ;  /* 0x000000ff07117812 */ /* 0x000fe400078ec0ff */
[----:B------:R-:W-:-:S04]  /*0be0*/  SHF.R.U32.HI R7, RZ, 0x10, R8 ;  /* 0x00000010ff077819 */ /* 0x000fc80000011608 */
[----:B------:R-:W-:Y:S02]  /*0bf0*/  LOP3.LUT R22, R7, 0xff, RZ, 0xc0, !PT ;  /* 0x000000ff07167812 */ /* 0x000fe400078ec0ff */
[----:B------:R-:W-:-:S04]  /*0c00*/  SHF.R.U32.HI R7, RZ, 0x10, R11 ;  /* 0x00000010ff077819 */ /* 0x000fc8000001160b */
[----:B------:R-:W-:-:S04]  /*0c10*/  LOP3.LUT R7, R7, 0xff, RZ, 0xc0, !PT ;  /* 0x000000ff07077812 */ /* 0x000fc800078ec0ff */
[----:B------:R-:W-:Y:S02]  /*0c20*/  IADD3 R29, -R44, R7, RZ ;  /* 0x000000072c1d7210 */ /* 0x000fe40007ffe1ff */
[----:B------:R-:W-:-:S04]  /*0c30*/  @!P0 SHF.R.U32.HI R7, RZ, 0x8, R6 ;  /* 0x00000008ff078819 */ /* 0x000fc80000011606 */
[----:B------:R-:W-:Y:S02]  /*0c40*/  @!P0 LOP3.LUT R36, R7, 0xff, RZ, 0xc0, !PT ;  /* 0x000000ff07248812 */ /* 0x000fe400078ec0ff */
[----:B------:R-:W-:Y:S02]  /*0c50*/  @!P0 LOP3.LUT R41, R6, 0xff, RZ, 0xc0, !PT ;  /* 0x000000ff06298812 */ /* 0x000fe400078ec0ff */
[----:B------:R-:W-:Y:S02]  /*0c60*/  LOP3.LUT R7, R9, 0xff, RZ, 0xc0, !PT ;  /* 0x000000ff09077812 */ /* 0x000fe400078ec0ff */
[----:B------:R-:W-:Y:S02]  /*0c70*/  IADD3 R46, R36, UR6, RZ ;  /* 0x00000006242e7c10 */ /* 0x000fe4000fffe0ff */
[----:B------:R-:W-:Y:S02]  /*0c80*/  @!P0 SHF.R.U32.HI R6, RZ, 0x10, R6 ;  /* 0x00000010ff068819 */ /* 0x000fe40000011606 */
[----:B------:R-:W-:-:S02]  /*0c90*/  IADD3 R7, R7, -R46, RZ ;  /* 0x8000002e07077210 */ /* 0x000fc40007ffe0ff */
[----:B------:R-:W-:Y:S02]  /*0ca0*/  @!P0 LOP3.LUT R35, R6, 0xff, RZ, 0xc0, !PT ;  /* 0x000000ff06238812 */ /* 0x000fe400078ec0ff */
[----:B------:R-:W-:Y:S01]  /*0cb0*/  SHF.R.U32.HI R6, RZ, 0x10, R9 ;  /* 0x00000010ff067819 */ /* 0x000fe20000011609 */
[----:B------:R0:W-:Y:S01]  /*0cc0*/  I2F.F16 R82, R7 ;  /* 0x0000000700527306 */ /* 0x0001e20000200c00 */
[----:B------:R-:W-:Y:S02]  /*0cd0*/  IADD3 R43, R41, UR6, RZ ;  /* 0x00000006292b7c10 */ /* 0x000fe4000fffe0ff */
[----:B0-----:R-:W-:-:S04]  /*0ce0*/  LOP3.LUT R7, R6, 0xff, RZ, 0xc0, !PT ;  /* 0x000000ff06077812 */ /* 0x001fc800078ec0ff */
[----:B------:R-:W-:Y:S02]  /*0cf0*/  IADD3 R69, -R46, R7, RZ ;  /* 0x000000072e457210 */ /* 0x000fe40007ffe1ff */
[----:B------:R-:W2:Y:S01]  /*0d00*/  LDG.E.128.CONSTANT R4, [R4.64] ;  /* 0x0000000a04047981 */ /* 0x000ea2000c1e9d00 */
[C---:B------:R-:W-:Y:S02]  /*0d10*/  LOP3.LUT R18, R8.reuse, 0xff, RZ, 0xc0, !PT ;  /* 0x000000ff08127812 */ /* 0x040fe400078ec0ff */
[----:B------:R-:W-:Y:S02]  /*0d20*/  LEA.HI R64, R8, -R43, RZ, 0x8 ;  /* 0x8000002b08407211 */ /* 0x000fe400078f40ff */
[----:B------:R-:W-:Y:S02]  /*0d30*/  SHF.R.U32.HI R8, RZ, 0x8, R9 ;  /* 0x00000008ff087819 */ /* 0x000fe40000011609 */
[----:B------:R-:W-:Y:S02]  /*0d40*/  LEA.HI R65, R11, -R44, RZ, 0x8 ;  /* 0x8000002c0b417211 */ /* 0x000fe400078f40ff */
[----:B------:R-:W-:-:S02]  /*0d50*/  LOP3.LUT R11, R8, 0xff, RZ, 0xc0, !PT ;  /* 0x000000ff080b7812 */ /* 0x000fc400078ec0ff */
[----:B------:R-:W-:Y:S02]  /*0d60*/  IADD3 R16, -R43, R16, RZ ;  /* 0x000000102b107210 */ /* 0x000fe40007ffe1ff */
[----:B------:R-:W-:Y:S02]  /*0d70*/  IADD3 R11, -R46, R11, RZ ;  /* 0x0000000b2e0b7210 */ /* 0x000fe40007ffe1ff */
[----:B------:R0:W-:Y:S01]  /*0d80*/  I2F.F16 R61, R16 ;  /* 0x00000010003d7306 */ /* 0x0001e20000200c00 */
[----:B------:R-:W-:Y:S02]  /*0d90*/  LOP3.LUT R8, R10, 0xff, RZ, 0xc0, !PT ;  /* 0x000000ff0a087812 */ /* 0x000fe400078ec0ff */
[----:B------:R-:W-:Y:S02]  /*0da0*/  IADD3 R45, R35, UR6, RZ ;  /* 0x00000006232d7c10 */ /* 0x000fe4000fffe0ff */
[----:B0-----:R-:W-:-:S03]  /*0db0*/  SHF.R.U32.HI R16, RZ, 0x8, R10 ;  /* 0x00000008ff107819 */ /* 0x001fc6000001160a */
[----:B------:R0:W-:Y:S01]  /*0dc0*/  I2F.F16 R52, R11 ;  /* 0x0000000b00347306 */ /* 0x0001e20000200c00 */
[----:B------:R-:W-:Y:S02]  /*0dd0*/  IADD3 R8, R8, -R45, RZ ;  /* 0x8000002d08087210 */ /* 0x000fe40007ffe0ff */
[----:B------:R-:W-:Y:S02]  /*0de0*/  LOP3.LUT R16, R16, 0xff, RZ, 0xc0, !PT ;  /* 0x000000ff10107812 */ /* 0x000fe400078ec0ff */
[----:B------:R-:W-:Y:S02]  /*0df0*/  IADD3 R18, R18, -R43, RZ ;  /* 0x8000002b12127210 */ /* 0x000fe40007ffe0ff */
[----:B0-----:R-:W-:Y:S01]  /*0e00*/  SHF.R.U32.HI R11, RZ, 0x10, R10 ;  /* 0x00000010ff0b7819 */ /* 0x001fe2000001160a */
[----:B------:R0:W-:Y:S01]  /*0e10*/  I2F.F16 R84, R8 ;  /* 0x0000000800547306 */ /* 0x0001e20000200c00 */
[----:B------:R-:W-:Y:S02]  /*0e20*/  IADD3 R53, -R45, R16, RZ ;  /* 0x000000102d357210 */ /* 0x000fe40007ffe1ff */
[----:B------:R-:W-:-:S02]  /*0e30*/  LEA.HI R66, R10, -R45, RZ, 0x8 ;  /* 0x8000002d0a427211 */ /* 0x000fc400078f40ff */
[----:B------:R-:W-:Y:S02]  /*0e40*/  IADD3 R17, -R44, R17, RZ ;  /* 0x000000112c117210 */ /* 0x000fe40007ffe1ff */
[----:B0-----:R-:W-:Y:S01]  /*0e50*/  LOP3.LUT R8, R11, 0xff, RZ, 0xc0, !PT ;  /* 0x000000ff0b087812 */ /* 0x001fe200078ec0ff */
[----:B------:R-:W0:Y:S01]  /*0e60*/  I2F.F16 R59, R59 ;  /* 0x0000003b003b7306 */ /* 0x000e220000200c00 */
[----:B------:R-:W1:Y:S02]  /*0e70*/  LDS.64 R10, [UR4] ;  /* 0x00000004ff0a7984 */ /* 0x000e640008000a00 */
[----:B------:R-:W-:-:S05]  /*0e80*/  IADD3 R71, -R45, R8, RZ ;  /* 0x000000082d477210 */ /* 0x000fca0007ffe1ff */
[----:B------:R-:W3:Y:S01]  /*0e90*/  I2F.F16 R58, R18 ;  /* 0x00000012003a7306 */ /* 0x000ee20000200c00 */
[----:B------:R-:W-:Y:S02]  /*0ea0*/  IADD3 R22, -R43, R22, RZ ;  /* 0x000000162b167210 */ /* 0x000fe40007ffe1ff */
[----:B------:R-:W-:Y:S02]  /*0eb0*/  LEA.HI R70, R9, -R46, RZ, 0x8 ;  /* 0x8000002e09467211 */ /* 0x000fe400078f40ff */
[----:B------:R-:W1:Y:S03]  /*0ec0*/  LDS.64 R8, [UR4+0x200] ;  /* 0x00020004ff087984 */ /* 0x000e660008000a00 */
[----:B------:R-:W0:Y:S08]  /*0ed0*/  I2F.F16 R53, R53 ;  /* 0x0000003500357306 */ /* 0x000e300000200c00 */
[----:B------:R-:W1:Y:S01]  /*0ee0*/  I2F.F16 R67, R17 ;  /* 0x0000001100437306 */ /* 0x000e620000200c00 */
[----:B----45:R-:W-:-:S07]  /*0ef0*/  @!P0 PRMT R20, R51, 0x7610, R20 ;  /* 0x0000761033148816 */ /* 0x030fce0000000014 */
[----:B------:R-:W4:Y:S01]  /*0f00*/  I2F.F16 R28, R22 ;  /* 0x00000016001c7306 */ /* 0x000f220000200c00 */
[----:B0-----:R-:W-:-:S07]  /*0f10*/  HADD2.F32 R59, -RZ, R59.H0_H0 ;  /* 0x2000003bff3b7230 */ /* 0x001fce0000004100 */
[----:B------:R-:W0:Y:S01]  /*0f20*/  I2F.F16 R29, R29 ;  /* 0x0000001d001d7306 */ /* 0x000e220000200c00 */
[----:B---3--:R-:W-:-:S07]  /*0f30*/  HADD2.F32 R58, -RZ, R58.H0_H0 ;  /* 0x2000003aff3a7230 */ /* 0x008fce0000004100 */
[----:B------:R-:W3:Y:S01]  /*0f40*/  I2F.F16 R69, R69 ;  /* 0x0000004500457306 */ /* 0x000ee20000200c00 */
[----:B------:R-:W-:-:S07]  /*0f50*/  HADD2.F32 R82, -RZ, R82.H0_H0 ;  /* 0x20000052ff527230 */ /* 0x000fce0000004100 */
[----:B------:R-:W0:Y:S01]  /*0f60*/  I2F.F16 R71, R71 ;  /* 0x0000004700477306 */ /* 0x000e220000200c00 */
[----:B------:R-:W-:Y:S01]  /*0f70*/  HADD2.F32 R84, -RZ, R84.H0_H0 ;  /* 0x20000054ff547230 */ /* 0x000fe20000004100 */
[----:B------:R-:W-:-:S06]  /*0f80*/  @!P0 PRMT R20, R20, 0x7610, R51 ;  /* 0x0000761014148816 */ /* 0x000fcc0000000033 */
[----:B------:R-:W0:Y:S01]  /*0f90*/  I2F.F16 R64, R64 ;  /* 0x0000004000407306 */ /* 0x000e220000200c00 */
[----:B------:R-:W-:-:S07]  /*0fa0*/  HADD2.F32 R51, -RZ, R53.H0_H0 ;  /* 0x20000035ff337230 */ /* 0x000fce0000004100 */
[----:B------:R-:W0:Y:S08]  /*0fb0*/  I2F.F16 R65, R65 ;  /* 0x0000004100417306 */ /* 0x000e300000200c00 */
[----:B------:R-:W0:Y:S08]  /*0fc0*/  I2F.F16 R70, R70 ;  /* 0x0000004600467306 */ /* 0x000e300000200c00 */
[----:B------:R-:W3:Y:S01]  /*0fd0*/  I2F.F16 R66, R66 ;  /* 0x0000004200427306 */ /* 0x000ee20000200c00 */
[----:B------:R-:W-:Y:S01]  /*0fe0*/  HADD2.F32 R61, -RZ, R61.H0_H0 ;  /* 0x2000003dff3d7230 */ /* 0x000fe20000004100 */
[-C--:B------:R-:W-:Y:S01]  /*0ff0*/  FFMA.FTZ R53, R58, R63.reuse, RZ ;  /* 0x0000003f3a357223 */ /* 0x080fe200000100ff */
[----:B-1----:R-:W-:Y:S01]  /*1000*/  HADD2.F32 R67, -RZ, R67.H0_H0 ;  /* 0x20000043ff437230 */ /* 0x002fe20000004100 */
[-C--:B------:R-:W-:Y:S01]  /*1010*/  FFMA.FTZ R68, R59, R63.reuse, RZ ;  /* 0x0000003f3b447223 */ /* 0x080fe200000100ff */
[----:B------:R-:W-:Y:S01]  /*1020*/  HADD2.F32 R52, -RZ, R52.H0_H0 ;  /* 0x20000034ff347230 */ /* 0x000fe20000004100 */
[----:B------:R-:W-:-:S02]  /*1030*/  FFMA.FTZ R73, R82, R63, RZ ;  /* 0x0000003f52497223 */ /* 0x000fc400000100ff */
[----:B------:R-:W-:Y:S01]  /*1040*/  FFMA.FTZ R63, R84, R63, RZ ;  /* 0x0000003f543f7223 */ /* 0x000fe200000100ff */
[----:B----4-:R-:W-:Y:S01]  /*1050*/  HADD2.F32 R28, -RZ, R28.H0_H0 ;  /* 0x2000001cff1c7230 */ /* 0x010fe20000004100 */
[-C--:B------:R-:W-:Y:S01]  /*1060*/  FFMA.FTZ R53, R61, R54.reuse, R53 ;  /* 0x000000363d357223 */ /* 0x080fe20000010035 */
[----:B0-----:R-:W-:Y:S01]  /*1070*/  HADD2.F32 R29, -RZ, R29.H0_H0 ;  /* 0x2000001dff1d7230 */ /* 0x001fe20000004100 */
[-C--:B------:R-:W-:Y:S01]  /*1080*/  FFMA.FTZ R68, R67, R54.reuse, R68 ;  /* 0x0000003643447223 */ /* 0x080fe20000010044 */
[----:B---3--:R-:W-:Y:S01]  /*1090*/  HADD2.F32 R69, -RZ, R69.H0_H0 ;  /* 0x20000045ff457230 */ /* 0x008fe20000004100 */
[-C--:B------:R-:W-:Y:S01]  /*10a0*/  FFMA.FTZ R73, R52, R54.reuse, R73 ;  /* 0x0000003634497223 */ /* 0x080fe20000010049 */
[----:B------:R-:W-:Y:S01]  /*10b0*/  HADD2.F32 R71, -RZ, R71.H0_H0 ;  /* 0x20000047ff477230 */ /* 0x000fe20000004100 */
[----:B------:R-:W-:Y:S01]  /*10c0*/  FFMA.FTZ R63, R51, R54, R63 ;  /* 0x00000036333f7223 */ /* 0x000fe2000001003f */
[----:B------:R-:W-:Y:S01]  /*10d0*/  HADD2.F32 R64, -RZ, R64.H0_H0 ;  /* 0x20000040ff407230 */ /* 0x000fe20000004100 */
[-C--:B------:R-:W-:Y:S01]  /*10e0*/  FFMA.FTZ R53, R28, R26.reuse, R53 ;  /* 0x0000001a1c357223 */ /* 0x080fe20000010035 */
[----:B------:R-:W-:Y:S01]  /*10f0*/  HADD2.F32 R65, -RZ, R65.H0_H0 ;  /* 0x20000041ff417230 */ /* 0x000fe20000004100 */
[-C--:B------:R-:W-:Y:S01]  /*1100*/  FFMA.FTZ R68, R29, R26.reuse, R68 ;  /* 0x0000001a1d447223 */ /* 0x080fe20000010044 */
[----:B------:R-:W-:Y:S01]  /*1110*/  HADD2.F32 R70, -RZ, R70.H0_H0 ;  /* 0x20000046ff467230 */ /* 0x000fe20000004100 */
[-C--:B------:R-:W-:Y:S01]  /*1120*/  FFMA.FTZ R73, R69, R26.reuse, R73 ;  /* 0x0000001a45497223 */ /* 0x080fe20000010049 */
[----:B------:R-:W-:Y:S01]  /*1130*/  HADD2.F32 R66, -RZ, R66.H0_H0 ;  /* 0x20000042ff427230 */ /* 0x000fe20000004100 */
[----:B------:R-:W-:-:S02]  /*1140*/  FFMA.FTZ R63, R71, R26, R63 ;  /* 0x0000001a473f7223 */ /* 0x000fc4000001003f */
[-C--:B------:R-:W-:Y:S02]  /*1150*/  FFMA.FTZ R54, R64, R27.reuse, R53 ;  /* 0x0000001b40367223 */ /* 0x080fe40000010035 */
[-C--:B------:R-:W-:Y:S02]  /*1160*/  FFMA.FTZ R83, R65, R27.reuse, R68 ;  /* 0x0000001b41537223 */ /* 0x080fe40000010044 */
[-C--:B------:R-:W-:Y:S02]  /*1170*/  FFMA.FTZ R81, R70, R27.reuse, R73 ;  /* 0x0000001b46517223 */ /* 0x080fe40000010049 */
[----:B------:R-:W-:Y:S02]  /*1180*/  FFMA.FTZ R80, R66, R27, R63 ;  /* 0x0000001b42507223 */ /* 0x000fe4000001003f */
[----:B------:R-:W0:Y:S01]  /*1190*/  LDS.64 R26, [UR4+0x300] ;  /* 0x00030004ff1a7984 */ /* 0x000e220008000a00 */
[--C-:B------:R-:W-:Y:S02]  /*11a0*/  HADD2.F32 R53, -RZ, R10.reuse.H0_H0 ;  /* 0x2000000aff357230 */ /* 0x100fe40000004100 */
[----:B------:R-:W-:-:S03]  /*11b0*/  HADD2.F32 R10, -RZ, R10.H1_H1 ;  /* 0x3000000aff0a7230 */ /* 0x000fc60000004100 */
[----:B------:R-:W-:Y:S02]  /*11c0*/  FFMA.FTZ R63, R58, R53, RZ ;  /* 0x000000353a3f7223 */ /* 0x000fe400000100ff */
[C---:B------:R-:W-:Y:S02]  /*11d0*/  FFMA.FTZ R72, R53.reuse, R59, RZ ;  /* 0x0000003b35487223 */ /* 0x040fe400000100ff */
[C---:B------:R-:W-:Y:S02]  /*11e0*/  FFMA.FTZ R73, R53.reuse, R82, RZ ;  /* 0x0000005235497223 */ /* 0x040fe400000100ff */
[----:B------:R-:W-:Y:S01]  /*11f0*/  FFMA.FTZ R53, R53, R84, RZ ;  /* 0x0000005435357223 */ /* 0x000fe200000100ff */
[----:B------:R-:W-:Y:S01]  /*1200*/  HADD2.F32 R68, -RZ, R11.H0_H0 ;  /* 0x2000000bff447230 */ /* 0x000fe20000004100 */
[----:B------:R-:W-:Y:S02]  /*1210*/  FFMA.FTZ R63, R61, R10, R63 ;  /* 0x0000000a3d3f7223 */ /* 0x000fe4000001003f */
[----:B------:R-:W-:-:S02]  /*1220*/  FFMA.FTZ R72, R10, R67, R72 ;  /* 0x000000430a487223 */ /* 0x000fc40000010048 */
[C---:B------:R-:W-:Y:S02]  /*1230*/  FFMA.FTZ R73, R10.reuse, R52, R73 ;  /* 0x000000340a497223 */ /* 0x040fe40000010049 */
[----:B------:R-:W-:Y:S01]  /*1240*/  FFMA.FTZ R53, R10, R51, R53 ;  /* 0x000000330a357223 */ /* 0x000fe20000010035 */
[----:B------:R-:W-:Y:S01]  /*1250*/  HADD2.F32 R11, -RZ, R11.H1_H1 ;  /* 0x3000000bff0b7230 */ /* 0x000fe20000004100 */
[----:B------:R-:W-:Y:S01]  /*1260*/  FFMA.FTZ R63, R28, R68, R63 ;  /* 0x000000441c3f7223 */ /* 0x000fe2000001003f */
[--C-:B------:R-:W-:Y:S01]  /*1270*/  HADD2.F32 R75, -RZ, R8.reuse.H0_H0 ;  /* 0x20000008ff4b7230 */ /* 0x100fe20000004100 */
[C---:B------:R-:W-:Y:S02]  /*1280*/  FFMA.FTZ R72, R68.reuse, R29, R72 ;  /* 0x0000001d44487223 */ /* 0x040fe40000010048 */
[C---:B------:R-:W-:Y:S02]  /*1290*/  FFMA.FTZ R73, R68.reuse, R69, R73 ;  /* 0x0000004544497223 */ /* 0x040fe40000010049 */
[----:B------:R-:W-:Y:S01]  /*12a0*/  FFMA.FTZ R53, R68, R71, R53 ;  /* 0x0000004744357223 */ /* 0x000fe20000010035 */
[----:B------:R-:W-:Y:S01]  /*12b0*/  HADD2.F32 R8, -RZ, R8.H1_H1 ;  /* 0x30000008ff087230 */ /* 0x000fe20000004100 */
[----:B------:R-:W-:-:S02]  /*12c0*/  FFMA.FTZ R63, R64, R11, R63 ;  /* 0x0000000b403f7223 */ /* 0x000fc4000001003f */
[C---:B------:R-:W-:Y:S02]  /*12d0*/  FFMA.FTZ R72, R11.reuse, R65, R72 ;  /* 0x000000410b487223 */ /* 0x040fe40000010048 */
[C---:B------:R-:W-:Y:S02]  /*12e0*/  FFMA.FTZ R73, R11.reuse, R70, R73 ;  /* 0x000000460b497223 */ /* 0x040fe40000010049 */
[----:B------:R-:W-:Y:S02]  /*12f0*/  FFMA.FTZ R74, R11, R66, R53 ;  /* 0x000000420b4a7223 */ /* 0x000fe40000010035 */
[-C--:B------:R-:W-:Y:S02]  /*1300*/  FFMA.FTZ R11, R58, R75.reuse, RZ ;  /* 0x0000004b3a0b7223 */ /* 0x080fe400000100ff */
[-C--:B------:R-:W-:Y:S02]  /*1310*/  FFMA.FTZ R78, R59, R75.reuse, RZ ;  /* 0x0000004b3b4e7223 */ /* 0x080fe400000100ff */
[----:B------:R-:W-:-:S02]  /*1320*/  FFMA.FTZ R53, R82, R75, RZ ;  /* 0x0000004b52357223 */ /* 0x000fc400000100ff */
[----:B------:R-:W-:Y:S01]  /*1330*/  FFMA.FTZ R75, R84, R75, RZ ;  /* 0x0000004b544b7223 */ /* 0x000fe200000100ff */
[----:B------:R-:W-:Y:S01]  /*1340*/  HADD2.F32 R10, -RZ, R9.H0_H0 ;  /* 0x20000009ff0a7230 */ /* 0x000fe20000004100 */
[-C--:B------:R-:W-:Y:S01]  /*1350*/  FFMA.FTZ R87, R61, R8.reuse, R11 ;  /* 0x000000083d577223 */ /* 0x080fe2000001000b */
[----:B------:R-:W-:Y:S01]  /*1360*/  LOP3.LUT R11, R15, 0xff, RZ, 0xc0, !PT ;  /* 0x000000ff0f0b7812 */ /* 0x000fe200078ec0ff */
[-C--:B------:R-:W-:Y:S02]  /*1370*/  FFMA.FTZ R79, R51, R8.reuse, R75 ;  /* 0x00000008334f7223 */ /* 0x080fe4000001004b */
[-C--:B------:R-:W-:Y:S01]  /*1380*/  FFMA.FTZ R86, R67, R8.reuse, R78 ;  /* 0x0000000843567223 */ /* 0x080fe2000001004e */
[----:B------:R-:W-:Y:S01]  /*1390*/  SHF.R.U32.HI R78, RZ, 0x8, R12 ;  /* 0x00000008ff4e7819 */ /* 0x000fe2000001160c */
[----:B------:R-:W-:Y:S01]  /*13a0*/  FFMA.FTZ R53, R52, R8, R53 ;  /* 0x0000000834357223 */ /* 0x000fe20000010035 */
[----:B------:R-:W-:Y:S01]  /*13b0*/  IADD3 R85, -R44, R11, RZ ;  /* 0x0000000b2c557210 */ /* 0x000fe20007ffe1ff */
[-C--:B------:R-:W-:Y:S01]  /*13c0*/  FFMA.FTZ R11, R71, R10.reuse, R79 ;  /* 0x0000000a470b7223 */ /* 0x080fe2000001004f */
[----:B------:R-:W-:Y:S01]  /*13d0*/  LOP3.LUT R68, R12, 0xff, RZ, 0xc0, !PT ;  /* 0x000000ff0c447812 */ /* 0x000fe200078ec0ff */
[-C--:B------:R-:W-:Y:S01]  /*13e0*/  FFMA.FTZ R87, R28, R10.reuse, R87 ;  /* 0x0000000a1c577223 */ /* 0x080fe20000010057 */
[----:B------:R-:W-:Y:S01]  /*13f0*/  SHF.R.U32.HI R79, RZ, 0x8, R15 ;  /* 0x00000008ff4f7819 */ /* 0x000fe2000001160f */
[----:B------:R-:W-:-:S02]  /*1400*/  FFMA.FTZ R8, R29, R10, R86 ;  /* 0x0000000a1d087223 */ /* 0x000fc40000010056 */
[----:B------:R-:W-:Y:S01]  /*1410*/  FFMA.FTZ R53, R69, R10, R53 ;  /* 0x0000000a45357223 */ /* 0x000fe20000010035 */
[----:B------:R-:W-:Y:S02]  /*1420*/  LOP3.LUT R10, R78, 0xff, RZ, 0xc0, !PT ;  /* 0x000000ff4e0a7812 */ /* 0x000fe400078ec0ff */
[----:B------:R-:W-:Y:S02]  /*1430*/  IADD3 R68, -R43, R68, RZ ;  /* 0x000000442b447210 */ /* 0x000fe40007ffe1ff */
[----:B------:R-:W-:Y:S01]  /*1440*/  LOP3.LUT R79, R79, 0xff, RZ, 0xc0, !PT ;  /* 0x000000ff4f4f7812 */ /* 0x000fe200078ec0ff */
[--C-:B0-----:R-:W-:Y:S01]  /*1450*/  HADD2.F32 R89, -RZ, R26.reuse.H0_H0 ;  /* 0x2000001aff597230 */ /* 0x101fe20000004100 */
[----:B------:R-:W-:Y:S01]  /*1460*/  IADD3 R10, -R43, R10, RZ ;  /* 0x0000000a2b0a7210 */ /* 0x000fe20007ffe1ff */
[----:B------:R-:W-:Y:S01]  /*1470*/  I2F.F16 R75, R68 ;  /* 0x00000044004b7306 */ /* 0x000fe20000200c00 */
[----:B------:R-:W-:Y:S01]  /*1480*/  IADD3 R88, -R44, R79, RZ ;  /* 0x0000004f2c587210 */ /* 0x000fe20007ffe1ff */
[----:B------:R-:W-:Y:S01]  /*1490*/  HADD2.F32 R26, -RZ, R26.H1_H1 ;  /* 0x3000001aff1a7230 */ /* 0x000fe20000004100 */
[----:B------:R-:W-:Y:S01]  /*14a0*/  SHF.R.U32.HI R79, RZ, 0x10, R12 ;  /* 0x00000010ff4f7819 */ /* 0x000fe2000001160c */
[----:B------:R-:W-:-:S04]  /*14b0*/  FFMA.FTZ R58, R58, R89, RZ ;  /* 0x000000593a3a7223 */ /* 0x000fc800000100ff */
[----:B------:R0:W-:Y:S01]  /*14c0*/  I2F.F16 R68, R10 ;  /* 0x0000000a00447306 */ /* 0x0001e20000200c00 */
[----:B------:R-:W-:Y:S02]  /*14d0*/  LOP3.LUT R86, R79, 0xff, RZ, 0xc0, !PT ;  /* 0x000000ff4f567812 */ /* 0x000fe400078ec0ff */
[----:B0-----:R-:W-:-:S05]  /*14e0*/  SHF.R.U32.HI R10, RZ, 0x10, R15 ;  /* 0x00000010ff0a7819 */ /* 0x001fca000001160f */
[----:B------:R0:W-:Y:S01]  /*14f0*/  I2F.F16 R78, R85 ;  /* 0x00000055004e7306 */ /* 0x0001e20000200c00 */
[----:B------:R-:W-:Y:S01]  /*1500*/  LOP3.LUT R91, R10, 0xff, RZ, 0xc0, !PT ;  /* 0x000000ff0a5b7812 */ /* 0x000fe200078ec0ff */
[-C--:B------:R-:W-:Y:S01]  /*1510*/  FFMA.FTZ R10, R59, R89.reuse, RZ ;  /* 0x000000593b0a7223 */ /* 0x080fe200000100ff */
[----:B------:R-:W-:Y:S01]  /*1520*/  IADD3 R86, -R43, R86, RZ ;  /* 0x000000562b567210 */ /* 0x000fe20007ffe1ff */
[----:B------:R-:W-:Y:S02]  /*1530*/  FFMA.FTZ R59, R82, R89, RZ ;  /* 0x00000059523b7223 */ /* 0x000fe400000100ff */
[-C--:B0-----:R-:W-:Y:S01]  /*1540*/  FFMA.FTZ R85, R61, R26.reuse, R58 ;  /* 0x0000001a3d557223 */ /* 0x081fe2000001003a */
[----:B------:R-:W-:Y:S01]  /*1550*/  LEA.HI R58, R12, -R43, RZ, 0x8 ;  /* 0x8000002b0c3a7211 */ /* 0x000fe200078f40ff */
[----:B------:R-:W-:Y:S01]  /*1560*/  FFMA.FTZ R82, R84, R89, RZ ;  /* 0x0000005954527223 */ /* 0x000fe200000100ff */
[----:B------:R-:W-:Y:S01]  /*1570*/  HADD2.F32 R12, -RZ, R9.H1_H1 ;  /* 0x30000009ff0c7230 */ /* 0x000fe20000004100 */
[----:B------:R0:W-:Y:S01]  /*1580*/  I2F.F16 R61, R86 ;  /* 0x00000056003d7306 */ /* 0x0001e20000200c00 */
[----:B------:R-:W-:-:S02]  /*1590*/  FFMA.FTZ R84, R67, R26, R10 ;  /* 0x0000001a43547223 */ /* 0x000fc4000001000a */
[----:B------:R-:W-:Y:S01]  /*15a0*/  FFMA.FTZ R82, R51, R26, R82 ;  /* 0x0000001a33527223 */ /* 0x000fe20000010052 */
[----:B------:R-:W-:Y:S01]  /*15b0*/  LOP3.LUT R9, R13, 0xff, RZ, 0xc0, !PT ;  /* 0x000000ff0d097812 */ /* 0x000fe200078ec0ff */
[----:B------:R-:W-:Y:S01]  /*15c0*/  FFMA.FTZ R51, R65, R12, R8 ;  /* 0x0000000c41337223 */ /* 0x000fe20000010008 */
[----:B------:R-:W-:Y:S01]  /*15d0*/  SHF.R.U32.HI R8, RZ, 0x8, R13 ;  /* 0x00000008ff087819 */ /* 0x000fe2000001160d */
[----:B------:R-:W-:Y:S01]  /*15e0*/  FFMA.FTZ R10, R52, R26, R59 ;  /* 0x0000001a340a7223 */ /* 0x000fe2000001003b */
[----:B0-----:R-:W-:Y:S01]  /*15f0*/  HADD2.F32 R86, -RZ, R27.H0_H0 ;  /* 0x2000001bff567230 */ /* 0x001fe20000004100 */
[----:B------:R-:W-:Y:S01]  /*1600*/  LEA.HI R59, R15, -R44, RZ, 0x8 ;  /* 0x8000002c0f3b7211 */ /* 0x000fe200078f40ff */
[----:B------:R0:W-:Y:S01]  /*1610*/  I2F.F16 R79, R88 ;  /* 0x00000058004f7306 */ /* 0x0001e20000200c00 */
[-C--:B------:R-:W-:Y:S02]  /*1620*/  FFMA.FTZ R52, R64, R12.reuse, R87 ;  /* 0x0000000c40347223 */ /* 0x080fe40000010057 */
[----:B------:R-:W-:-:S02]  /*1630*/  FFMA.FTZ R53, R70, R12, R53 ;  /* 0x0000000c46357223 */ /* 0x000fc40000010035 */
[----:B------:R-:W-:Y:S01]  /*1640*/  FFMA.FTZ R15, R69, R86, R10 ;  /* 0x00000056450f7223 */ /* 0x000fe2000001000a */
[----:B------:R-:W-:Y:S01]  /*1650*/  LOP3.LUT R69, R8, 0xff, RZ, 0xc0, !PT ;  /* 0x000000ff08457812 */ /* 0x000fe200078ec0ff */
[----:B------:R-:W-:Y:S01]  /*1660*/  FFMA.FTZ R12, R66, R12, R11 ;  /* 0x0000000c420c7223 */ /* 0x000fe2000001000b */
[----:B0-----:R-:W-:Y:S02]  /*1670*/  IADD3 R88, -R46, R9, RZ ;  /* 0x000000092e587210 */ /* 0x001fe40007ffe1ff */
[----:B------:R0:W2:Y:S01]  /*1680*/  LDG.E.128.CONSTANT R8, [R76.64] ;  /* 0x0000000a4c087981 */ /* 0x0000a2000c1e9d00 */
[-C--:B------:R-:W-:Y:S02]  /*1690*/  FFMA.FTZ R85, R28, R86.reuse, R85 ;  /* 0x000000561c557223 */ /* 0x080fe40000010055 */
[-C--:B------:R-:W-:Y:S02]  /*16a0*/  FFMA.FTZ R26, R29, R86.reuse, R84 ;  /* 0x000000561d1a7223 */ /* 0x080fe40000010054 */
[----:B------:R-:W1:Y:S01]  /*16b0*/  LDS.64 R28, [UR4+0x108] ;  /* 0x00010804ff1c7984 */ /* 0x000e620008000a00 */
[----:B------:R-:W-:Y:S01]  /*16c0*/  HADD2.F32 R27, -RZ, R27.H1_H1 ;  /* 0x3000001bff1b7230 */ /* 0x000fe20000004100 */
[----:B------:R-:W-:Y:S01]  /*16d0*/  FFMA.FTZ R87, R71, R86, R82 ;  /* 0x0000005647577223 */ /* 0x000fe20000010052 */
[----:B------:R-:W-:-:S03]  /*16e0*/  LOP3.LUT R90, R14, 0xff, RZ, 0xc0, !PT ;  /* 0x000000ff0e5a7812 */ /* 0x000fc600078ec0ff */
[-C--:B------:R-:W-:Y:S02]  /*16f0*/  FFMA.FTZ R64, R64, R27.reuse, R85 ;  /* 0x0000001b40407223 */ /* 0x080fe40000010055 */
[-C--:B------:R-:W-:Y:S02]  /*1700*/  FFMA.FTZ R65, R65, R27.reuse, R26 ;  /* 0x0000001b41417223 */ /* 0x080fe4000001001a */
[-C--:B------:R-:W-:Y:S02]  /*1710*/  FFMA.FTZ R15, R70, R27.reuse, R15 ;  /* 0x0000001b460f7223 */ /* 0x080fe4000001000f */
[----:B------:R-:W-:Y:S02]  /*1720*/  FFMA.FTZ R66, R66, R27, R87 ;  /* 0x0000001b42427223 */ /* 0x000fe40000010057 */
[----:B------:R-:W4:Y:S01]  /*1730*/  LDS.64 R26, [UR4+0x208] ;  /* 0x00020804ff1a7984 */ /* 0x000f220008000a00 */
[----:B------:R-:W-:Y:S01]  /*1740*/  IADD3 R90, -R45, R90, RZ ;  /* 0x0000005a2d5a7210 */ /* 0x000fe20007ffe1ff */
[----:B------:R0:W-:Y:S01]  /*1750*/  I2F.F16 R84, R88 ;  /* 0x0000005800547306 */ /* 0x0001e20000200c00 */
[----:B------:R-:W-:Y:S01]  /*1760*/  IMAD.WIDE R24, R37, c[0x0][0x18c], R76 ;  /* 0x0000630025187a25 */ /* 0x000fe200078e024c */
[----:B------:R-:W-:-:S06]  /*1770*/  SHF.R.U32.HI R71, RZ, 0x8, R14 ;  /* 0x00000008ff477819 */ /* 0x000fcc000001160e */
[----:B------:R-:W1:Y:S01]  /*1780*/  I2F.F16 R82, R90 ;  /* 0x0000005a00527306 */ /* 0x000e620000200c00 */
[----:B0-----:R-:W-:Y:S02]  /*1790*/  SHF.R.U32.HI R76, RZ, 0x10, R14 ;  /* 0x00000010ff4c7819 */ /* 0x001fe4000001160e */
[----:B------:R-:W-:Y:S02]  /*17a0*/  LOP3.LUT R86, R71, 0xff, RZ, 0xc0, !PT ;  /* 0x000000ff47567812 */ /* 0x000fe400078ec0ff */
[----:B------:R-:W-:Y:S02]  /*17b0*/  IADD3 R69, -R46, R69, RZ ;  /* 0x000000452e457210 */ /* 0x000fe40007ffe1ff */
[----:B------:R-:W-:Y:S02]  /*17c0*/  SHF.R.U32.HI R71, RZ, 0x10, R13 ;  /* 0x00000010ff477819 */ /* 0x000fe4000001160d */
[----:B------:R-:W-:Y:S02]  /*17d0*/  LOP3.LUT R76, R76, 0xff, RZ, 0xc0, !PT ;  /* 0x000000ff4c4c7812 */ /* 0x000fe400078ec0ff */
[----:B------:R-:W-:-:S02]  /*17e0*/  IADD3 R91, -R44, R91, RZ ;  /* 0x0000005b2c5b7210 */ /* 0x000fc40007ffe1ff */
[----:B------:R-:W-:Y:S02]  /*17f0*/  IADD3 R88, -R45, R86, RZ ;  /* 0x000000562d587210 */ /* 0x000fe40007ffe1ff */
[----:B------:R-:W-:Y:S02]  /*1800*/  LOP3.LUT R89, R71, 0xff, RZ, 0xc0, !PT ;  /* 0x000000ff47597812 */ /* 0x000fe400078ec0ff */
[----:B------:R-:W-:Y:S01]  /*1810*/  IADD3 R87, -R45, R76, RZ ;  /* 0x0000004c2d577210 */ /* 0x000fe20007ffe1ff */
[----:B------:R-:W0:Y:S01]  /*1820*/  I2F.F16 R69, R69 ;  /* 0x0000004500457306 */ /* 0x000e220000200c00 */
[----:B------:R-:W-:Y:S01]  /*1830*/  LEA.HI R85, R14, -R45, RZ, 0x8 ;  /* 0x8000002d0e557211 */ /* 0x000fe200078f40ff */
[----:B-1----:R-:W-:Y:S01]  /*1840*/  HADD2.F32 R77, -RZ, R82.H0_H0 ;  /* 0x20000052ff4d7230 */ /* 0x002fe20000004100 */
[----:B------:R-:W-:Y:S01]  /*1850*/  IADD3 R89, -R46, R89, RZ ;  /* 0x000000592e597210 */ /* 0x000fe20007ffe1ff */
[----:B------:R-:W-:Y:S02]  /*1860*/  HADD2.F32 R14, -RZ, R28.H0_H0 ;  /* 0x2000001cff0e7230 */ /* 0x000fe40000004100 */
[----:B------:R-:W-:-:S02]  /*1870*/  HADD2.F32 R75, -RZ, R75.H0_H0 ;  /* 0x2000004bff4b7230 */ /* 0x000fc40000004100 */
[----:B------:R-:W1:Y:S01]  /*1880*/  I2F.F16 R67, R91 ;  /* 0x0000005b00437306 */ /* 0x000e620000200c00 */
[----:B------:R-:W-:Y:S01]  /*1890*/  HADD2.F32 R76, -RZ, R78.H0_H0 ;  /* 0x2000004eff4c7230 */ /* 0x000fe20000004100 */
[----:B------:R-:W-:Y:S01]  /*18a0*/  @!P0 PRMT R0, R0, 0x5410, R60 ;  /* 0x0000541000008816 */ /* 0x000fe2000000003c */
[----:B------:R-:W-:-:S05]  /*18b0*/  HADD2.F32 R78, -RZ, R84.H0_H0 ;  /* 0x20000054ff4e7230 */ /* 0x000fca0000004100 */
[----:B------:R-:W0:Y:S01]  /*18c0*/  I2F.F16 R71, R88 ;  /* 0x0000005800477306 */ /* 0x000e220000200c00 */
[----:B------:R-:W-:Y:S01]  /*18d0*/  LEA.HI R86, R13, -R46, RZ, 0x8 ;  /* 0x8000002e0d567211 */ /* 0x000fe200078f40ff */
[----:B------:R-:W-:-:S06]  /*18e0*/  FFMA.FTZ R13, R75, R14, R54 ;  /* 0x0000000e4b0d7223 */ /* 0x000fcc0000010036 */
[----:B------:R-:W-:Y:S01]  /*18f0*/  I2F.F16 R58, R58 ;  /* 0x0000003a003a7306 */ /* 0x000fe20000200c00 */
[----:B------:R-:W-:-:S07]  /*1900*/  FFMA.FTZ R54, R76, R14, R83 ;  /* 0x0000000e4c367223 */ /* 0x000fce0000010053 */
[----:B------:R-:W0:Y:S01]  /*1910*/  I2F.F16 R82, R87 ;  /* 0x0000005700527306 */ /* 0x000e220000200c00 */
[----:B------:R-:W-:Y:S01]  /*1920*/  @!P0 PRMT R0, R60, 0x7632, R0 ;  /* 0x000076323c008816 */ /* 0x000fe20000000000 */
[-C--:B------:R-:W-:Y:S01]  /*1930*/  FFMA.FTZ R81, R78, R14.reuse, R81 ;  /* 0x0000000e4e517223 */ /* 0x080fe20000010051 */
[----:B------:R-:W-:Y:S01]  /*1940*/  HADD2.F32 R83, -RZ, R28.H1_H1 ;  /* 0x3000001cff537230 */ /* 0x000fe20000004100 */
[----:B------:R-:W-:-:S04]  /*1950*/  FFMA.FTZ R80, R77, R14, R80 ;  /* 0x0000000e4d507223 */ /* 0x000fc80000010050 */
[----:B------:R-:W0:Y:S01]  /*1960*/  I2F.F16 R70, R89 ;  /* 0x0000005900467306 */ /* 0x000e220000200c00 */
[----:B------:R-:W-:Y:S02]  /*1970*/  HADD2.F32 R28, -RZ, R68.H0_H0 ;  /* 0x20000044ff1c7230 */ /* 0x000fe40000004100 */
[----:B------:R-:W-:Y:S02]  /*1980*/  HADD2.F32 R14, -RZ, R61.H0_H0 ;  /* 0x2000003dff0e7230 */ /* 0x000fe40000004100 */
[----:B------:R-:W-:-:S03]  /*1990*/  HADD2.F32 R79, -RZ, R79.H0_H0 ;  /* 0x2000004fff4f7230 */ /* 0x000fc60000004100 */
[----:B------:R-:W1:Y:S01]  /*19a0*/  I2F.F16 R59, R59 ;  /* 0x0000003b003b7306 */ /* 0x000e620000200c00 */
[----:B------:R-:W-:Y:S01]  /*19b0*/  HADD2.F32 R84, -RZ, R29.H0_H0 ;  /* 0x2000001dff547230 */ /* 0x000fe20000004100 */
[----:B------:R-:W-:-:S06]  /*19c0*/  FFMA.FTZ R13, R28, R83, R13 ;  /* 0x000000531c0d7223 */ /* 0x000fcc000001000d */
[----:B------:R1:W2:Y:S01]  /*19d0*/  I2F.F16 R60, R86 ;  /* 0x00000056003c7306 */ /* 0x0002a20000200c00 */
[----:B0-----:R-:W-:-:S07]  /*19e0*/  HADD2.F32 R68, -RZ, R69.H0_H0 ;  /* 0x20000045ff447230 */ /* 0x001fce0000004100 */
[----:B------:R-:W0:Y:S01]  /*19f0*/  I2F.F16 R61, R85 ;  /* 0x00000055003d7306 */ /* 0x000e220000200c00 */
[----:B-1----:R-:W-:Y:S01]  /*1a00*/  HADD2.F32 R67, -RZ, R67.H0_H0 ;  /* 0x20000043ff437230 */ /* 0x002fe20000004100 */
[-C--:B------:R-:W-:Y:S01]  /*1a10*/  FFMA.FTZ R54, R79, R83.reuse, R54 ;  /* 0x000000534f367223 */ /* 0x080fe20000010036 */
[----:B------:R-:W-:Y:S01]  /*1a20*/  HADD2.F32 R69, -RZ, R71.H0_H0 ;  /* 0x20000047ff457230 */ /* 0x000fe20000004100 */
[-C--:B------:R-:W-:Y:S01]  /*1a30*/  FFMA.FTZ R13, R14, R84.reuse, R13 ;  /* 0x000000540e0d7223 */ /* 0x080fe2000001000d */
[----:B------:R-:W-:Y:S02]  /*1a40*/  HADD2.F32 R29, -RZ, R29.H1_H1 ;  /* 0x3000001dff1d7230 */ /* 0x000fe40000004100 */
[----:B------:R-:W-:Y:S02]  /*1a50*/  HADD2.F32 R71, -RZ, R82.H0_H0 ;  /* 0x20000052ff477230 */ /* 0x000fe40000004100 */
[----:B------:R-:W-:Y:S02]  /*1a60*/  HADD2.F32 R58, -RZ, R58.H0_H0 ;  /* 0x2000003aff3a7230 */ /* 0x000fe40000004100 */
[----:B----4-:R-:W-:Y:S01]  /*1a70*/  HADD2.F32 R82, -RZ, R26.H0_H0 ;  /* 0x2000001aff527230 */ /* 0x010fe20000004100 */
[----:B------:R-:W-:Y:S01]  /*1a80*/  FFMA.FTZ R86, R67, R84, R54 ;  /* 0x0000005443567223 */ /* 0x000fe20000010036 */
[----:B------:R-:W-:Y:S01]  /*1a90*/  HADD2.F32 R70, -RZ, R70.H0_H0 ;  /* 0x20000046ff467230 */ /* 0x000fe20000004100 */
[-C--:B------:R-:W-:Y:S01]  /*1aa0*/  FFMA.FTZ R81, R68, R83.reuse, R81 ;  /* 0x0000005344517223 */ /* 0x080fe20000010051 */
[----:B------:R-:W-:Y:S01]  /*1ab0*/  HADD2.F32 R26, -RZ, R26.H1_H1 ;  /* 0x3000001aff1a7230 */ /* 0x000fe20000004100 */
[----:B------:R-:W-:Y:S01]  /*1ac0*/  FFMA.FTZ R80, R69, R83, R80 ;  /* 0x0000005345507223 */ /* 0x000fe20000010050 */
[--C-:B------:R-:W-:Y:S01]  /*1ad0*/  HADD2.F32 R83, -RZ, R27.reuse.H1_H1 ;  /* 0x3000001bff537230 */ /* 0x100fe20000004100 */
[----:B------:R-:W-:Y:S01]  /*1ae0*/  FFMA.FTZ R54, R58, R29, R13 ;  /* 0x0000001d3a367223 */ /* 0x000fe2000001000d */
[----:B------:R-:W-:Y:S01]  /*1af0*/  HADD2.F32 R13, -RZ, R27.H0_H0 ;  /* 0x2000001bff0d7230 */ /* 0x000fe20000004100 */
[-C--:B------:R-:W-:Y:S01]  /*1b00*/  FFMA.FTZ R12, R77, R82.reuse, R12 ;  /* 0x000000524d0c7223 */ /* 0x080fe2000001000c */
[----:B------:R-:W-:Y:S01]  /*1b10*/  HADD2.F32 R59, -RZ, R59.H0_H0 ;  /* 0x2000003bff3b7230 */ /* 0x000fe20000004100 */
[-C--:B------:R-:W-:Y:S01]  /*1b20*/  FFMA.FTZ R27, R75, R82.reuse, R52 ;  /* 0x000000524b1b7223 */ /* 0x080fe20000010034 */
[----:B--2---:R-:W-:Y:S01]  /*1b30*/  HADD2.F32 R60, -RZ, R60.H0_H0 ;  /* 0x2000003cff3c7230 */ /* 0x004fe20000004100 */
[----:B------:R-:W-:-:S02]  /*1b40*/  FFMA.FTZ R51, R76, R82, R51 ;  /* 0x000000524c337223 */ /* 0x000fc40000010033 */
[----:B------:R-:W-:Y:S01]  /*1b50*/  FFMA.FTZ R53, R78, R82, R53 ;  /* 0x000000524e357223 */ /* 0x000fe20000010035 */
[----:B0-----:R-:W-:Y:S01]  /*1b60*/  HADD2.F32 R61, -RZ, R61.H0_H0 ;  /* 0x2000003dff3d7230 */ /* 0x001fe20000004100 */
        /* <DEDUP_REMOVED lines=8> */
[----:B------:R-:W-:Y:S02]  /*1bf0*/  FFMA.FTZ R29, R61, R29, R84 ;  /* 0x0000001d3d1d7223 */ /* 0x000fe40000010054 */
[-C--:B------:R-:W-:Y:S02]  /*1c00*/  FFMA.FTZ R27, R14, R13.reuse, R27 ;  /* 0x0000000d0e1b7223 */ /* 0x080fe4000001001b */
[----:B------:R-:W-:-:S02]  /*1c10*/  FFMA.FTZ R26, R67, R13, R52 ;  /* 0x0000000d431a7223 */ /* 0x000fc40000010034 */
[-C--:B------:R-:W-:Y:S02]  /*1c20*/  FFMA.FTZ R53, R70, R13.reuse, R53 ;  /* 0x0000000d46357223 */ /* 0x080fe40000010035 */
[----:B------:R-:W-:Y:S02]  /*1c30*/  FFMA.FTZ R84, R71, R13, R12 ;  /* 0x0000000d47547223 */ /* 0x000fe4000001000c */
[----:B------:R-:W0:Y:S01]  /*1c40*/  LDS.64 R12, [UR4+0x8] ;  /* 0x00000804ff0c7984 */ /* 0x000e220008000a00 */
[----:B------:R-:W-:Y:S01]  /*1c50*/  HADD2.F32 R51, -RZ, R20.H0_H0 ;  /* 0x20000014ff337230 */ /* 0x000fe20000004100 */
[-C--:B------:R-:W-:Y:S02]  /*1c60*/  FFMA.FTZ R82, R58, R83.reuse, R27 ;  /* 0x000000533a527223 */ /* 0x080fe4000001001b */
[-C--:B------:R-:W-:Y:S02]  /*1c70*/  FFMA.FTZ R26, R59, R83.reuse, R26 ;  /* 0x000000533b1a7223 */ /* 0x080fe4000001001a */
[-C--:B------:R-:W-:Y:S01]  /*1c80*/  FFMA.FTZ R27, R60, R83.reuse, R53 ;  /* 0x000000533c1b7223 */ /* 0x080fe20000010035 */
[----:B------:R-:W-:Y:S01]  /*1c90*/  HADD2.F32 R53, -RZ, R0.H0_H0 ;  /* 0x20000000ff357230 */ /* 0x000fe20000004100 */
[----:B------:R-:W-:-:S02]  /*1ca0*/  FFMA.FTZ R83, R61, R83, R84 ;  /* 0x000000533d537223 */ /* 0x000fc40000010054 */
[----:B------:R-:W-:Y:S01]  /*1cb0*/  FMUL.FTZ R84, R51, R54 ;  /* 0x0000003633547220 */ /* 0x000fe20000410000 */
[----:B------:R-:W-:Y:S01]  /*1cc0*/  HADD2.F32 R54, -RZ, R0.H1_H1 ;  /* 0x30000000ff367230 */ /* 0x000fe20000004100 */
[----:B------:R-:W-:-:S04]  /*1cd0*/  FMUL.FTZ R85, R53, R80 ;  /* 0x0000005035557220 */ /* 0x000fc80000410000 */
[----:B------:R-:W-:Y:S01]  /*1ce0*/  FMUL.FTZ R80, R54, R29 ;  /* 0x0000001d36507220 */ /* 0x000fe20000410000 */
[----:B------:R-:W-:Y:S01]  /*1cf0*/  HADD2.F32 R52, -RZ, R20.H1_H1 ;  /* 0x30000014ff347230 */ /* 0x000fe20000004100 */
[----:B------:R-:W-:-:S03]  /*1d00*/  F2FP.PACK_AB R29, RZ, R85 ;  /* 0x00000055ff1d723e */ /* 0x000fc600000000ff */
[----:B------:R-:W-:Y:S01]  /*1d10*/  F2FP.PACK_AB R80, RZ, R80 ;  /* 0x00000050ff50723e */ /* 0x000fe200000000ff */
[----:B------:R-:W-:Y:S02]  /*1d20*/  FMUL.FTZ R82, R51, R82 ;  /* 0x0000005233527220 */ /* 0x000fe40000410000 */
[----:B------:R-:W-:Y:S01]  /*1d30*/  FMUL.FTZ R27, R52, R27 ;  /* 0x0000001b341b7220 */ /* 0x000fe20000410000 */
[----:B------:R-:W-:Y:S01]  /*1d40*/  PRMT R80, R80, 0x5410, R29 ;  /* 0x0000541050507816 */ /* 0x000fe2000000001d */
[----:B------:R-:W-:Y:S02]  /*1d50*/  FMUL.FTZ R26, R53, R26 ;  /* 0x0000001a351a7220 */ /* 0x000fe40000410000 */
[----:B------:R-:W-:Y:S01]  /*1d60*/  FMUL.FTZ R83, R54, R83 ;  /* 0x0000005336537220 */ /* 0x000fe20000410000 */
[----:B------:R-:W-:Y:S02]  /*1d70*/  F2FP.PACK_AB R82, RZ, R82 ;  /* 0x00000052ff52723e */ /* 0x000fe400000000ff */
[----:B------:R-:W-:-:S02]  /*1d80*/  F2FP.PACK_AB R27, RZ, R27 ;  /* 0x0000001bff1b723e */ /* 0x000fc400000000ff */
[----:B------:R-:W-:Y:S02]  /*1d90*/  F2FP.PACK_AB R26, RZ, R26 ;  /* 0x0000001aff1a723e */ /* 0x000fe400000000ff */
[----:B------:R-:W-:Y:S01]  /*1da0*/  F2FP.PACK_AB R83, RZ, R83 ;  /* 0x00000053ff53723e */ /* 0x000fe200000000ff */
[--C-:B0-----:R-:W-:Y:S02]  /*1db0*/  HADD2.F32 R29, -RZ, R12.reuse.H0_H0 ;  /* 0x2000000cff1d7230 */ /* 0x101fe40000004100 */
[----:B------:R-:W-:-:S03]  /*1dc0*/  HADD2.F32 R12, -RZ, R12.H1_H1 ;  /* 0x3000000cff0c7230 */ /* 0x000fc60000004100 */
[----:B------:R-:W-:Y:S02]  /*1dd0*/  FFMA.FTZ R63, R75, R29, R63 ;  /* 0x0000001d4b3f7223 */ /* 0x000fe4000001003f */
[C---:B------:R-:W-:Y:S02]  /*1de0*/  FFMA.FTZ R72, R29.reuse, R76, R72 ;  /* 0x0000004c1d487223 */ /* 0x040fe40000010048 */
[C---:B------:R-:W-:Y:S02]  /*1df0*/  FFMA.FTZ R73, R29.reuse, R78, R73 ;  /* 0x0000004e1d497223 */ /* 0x040fe40000010049 */
[----:B------:R-:W-:Y:S01]  /*1e00*/  FFMA.FTZ R74, R29, R77, R74 ;  /* 0x0000004d1d4a7223 */ /* 0x000fe2000001004a */
[----:B------:R-:W-:Y:S01]  /*1e10*/  PRMT R82, R82, 0x5410, R27 ;  /* 0x0000541052527816 */ /* 0x000fe2000000001b */
[--C-:B------:R-:W-:Y:S01]  /*1e20*/  HADD2.F32 R27, -RZ, R13.reuse.H0_H0 ;  /* 0x2000000dff1b7230 */ /* 0x100fe20000004100 */
[----:B------:R-:W-:Y:S01]  /*1e30*/  PRMT R83, R83, 0x5410, R26 ;  /* 0x0000541053537816 */ /* 0x000fe2000000001a */
[----:B------:R-:W-:Y:S01]  /*1e40*/  HADD2.F32 R26, -RZ, R13.H1_H1 ;  /* 0x3000000dff1a7230 */ /* 0x000fe20000004100 */
[----:B------:R-:W-:-:S02]  /*1e50*/  FFMA.FTZ R63, R28, R12, R63 ;  /* 0x0000000c1c3f7223 */ /* 0x000fc4000001003f */
[C---:B------:R-:W-:Y:S02]  /*1e60*/  FFMA.FTZ R72, R12.reuse, R79, R72 ;  /* 0x0000004f0c487223 */ /* 0x040fe40000010048 */
[C---:B------:R-:W-:Y:S02]  /*1e70*/  FFMA.FTZ R73, R12.reuse, R68, R73 ;  /* 0x000000440c497223 */ /* 0x040fe40000010049 */
[----:B------:R-:W-:Y:S02]  /*1e80*/  FFMA.FTZ R74, R12, R69, R74 ;  /* 0x000000450c4a7223 */ /* 0x000fe4000001004a */
[----:B------:R-:W0:Y:S01]  /*1e90*/  LDS.64 R12, [UR4+0x308] ;  /* 0x00030804ff0c7984 */ /* 0x000e220008000a00 */
[----:B------:R-:W-:Y:S02]  /*1ea0*/  FFMA.FTZ R63, R14, R27, R63 ;  /* 0x0000001b0e3f7223 */ /* 0x000fe4000001003f */
[C---:B------:R-:W-:Y:S02]  /*1eb0*/  FFMA.FTZ R73, R27.reuse, R70, R73 ;  /* 0x000000461b497223 */ /* 0x040fe40000010049 */
[----:B------:R-:W-:-:S02]  /*1ec0*/  FFMA.FTZ R29, R27, R71, R74 ;  /* 0x000000471b1d7223 */ /* 0x000fc4000001004a */
[----:B------:R-:W-:Y:S02]  /*1ed0*/  FFMA.FTZ R74, R58, R26, R63 ;  /* 0x0000001a3a4a7223 */ /* 0x000fe4000001003f */
[----:B------:R-:W-:Y:S02]  /*1ee0*/  FFMA.FTZ R72, R27, R67, R72 ;  /* 0x000000431b487223 */ /* 0x000fe40000010048 */
[----:B------:R-:W-:Y:S02]  /*1ef0*/  FMUL.FTZ R81, R52, R81 ;  /* 0x0000005134517220 */ /* 0x000fe40000410000 */
[----:B------:R-:W-:Y:S01]  /*1f00*/  FFMA.FTZ R27, R26, R60, R73 ;  /* 0x0000003c1a1b7223 */ /* 0x000fe20000010049 */
[----:B------:R-:W-:Y:S01]  /*1f10*/  HADD2 R56, R80, R56 ;  /* 0x0000003850387230 */ /* 0x000fe20000000000 */
[----:B------:R-:W-:Y:S01]  /*1f20*/  FMUL.FTZ R74, R74, R51 ;  /* 0x000000334a4a7220 */ /* 0x000fe20000410000 */
[----:B------:R-:W-:Y:S01]  /*1f30*/  LOP3.LUT R80, R4, 0xff, RZ, 0xc0, !PT ;  /* 0x000000ff04507812 */ /* 0x000fe200078ec0ff */
[----:B------:R-:W-:Y:S01]  /*1f40*/  FMUL.FTZ R27, R27, R52 ;  /* 0x000000341b1b7220 */ /* 0x000fe20000410000 */
[----:B------:R-:W-:Y:S01]  /*1f50*/  F2FP.PACK_AB R84, RZ, R84 ;  /* 0x00000054ff54723e */ /* 0x000fe200000000ff */
[C---:B------:R-:W-:Y:S01]  /*1f60*/  FFMA.FTZ R72, R26.reuse, R59, R72 ;  /* 0x0000003b1a487223 */ /* 0x040fe20000010048 */
[----:B------:R-:W-:Y:S01]  /*1f70*/  F2FP.PACK_AB R81, RZ, R81 ;  /* 0x00000051ff51723e */ /* 0x000fe200000000ff */
[----:B------:R-:W-:Y:S01]  /*1f80*/  FFMA.FTZ R29, R26, R61, R29 ;  /* 0x0000003d1a1d7223 */ /* 0x000fe2000001001d */
[----:B------:R-:W-:-:S02]  /*1f90*/  SHF.R.U32.HI R63, RZ, 0x8, R4 ;  /* 0x00000008ff3f7819 */ /* 0x000fc40000011604 */
[----:B------:R-:W-:Y:S02]  /*1fa0*/  F2FP.PACK_AB R26, RZ, R74 ;  /* 0x0000004aff1a723e */ /* 0x000fe400000000ff */
[----:B------:R-:W-:Y:S02]  /*1fb0*/  IADD3 R74, -R43, R80, RZ ;  /* 0x000000502b4a7210 */ /* 0x000fe40007ffe1ff */
[----:B------:R-:W-:Y:S02]  /*1fc0*/  PRMT R84, R84, 0x5410, R81 ;  /* 0x0000541054547816 */ /* 0x000fe40000000051 */
[----:B------:R-:W-:Y:S02]  /*1fd0*/  F2FP.PACK_AB R27, RZ, R27 ;  /* 0x0000001bff1b723e */ /* 0x000fe400000000ff */
[----:B------:R-:W-:Y:S02]  /*1fe0*/  LOP3.LUT R80, R63, 0xff, RZ, 0xc0, !PT ;  /* 0x000000ff3f507812 */ /* 0x000fe400078ec0ff */
[----:B------:R-:W-:-:S02]  /*1ff0*/  LOP3.LUT R81, R7, 0xff, RZ, 0xc0, !PT ;  /* 0x000000ff07517812 */ /* 0x000fc400078ec0ff */
[----:B------:R-:W-:Y:S02]  /*2000*/  SHF.R.U32.HI R63, RZ, 0x8, R7 ;  /* 0x00000008ff3f7819 */ /* 0x000fe40000011607 */
[----:B------:R-:W-:Y:S01]  /*2010*/  PRMT R26, R26, 0x5410, R27 ;  /* 0x000054101a1a7816 */ /* 0x000fe2000000001b */
[----:B------:R-:W-:Y:S01]  /*2020*/  FMUL.FTZ R72, R72, R53 ;  /* 0x0000003548487220 */ /* 0x000fe20000410000 */
[----:B------:R-:W-:Y:S01]  /*2030*/  IADD3 R81, -R44, R81, RZ ;  /* 0x000000512c517210 */ /* 0x000fe20007ffe1ff */
[----:B------:R-:W-:Y:S01]  /*2040*/  FMUL.FTZ R29, R29, R54 ;  /* 0x000000361d1d7220 */ /* 0x000fe20000410000 */
[----:B------:R-:W-:Y:S02]  /*2050*/  LOP3.LUT R27, R63, 0xff, RZ, 0xc0, !PT ;  /* 0x000000ff3f1b7812 */ /* 0x000fe400078ec0ff */
[----:B------:R1:W-:Y:S01]  /*2060*/  I2F.F16 R73, R81 ;  /* 0x0000005100497306 */ /* 0x0003e20000200c00 */
[----:B------:R-:W-:Y:S01]  /*2070*/  HFMA2.MMA R63, R26, 1, 1, R31 ;  /* 0x3c003c001a3f7835 */ /* 0x000fe2000000001f */
[----:B------:R-:W-:-:S02]  /*2080*/  F2FP.PACK_AB R72, RZ, R72 ;  /* 0x00000048ff48723e */ /* 0x000fc400000000ff */
[----:B------:R-:W-:Y:S02]  /*2090*/  F2FP.PACK_AB R29, RZ, R29 ;  /* 0x0000001dff1d723e */ /* 0x000fe400000000ff */
[----:B-1----:R-:W-:Y:S02]  /*20a0*/  IADD3 R81, -R44, R27, RZ ;  /* 0x0000001b2c517210 */ /* 0x002fe40007ffe1ff */
[----:B------:R-:W1:Y:S01]  /*20b0*/  LDS.64 R26, [UR4+0x110] ;  /* 0x00011004ff1a7984 */ /* 0x000e620008000a00 */
[----:B------:R-:W-:Y:S01]  /*20c0*/  PRMT R29, R29, 0x5410, R72 ;  /* 0x000054101d1d7816 */ /* 0x000fe20000000048 */
[----:B------:R-:W-:-:S04]  /*20d0*/  HFMA2.MMA R55, R84, 1, 1, R55 ;  /* 0x3c003c0054377835 */ /* 0x000fc80000000037 */
[----:B------:R-:W-:Y:S02]  /*20e0*/  HADD2 R72, R29, R30 ;  /* 0x0000001e1d487230 */ /* 0x000fe40000000000 */
[--C-:B0-----:R-:W-:Y:S01]  /*20f0*/  HADD2.F32 R29, -RZ, R12.reuse.H0_H0 ;  /* 0x2000000cff1d7230 */ /* 0x101fe20000004100 */
[----:B------:R-:W-:Y:S01]  /*2100*/  SHF.R.U32.HI R30, RZ, 0x8, R5 ;  /* 0x00000008ff1e7819 */ /* 0x000fe20000011605 */
[----:B------:R-:W-:Y:S01]  /*2110*/  HADD2.F32 R84, -RZ, R12.H1_H1 ;  /* 0x3000000cff547230 */ /* 0x000fe20000004100 */
[----:B------:R-:W-:Y:S02]  /*2120*/  LOP3.LUT R31, R5, 0xff, RZ, 0xc0, !PT ;  /* 0x000000ff051f7812 */ /* 0x000fe400078ec0ff */
[----:B------:R-:W-:Y:S01]  /*2130*/  FFMA.FTZ R75, R75, R29, R64 ;  /* 0x0000001d4b4b7223 */ /* 0x000fe20000010040 */
[----:B------:R-:W-:Y:S01]  /*2140*/  HFMA2.MMA R62, R83, 1, 1, R62 ;  /* 0x3c003c00533e7835 */ /* 0x000fe2000000003e */
[----:B------:R-:W-:Y:S01]  /*2150*/  LOP3.LUT R85, R30, 0xff, RZ, 0xc0, !PT ;  /* 0x000000ff1e557812 */ /* 0x000fe200078ec0ff */
[--C-:B------:R-:W-:Y:S01]  /*2160*/  HADD2.F32 R12, -RZ, R13.reuse.H0_H0 ;  /* 0x2000000dff0c7230 */ /* 0x100fe20000004100 */
[----:B------:R-:W-:Y:S01]  /*2170*/  IADD3 R31, -R46, R31, RZ ;  /* 0x0000001f2e1f7210 */ /* 0x000fe20007ffe1ff */
[----:B------:R-:W-:Y:S01]  /*2180*/  HADD2.F32 R83, -RZ, R13.H1_H1 ;  /* 0x3000000dff537230 */ /* 0x000fe20000004100 */
[-C--:B------:R-:W-:Y:S01]  /*2190*/  FFMA.FTZ R65, R76, R29.reuse, R65 ;  /* 0x0000001d4c417223 */ /* 0x080fe20000010041 */
[----:B------:R-:W-:Y:S01]  /*21a0*/  LOP3.LUT R30, R6, 0xff, RZ, 0xc0, !PT ;  /* 0x000000ff061e7812 */ /* 0x000fe200078ec0ff */
[-C--:B------:R-:W-:Y:S01]  /*21b0*/  FFMA.FTZ R15, R78, R29.reuse, R15 ;  /* 0x0000001d4e0f7223 */ /* 0x080fe2000001000f */
[----:B------:R-:W-:Y:S01]  /*21c0*/  SHF.R.U32.HI R13, RZ, 0x8, R6 ;  /* 0x00000008ff0d7819 */ /* 0x000fe20000011606 */
[----:B------:R-:W-:-:S02]  /*21d0*/  FFMA.FTZ R66, R77, R29, R66 ;  /* 0x0000001d4d427223 */ /* 0x000fc40000010042 */
[----:B------:R-:W-:Y:S02]  /*21e0*/  FFMA.FTZ R75, R28, R84, R75 ;  /* 0x000000541c4b7223 */ /* 0x000fe4000001004b */
[----:B------:R-:W0:Y:S01]  /*21f0*/  LDS.64 R28, [UR4+0x10] ;  /* 0x00001004ff1c7984 */ /* 0x000e220008000a00 */
[----:B------:R-:W-:Y:S01]  /*2200*/  HFMA2.MMA R57, R82, 1, 1, R57 ;  /* 0x3c003c0052397835 */ /* 0x000fe20000000039 */
[----:B------:R-:W-:Y:S01]  /*2210*/  IADD3 R76, -R45, R30, RZ ;  /* 0x0000001e2d4c7210 */ /* 0x000fe20007ffe1ff */
[----:B------:R2:W4:Y:S01]  /*2220*/  I2F.F16 R82, R31 ;  /* 0x0000001f00527306 */ /* 0x0005220000200c00 */
[----:B------:R-:W-:Y:S01]  /*2230*/  LOP3.LUT R64, R13, 0xff, RZ, 0xc0, !PT ;  /* 0x000000ff0d407812 */ /* 0x000fe200078ec0ff */
[-C--:B------:R-:W-:Y:S01]  /*2240*/  FFMA.FTZ R15, R68, R84.reuse, R15 ;  /* 0x00000054440f7223 */ /* 0x080fe2000001000f */
[----:B------:R-:W-:Y:S01]  /*2250*/  IADD3 R85, -R46, R85, RZ ;  /* 0x000000552e557210 */ /* 0x000fe20007ffe1ff */
[----:B------:R-:W-:Y:S01]  /*2260*/  FFMA.FTZ R79, R79, R84, R65 ;  /* 0x000000544f4f7223 */ /* 0x000fe20000010041 */
[----:B------:R-:W-:Y:S01]  /*2270*/  IADD3 R68, -R45, R64, RZ ;  /* 0x000000402d447210 */ /* 0x000fe20007ffe1ff */
[----:B------:R-:W-:Y:S01]  /*2280*/  FFMA.FTZ R66, R69, R84, R66 ;  /* 0x0000005445427223 */ /* 0x000fe20000010042 */
[----:B--2---:R-:W2:Y:S01]  /*2290*/  LDS.64 R30, [UR4+0x210] ;  /* 0x00021004ff1e7984 */ /* 0x004ea20008000a00 */
[----:B------:R-:W0:Y:S01]  /*22a0*/  I2F.F16 R74, R74 ;  /* 0x0000004a004a7306 */ /* 0x000e220000200c00 */
[----:B------:R-:W-:-:S02]  /*22b0*/  FFMA.FTZ R75, R14, R12, R75 ;  /* 0x0000000c0e4b7223 */ /* 0x000fc4000001004b */
[-C--:B------:R-:W-:Y:S02]  /*22c0*/  FFMA.FTZ R64, R67, R12.reuse, R79 ;  /* 0x0000000c43407223 */ /* 0x080fe4000001004f */
[----:B------:R-:W-:-:S03]  /*22d0*/  FFMA.FTZ R70, R70, R12, R15 ;  /* 0x0000000c46467223 */ /* 0x000fc6000001000f */
[----:B------:R-:W0:Y:S01]  /*22e0*/  I2F.F16 R65, R76 ;  /* 0x0000004c00417306 */ /* 0x000e220000200c00 */
[----:B------:R-:W-:Y:S02]  /*22f0*/  FFMA.FTZ R66, R71, R12, R66 ;  /* 0x0000000c47427223 */ /* 0x000fe40000010042 */
[----:B------:R0:W3:Y:S05]  /*2300*/  LDG.E.128.CONSTANT R12, [R24.64] ;  /* 0x0000000a180c7981 */ /* 0x0000ea000c1e9d00 */
[----:B------:R-:W0:Y:S01]  /*2310*/  I2F.F16 R87, R85 ;  /* 0x0000005500577306 */ /* 0x000e220000200c00 */
[----:B------:R-:W-:-:S07]  /*2320*/  IADD3 R80, -R43, R80, RZ ;  /* 0x000000502b507210 */ /* 0x000fce0007ffe1ff */
[----:B------:R-:W2:Y:S01]  /*2330*/  I2F.F16 R81, R81 ;  /* 0x0000005100517306 */ /* 0x000ea20000200c00 */
[----:B------:R-:W-:-:S07]  /*2340*/  FFMA.FTZ R61, R61, R83, R66 ;  /* 0x000000533d3d7223 */ /* 0x000fce0000010042 */
[----:B------:R2:W2:Y:S01]  /*2350*/  I2F.F16 R67, R68 ;  /* 0x0000004400437306 */ /* 0x0004a20000200c00 */
[----:B-1----:R-:W-:Y:S02]  /*2360*/  HADD2.F32 R69, -RZ, R26.H0_H0 ;  /* 0x2000001aff457230 */ /* 0x002fe40000004100 */
[----:B----4-:R-:W-:Y:S01]  /*2370*/  HADD2.F32 R66, -RZ, R82.H0_H0 ;  /* 0x20000052ff427230 */ /* 0x010fe20000004100 */
[-C--:B------:R-:W-:Y:S01]  /*2380*/  FFMA.FTZ R64, R59, R83.reuse, R64 ;  /* 0x000000533b407223 */ /* 0x080fe20000010040 */
[----:B0-----:R-:W-:Y:S01]  /*2390*/  HADD2.F32 R74, -RZ, R74.H0_H0 ;  /* 0x2000004aff4a7230 */ /* 0x001fe20000004100 */
[----:B------:R-:W-:Y:S02]  /*23a0*/  FFMA.FTZ R59, R60, R83, R70 ;  /* 0x000000533c3b7223 */ /* 0x000fe40000010046 */
[----:B------:R-:W0:Y:S01]  /*23b0*/  I2F.F16 R80, R80 ;  /* 0x0000005000507306 */ /* 0x000e220000200c00 */
[----:B------:R-:W-:Y:S01]  /*23c0*/  IMAD.WIDE R22, R37, c[0x0][0x18c], R24 ;  /* 0x0000630025167a25 */ /* 0x000fe200078e0218 */
[----:B------:R-:W-:-:S02]  /*23d0*/  HADD2.F32 R60, -RZ, R73.H0_H0 ;  /* 0x20000049ff3c7230 */ /* 0x000fc40000004100 */
[----:B--2---:R-:W-:Y:S01]  /*23e0*/  HADD2.F32 R68, -RZ, R65.H0_H0 ;  /* 0x20000041ff447230 */ /* 0x004fe20000004100 */
[----:B------:R-:W-:Y:S01]  /*23f0*/  FFMA.FTZ R24, R66, R69, RZ ;  /* 0x0000004542187223 */ /* 0x000fe200000100ff */
[----:B------:R-:W-:Y:S02]  /*2400*/  HADD2.F32 R70, -RZ, R26.H1_H1 ;  /* 0x3000001aff467230 */ /* 0x000fe40000004100 */
[----:B------:R-:W-:Y:S01]  /*2410*/  HADD2.F32 R87, -RZ, R87.H0_H0 ;  /* 0x20000057ff577230 */ /* 0x000fe20000004100 */
[----:B------:R-:W-:Y:S01]  /*2420*/  FFMA.FTZ R58, R58, R83, R75 ;  /* 0x000000533a3a7223 */ /* 0x000fe2000001004b */
[----:B------:R-:W-:Y:S01]  /*2430*/  HADD2.F32 R85, -RZ, R81.H0_H0 ;  /* 0x20000051ff557230 */ /* 0x000fe20000004100 */
[-C--:B------:R-:W-:Y:S01]  /*2440*/  FFMA.FTZ R81, R74, R69.reuse, RZ ;  /* 0x000000454a517223 */ /* 0x080fe200000100ff */
[----:B------:R-:W-:Y:S01]  /*2450*/  HADD2.F32 R83, -RZ, R67.H0_H0 ;  /* 0x20000043ff537230 */ /* 0x000fe20000004100 */
[-C--:B------:R-:W-:Y:S02]  /*2460*/  FFMA.FTZ R67, R60, R69.reuse, RZ ;  /* 0x000000453c437223 */ /* 0x080fe400000100ff */
[----:B------:R-:W-:-:S02]  /*2470*/  FFMA.FTZ R65, R68, R69, RZ ;  /* 0x0000004544417223 */ /* 0x000fc400000100ff */
[-C--:B------:R-:W-:Y:S02]  /*2480*/  FFMA.FTZ R69, R87, R70.reuse, R24 ;  /* 0x0000004657457223 */ /* 0x080fe40000010018 */
[----:B------:R-:W1:Y:S01]  /*2490*/  LDS.64 R24, [UR4+0x310] ;  /* 0x00031004ff187984 */ /* 0x000e620008000a00 */
[----:B0-----:R-:W-:Y:S02]  /*24a0*/  HADD2.F32 R80, -RZ, R80.H0_H0 ;  /* 0x20000050ff507230 */ /* 0x001fe40000004100 */
[--C-:B------:R-:W-:Y:S01]  /*24b0*/  HADD2.F32 R73, -RZ, R28.reuse.H0_H0 ;  /* 0x2000001cff497230 */ /* 0x100fe20000004100 */
[-C--:B------:R-:W-:Y:S01]  /*24c0*/  FFMA.FTZ R67, R85, R70.reuse, R67 ;  /* 0x0000004655437223 */ /* 0x080fe20000010043 */
[----:B------:R-:W-:Y:S01]  /*24d0*/  HADD2.F32 R28, -RZ, R28.H1_H1 ;  /* 0x3000001cff1c7230 */ /* 0x000fe20000004100 */
[-C--:B------:R-:W-:Y:S02]  /*24e0*/  FFMA.FTZ R81, R80, R70.reuse, R81 ;  /* 0x0000004650517223 */ /* 0x080fe40000010051 */
[----:B------:R-:W-:Y:S01]  /*24f0*/  FFMA.FTZ R65, R83, R70, R65 ;  /* 0x0000004653417223 */ /* 0x000fe20000010041 */
[----:B------:R-:W-:Y:S01]  /*2500*/  SHF.R.U32.HI R70, RZ, 0x10, R7 ;  /* 0x00000010ff467819 */ /* 0x000fe20000011607 */
[----:B------:R-:W-:Y:S01]  /*2510*/  HADD2.F32 R71, -RZ, R30.H0_H0 ;  /* 0x2000001eff477230 */ /* 0x000fe20000004100 */
[----:B------:R-:W-:-:S02]  /*2520*/  FFMA.FTZ R77, R74, R73, RZ ;  /* 0x000000494a4d7223 */ /* 0x000fc400000100ff */
[C---:B------:R-:W-:Y:S02]  /*2530*/  FFMA.FTZ R89, R73.reuse, R60, RZ ;  /* 0x0000003c49597223 */ /* 0x040fe400000100ff */
[C---:B------:R-:W-:Y:S02]  /*2540*/  FFMA.FTZ R91, R73.reuse, R66, RZ ;  /* 0x00000042495b7223 */ /* 0x040fe400000100ff */
[----:B------:R-:W-:Y:S01]  /*2550*/  FFMA.FTZ R93, R73, R68, RZ ;  /* 0x00000044495d7223 */ /* 0x000fe200000100ff */
[----:B------:R-:W-:Y:S01]  /*2560*/  SHF.R.U32.HI R26, RZ, 0x10, R4 ;  /* 0x00000010ff1a7819 */ /* 0x000fe20000011604 */
[----:B------:R-:W-:Y:S01]  /*2570*/  FFMA.FTZ R73, R80, R28, R77 ;  /* 0x0000001c50497223 */ /* 0x000fe2000001004d */
[----:B------:R-:W-:Y:S01]  /*2580*/  LOP3.LUT R75, R70, 0xff, RZ, 0xc0, !PT ;  /* 0x000000ff464b7812 */ /* 0x000fe200078ec0ff */
[C---:B------:R-:W-:Y:S01]  /*2590*/  FFMA.FTZ R89, R28.reuse, R85, R89 ;  /* 0x000000551c597223 */ /* 0x040fe20000010059 */
[----:B------:R-:W-:Y:S01]  /*25a0*/  HADD2.F32 R30, -RZ, R30.H1_H1 ;  /* 0x3000001eff1e7230 */ /* 0x000fe20000004100 */
[----:B------:R-:W-:-:S02]  /*25b0*/  FFMA.FTZ R91, R28, R87, R91 ;  /* 0x000000571c5b7223 */ /* 0x000fc4000001005b */
[----:B------:R-:W-:Y:S02]  /*25c0*/  FFMA.FTZ R93, R28, R83, R93 ;  /* 0x000000531c5d7223 */ /* 0x000fe4000001005d */
[-C--:B------:R-:W-:Y:S01]  /*25d0*/  FFMA.FTZ R28, R60, R71.reuse, RZ ;  /* 0x000000473c1c7223 */ /* 0x080fe200000100ff */
[----:B------:R-:W-:Y:S01]  /*25e0*/  LOP3.LUT R26, R26, 0xff, RZ, 0xc0, !PT ;  /* 0x000000ff1a1a7812 */ /* 0x000fe200078ec0ff */
[----:B------:R-:W-:Y:S01]  /*25f0*/  FFMA.FTZ R77, R66, R71, RZ ;  /* 0x00000047424d7223 */ /* 0x000fe200000100ff */
[----:B------:R-:W-:Y:S01]  /*2600*/  IADD3 R84, -R44, R75, RZ ;  /* 0x0000004b2c547210 */ /* 0x000fe20007ffe1ff */
[-C--:B------:R-:W-:Y:S02]  /*2610*/  FFMA.FTZ R75, R74, R71.reuse, RZ ;  /* 0x000000474a4b7223 */ /* 0x080fe400000100ff */
[----:B------:R-:W-:Y:S02]  /*2620*/  FFMA.FTZ R79, R68, R71, RZ ;  /* 0x00000047444f7223 */ /* 0x000fe400000100ff */
[----:B------:R-:W-:Y:S01]  /*2630*/  FFMA.FTZ R71, R85, R30, R28 ;  /* 0x0000001e55477223 */ /* 0x000fe2000001001c */
[----:B------:R-:W-:-:S02]  /*2640*/  SHF.R.U32.HI R28, RZ, 0x10, R5 ;  /* 0x00000010ff1c7819 */ /* 0x000fc40000011605 */
[----:B------:R-:W-:Y:S02]  /*2650*/  IADD3 R26, -R43, R26, RZ ;  /* 0x0000001a2b1a7210 */ /* 0x000fe40007ffe1ff */
[----:B------:R-:W-:Y:S02]  /*2660*/  LEA.HI R4, R4, -R43, RZ, 0x8 ;  /* 0x8000002b04047211 */ /* 0x000fe400078f40ff */
[----:B------:R-:W-:Y:S02]  /*2670*/  LEA.HI R82, R7, -R44, RZ, 0x8 ;  /* 0x8000002c07527211 */ /* 0x000fe400078f40ff */
[----:B------:R-:W-:Y:S01]  /*2680*/  LOP3.LUT R7, R28, 0xff, RZ, 0xc0, !PT ;  /* 0x000000ff1c077812 */ /* 0x000fe200078ec0ff */
[----:B------:R-:W-:Y:S08]  /*2690*/  I2F.F16 R86, R26 ;  /* 0x0000001a00567306 */ /* 0x000ff00000200c00 */
[----:B------:R0:W-:Y:S01]  /*26a0*/  I2F.F16 R26, R4 ;  /* 0x00000004001a7306 */ /* 0x0001e20000200c00 */
[----:B------:R-:W-:Y:S01]  /*26b0*/  FFMA.FTZ R75, R80, R30, R75 ;  /* 0x0000001e504b7223 */ /* 0x000fe2000001004b */
[----:B0-----:R-:W-:-:S02]  /*26c0*/  IADD3 R4, -R46, R7, RZ ;  /* 0x000000072e047210 */ /* 0x001fc40007ffe1ff */
[----:B------:R-:W-:Y:S01]  /*26d0*/  SHF.R.U32.HI R7, RZ, 0x10, R6 ;  /* 0x00000010ff077819 */ /* 0x000fe20000011606 */
[----:B------:R-:W-:-:S03]  /*26e0*/  FFMA.FTZ R77, R87, R30, R77 ;  /* 0x0000001e574d7223 */ /* 0x000fc6000001004d */
[----:B------:R-:W-:Y:S01]  /*26f0*/  LOP3.LUT R70, R7, 0xff, RZ, 0xc0, !PT ;  /* 0x000000ff07467812 */ /* 0x000fe200078ec0ff */
[----:B------:R-:W-:Y:S01]  /*2700*/  FFMA.FTZ R79, R83, R30, R79 ;  /* 0x0000001e534f7223 */ /* 0x000fe2000001004f */
[--C-:B-1----:R-:W-:Y:S02]  /*2710*/  HADD2.F32 R30, -RZ, R24.reuse.H0_H0 ;  /* 0x20000018ff1e7230 */ /* 0x102fe40000004100 */
[----:B------:R-:W-:Y:S01]  /*2720*/  HADD2.F32 R28, -RZ, R24.H1_H1 ;  /* 0x30000018ff1c7230 */ /* 0x000fe20000004100 */
[----:B------:R-:W-:Y:S01]  /*2730*/  IADD3 R24, -R45, R70, RZ ;  /* 0x000000462d187210 */ /* 0x000fe20007ffe1ff */
[----:B------:R-:W0:Y:S01]  /*2740*/  I2F.F16 R4, R4 ;  /* 0x0000000400047306 */ /* 0x000e220000200c00 */
[----:B------:R-:W-:-:S07]  /*2750*/  FFMA.FTZ R7, R74, R30, RZ ;  /* 0x0000001e4a077223 */ /* 0x000fce00000100ff */
[----:B------:R-:W1:Y:S08]  /*2760*/  I2F.F16 R84, R84 ;  /* 0x0000005400547306 */ /* 0x000e700000200c00 */
[----:B------:R-:W2:Y:S01]  /*2770*/  I2F.F16 R24, R24 ;  /* 0x0000001800187306 */ /* 0x000ea20000200c00 */
[----:B------:R-:W-:Y:S01]  /*2780*/  FFMA.FTZ R7, R80, R28, R7 ;  /* 0x0000001c50077223 */ /* 0x000fe20000010007 */
[----:B------:R-:W-:Y:S01]  /*2790*/  LEA.HI R74, R5, -R46, RZ, 0x8 ;  /* 0x8000002e054a7211 */ /* 0x000fe200078f40ff */
[-C--:B------:R-:W-:Y:S01]  /*27a0*/  FFMA.FTZ R60, R60, R30.reuse, RZ ;  /* 0x0000001e3c3c7223 */ /* 0x080fe200000100ff */
[----:B------:R-:W-:Y:S01]  /*27b0*/  LEA.HI R80, R6, -R45, RZ, 0x8 ;  /* 0x8000002d06507211 */ /* 0x000fe200078f40ff */
[-C--:B------:R-:W-:Y:S01]  /*27c0*/  FFMA.FTZ R66, R66, R30.reuse, RZ ;  /* 0x0000001e42427223 */ /* 0x080fe200000100ff */
[----:B------:R-:W-:Y:S01]  /*27d0*/  LOP3.LUT R6, R8, 0xff, RZ, 0xc0, !PT ;  /* 0x000000ff08067812 */ /* 0x000fe200078ec0ff */
[----:B------:R-:W-:Y:S01]  /*27e0*/  FFMA.FTZ R30, R68, R30, RZ ;  /* 0x0000001e441e7223 */ /* 0x000fe200000100ff */
[----:B------:R-:W4:Y:S01]  /*27f0*/  I2F.F16 R82, R82 ;  /* 0x0000005200527306 */ /* 0x000f220000200c00 */
[----:B------:R-:W-:-:S02]  /*2800*/  FFMA.FTZ R85, R85, R28, R60 ;  /* 0x0000001c55557223 */ /* 0x000fc4000001003c */
[----:B------:R-:W-:Y:S01]  /*2810*/  FFMA.FTZ R83, R83, R28, R30 ;  /* 0x0000001c53537223 */ /* 0x000fe2000001001e */
[----:B------:R-:W-:Y:S01]  /*2820*/  IADD3 R30, -R43, R6, RZ ;  /* 0x000000062b1e7210 */ /* 0x000fe20007ffe1ff */
[----:B0-----:R-:W-:-:S03]  /*2830*/  HADD2.F32 R6, -RZ, R4.H0_H0 ;  /* 0x20000004ff067230 */ /* 0x001fc60000004100 */
[----:B------:R-:W0:Y:S01]  /*2840*/  I2F.F16 R74, R74 ;  /* 0x0000004a004a7306 */ /* 0x000e220000200c00 */
[----:B------:R-:W-:Y:S02]  /*2850*/  HADD2.F32 R60, -RZ, R27.H0_H0 ;  /* 0x2000001bff3c7230 */ /* 0x000fe40000004100 */
[----:B------:R-:W-:Y:S02]  /*2860*/  HADD2.F32 R86, -RZ, R86.H0_H0 ;  /* 0x20000056ff567230 */ /* 0x000fe40000004100 */
[----:B-1----:R-:W-:Y:S02]  /*2870*/  HADD2.F32 R84, -RZ, R84.H0_H0 ;  /* 0x20000054ff547230 */ /* 0x002fe40000004100 */
[----:B--2---:R-:W-:Y:S01]  /*2880*/  HADD2.F32 R4, -RZ, R24.H0_H0 ;  /* 0x20000018ff047230 */ /* 0x004fe20000004100 */
[----:B------:R-:W1:Y:S01]  /*2890*/  I2F.F16 R80, R80 ;  /* 0x0000005000507306 */ /* 0x000e620000200c00 */
[-C--:B------:R-:W-:Y:S02]  /*28a0*/  FFMA.FTZ R24, R86, R60.reuse, R81 ;  /* 0x0000003c56187223 */ /* 0x080fe40000010051 */
[----:B------:R-:W-:-:S02]  /*28b0*/  FFMA.FTZ R5, R84, R60, R67 ;  /* 0x0000003c54057223 */ /* 0x000fc40000010043 */
[-C--:B------:R-:W-:Y:S02]  /*28c0*/  FFMA.FTZ R69, R6, R60.reuse, R69 ;  /* 0x0000003c06457223 */ /* 0x080fe40000010045 */
[----:B------:R-:W-:Y:S01]  /*28d0*/  FFMA.FTZ R68, R4, R60, R65 ;  /* 0x0000003c04447223 */ /* 0x000fe20000010041 */
[----:B------:R-:W-:Y:S01]  /*28e0*/  SHF.R.U32.HI R60, RZ, 0x10, R8 ;  /* 0x00000010ff3c7819 */ /* 0x000fe20000011608 */
[----:B------:R-:W-:Y:S01]  /*28f0*/  FFMA.FTZ R87, R87, R28, R66 ;  /* 0x0000001c57577223 */ /* 0x000fe20000010042 */
[----:B------:R-:W-:Y:S01]  /*2900*/  SHF.R.U32.HI R28, RZ, 0x8, R8 ;  /* 0x00000008ff1c7819 */ /* 0x000fe20000011608 */
[----:B------:R-:W-:Y:S01]  /*2910*/  HADD2.F32 R27, -RZ, R27.H1_H1 ;  /* 0x3000001bff1b7230 */ /* 0x000fe20000004100 */
[----:B------:R-:W-:Y:S01]  /*2920*/  LOP3.LUT R60, R60, 0xff, RZ, 0xc0, !PT ;  /* 0x000000ff3c3c7812 */ /* 0x000fe200078ec0ff */
[----:B----4-:R-:W-:Y:S01]  /*2930*/  HADD2.F32 R82, -RZ, R82.H0_H0 ;  /* 0x20000052ff527230 */ /* 0x010fe20000004100 */
[----:B------:R-:W-:Y:S01]  /*2940*/  LOP3.LUT R28, R28, 0xff, RZ, 0xc0, !PT ;  /* 0x000000ff1c1c7812 */ /* 0x000fe200078ec0ff */
[----:B0-----:R-:W-:Y:S01]  /*2950*/  HADD2.F32 R74, -RZ, R74.H0_H0 ;  /* 0x2000004aff4a7230 */ /* 0x001fe20000004100 */
[C---:B------:R-:W-:Y:S01]  /*2960*/  IADD3 R70, -R43.reuse, R60, RZ ;  /* 0x0000003c2b467210 */ /* 0x040fe20007ffe1ff */
[----:B------:R-:W-:Y:S01]  /*2970*/  HADD2.F32 R81, -RZ, R26.H0_H0 ;  /* 0x2000001aff517230 */ /* 0x000fe20000004100 */
[-C--:B------:R-:W-:Y:S01]  /*2980*/  FFMA.FTZ R60, R82, R27.reuse, R5 ;  /* 0x0000001b523c7223 */ /* 0x080fe20000010005 */
[----:B-1----:R-:W-:Y:S01]  /*2990*/  HADD2.F32 R80, -RZ, R80.H0_H0 ;  /* 0x20000050ff507230 */ /* 0x002fe20000004100 */
[----:B------:R-:W-:Y:S01]  /*29a0*/  IADD3 R28, -R43, R28, RZ ;  /* 0x0000001c2b1c7210 */ /* 0x000fe20007ffe1ff */
[--C-:B------:R-:W-:Y:S01]  /*29b0*/  HADD2.F32 R5, -RZ, R29.reuse.H0_H0 ;  /* 0x2000001dff057230 */ /* 0x100fe20000004100 */
[-C--:B------:R-:W-:Y:S01]  /*29c0*/  FFMA.FTZ R65, R74, R27.reuse, R69 ;  /* 0x0000001b4a417223 */ /* 0x080fe20000010045 */
[----:B------:R-:W-:Y:S01]  /*29d0*/  HADD2.F32 R29, -RZ, R29.H1_H1 ;  /* 0x3000001dff1d7230 */ /* 0x000fe20000004100 */
[----:B------:R0:W-:Y:S01]  /*29e0*/  I2F.F16 R66, R28 ;  /* 0x0000001c00427306 */ /* 0x0001e20000200c00 */
[----:B------:R-:W-:-:S02]  /*29f0*/  FFMA.FTZ R67, R81, R27, R24 ;  /* 0x0000001b51437223 */ /* 0x000fc40000010018 */
[----:B------:R-:W-:Y:S02]  /*2a00*/  FFMA.FTZ R69, R80, R27, R68 ;  /* 0x0000001b50457223 */ /* 0x000fe40000010044 */
[----:B------:R-:W-:Y:S02]  /*2a10*/  FFMA.FTZ R24, R86, R5, R73 ;  /* 0x0000000556187223 */ /* 0x000fe40000010049 */
[C---:B------:R-:W-:Y:S01]  /*2a20*/  FFMA.FTZ R26, R5.reuse, R84, R89 ;  /* 0x00000054051a7223 */ /* 0x040fe20000010059 */
[----:B------:R1:W-:Y:S01]  /*2a30*/  I2F.F16 R68, R70 ;  /* 0x0000004600447306 */ /* 0x0003e20000200c00 */
[C---:B------:R-:W-:Y:S02]  /*2a40*/  FFMA.FTZ R27, R5.reuse, R6, R91 ;  /* 0x00000006051b7223 */ /* 0x040fe4000001005b */
[----:B0-----:R-:W-:Y:S01]  /*2a50*/  FFMA.FTZ R28, R5, R4, R93 ;  /* 0x00000004051c7223 */ /* 0x001fe2000001005d */
[----:B------:R-:W-:Y:S01]  /*2a60*/  LOP3.LUT R5, R11, 0xff, RZ, 0xc0, !PT ;  /* 0x000000ff0b057812 */ /* 0x000fe200078ec0ff */
[----:B------:R-:W-:-:S02]  /*2a70*/  FFMA.FTZ R24, R81, R29, R24 ;  /* 0x0000001d51187223 */ /* 0x000fc40000010018 */
[C---:B------:R-:W-:Y:S01]  /*2a80*/  FFMA.FTZ R26, R29.reuse, R82, R26 ;  /* 0x000000521d1a7223 */ /* 0x040fe2000001001a */
[----:B-1----:R-:W-:Y:S01]  /*2a90*/  SHF.R.U32.HI R70, RZ, 0x8, R11 ;  /* 0x00000008ff467819 */ /* 0x002fe2000001160b */
[C---:B------:R-:W-:Y:S02]  /*2aa0*/  FFMA.FTZ R27, R29.reuse, R74, R27 ;  /* 0x0000004a1d1b7223 */ /* 0x040fe4000001001b */
[----:B------:R-:W-:Y:S01]  /*2ab0*/  FFMA.FTZ R28, R29, R80, R28 ;  /* 0x000000501d1c7223 */ /* 0x000fe2000001001c */
[----:B------:R-:W-:Y:S02]  /*2ac0*/  IADD3 R29, -R44, R5, RZ ;  /* 0x000000052c1d7210 */ /* 0x000fe40007ffe1ff */
[----:B------:R-:W-:Y:S02]  /*2ad0*/  LEA.HI R8, R8, -R43, RZ, 0x8 ;  /* 0x8000002b08087211 */ /* 0x000fe400078f40ff */
[----:B------:R-:W-:Y:S01]  /*2ae0*/  LOP3.LUT R5, R70, 0xff, RZ, 0xc0, !PT ;  /* 0x000000ff46057812 */ /* 0x000fe200078ec0ff */
[----:B------:R-:W-:Y:S01]  /*2af0*/  HADD2.F32 R88, -RZ, R31.H0_H0 ;  /* 0x2000001fff587230 */ /* 0x000fe20000004100 */
[----:B------:R0:W-:Y:S02]  /*2b00*/  I2F.F16 R73, R8 ;  /* 0x0000000800497306 */ /* 0x0001e40000200c00 */
[----:B------:R-:W-:Y:S01]  /*2b10*/  IADD3 R70, -R44, R5, RZ ;  /* 0x000000052c467210 */ /* 0x000fe20007ffe1ff */
[----:B------:R-:W-:Y:S01]  /*2b20*/  HADD2.F32 R5, -RZ, R25.H0_H0 ;  /* 0x20000019ff057230 */ /* 0x000fe20000004100 */
[-C--:B------:R-:W-:Y:S01]  /*2b30*/  FFMA.FTZ R76, R84, R88.reuse, R71 ;  /* 0x00000058544c7223 */ /* 0x080fe20000010047 */
[----:B0-----:R-:W-:Y:S01]  /*2b40*/  SHF.R.U32.HI R8, RZ, 0x10, R11 ;  /* 0x00000010ff087819 */ /* 0x001fe2000001160b */
[----:B------:R-:W-:-:S02]  /*2b50*/  FFMA.FTZ R77, R6, R88, R77 ;  /* 0x00000058064d7223 */ /* 0x000fc4000001004d */
[-C--:B------:R-:W-:Y:S01]  /*2b60*/  FFMA.FTZ R79, R4, R88.reuse, R79 ;  /* 0x00000058044f7223 */ /* 0x080fe2000001004f */
[----:B------:R-:W-:Y:S01]  /*2b70*/  LOP3.LUT R71, R8, 0xff, RZ, 0xc0, !PT ;  /* 0x000000ff08477812 */ /* 0x000fe200078ec0ff */
[-C--:B------:R-:W-:Y:S02]  /*2b80*/  FFMA.FTZ R8, R86, R5.reuse, R7 ;  /* 0x0000000556087223 */ /* 0x080fe40000010007 */
[-C--:B------:R-:W-:Y:S02]  /*2b90*/  FFMA.FTZ R85, R84, R5.reuse, R85 ;  /* 0x0000000554557223 */ /* 0x080fe40000010055 */
[-C--:B------:R-:W-:Y:S02]  /*2ba0*/  FFMA.FTZ R87, R6, R5.reuse, R87 ;  /* 0x0000000506577223 */ /* 0x080fe40000010057 */
[----:B------:R-:W-:Y:S02]  /*2bb0*/  FFMA.FTZ R83, R4, R5, R83 ;  /* 0x0000000504537223 */ /* 0x000fe40000010053 */
[----:B------:R0:W2:Y:S01]  /*2bc0*/  LDG.E.128.CONSTANT R4, [R22.64] ;  /* 0x0000000a16047981 */ /* 0x0000a2000c1e9d00 */
[----:B------:R-:W-:Y:S01]  /*2bd0*/  FFMA.FTZ R78, R86, R88, R75 ;  /* 0x00000058564e7223 */ /* 0x000fe2000001004b */
[----:B------:R-:W-:Y:S01]  /*2be0*/  HADD2.F32 R31, -RZ, R31.H1_H1 ;  /* 0x3000001fff1f7230 */ /* 0x000fe20000004100 */
[----:B------:R-:W-:-:S02]  /*2bf0*/  LOP3.LUT R75, R9, 0xff, RZ, 0xc0, !PT ;  /* 0x000000ff094b7812 */ /* 0x000fc400078ec0ff */
[----:B------:R-:W-:Y:S02]  /*2c00*/  SHF.R.U32.HI R84, RZ, 0x8, R9 ;  /* 0x00000008ff547819 */ /* 0x000fe40000011609 */
[----:B------:R-:W-:Y:S01]  /*2c10*/  IADD3 R86, -R46, R75, RZ ;  /* 0x0000004b2e567210 */ /* 0x000fe20007ffe1ff */
[-C--:B------:R-:W-:Y:S02]  /*2c20*/  FFMA.FTZ R75, R81, R31.reuse, R78 ;  /* 0x0000001f514b7223 */ /* 0x080fe4000001004e */
[-C--:B------:R-:W-:Y:S02]  /*2c30*/  FFMA.FTZ R76, R82, R31.reuse, R76 ;  /* 0x0000001f524c7223 */ /* 0x080fe4000001004c */
[-C--:B------:R-:W-:Y:S02]  /*2c40*/  FFMA.FTZ R77, R74, R31.reuse, R77 ;  /* 0x0000001f4a4d7223 */ /* 0x080fe4000001004d */
[----:B------:R-:W-:Y:S01]  /*2c50*/  FFMA.FTZ R78, R80, R31, R79 ;  /* 0x0000001f504e7223 */ /* 0x000fe2000001004f */
[----:B------:R-:W-:Y:S01]  /*2c60*/  LOP3.LUT R31, R84, 0xff, RZ, 0xc0, !PT ;  /* 0x000000ff541f7812 */ /* 0x000fe200078ec0ff */
[----:B------:R-:W-:Y:S01]  /*2c70*/  HADD2.F32 R84, -RZ, R25.H1_H1 ;  /* 0x30000019ff547230 */ /* 0x000fe20000004100 */
[----:B------:R-:W-:Y:S01]  /*2c80*/  IMAD.WIDE R18, R37, c[0x0][0x18c], R22 ;  /* 0x0000630025127a25 */ /* 0x000fe200078e0216 */
[----:B0-----:R-:W-:-:S02]  /*2c90*/  SHF.R.U32.HI R22, RZ, 0x10, R9 ;  /* 0x00000010ff167819 */ /* 0x001fc40000011609 */
[----:B------:R-:W-:Y:S01]  /*2ca0*/  IADD3 R88, -R46, R31, RZ ;  /* 0x0000001f2e587210 */ /* 0x000fe20007ffe1ff */
[----:B------:R-:W-:Y:S01]  /*2cb0*/  FFMA.FTZ R31, R81, R84, R8 ;  /* 0x00000054511f7223 */ /* 0x000fe20000010008 */
[----:B------:R-:W-:Y:S01]  /*2cc0*/  LOP3.LUT R89, R22, 0xff, RZ, 0xc0, !PT ;  /* 0x000000ff16597812 */ /* 0x000fe200078ec0ff */
[----:B------:R-:W-:Y:S01]  /*2cd0*/  FMUL.FTZ R8, R51, R58 ;  /* 0x0000003a33087220 */ /* 0x000fe20000410000 */
[----:B------:R-:W0:Y:S01]  /*2ce0*/  LDS.64 R22, [UR4+0x118] ;  /* 0x00011804ff167984 */ /* 0x000e220008000a00 */
[----:B------:R-:W-:Y:S02]  /*2cf0*/  FMUL.FTZ R59, R52, R59 ;  /* 0x0000003b343b7220 */ /* 0x000fe40000410000 */
[----:B------:R-:W-:Y:S01]  /*2d00*/  FFMA.FTZ R80, R80, R84, R83 ;  /* 0x0000005450507223 */ /* 0x000fe20000010053 */
[----:B------:R-:W-:Y:S02]  /*2d10*/  LEA.HI R83, R9, -R46, RZ, 0x8 ;  /* 0x8000002e09537211 */ /* 0x000fe400078f40ff */
[----:B------:R-:W-:-:S02]  /*2d20*/  F2FP.PACK_AB R8, RZ, R8 ;  /* 0x00000008ff08723e */ /* 0x000fc400000000ff */
[----:B------:R-:W-:Y:S01]  /*2d30*/  F2FP.PACK_AB R9, RZ, R59 ;  /* 0x0000003bff09723e */ /* 0x000fe200000000ff */
[-C--:B------:R-:W-:Y:S02]  /*2d40*/  FFMA.FTZ R25, R82, R84.reuse, R85 ;  /* 0x0000005452197223 */ /* 0x080fe40000010055 */
[----:B------:R-:W-:Y:S01]  /*2d50*/  FFMA.FTZ R74, R74, R84, R87 ;  /* 0x000000544a4a7223 */ /* 0x000fe20000010057 */
[----:B------:R-:W-:Y:S01]  /*2d60*/  PRMT R84, R8, 0x5410, R9 ;  /* 0x0000541008547816 */ /* 0x000fe20000000009 */
[----:B------:R-:W-:Y:S01]  /*2d70*/  FMUL.FTZ R64, R53, R64 ;  /* 0x0000004035407220 */ /* 0x000fe20000410000 */
[----:B------:R-:W-:Y:S01]  /*2d80*/  SHF.R.U32.HI R8, RZ, 0x8, R10 ;  /* 0x00000008ff087819 */ /* 0x000fe2000001160a */
[----:B------:R-:W-:Y:S01]  /*2d90*/  FMUL.FTZ R61, R54, R61 ;  /* 0x0000003d363d7220 */ /* 0x000fe20000410000 */
[----:B------:R-:W-:Y:S02]  /*2da0*/  LOP3.LUT R82, R10, 0xff, RZ, 0xc0, !PT ;  /* 0x000000ff0a527812 */ /* 0x000fe400078ec0ff */
[----:B------:R-:W-:-:S02]  /*2db0*/  F2FP.PACK_AB R64, RZ, R64 ;  /* 0x00000040ff40723e */ /* 0x000fc400000000ff */
[----:B------:R-:W-:Y:S02]  /*2dc0*/  F2FP.PACK_AB R61, RZ, R61 ;  /* 0x0000003dff3d723e */ /* 0x000fe400000000ff */
[----:B------:R-:W-:Y:S02]  /*2dd0*/  LOP3.LUT R8, R8, 0xff, RZ, 0xc0, !PT ;  /* 0x000000ff08087812 */ /* 0x000fe400078ec0ff */
[----:B------:R-:W-:Y:S01]  /*2de0*/  IADD3 R82, -R45, R82, RZ ;  /* 0x000000522d527210 */ /* 0x000fe20007ffe1ff */
[----:B------:R1:W-:Y:S02]  /*2df0*/  I2F.F16 R59, R83 ;  /* 0x00000053003b7306 */ /* 0x0003e40000200c00 */
[----:B-1----:R-:W-:-:S06]  /*2e00*/  PRMT R83, R61, 0x5410, R64 ;  /* 0x000054103d537816 */ /* 0x002fcc0000000040 */
[----:B------:R-:W1:Y:S01]  /*2e10*/  I2F.F16 R79, R86 ;  /* 0x00000056004f7306 */ /* 0x000e620000200c00 */
[----:B------:R-:W-:Y:S02]  /*2e20*/  IADD3 R61, -R45, R8, RZ ;  /* 0x000000082d3d7210 */ /* 0x000fe40007ffe1ff */
[----:B------:R-:W4:Y:S05]  /*2e30*/  LDS.64 R8, [UR4+0x218] ;  /* 0x00021804ff087984 */ /* 0x000f2a0008000a00 */
[----:B------:R-:W0:Y:S01]  /*2e40*/  I2F.F16 R82, R82 ;  /* 0x0000005200527306 */ /* 0x000e220000200c00 */
[----:B------:R-:W-:Y:S02]  /*2e50*/  SHF.R.U32.HI R64, RZ, 0x10, R10 ;  /* 0x00000010ff407819 */ /* 0x000fe4000001160a */
[----:B------:R-:W-:-:S05]  /*2e60*/  IADD3 R71, -R44, R71, RZ ;  /* 0x000000472c477210 */ /* 0x000fca0007ffe1ff */
[----:B------:R-:W0:Y:S01]  /*2e70*/  I2F.F16 R30, R30 ;  /* 0x0000001e001e7306 */ /* 0x000e220000200c00 */
[----:B------:R-:W-:-:S07]  /*2e80*/  LOP3.LUT R64, R64, 0xff, RZ, 0xc0, !PT ;  /* 0x000000ff40407812 */ /* 0x000fce00078ec0ff */
[----:B------:R-:W3:Y:S01]  /*2e90*/  I2F.F16 R29, R29 ;  /* 0x0000001d001d7306 */ /* 0x000ee20000200c00 */
[----:B------:R-:W-:Y:S02]  /*2ea0*/  IADD3 R89, -R46, R89, RZ ;  /* 0x000000592e597210 */ /* 0x000fe40007ffe1ff */
[----:B------:R-:W-:Y:S01]  /*2eb0*/  IADD3 R85, -R45, R64, RZ ;  /* 0x000000402d557210 */ /* 0x000fe20007ffe1ff */
[----:B-1----:R-:W-:-:S04]  /*2ec0*/  HADD2.F32 R64, -RZ, R79.H0_H0 ;  /* 0x2000004fff407230 */ /* 0x002fc80000004100 */
[----:B------:R-:W1:Y:S01]  /*2ed0*/  I2F.F16 R70, R70 ;  /* 0x0000004600467306 */ /* 0x000e620000200c00 */
[----:B0-----:R-:W-:Y:S01]  /*2ee0*/  HADD2.F32 R79, -RZ, R82.H0_H0 ;  /* 0x20000052ff4f7230 */ /* 0x001fe20000004100 */
[----:B------:R-:W-:-:S06]  /*2ef0*/  LEA.HI R11, R11, -R44, RZ, 0x8 ;  /* 0x8000002c0b0b7211 */ /* 0x000fcc00078f40ff */
[----:B------:R-:W0:Y:S01]  /*2f00*/  I2F.F16 R81, R88 ;  /* 0x0000005800517306 */ /* 0x000e220000200c00 */
[----:B------:R-:W-:-:S07]  /*2f10*/  HFMA2.MMA R47, R84, 1, 1, R47 ;  /* 0x3c003c00542f7835 */ /* 0x000fce000000002f */
[----:B------:R-:W0:Y:S01]  /*2f20*/  I2F.F16 R61, R61 ;  /* 0x0000003d003d7306 */ /* 0x000e220000200c00 */
[----:B------:R-:W-:Y:S01]  /*2f30*/  HADD2.F32 R84, -RZ, R22.H0_H0 ;  /* 0x20000016ff547230 */ /* 0x000fe20000004100 */
[----:B------:R-:W-:Y:S01]  /*2f40*/  LEA.HI R10, R10, -R45, RZ, 0x8 ;  /* 0x8000002d0a0a7211 */ /* 0x000fe200078f40ff */
[----:B------:R-:W-:-:S05]  /*2f50*/  HADD2.F32 R30, -RZ, R30.H0_H0 ;  /* 0x2000001eff1e7230 */ /* 0x000fca0000004100 */
[----:B------:R-:W0:Y:S01]  /*2f60*/  I2F.F16 R71, R71 ;  /* 0x0000004700477306 */ /* 0x000e220000200c00 */
[----:B---3--:R-:W-:-:S07]  /*2f70*/  HADD2.F32 R29, -RZ, R29.H0_H0 ;  /* 0x2000001dff1d7230 */ /* 0x008fce0000004100 */
[----:B------:R-:W3:Y:S08]  /*2f80*/  I2F.F16 R58, R89 ;  /* 0x00000059003a7306 */ /* 0x000ef00000200c00 */
[----:B------:R-:W0:Y:S01]  /*2f90*/  I2F.F16 R82, R85 ;  /* 0x0000005500527306 */ /* 0x000e220000200c00 */
[----:B------:R-:W-:Y:S01]  /*2fa0*/  HADD2 R50, R83, R50 ;  /* 0x0000003253327230 */ /* 0x000fe20000000000 */
[-C--:B------:R-:W-:Y:S01]  /*2fb0*/  FFMA.FTZ R67, R30, R84.reuse, R67 ;  /* 0x000000541e437223 */ /* 0x080fe20000010043 */
[----:B------:R-:W-:Y:S01]  /*2fc0*/  HADD2.F32 R83, -RZ, R23.H0_H0 ;  /* 0x20000017ff537230 */ /* 0x000fe20000004100 */
[----:B------:R-:W-:-:S02]  /*2fd0*/  FFMA.FTZ R60, R29, R84, R60 ;  /* 0x000000541d3c7223 */ /* 0x000fc4000001003c */
[-C--:B------:R-:W-:Y:S02]  /*2fe0*/  FFMA.FTZ R65, R64, R84.reuse, R65 ;  /* 0x0000005440417223 */ /* 0x080fe40000010041 */
[----:B------:R-:W3:Y:S01]  /*2ff0*/  I2F.F16 R11, R11 ;  /* 0x0000000b000b7306 */ /* 0x000ee20000200c00 */
[----:B------:R-:W-:Y:S01]  /*3000*/  FFMA.FTZ R69, R79, R84, R69 ;  /* 0x000000544f457223 */ /* 0x000fe20000010045 */
[----:B------:R-:W-:Y:S02]  /*3010*/  HADD2.F32 R84, -RZ, R23.H1_H1 ;  /* 0x30000017ff547230 */ /* 0x000fe40000004100 */
[----:B------:R-:W-:Y:S02]  /*3020*/  HADD2.F32 R22, -RZ, R22.H1_H1 ;  /* 0x30000016ff167230 */ /* 0x000fe40000004100 */
[----:B-1----:R-:W-:Y:S02]  /*3030*/  HADD2.F32 R23, -RZ, R70.H0_H0 ;  /* 0x20000046ff177230 */ /* 0x002fe40000004100 */
[----:B------:R-:W1:Y:S01]  /*3040*/  I2F.F16 R10, R10 ;  /* 0x0000000a000a7306 */ /* 0x000e620000200c00 */
[----:B------:R-:W-:-:S02]  /*3050*/  HADD2.F32 R66, -RZ, R66.H0_H0 ;  /* 0x20000042ff427230 */ /* 0x000fc40000004100 */
[----:B0-----:R-:W-:Y:S02]  /*3060*/  HADD2.F32 R81, -RZ, R81.H0_H0 ;  /* 0x20000051ff517230 */ /* 0x001fe40000004100 */
[----:B------:R-:W-:Y:S01]  /*3070*/  HADD2.F32 R61, -RZ, R61.H0_H0 ;  /* 0x2000003dff3d7230 */ /* 0x000fe20000004100 */
[-C--:B------:R-:W-:Y:S01]  /*3080*/  FFMA.FTZ R60, R23, R22.reuse, R60 ;  /* 0x00000016173c7223 */ /* 0x080fe2000001003c */
[----:B------:R-:W-:Y:S01]  /*3090*/  HADD2.F32 R70, -RZ, R71.H0_H0 ;  /* 0x20000047ff467230 */ /* 0x000fe20000004100 */
[-C--:B------:R-:W-:Y:S01]  /*30a0*/  FFMA.FTZ R67, R66, R22.reuse, R67 ;  /* 0x0000001642437223 */ /* 0x080fe20000010043 */
[----:B------:R-:W-:Y:S01]  /*30b0*/  HADD2.F32 R68, -RZ, R68.H0_H0 ;  /* 0x20000044ff447230 */ /* 0x000fe20000004100 */
[-C--:B------:R-:W-:Y:S01]  /*30c0*/  FFMA.FTZ R65, R81, R22.reuse, R65 ;  /* 0x0000001651417223 */ /* 0x080fe20000010041 */
[----:B---3--:R-:W-:Y:S01]  /*30d0*/  HADD2.F32 R58, -RZ, R58.H0_H0 ;  /* 0x2000003aff3a7230 */ /* 0x008fe20000004100 */
[----:B------:R-:W-:Y:S01]  /*30e0*/  FFMA.FTZ R69, R61, R22, R69 ;  /* 0x000000163d457223 */ /* 0x000fe20000010045 */
[----:B------:R-:W-:Y:S01]  /*30f0*/  HADD2.F32 R82, -RZ, R82.H0_H0 ;  /* 0x20000052ff527230 */ /* 0x000fe20000004100 */
[----:B------:R-:W-:-:S02]  /*3100*/  FFMA.FTZ R71, R70, R83, R60 ;  /* 0x0000005346477223 */ /* 0x000fc4000001003c */
[-C--:B------:R-:W-:Y:S02]  /*3110*/  FFMA.FTZ R22, R68, R83.reuse, R67 ;  /* 0x0000005344167223 */ /* 0x080fe40000010043 */
[-C--:B------:R-:W-:Y:S02]  /*3120*/  FFMA.FTZ R60, R58, R83.reuse, R65 ;  /* 0x000000533a3c7223 */ /* 0x080fe40000010041 */
[----:B------:R-:W-:Y:S01]  /*3130*/  FFMA.FTZ R69, R82, R83, R69 ;  /* 0x0000005352457223 */ /* 0x000fe20000010045 */
[--C-:B----4-:R-:W-:Y:S02]  /*3140*/  HADD2.F32 R83, -RZ, R8.reuse.H0_H0 ;  /* 0x20000008ff537230 */ /* 0x110fe40000004100 */
[----:B------:R-:W-:Y:S02]  /*3150*/  HADD2.F32 R73, -RZ, R73.H0_H0 ;  /* 0x20000049ff497230 */ /* 0x000fe40000004100 */
[----:B------:R-:W-:Y:S02]  /*3160*/  HADD2.F32 R65, -RZ, R11.H0_H0 ;  /* 0x2000000bff417230 */ /* 0x000fe40000004100 */
[----:B------:R-:W-:Y:S01]  /*3170*/  HADD2.F32 R59, -RZ, R59.H0_H0 ;  /* 0x2000003bff3b7230 */ /* 0x000fe20000004100 */
[-C--:B------:R-:W-:Y:S01]  /*3180*/  FFMA.FTZ R75, R30, R83.reuse, R75 ;  /* 0x000000531e4b7223 */ /* 0x080fe2000001004b */
[----:B------:R-:W-:Y:S01]  /*3190*/  HADD2.F32 R8, -RZ, R8.H1_H1 ;  /* 0x30000008ff087230 */ /* 0x000fe20000004100 */
[-C--:B------:R-:W-:Y:S01]  /*31a0*/  FFMA.FTZ R76, R29, R83.reuse, R76 ;  /* 0x000000531d4c7223 */ /* 0x080fe2000001004c */
[----:B-1----:R-:W-:Y:S01]  /*31b0*/  HADD2.F32 R67, -RZ, R10.H0_H0 ;  /* 0x2000000aff437230 */ /* 0x002fe20000004100 */
[----:B------:R-:W-:-:S02]  /*31c0*/  FFMA.FTZ R77, R64, R83, R77 ;  /* 0x00000053404d7223 */ /* 0x000fc4000001004d */
[----:B------:R-:W-:Y:S02]  /*31d0*/  FFMA.FTZ R78, R79, R83, R78 ;  /* 0x000000534f4e7223 */ /* 0x000fe4000001004e */
[-C--:B------:R-:W-:Y:S02]  /*31e0*/  FFMA.FTZ R10, R73, R84.reuse, R22 ;  /* 0x00000054490a7223 */ /* 0x080fe40000010016 */
[-C--:B------:R-:W-:Y:S01]  /*31f0*/  FFMA.FTZ R22, R65, R84.reuse, R71 ;  /* 0x0000005441167223 */ /* 0x080fe20000010047 */
[--C-:B------:R-:W-:Y:S01]  /*3200*/  HADD2.F32 R71, -RZ, R9.reuse.H0_H0 ;  /* 0x20000009ff477230 */ /* 0x100fe20000004100 */
[----:B------:R-:W-:Y:S01]  /*3210*/  FFMA.FTZ R11, R59, R84, R60 ;  /* 0x000000543b0b7223 */ /* 0x000fe2000001003c */
[----:B------:R-:W-:Y:S01]  /*3220*/  HADD2.F32 R60, -RZ, R9.H1_H1 ;  /* 0x30000009ff3c7230 */ /* 0x000fe20000004100 */
[-C--:B------:R-:W-:Y:S02]  /*3230*/  FFMA.FTZ R75, R66, R8.reuse, R75 ;  /* 0x00000008424b7223 */ /* 0x080fe4000001004b */
[----:B------:R-:W-:-:S02]  /*3240*/  FFMA.FTZ R76, R23, R8, R76 ;  /* 0x00000008174c7223 */ /* 0x000fc4000001004c */
[-C--:B------:R-:W-:Y:S02]  /*3250*/  FFMA.FTZ R77, R81, R8.reuse, R77 ;  /* 0x00000008514d7223 */ /* 0x080fe4000001004d */
[----:B------:R-:W-:Y:S02]  /*3260*/  FFMA.FTZ R78, R61, R8, R78 ;  /* 0x000000083d4e7223 */ /* 0x000fe4000001004e */
[----:B------:R-:W0:Y:S01]  /*3270*/  LDS.64 R8, [UR4+0x18] ;  /* 0x00001804ff087984 */ /* 0x000e220008000a00 */
[-C--:B------:R-:W-:Y:S02]  /*3280*/  FFMA.FTZ R75, R68, R71.reuse, R75 ;  /* 0x00000047444b7223 */ /* 0x080fe4000001004b */
[-C--:B------:R-:W-:Y:S02]  /*3290*/  FFMA.FTZ R76, R70, R71.reuse, R76 ;  /* 0x00000047464c7223 */ /* 0x080fe4000001004c */
[-C--:B------:R-:W-:Y:S02]  /*32a0*/  FFMA.FTZ R77, R58, R71.reuse, R77 ;  /* 0x000000473a4d7223 */ /* 0x080fe4000001004d */
[----:B------:R-:W-:-:S02]  /*32b0*/  FFMA.FTZ R83, R82, R71, R78 ;  /* 0x0000004752537223 */ /* 0x000fc4000001004e */
[----:B------:R-:W-:Y:S02]  /*32c0*/  FMUL.FTZ R10, R51, R10 ;  /* 0x0000000a330a7220 */ /* 0x000fe40000410000 */
[----:B------:R-:W-:Y:S02]  /*32d0*/  FMUL.FTZ R11, R52, R11 ;  /* 0x0000000b340b7220 */ /* 0x000fe40000410000 */
[----:B------:R-:W-:Y:S02]  /*32e0*/  FFMA.FTZ R69, R67, R84, R69 ;  /* 0x0000005443457223 */ /* 0x000fe40000010045 */
[-C--:B------:R-:W-:Y:S02]  /*32f0*/  FFMA.FTZ R78, R73, R60.reuse, R75 ;  /* 0x0000003c494e7223 */ /* 0x080fe4000001004b */
[----:B------:R-:W-:Y:S02]  /*3300*/  FFMA.FTZ R76, R65, R60, R76 ;  /* 0x0000003c414c7223 */ /* 0x000fe4000001004c */
[----:B------:R-:W-:Y:S01]  /*3310*/  FMUL.FTZ R71, R53, R22 ;  /* 0x0000001635477220 */ /* 0x000fe20000410000 */
[----:B------:R-:W-:Y:S01]  /*3320*/  F2FP.PACK_AB R22, RZ, R10 ;  /* 0x0000000aff16723e */ /* 0x000fe200000000ff */
[----:B------:R-:W-:-:S02]  /*3330*/  FFMA.FTZ R77, R59, R60, R77 ;  /* 0x0000003c3b4d7223 */ /* 0x000fc4000001004d */
[----:B------:R-:W-:Y:S01]  /*3340*/  FFMA.FTZ R83, R67, R60, R83 ;  /* 0x0000003c43537223 */ /* 0x000fe20000010053 */
[----:B------:R-:W-:Y:S01]  /*3350*/  F2FP.PACK_AB R60, RZ, R11 ;  /* 0x0000000bff3c723e */ /* 0x000fe200000000ff */
[----:B------:R-:W-:Y:S01]  /*3360*/  FMUL.FTZ R69, R54, R69 ;  /* 0x0000004536457220 */ /* 0x000fe20000410000 */
[----:B------:R-:W-:Y:S02]  /*3370*/  F2FP.PACK_AB R10, RZ, R71 ;  /* 0x00000047ff0a723e */ /* 0x000fe400000000ff */
[----:B------:R-:W-:Y:S02]  /*3380*/  PRMT R22, R22, 0x5410, R60 ;  /* 0x0000541016167816 */ /* 0x000fe4000000003c */
[----:B------:R-:W-:-:S04]  /*3390*/  F2FP.PACK_AB R11, RZ, R69 ;  /* 0x00000045ff0b723e */ /* 0x000fc800000000ff */
[----:B------:R-:W-:Y:S01]  /*33a0*/  HFMA2.MMA R55, R22, 1, 1, R55 ;  /* 0x3c003c0016377835 */ /* 0x000fe20000000037 */
[----:B------:R-:W-:Y:S02]  /*33b0*/  PRMT R22, R11, 0x5410, R10 ;  /* 0x000054100b167816 */ /* 0x000fe4000000000a */
[----:B------:R-:W1:Y:S01]  /*33c0*/  LDS.64 R10, [UR4+0x318] ;  /* 0x00031804ff0a7984 */ /* 0x000e620008000a00 */
        /* <DEDUP_REMOVED lines=8> */
[----:B------:R-:W-:Y:S01]  /*3450*/  PRMT R78, R78, 0x5410, R77 ;  /* 0x000054104e4e7816 */ /* 0x000fe2000000004d */
[--C-:B0-----:R-:W-:Y:S01]  /*3460*/  HADD2.F32 R71, -RZ, R8.reuse.H0_H0 ;  /* 0x20000008ff477230 */ /* 0x101fe20000004100 */
[----:B------:R-:W-:Y:S01]  /*3470*/  PRMT R83, R83, 0x5410, R76 ;  /* 0x0000541053537816 */ /* 0x000fe2000000004c */
[----:B------:R-:W-:Y:S01]  /*3480*/  HADD2.F32 R76, -RZ, R8.H1_H1 ;  /* 0x30000008ff4c7230 */ /* 0x000fe20000004100 */
[----:B------:R-:W-:-:S02]  /*3490*/  LOP3.LUT R69, R15, 0xff, RZ, 0xc0, !PT ;  /* 0x000000ff0f457812 */ /* 0x000fc400078ec0ff */
[----:B------:R-:W-:Y:S01]  /*34a0*/  SHF.R.U32.HI R8, RZ, 0x8, R12 ;  /* 0x00000008ff087819 */ /* 0x000fe2000001160c */
[----:B------:R-:W-:Y:S01]  /*34b0*/  HADD2 R56, R22, R56 ;  /* 0x0000003816387230 */ /* 0x000fe20000000000 */
[----:B------:R-:W-:Y:S01]  /*34c0*/  HFMA2.MMA R57, R78, 1, 1, R57 ;  /* 0x3c003c004e397835 */ /* 0x000fe20000000039 */
[----:B------:R-:W-:Y:S01]  /*34d0*/  IADD3 R22, -R44, R69, RZ ;  /* 0x000000452c167210 */ /* 0x000fe20007ffe1ff */
[--C-:B------:R-:W-:Y:S01]  /*34e0*/  HADD2.F32 R69, -RZ, R9.reuse.H0_H0 ;  /* 0x20000009ff457230 */ /* 0x100fe20000004100 */
[----:B------:R-:W-:Y:S01]  /*34f0*/  LOP3.LUT R78, R8, 0xff, RZ, 0xc0, !PT ;  /* 0x000000ff084e7812 */ /* 0x000fe200078ec0ff */
[----:B------:R-:W-:Y:S01]  /*3500*/  HADD2.F32 R8, -RZ, R9.H1_H1 ;  /* 0x30000009ff087230 */ /* 0x000fe20000004100 */
[----:B------:R-:W-:Y:S02]  /*3510*/  FFMA.FTZ R9, R30, R71, R24 ;  /* 0x000000471e097223 */ /* 0x000fe40000010018 */
[C---:B------:R-:W-:Y:S02]  /*3520*/  FFMA.FTZ R26, R71.reuse, R29, R26 ;  /* 0x0000001d471a7223 */ /* 0x040fe4000001001a */
        /* <DEDUP_REMOVED lines=10> */
[----:B------:R-:W-:Y:S01]  /*35d0*/  FFMA.FTZ R28, R73, R8, R9 ;  /* 0x00000008491c7223 */ /* 0x000fe20000010009 */
[----:B------:R-:W-:Y:S01]  /*35e0*/  SHF.R.U32.HI R9, RZ, 0x10, R15 ;  /* 0x00000010ff097819 */ /* 0x000fe2000001160f */
[C---:B------:R-:W-:Y:S02]  /*35f0*/  FFMA.FTZ R26, R8.reuse, R65, R26 ;  /* 0x00000041081a7223 */ /* 0x040fe4000001001a */
[----:B------:R-:W-:-:S02]  /*3600*/  FFMA.FTZ R27, R8, R59, R27 ;  /* 0x0000003b081b7223 */ /* 0x000fc4000001001b */
[----:B------:R-:W-:Y:S01]  /*3610*/  FFMA.FTZ R77, R8, R67, R77 ;  /* 0x00000043084d7223 */ /* 0x000fe2000001004d */
[--C-:B-1----:R-:W-:Y:S01]  /*3620*/  HADD2.F32 R8, -RZ, R10.reuse.H0_H0 ;  /* 0x2000000aff087230 */ /* 0x102fe20000004100 */
[----:B------:R-:W-:Y:S01]  /*3630*/  LOP3.LUT R9, R9, 0xff, RZ, 0xc0, !PT ;  /* 0x000000ff09097812 */ /* 0x000fe200078ec0ff */
[----:B------:R-:W-:-:S03]  /*3640*/  HADD2.F32 R10, -RZ, R10.H1_H1 ;  /* 0x3000000aff0a7230 */ /* 0x000fc60000004100 */
[-C--:B------:R-:W-:Y:S02]  /*3650*/  FFMA.FTZ R31, R30, R8.reuse, R31 ;  /* 0x000000081e1f7223 */ /* 0x080fe4000001001f */
[-C--:B------:R-:W-:Y:S02]  /*3660*/  FFMA.FTZ R25, R29, R8.reuse, R25 ;  /* 0x000000081d197223 */ /* 0x080fe40000010019 */
[-C--:B------:R-:W-:Y:S02]  /*3670*/  FFMA.FTZ R74, R64, R8.reuse, R74 ;  /* 0x00000008404a7223 */ /* 0x080fe4000001004a */
[----:B------:R-:W-:Y:S01]  /*3680*/  FFMA.FTZ R80, R79, R8, R80 ;  /* 0x000000084f507223 */ /* 0x000fe20000010050 */
[----:B------:R-:W-:Y:S01]  /*3690*/  HADD2 R62, R83, R62 ;  /* 0x0000003e533e7230 */ /* 0x000fe20000000000 */
[----:B------:R-:W-:Y:S01]  /*36a0*/  LOP3.LUT R60, R12, 0xff, RZ, 0xc0, !PT ;  /* 0x000000ff0c3c7812 */ /* 0x000fe200078ec0ff */
[--C-:B------:R-:W-:Y:S01]  /*36b0*/  HADD2.F32 R83, -RZ, R11.reuse.H0_H0 ;  /* 0x2000000bff537230 */ /* 0x100fe20000004100 */
[----:B------:R-:W-:Y:S01]  /*36c0*/  SHF.R.U32.HI R24, RZ, 0x10, R12 ;  /* 0x00000010ff187819 */ /* 0x000fe2000001160c */
[-C--:B------:R-:W-:Y:S01]  /*36d0*/  FFMA.FTZ R31, R66, R10.reuse, R31 ;  /* 0x0000000a421f7223 */ /* 0x080fe2000001001f */
[----:B------:R-:W-:Y:S01]  /*36e0*/  LEA.HI R71, R12, -R43, RZ, 0x8 ;  /* 0x8000002b0c477211 */ /* 0x000fe200078f40ff */
[----:B------:R-:W-:Y:S01]  /*36f0*/  HADD2.F32 R12, -RZ, R11.H1_H1 ;  /* 0x3000000bff0c7230 */ /* 0x000fe20000004100 */
[----:B------:R-:W-:Y:S01]  /*3700*/  IADD3 R30, -R44, R9, RZ ;  /* 0x000000092c1e7210 */ /* 0x000fe20007ffe1ff */
[----:B------:R-:W-:-:S02]  /*3710*/  FFMA.FTZ R25, R23, R10, R25 ;  /* 0x0000000a17197223 */ /* 0x000fc40000010019 */
[-C--:B------:R-:W-:Y:S02]  /*3720*/  FFMA.FTZ R74, R81, R10.reuse, R74 ;  /* 0x0000000a514a7223 */ /* 0x080fe4000001004a */
[----:B------:R-:W-:Y:S02]  /*3730*/  FFMA.FTZ R80, R61, R10, R80 ;  /* 0x0000000a3d507223 */ /* 0x000fe40000010050 */
[----:B------:R0:W3:Y:S01]  /*3740*/  LDG.E.128.CONSTANT R8, [R18.64] ;  /* 0x0000000a12087981 */ /* 0x0000e2000c1e9d00 */
[----:B------:R-:W-:-:S03]  /*3750*/  IMAD.WIDE R16, R37, c[0x0][0x18c], R18 ;  /* 0x0000630025107a25 */ /* 0x000fc600078e0212 */
[----:B0-----:R-:W0:Y:S01]  /*3760*/  LDS.64 R18, [UR4+0x120] ;  /* 0x00012004ff127984 */ /* 0x001e220008000a00 */
[-C--:B------:R-:W-:Y:S01]  /*3770*/  FFMA.FTZ R25, R70, R83.reuse, R25 ;  /* 0x0000005346197223 */ /* 0x080fe20000010019 */
[----:B------:R1:W-:Y:S01]  /*3780*/  I2F.F16 R23, R30 ;  /* 0x0000001e00177306 */ /* 0x0003e20000200c00 */
[-C--:B------:R-:W-:Y:S02]  /*3790*/  FFMA.FTZ R31, R68, R83.reuse, R31 ;  /* 0x00000053441f7223 */ /* 0x080fe4000001001f */
[-C--:B------:R-:W-:Y:S02]  /*37a0*/  FFMA.FTZ R74, R58, R83.reuse, R74 ;  /* 0x000000533a4a7223 */ /* 0x080fe4000001004a */
[----:B------:R-:W-:Y:S02]  /*37b0*/  FFMA.FTZ R82, R82, R83, R80 ;  /* 0x0000005352527223 */ /* 0x000fe40000010050 */
[----:B------:R-:W-:Y:S01]  /*37c0*/  FMUL.FTZ R28, R51, R28 ;  /* 0x0000001c331c7220 */ /* 0x000fe20000410000 */
[----:B------:R-:W-:Y:S01]  /*37d0*/  SHF.R.U32.HI R75, RZ, 0x8, R15 ;  /* 0x00000008ff4b7819 */ /* 0x000fe2000001160f */
[----:B-1----:R-:W-:Y:S01]  /*37e0*/  FFMA.FTZ R30, R65, R12, R25 ;  /* 0x0000000c411e7223 */ /* 0x002fe20000010019 */
[----:B------:R-:W-:Y:S01]  /*37f0*/  LEA.HI R69, R15, -R44, RZ, 0x8 ;  /* 0x8000002c0f457211 */ /* 0x000fe200078f40ff */
[----:B------:R-:W-:Y:S01]  /*3800*/  FMUL.FTZ R25, R53, R26 ;  /* 0x0000001a35197220 */ /* 0x000fe20000410000 */
[----:B------:R-:W-:Y:S01]  /*3810*/  LOP3.LUT R15, R13, 0xff, RZ, 0xc0, !PT ;  /* 0x000000ff0d0f7812 */ /* 0x000fe200078ec0ff */
[-C--:B------:R-:W-:Y:S01]  /*3820*/  FFMA.FTZ R58, R73, R12.reuse, R31 ;  /* 0x0000000c493a7223 */ /* 0x080fe2000001001f */
[----:B------:R-:W-:Y:S01]  /*3830*/  SHF.R.U32.HI R29, RZ, 0x8, R13 ;  /* 0x00000008ff1d7819 */ /* 0x000fe2000001160d */
[-C--:B------:R-:W-:Y:S01]  /*3840*/  FFMA.FTZ R59, R59, R12.reuse, R74 ;  /* 0x0000000c3b3b7223 */ /* 0x080fe2000001004a */
[----:B------:R-:W-:Y:S01]  /*3850*/  LOP3.LUT R26, R14, 0xff, RZ, 0xc0, !PT ;  /* 0x000000ff0e1a7812 */ /* 0x000fe200078ec0ff */
[----:B------:R-:W-:Y:S01]  /*3860*/  FFMA.FTZ R67, R67, R12, R82 ;  /* 0x0000000c43437223 */ /* 0x000fe20000010052 */
[----:B------:R-:W-:-:S02]  /*3870*/  F2FP.PACK_AB R12, RZ, R28 ;  /* 0x0000001cff0c723e */ /* 0x000fc400000000ff */
[----:B------:R-:W-:Y:S02]  /*3880*/  SHF.R.U32.HI R28, RZ, 0x8, R14 ;  /* 0x00000008ff1c7819 */ /* 0x000fe4000001160e */
[----:B------:R-:W-:Y:S02]  /*3890*/  IADD3 R60, -R43, R60, RZ ;  /* 0x0000003c2b3c7210 */ /* 0x000fe40007ffe1ff */
[----:B------:R-:W-:Y:S02]  /*38a0*/  IADD3 R80, -R46, R15, RZ ;  /* 0x0000000f2e507210 */ /* 0x000fe40007ffe1ff */
[----:B------:R-:W-:Y:S01]  /*38b0*/  LOP3.LUT R29, R29, 0xff, RZ, 0xc0, !PT ;  /* 0x000000ff1d1d7812 */ /* 0x000fe200078ec0ff */
[----:B------:R-:W-:Y:S01]  /*38c0*/  FMUL.FTZ R27, R52, R27 ;  /* 0x0000001b341b7220 */ /* 0x000fe20000410000 */
[----:B------:R-:W-:Y:S01]  /*38d0*/  LOP3.LUT R75, R75, 0xff, RZ, 0xc0, !PT ;  /* 0x000000ff4b4b7812 */ /* 0x000fe200078ec0ff */
[----:B------:R-:W-:Y:S01]  /*38e0*/  FMUL.FTZ R30, R53, R30 ;  /* 0x0000001e351e7220 */ /* 0x000fe20000410000 */
[----:B------:R-:W-:Y:S01]  /*38f0*/  IADD3 R81, -R45, R26, RZ ;  /* 0x0000001a2d517210 */ /* 0x000fe20007ffe1ff */
[----:B------:R-:W-:Y:S01]  /*3900*/  FMUL.FTZ R67, R54, R67 ;  /* 0x0000004336437220 */ /* 0x000fe20000410000 */
[----:B------:R-:W-:-:S02]  /*3910*/  LOP3.LUT R28, R28, 0xff, RZ, 0xc0, !PT ;  /* 0x000000ff1c1c7812 */ /* 0x000fc400078ec0ff */
[----:B------:R-:W-:Y:S01]  /*3920*/  IADD3 R15, -R46, R29, RZ ;  /* 0x0000001d2e0f7210 */ /* 0x000fe20007ffe1ff */
[----:B------:R-:W1:Y:S01]  /*3930*/  I2F.F16 R22, R22 ;  /* 0x0000001600167306 */ /* 0x000e620000200c00 */
[----:B------:R-:W-:Y:S02]  /*3940*/  IADD3 R78, -R43, R78, RZ ;  /* 0x0000004e2b4e7210 */ /* 0x000fe40007ffe1ff */
[----:B------:R-:W-:Y:S02]  /*3950*/  IADD3 R75, -R44, R75, RZ ;  /* 0x0000004b2c4b7210 */ /* 0x000fe40007ffe1ff */
[----:B------:R-:W-:Y:S02]  /*3960*/  LOP3.LUT R24, R24, 0xff, RZ, 0xc0, !PT ;  /* 0x000000ff18187812 */ /* 0x000fe400078ec0ff */
[----:B------:R-:W-:Y:S01]  /*3970*/  F2FP.PACK_AB R27, RZ, R27 ;  /* 0x0000001bff1b723e */ /* 0x000fe200000000ff */
[----:B------:R-:W4:Y:S01]  /*3980*/  I2F.F16 R60, R60 ;  /* 0x0000003c003c7306 */ /* 0x000f220000200c00 */
[----:B------:R-:W-:-:S02]  /*3990*/  IADD3 R28, -R45, R28, RZ ;  /* 0x0000001c2d1c7210 */ /* 0x000fc40007ffe1ff */
[----:B------:R-:W-:Y:S02]  /*39a0*/  F2FP.PACK_AB R30, RZ, R30 ;  /* 0x0000001eff1e723e */ /* 0x000fe400000000ff */
[----:B------:R-:W-:-:S03]  /*39b0*/  F2FP.PACK_AB R67, RZ, R67 ;  /* 0x00000043ff43723e */ /* 0x000fc600000000ff */
[----:B------:R-:W0:Y:S01]  /*39c0*/  I2F.F16 R80, R80 ;  /* 0x0000005000507306 */ /* 0x000e220000200c00 */
[----:B------:R-:W-:Y:S01]  /*39d0*/  IADD3 R24, -R43, R24, RZ ;  /* 0x000000182b187210 */ /* 0x000fe20007ffe1ff */
[----:B------:R-:W-:Y:S01]  /*39e0*/  FMUL.FTZ R77, R54, R77 ;  /* 0x0000004d364d7220 */ /* 0x000fe20000410000 */
[----:B------:R-:W-:-:S05]  /*39f0*/  PRMT R12, R12, 0x5410, R27 ;  /* 0x000054100c0c7816 */ /* 0x000fca000000001b */
[----:B------:R-:W0:Y:S01]  /*3a00*/  I2F.F16 R81, R81 ;  /* 0x0000005100517306 */ /* 0x000e220000200c00 */
[----:B------:R-:W-:Y:S02]  /*3a10*/  PRMT R67, R67, 0x5410, R30 ;  /* 0x0000541043437816 */ /* 0x000fe4000000001e */
[----:B------:R-:W-:-:S05]  /*3a20*/  SHF.R.U32.HI R26, RZ, 0x10, R13 ;  /* 0x00000010ff1a7819 */ /* 0x000fca000001160d */
[----:B------:R-:W0:Y:S01]  /*3a30*/  I2F.F16 R15, R15 ;  /* 0x0000000f000f7306 */ /* 0x000e220000200c00 */
[----:B------:R-:W-:Y:S01]  /*3a40*/  F2FP.PACK_AB R25, RZ, R25 ;  /* 0x00000019ff19723e */ /* 0x000fe200000000ff */
[----:B------:R-:W-:Y:S01]  /*3a50*/  HADD2 R50, R67, R50 ;  /* 0x0000003243327230 */ /* 0x000fe20000000000 */
[----:B------:R-:W-:-:S05]  /*3a60*/  F2FP.PACK_AB R77, RZ, R77 ;  /* 0x0000004dff4d723e */ /* 0x000fca00000000ff */
[----:B------:R-:W0:Y:S01]  /*3a70*/  I2F.F16 R78, R78 ;  /* 0x0000004e004e7306 */ /* 0x000e220000200c00 */
[----:B------:R-:W-:Y:S01]  /*3a80*/  LOP3.LUT R29, R26, 0xff, RZ, 0xc0, !PT ;  /* 0x000000ff1a1d7812 */ /* 0x000fe200078ec0ff */
[----:B------:R-:W-:-:S06]  /*3a90*/  HFMA2.MMA R63, R12, 1, 1, R63 ;  /* 0x3c003c000c3f7835 */ /* 0x000fcc000000003f */
[----:B------:R-:W0:Y:S01]  /*3aa0*/  I2F.F16 R75, R75 ;  /* 0x0000004b004b7306 */ /* 0x000e220000200c00 */
[----:B------:R-:W-:Y:S02]  /*3ab0*/  LEA.HI R67, R13, -R46, RZ, 0x8 ;  /* 0x8000002e0d437211 */ /* 0x000fe400078f40ff */
[----:B------:R-:W-:Y:S01]  /*3ac0*/  SHF.R.U32.HI R31, RZ, 0x10, R14 ;  /* 0x00000010ff1f7819 */ /* 0x000fe2000001160e */
[----:B------:R-:W2:Y:S04]  /*3ad0*/  LDS.64 R12, [UR4+0x20] ;  /* 0x00002004ff0c7984 */ /* 0x000ea80008000a00 */
[----:B------:R-:W2:Y:S01]  /*3ae0*/  I2F.F16 R76, R28 ;  /* 0x0000001c004c7306 */ /* 0x000ea20000200c00 */
[----:B------:R-:W-:-:S07]  /*3af0*/  PRMT R77, R77, 0x5410, R25 ;  /* 0x000054104d4d7816 */ /* 0x000fce0000000019 */
[----:B------:R-:W2:Y:S01]  /*3b00*/  I2F.F16 R24, R24 ;  /* 0x0000001800187306 */ /* 0x000ea20000200c00 */
[----:B------:R-:W-:Y:S01]  /*3b10*/  IADD3 R29, -R46, R29, RZ ;  /* 0x0000001d2e1d7210 */ /* 0x000fe20007ffe1ff */
[----:B0-----:R-:W-:Y:S01]  /*3b20*/  HADD2.F32 R27, -RZ, R18.H0_H0 ;  /* 0x20000012ff1b7230 */ /* 0x001fe20000004100 */
[----:B------:R-:W-:Y:S01]  /*3b30*/  LOP3.LUT R26, R31, 0xff, RZ, 0xc0, !PT ;  /* 0x000000ff1f1a7812 */ /* 0x000fe200078ec0ff */
[----:B-1----:R-:W-:Y:S02]  /*3b40*/  HADD2.F32 R74, -RZ, R22.H0_H0 ;  /* 0x20000016ff4a7230 */ /* 0x002fe40000004100 */
[----:B----4-:R-:W-:Y:S02]  /*3b50*/  HADD2.F32 R79, -RZ, R60.H0_H0 ;  /* 0x2000003cff4f7230 */ /* 0x010fe40000004100 */
[----:B------:R-:W-:Y:S02]  /*3b60*/  HADD2.F32 R80, -RZ, R80.H0_H0 ;  /* 0x20000050ff507230 */ /* 0x000fe40000004100 */
[----:B------:R-:W-:Y:S01]  /*3b70*/  HADD2.F32 R81, -RZ, R81.H0_H0 ;  /* 0x20000051ff517230 */ /* 0x000fe20000004100 */
[----:B------:R0:W1:Y:S01]  /*3b80*/  I2F.F16 R61, R29 ;  /* 0x0000001d003d7306 */ /* 0x0000620000200c00 */
[----:B------:R-:W-:Y:S01]  /*3b90*/  HADD2 R72, R77, R72 ;  /* 0x000000484d487230 */ /* 0x000fe20000000000 */
[----:B------:R-:W-:Y:S01]  /*3ba0*/  LEA.HI R25, R14, -R45, RZ, 0x8 ;  /* 0x8000002d0e197211 */ /* 0x000fe200078f40ff */
[----:B------:R-:W-:Y:S01]  /*3bb0*/  HADD2.F32 R14, -RZ, R19.H1_H1 ;  /* 0x30000013ff0e7230 */ /* 0x000fe20000004100 */
[----:B------:R-:W-:Y:S01]  /*3bc0*/  IADD3 R26, -R45, R26, RZ ;  /* 0x0000001a2d1a7210 */ /* 0x000fe20007ffe1ff */
[----:B------:R-:W-:Y:S01]  /*3bd0*/  HADD2.F32 R60, -RZ, R23.H0_H0 ;  /* 0x20000017ff3c7230 */ /* 0x000fe20000004100 */
[-C--:B------:R-:W-:Y:S01]  /*3be0*/  FFMA.FTZ R23, R74, R27.reuse, RZ ;  /* 0x0000001b4a177223 */ /* 0x080fe200000100ff */
[----:B------:R-:W-:Y:S01]  /*3bf0*/  HADD2.F32 R77, -RZ, R15.H0_H0 ;  /* 0x2000000fff4d7230 */ /* 0x000fe20000004100 */
[-C--:B------:R-:W-:Y:S01]  /*3c00*/  FFMA.FTZ R15, R79, R27.reuse, RZ ;  /* 0x0000001b4f0f7223 */ /* 0x080fe200000100ff */
[----:B0-----:R-:W-:Y:S01]  /*3c10*/  HADD2.F32 R29, -RZ, R19.H0_H0 ;  /* 0x20000013ff1d7230 */ /* 0x001fe20000004100 */
[-C--:B------:R-:W-:Y:S01]  /*3c20*/  FFMA.FTZ R19, R80, R27.reuse, RZ ;  /* 0x0000001b50137223 */ /* 0x080fe200000100ff */
[----:B------:R-:W-:Y:S01]  /*3c30*/  HADD2.F32 R18, -RZ, R18.H1_H1 ;  /* 0x30000012ff127230 */ /* 0x000fe20000004100 */
[----:B------:R-:W-:Y:S01]  /*3c40*/  FFMA.FTZ R27, R81, R27, RZ ;  /* 0x0000001b511b7223 */ /* 0x000fe200000100ff */
[----:B------:R-:W-:-:S02]  /*3c50*/  HADD2.F32 R78, -RZ, R78.H0_H0 ;  /* 0x2000004eff4e7230 */ /* 0x000fc40000004100 */
[----:B------:R-:W-:Y:S02]  /*3c60*/  HADD2.F32 R75, -RZ, R75.H0_H0 ;  /* 0x2000004bff4b7230 */ /* 0x000fe40000004100 */
[----:B--2---:R-:W-:Y:S01]  /*3c70*/  HADD2.F32 R76, -RZ, R76.H0_H0 ;  /* 0x2000004cff4c7230 */ /* 0x004fe20000004100 */
[----:B------:R-:W0:Y:S01]  /*3c80*/  I2F.F16 R26, R26 ;  /* 0x0000001a001a7306 */ /* 0x000e220000200c00 */
[----:B------:R-:W-:Y:S01]  /*3c90*/  HADD2.F32 R65, -RZ, R24.H0_H0 ;  /* 0x20000018ff417230 */ /* 0x000fe20000004100 */
[-C--:B------:R-:W-:Y:S02]  /*3ca0*/  FFMA.FTZ R22, R78, R18.reuse, R15 ;  /* 0x000000124e167223 */ /* 0x080fe4000001000f */
[-C--:B------:R-:W-:Y:S02]  /*3cb0*/  FFMA.FTZ R23, R75, R18.reuse, R23 ;  /* 0x000000124b177223 */ /* 0x080fe40000010017 */
[-C--:B------:R-:W-:Y:S02]  /*3cc0*/  FFMA.FTZ R24, R77, R18.reuse, R19 ;  /* 0x000000124d187223 */ /* 0x080fe40000010013 */
[----:B------:R-:W-:-:S02]  /*3cd0*/  FFMA.FTZ R27, R76, R18, R27 ;  /* 0x000000124c1b7223 */ /* 0x000fc4000001001b */
[----:B------:R-:W2:Y:S01]  /*3ce0*/  LDS.64 R18, [UR4+0x220] ;  /* 0x00022004ff127984 */ /* 0x000ea20008000a00 */
[----:B------:R-:W4:Y:S01]  /*3cf0*/  I2F.F16 R71, R71 ;  /* 0x0000004700477306 */ /* 0x000f220000200c00 */
[----:B------:R-:W-:Y:S02]  /*3d00*/  FMUL.FTZ R58, R51, R58 ;  /* 0x0000003a333a7220 */ /* 0x000fe40000410000 */
[----:B------:R-:W-:-:S05]  /*3d10*/  FMUL.FTZ R59, R52, R59 ;  /* 0x0000003b343b7220 */ /* 0x000fca0000410000 */
[----:B------:R-:W0:Y:S01]  /*3d20*/  I2F.F16 R69, R69 ;  /* 0x0000004500457306 */ /* 0x000e220000200c00 */
[----:B------:R-:W-:-:S07]  /*3d30*/  F2FP.PACK_AB R58, RZ, R58 ;  /* 0x0000003aff3a723e */ /* 0x000fce00000000ff */
[----:B------:R-:W4:Y:S01]  /*3d40*/  I2F.F16 R67, R67 ;  /* 0x0000004300437306 */ /* 0x000f220000200c00 */
[----:B------:R-:W-:-:S07]  /*3d50*/  F2FP.PACK_AB R59, RZ, R59 ;  /* 0x0000003bff3b723e */ /* 0x000fce00000000ff */
[----:B------:R-:W2:Y:S01]  /*3d60*/  I2F.F16 R25, R25 ;  /* 0x0000001900197306 */ /* 0x000ea20000200c00 */
[----:B------:R-:W-:Y:S01]  /*3d70*/  PRMT R58, R58, 0x5410, R59 ;  /* 0x000054103a3a7816 */ /* 0x000fe2000000003b */
[----:B-1----:R-:W-:Y:S02]  /*3d80*/  HADD2.F32 R61, -RZ, R61.H0_H0 ;  /* 0x2000003dff3d7230 */ /* 0x002fe40000004100 */
[----:B0-----:R-:W-:Y:S01]  /*3d90*/  HADD2.F32 R64, -RZ, R26.H0_H0 ;  /* 0x2000001aff407230 */ /* 0x001fe20000004100 */
[-C--:B------:R-:W-:Y:S01]  /*3da0*/  FFMA.FTZ R23, R60, R29.reuse, R23 ;  /* 0x0000001d3c177223 */ /* 0x080fe20000010017 */
[----:B----4-:R-:W-:Y:S01]  /*3db0*/  HADD2.F32 R71, -RZ, R71.H0_H0 ;  /* 0x20000047ff477230 */ /* 0x010fe20000004100 */
[----:B------:R-:W-:Y:S01]  /*3dc0*/  HFMA2.MMA R47, R58, 1, 1, R47 ;  /* 0x3c003c003a2f7835 */ /* 0x000fe2000000002f */
[----:B------:R-:W-:Y:S01]  /*3dd0*/  HADD2.F32 R69, -RZ, R69.H0_H0 ;  /* 0x20000045ff457230 */ /* 0x000fe20000004100 */
[-C--:B------:R-:W-:Y:S01]  /*3de0*/  FFMA.FTZ R58, R65, R29.reuse, R22 ;  /* 0x0000001d413a7223 */ /* 0x080fe20000010016 */
[----:B------:R-:W-:Y:S01]  /*3df0*/  HADD2.F32 R67, -RZ, R67.H0_H0 ;  /* 0x20000043ff437230 */ /* 0x000fe20000004100 */
[----:B------:R-:W-:-:S02]  /*3e00*/  FFMA.FTZ R24, R61, R29, R24 ;  /* 0x0000001d3d187223 */ /* 0x000fc40000010018 */
[----:B------:R-:W-:Y:S01]  /*3e10*/  FFMA.FTZ R27, R64, R29, R27 ;  /* 0x0000001d401b7223 */ /* 0x000fe2000001001b */
[----:B--2---:R-:W-:Y:S01]  /*3e20*/  HADD2.F32 R30, -RZ, R25.H0_H0 ;  /* 0x20000019ff1e7230 */ /* 0x004fe20000004100 */
[-C--:B------:R-:W-:Y:S01]  /*3e30*/  FFMA.FTZ R58, R71, R14.reuse, R58 ;  /* 0x0000000e473a7223 */ /* 0x080fe2000001003a */
[--C-:B------:R-:W-:Y:S01]  /*3e40*/  HADD2.F32 R25, -RZ, R12.reuse.H0_H0 ;  /* 0x2000000cff197230 */ /* 0x100fe20000004100 */
[-C--:B------:R-:W-:Y:S02]  /*3e50*/  FFMA.FTZ R28, R69, R14.reuse, R23 ;  /* 0x0000000e451c7223 */ /* 0x080fe40000010017 */
[-C--:B------:R-:W-:Y:S02]  /*3e60*/  FFMA.FTZ R29, R67, R14.reuse, R24 ;  /* 0x0000000e431d7223 */ /* 0x080fe40000010018 */
[----:B------:R-:W-:Y:S01]  /*3e70*/  FFMA.FTZ R31, R30, R14, R27 ;  /* 0x0000000e1e1f7223 */ /* 0x000fe2000001001b */
[--C-:B------:R-:W-:Y:S01]  /*3e80*/  SHF.R.U32.HI R14, RZ, 0x8, R4.reuse ;  /* 0x00000008ff0e7819 */ /* 0x100fe20000011604 */
[----:B------:R-:W-:Y:S01]  /*3e90*/  HADD2.F32 R27, -RZ, R12.H1_H1 ;  /* 0x3000000cff1b7230 */ /* 0x000fe20000004100 */
[----:B------:R-:W-:Y:S01]  /*3ea0*/  SHF.R.U32.HI R15, RZ, 0x10, R4 ;  /* 0x00000010ff0f7819 */ /* 0x000fe20000011604 */
[--C-:B------:R-:W-:Y:S01]  /*3eb0*/  HADD2.F32 R12, -RZ, R13.reuse.H0_H0 ;  /* 0x2000000dff0c7230 */ /* 0x100fe20000004100 */
[----:B------:R-:W-:Y:S01]  /*3ec0*/  LOP3.LUT R14, R14, 0xff, RZ, 0xc0, !PT ;  /* 0x000000ff0e0e7812 */ /* 0x000fe200078ec0ff */
[----:B------:R-:W-:Y:S01]  /*3ed0*/  HADD2.F32 R24, -RZ, R13.H1_H1 ;  /* 0x3000000dff187230 */ /* 0x000fe20000004100 */
[----:B------:R-:W-:-:S02]  /*3ee0*/  FFMA.FTZ R13, R79, R25, RZ ;  /* 0x000000194f0d7223 */ /* 0x000fc400000100ff */
[C---:B------:R-:W-:Y:S02]  /*3ef0*/  FFMA.FTZ R70, R25.reuse, R74, RZ ;  /* 0x0000004a19467223 */ /* 0x040fe400000100ff */
[C---:B------:R-:W-:Y:S02]  /*3f00*/  FFMA.FTZ R68, R25.reuse, R80, RZ ;  /* 0x0000005019447223 */ /* 0x040fe400000100ff */
[----:B------:R-:W-:Y:S01]  /*3f10*/  FFMA.FTZ R25, R25, R81, RZ ;  /* 0x0000005119197223 */ /* 0x000fe200000100ff */
[----:B------:R-:W-:Y:S01]  /*3f20*/  LOP3.LUT R26, R15, 0xff, RZ, 0xc0, !PT ;  /* 0x000000ff0f1a7812 */ /* 0x000fe200078ec0ff */
[----:B------:R-:W-:Y:S01]  /*3f30*/  FFMA.FTZ R13, R78, R27, R13 ;  /* 0x0000001b4e0d7223 */ /* 0x000fe2000001000d */
[----:B------:R-:W-:Y:S01]  /*3f40*/  IADD3 R14, -R43, R14, RZ ;  /* 0x0000000e2b0e7210 */ /* 0x000fe20007ffe1ff */
[C---:B------:R-:W-:Y:S02]  /*3f50*/  FFMA.FTZ R73, R27.reuse, R75, R70 ;  /* 0x0000004b1b497223 */ /* 0x040fe40000010046 */
[----:B------:R-:W-:-:S02]  /*3f60*/  FFMA.FTZ R15, R27, R77, R68 ;  /* 0x0000004d1b0f7223 */ /* 0x000fc40000010044 */
[----:B------:R-:W-:Y:S01]  /*3f70*/  FFMA.FTZ R27, R27, R76, R25 ;  /* 0x0000004c1b1b7223 */ /* 0x000fe20000010019 */
[----:B------:R0:W-:Y:S01]  /*3f80*/  I2F.F16 R66, R14 ;  /* 0x0000000e00427306 */ /* 0x0001e20000200c00 */
[----:B------:R-:W-:Y:S01]  /*3f90*/  IADD3 R26, -R43, R26, RZ ;  /* 0x0000001a2b1a7210 */ /* 0x000fe20007ffe1ff */
[----:B------:R-:W-:Y:S01]  /*3fa0*/  FFMA.FTZ R25, R65, R12, R13 ;  /* 0x0000000c41197223 */ /* 0x000fe2000001000d */
[----:B------:R-:W-:Y:S01]  /*3fb0*/  LOP3.LUT R22, R4, 0xff, RZ, 0xc0, !PT ;  /* 0x000000ff04167812 */ /* 0x000fe200078ec0ff */
[----:B------:R-:W-:Y:S01]  /*3fc0*/  FFMA.FTZ R15, R12, R61, R15 ;  /* 0x0000003d0c0f7223 */ /* 0x000fe2000001000f */
[----:B------:R-:W-:Y:S02]  /*3fd0*/  LEA.HI R70, R4, -R43, RZ, 0x8 ;  /* 0x8000002b04467211 */ /* 0x000fe400078f40ff */
[----:B------:R-:W-:Y:S01]  /*3fe0*/  SHF.R.U32.HI R4, RZ, 0x8, R7 ;  /* 0x00000008ff047819 */ /* 0x000fe20000011607 */
[C---:B0-----:R-:W-:Y:S02]  /*3ff0*/  FFMA.FTZ R14, R12.reuse, R60, R73 ;  /* 0x0000003c0c0e7223 */ /* 0x041fe40000010049 */
[----:B------:R-:W-:Y:S01]  /*4000*/  FFMA.FTZ R73, R12, R64, R27 ;  /* 0x000000400c497223 */ /* 0x000fe2000001001b */
[--C-:B------:R-:W-:Y:S01]  /*4010*/  HADD2.F32 R12, -RZ, R18.reuse.H0_H0 ;  /* 0x20000012ff0c7230 */ /* 0x100fe20000004100 */
[----:B------:R0:W-:Y:S01]  /*4020*/  I2F.F16 R68, R26 ;  /* 0x0000001a00447306 */ /* 0x0001e20000200c00 */
[----:B------:R-:W-:Y:S01]  /*4030*/  FFMA.FTZ R27, R24, R69, R14 ;  /* 0x00000045181b7223 */ /* 0x000fe2000001000e */
[----:B------:R-:W-:Y:S01]  /*4040*/  HADD2.F32 R83, -RZ, R18.H1_H1 ;  /* 0x30000012ff537230 */ /* 0x000fe20000004100 */
[----:B------:R-:W-:Y:S01]  /*4050*/  LOP3.LUT R13, R7, 0xff, RZ, 0xc0, !PT ;  /* 0x000000ff070d7812 */ /* 0x000fe200078ec0ff */
[----:B------:R-:W-:-:S02]  /*4060*/  FFMA.FTZ R14, R74, R12, RZ ;  /* 0x0000000c4a0e7223 */ /* 0x000fc400000100ff */
[-C--:B------:R-:W-:Y:S02]  /*4070*/  FFMA.FTZ R82, R80, R12.reuse, RZ ;  /* 0x0000000c50527223 */ /* 0x080fe400000100ff */
[----:B0-----:R-:W-:Y:S01]  /*4080*/  FFMA.FTZ R26, R24, R67, R15 ;  /* 0x00000043181a7223 */ /* 0x001fe2000001000f */
[----:B------:R-:W-:Y:S01]  /*4090*/  LOP3.LUT R15, R4, 0xff, RZ, 0xc0, !PT ;  /* 0x000000ff040f7812 */ /* 0x000fe200078ec0ff */
[-C--:B------:R-:W-:Y:S02]  /*40a0*/  FFMA.FTZ R4, R79, R12.reuse, RZ ;  /* 0x0000000c4f047223 */ /* 0x080fe400000100ff */
[----:B------:R-:W-:Y:S01]  /*40b0*/  FFMA.FTZ R12, R81, R12, RZ ;  /* 0x0000000c510c7223 */ /* 0x000fe200000100ff */
[----:B------:R-:W-:Y:S01]  /*40c0*/  IADD3 R84, -R44, R13, RZ ;  /* 0x0000000d2c547210 */ /* 0x000fe20007ffe1ff */
[----:B------:R-:W-:Y:S01]  /*40d0*/  FFMA.FTZ R4, R78, R83, R4 ;  /* 0x000000534e047223 */ /* 0x000fe20000010004 */
[----:B------:R-:W-:Y:S01]  /*40e0*/  IADD3 R86, -R44, R15, RZ ;  /* 0x0000000f2c567210 */ /* 0x000fe20007ffe1ff */
[----:B------:R-:W-:-:S02]  /*40f0*/  FFMA.FTZ R85, R75, R83, R14 ;  /* 0x000000534b557223 */ /* 0x000fc4000001000e */
[-C--:B------:R-:W-:Y:S02]  /*4100*/  FFMA.FTZ R82, R77, R83.reuse, R82 ;  /* 0x000000534d527223 */ /* 0x080fe40000010052 */
[----:B------:R-:W-:Y:S02]  /*4110*/  FFMA.FTZ R83, R76, R83, R12 ;  /* 0x000000534c537223 */ /* 0x000fe4000001000c */
[----:B------:R0:W2:Y:S01]  /*4120*/  LDG.E.128.CONSTANT R12, [R16.64] ;  /* 0x0000000a100c7981 */ /* 0x0000a2000c1e9d00 */
[----:B------:R-:W-:-:S03]  /*4130*/  IADD3 R59, -R43, R22, RZ ;  /* 0x000000162b3b7210 */ /* 0x000fc60007ffe1ff */
[----:B------:R-:W1:Y:S01]  /*4140*/  LDS.64 R22, [UR4+0x320] ;  /* 0x00032004ff167984 */ /* 0x000e620008000a00 */
[----:B------:R4:W-:Y:S01]  /*4150*/  I2F.F16 R18, R84 ;  /* 0x0000005400127306 */ /* 0x0009e20000200c00 */
[----:B------:R-:W-:-:S04]  /*4160*/  IMAD.WIDE R48, R37, c[0x0][0x18c], R16 ;  /* 0x0000630025307a25 */ /* 0x000fc800078e0210 */
[----:B------:R-:W-:Y:S01]  /*4170*/  FFMA.FTZ R25, R71, R24, R25 ;  /* 0x0000001847197223 */ /* 0x000fe20000010019 */
[----:B0-----:R-:W-:Y:S01]  /*4180*/  LOP3.LUT R17, R5, 0xff, RZ, 0xc0, !PT ;  /* 0x000000ff05117812 */ /* 0x001fe200078ec0ff */
[----:B------:R-:W-:Y:S01]  /*4190*/  FFMA.FTZ R24, R24, R30, R73 ;  /* 0x0000001e18187223 */ /* 0x000fe20000010049 */
[----:B------:R-:W-:Y:S02]  /*41a0*/  SHF.R.U32.HI R16, RZ, 0x8, R5 ;  /* 0x00000008ff107819 */ /* 0x000fe40000011605 */
[----:B------:R-:W-:-:S04]  /*41b0*/  SHF.R.U32.HI R73, RZ, 0x10, R7 ;  /* 0x00000010ff497819 */ /* 0x000fc80000011607 */
[----:B------:R-:W-:Y:S02]  /*41c0*/  LOP3.LUT R89, R73, 0xff, RZ, 0xc0, !PT ;  /* 0x000000ff49597812 */ /* 0x000fe400078ec0ff */
[----:B------:R0:W-:Y:S01]  /*41d0*/  I2F.F16 R73, R86 ;  /* 0x0000005600497306 */ /* 0x0001e20000200c00 */
[--C-:B-1----:R-:W-:Y:S02]  /*41e0*/  HADD2.F32 R88, -RZ, R22.reuse.H0_H0 ;  /* 0x20000016ff587230 */ /* 0x102fe40000004100 */
[----:B------:R-:W-:-:S03]  /*41f0*/  HADD2.F32 R87, -RZ, R22.H1_H1 ;  /* 0x30000016ff577230 */ /* 0x000fc60000004100 */
[-C--:B----4-:R-:W-:Y:S02]  /*4200*/  FFMA.FTZ R84, R79, R88.reuse, RZ ;  /* 0x000000584f547223 */ /* 0x090fe400000100ff */
[-C--:B------:R-:W-:Y:S02]  /*4210*/  FFMA.FTZ R74, R74, R88.reuse, RZ ;  /* 0x000000584a4a7223 */ /* 0x080fe400000100ff */
[-C--:B------:R-:W-:Y:S02]  /*4220*/  FFMA.FTZ R80, R80, R88.reuse, RZ ;  /* 0x0000005850507223 */ /* 0x080fe400000100ff */
[----:B------:R-:W-:Y:S02]  /*4230*/  FFMA.FTZ R88, R81, R88, RZ ;  /* 0x0000005851587223 */ /* 0x000fe400000100ff */
[-C--:B------:R-:W-:Y:S02]  /*4240*/  FFMA.FTZ R84, R78, R87.reuse, R84 ;  /* 0x000000574e547223 */ /* 0x080fe40000010054 */
[----:B------:R-:W-:-:S02]  /*4250*/  FFMA.FTZ R81, R75, R87, R74 ;  /* 0x000000574b517223 */ /* 0x000fc4000001004a */
[----:B------:R-:W-:Y:S01]  /*4260*/  FFMA.FTZ R80, R77, R87, R80 ;  /* 0x000000574d507223 */ /* 0x000fe20000010050 */
[----:B------:R-:W-:Y:S01]  /*4270*/  IADD3 R74, -R46, R17, RZ ;  /* 0x000000112e4a7210 */ /* 0x000fe20007ffe1ff */
[----:B------:R-:W-:Y:S01]  /*4280*/  FFMA.FTZ R87, R76, R87, R88 ;  /* 0x000000574c577223 */ /* 0x000fe20000010058 */
[----:B------:R-:W-:Y:S01]  /*4290*/  LOP3.LUT R75, R16, 0xff, RZ, 0xc0, !PT ;  /* 0x000000ff104b7812 */ /* 0x000fe200078ec0ff */
[--C-:B------:R-:W-:Y:S01]  /*42a0*/  HADD2.F32 R76, -RZ, R19.reuse.H0_H0 ;  /* 0x20000013ff4c7230 */ /* 0x100fe20000004100 */
[----:B------:R-:W-:Y:S01]  /*42b0*/  SHF.R.U32.HI R77, RZ, 0x10, R5 ;  /* 0x00000010ff4d7819 */ /* 0x000fe20000011605 */
[----:B------:R-:W1:Y:S01]  /*42c0*/  LDS.64 R16, [UR4+0x128] ;  /* 0x00012804ff107984 */ /* 0x000e620008000a00 */
[----:B0-----:R-:W-:Y:S02]  /*42d0*/  HADD2.F32 R86, -RZ, R19.H1_H1 ;  /* 0x30000013ff567230 */ /* 0x001fe40000004100 */
[----:B------:R-:W-:Y:S01]  /*42e0*/  LOP3.LUT R77, R77, 0xff, RZ, 0xc0, !PT ;  /* 0x000000ff4d4d7812 */ /* 0x000fe200078ec0ff */
[----:B------:R-:W-:-:S03]  /*42f0*/  FFMA.FTZ R4, R65, R76, R4 ;  /* 0x0000004c41047223 */ /* 0x000fc60000010004 */
[----:B------:R-:W-:Y:S01]  /*4300*/  IADD3 R78, -R46, R77, RZ ;  /* 0x0000004d2e4e7210 */ /* 0x000fe20007ffe1ff */
[----:B------:R-:W-:Y:S01]  /*4310*/  FFMA.FTZ R77, R71, R86, R4 ;  /* 0x00000056474d7223 */ /* 0x000fe20000010004 */
[----:B------:R-:W-:Y:S01]  /*4320*/  HADD2.F32 R4, -RZ, R23.H0_H0 ;  /* 0x20000017ff047230 */ /* 0x000fe20000004100 */
[----:B------:R-:W-:Y:S01]  /*4330*/  LEA.HI R5, R5, -R46, RZ, 0x8 ;  /* 0x8000002e05057211 */ /* 0x000fe200078f40ff */
[-C--:B------:R-:W-:Y:S02]  /*4340*/  FFMA.FTZ R79, R60, R76.reuse, R85 ;  /* 0x0000004c3c4f7223 */ /* 0x080fe40000010055 */
[-C--:B------:R-:W-:Y:S02]  /*4350*/  FFMA.FTZ R82, R61, R76.reuse, R82 ;  /* 0x0000004c3d527223 */ /* 0x080fe40000010052 */
[----:B------:R-:W-:Y:S02]  /*4360*/  FFMA.FTZ R19, R64, R76, R83 ;  /* 0x0000004c40137223 */ /* 0x000fe40000010053 */
[----:B------:R-:W-:-:S02]  /*4370*/  FFMA.FTZ R84, R65, R4, R84 ;  /* 0x0000000441547223 */ /* 0x000fc40000010054 */
[-C--:B------:R-:W-:Y:S01]  /*4380*/  FFMA.FTZ R79, R69, R86.reuse, R79 ;  /* 0x00000056454f7223 */ /* 0x080fe2000001004f */
[----:B------:R0:W-:Y:S01]  /*4390*/  I2F.F16 R65, R5 ;  /* 0x0000000500417306 */ /* 0x0001e20000200c00 */
[-C--:B------:R-:W-:Y:S02]  /*43a0*/  FFMA.FTZ R76, R67, R86.reuse, R82 ;  /* 0x00000056434c7223 */ /* 0x080fe40000010052 */
[----:B------:R-:W-:Y:S01]  /*43b0*/  FFMA.FTZ R19, R30, R86, R19 ;  /* 0x000000561e137223 */ /* 0x000fe20000010013 */
[----:B------:R-:W-:Y:S01]  /*43c0*/  LOP3.LUT R86, R6, 0xff, RZ, 0xc0, !PT ;  /* 0x000000ff06567812 */ /* 0x000fe200078ec0ff */
[-C--:B------:R-:W-:Y:S01]  /*43d0*/  FFMA.FTZ R81, R60, R4.reuse, R81 ;  /* 0x000000043c517223 */ /* 0x080fe20000010051 */
[----:B------:R-:W-:Y:S01]  /*43e0*/  SHF.R.U32.HI R60, RZ, 0x8, R6 ;  /* 0x00000008ff3c7819 */ /* 0x000fe20000011606 */
[-C--:B------:R-:W-:Y:S02]  /*43f0*/  FFMA.FTZ R80, R61, R4.reuse, R80 ;  /* 0x000000043d507223 */ /* 0x080fe40000010050 */
[----:B------:R-:W-:-:S02]  /*4400*/  FFMA.FTZ R87, R64, R4, R87 ;  /* 0x0000000440577223 */ /* 0x000fc40000010057 */
[----:B0-----:R-:W0:Y:S01]  /*4410*/  LDS.64 R4, [UR4+0x228] ;  /* 0x00022804ff047984 */ /* 0x001e220008000a00 */
[----:B------:R-:W-:Y:S01]  /*4420*/  HADD2.F32 R82, -RZ, R23.H1_H1 ;  /* 0x30000017ff527230 */ /* 0x000fe20000004100 */
[C---:B------:R-:W-:Y:S02]  /*4430*/  IADD3 R23, -R45.reuse, R86, RZ ;  /* 0x000000562d177210 */ /* 0x040fe40007ffe1ff */
[----:B------:R-:W-:Y:S02]  /*4440*/  LOP3.LUT R60, R60, 0xff, RZ, 0xc0, !PT ;  /* 0x000000ff3c3c7812 */ /* 0x000fe400078ec0ff */
[----:B------:R-:W-:Y:S01]  /*4450*/  SHF.R.U32.HI R61, RZ, 0x10, R6 ;  /* 0x00000010ff3d7819 */ /* 0x000fe20000011606 */
[----:B------:R-:W4:Y:S01]  /*4460*/  I2F.F16 R59, R59 ;  /* 0x0000003b003b7306 */ /* 0x000f220000200c00 */
[----:B------:R-:W-:Y:S02]  /*4470*/  IADD3 R75, -R46, R75, RZ ;  /* 0x0000004b2e4b7210 */ /* 0x000fe40007ffe1ff */
[----:B------:R-:W-:-:S02]  /*4480*/  IADD3 R60, -R45, R60, RZ ;  /* 0x0000003c2d3c7210 */ /* 0x000fc40007ffe1ff */
[----:B------:R-:W-:-:S03]  /*4490*/  LOP3.LUT R64, R61, 0xff, RZ, 0xc0, !PT ;  /* 0x000000ff3d407812 */ /* 0x000fc600078ec0ff */
[----:B------:R-:W0:Y:S01]  /*44a0*/  I2F.F16 R74, R74 ;  /* 0x0000004a004a7306 */ /* 0x000e220000200c00 */
[----:B------:R-:W-:Y:S02]  /*44b0*/  IADD3 R22, -R44, R89, RZ ;  /* 0x000000592c167210 */ /* 0x000fe40007ffe1ff */
[----:B------:R-:W-:-:S05]  /*44c0*/  IADD3 R64, -R45, R64, RZ ;  /* 0x000000402d407210 */ /* 0x000fca0007ffe1ff */
[----:B------:R-:W0:Y:S01]  /*44d0*/  I2F.F16 R23, R23 ;  /* 0x0000001700177306 */ /* 0x000e220000200c00 */
[----:B------:R-:W-:Y:S01]  /*44e0*/  LEA.HI R7, R7, -R44, RZ, 0x8 ;  /* 0x8000002c07077211 */ /* 0x000fe200078f40ff */
[----:B------:R-:W-:-:S06]  /*44f0*/  FFMA.FTZ R67, R67, R82, R80 ;  /* 0x0000005243437223 */ /* 0x000fcc0000010050 */
[----:B------:R-:W0:Y:S01]  /*4500*/  I2F.F16 R75, R75 ;  /* 0x0000004b004b7306 */ /* 0x000e220000200c00 */
[----:B------:R-:W-:-:S07]  /*4510*/  LEA.HI R80, R6, -R45, RZ, 0x8 ;  /* 0x8000002d06507211 */ /* 0x000fce00078f40ff */
[----:B------:R-:W0:Y:S01]  /*4520*/  I2F.F16 R60, R60 ;  /* 0x0000003c003c7306 */ /* 0x000e220000200c00 */
[----:B-1----:R-:W-:-:S07]  /*4530*/  HADD2.F32 R83, -RZ, R16.H0_H0 ;  /* 0x20000010ff537230 */ /* 0x002fce0000004100 */
[----:B------:R-:W1:Y:S01]  /*4540*/  I2F.F16 R22, R22 ;  /* 0x0000001600167306 */ /* 0x000e620000200c00 */
[----:B------:R-:W-:-:S07]  /*4550*/  HADD2.F32 R6, -RZ, R16.H1_H1 ;  /* 0x30000010ff067230 */ /* 0x000fce0000004100 */
[----:B------:R-:W1:Y:S01]  /*4560*/  I2F.F16 R78, R78 ;  /* 0x0000004e004e7306 */ /* 0x000e620000200c00 */
[----:B----4-:R-:W-:-:S07]  /*4570*/  HADD2.F32 R16, -RZ, R59.H0_H0 ;  /* 0x2000003bff107230 */ /* 0x010fce0000004100 */
[----:B------:R-:W4:Y:S01]  /*4580*/  I2F.F16 R64, R64 ;  /* 0x0000004000407306 */ /* 0x000f220000200c00 */
[----:B------:R-:W-:Y:S02]  /*4590*/  HADD2.F32 R18, -RZ, R18.H0_H0 ;  /* 0x20000012ff127230 */ /* 0x000fe40000004100 */
[----:B0-----:R-:W-:Y:S02]  /*45a0*/  HADD2.F32 R74, -RZ, R74.H0_H0 ;  /* 0x2000004aff4a7230 */ /* 0x001fe40000004100 */
[----:B------:R-:W-:-:S03]  /*45b0*/  HADD2.F32 R23, -RZ, R23.H0_H0 ;  /* 0x20000017ff177230 */ /* 0x000fc60000004100 */
[----:B------:R-:W0:Y:S01]  /*45c0*/  I2F.F16 R70, R70 ;  /* 0x0000004600467306 */ /* 0x000e220000200c00 */
[----:B------:R-:W-:Y:S01]  /*45d0*/  FFMA.FTZ R69, R69, R82, R81 ;  /* 0x0000005245457223 */ /* 0x000fe20000010051 */
[--C-:B------:R-:W-:Y:S01]  /*45e0*/  HADD2.F32 R61, -RZ, R17.reuse.H0_H0 ;  /* 0x20000011ff3d7230 */ /* 0x100fe20000004100 */
[----:B------:R-:W-:Y:S01]  /*45f0*/  FFMA.FTZ R81, R16, R83, R58 ;  /* 0x0000005310517223 */ /* 0x000fe2000001003a */
[----:B------:R-:W-:-:S04]  /*4600*/  HADD2.F32 R59, -RZ, R17.H1_H1 ;  /* 0x30000011ff3b7230 */ /* 0x000fc80000004100 */
[----:B------:R-:W0:Y:S01]  /*4610*/  I2F.F16 R7, R7 ;  /* 0x0000000700077306 */ /* 0x000e220000200c00 */
[----:B------:R-:W-:Y:S01]  /*4620*/  HADD2.F32 R66, -RZ, R66.H0_H0 ;  /* 0x20000042ff427230 */ /* 0x000fe20000004100 */
[-C--:B------:R-:W-:Y:S01]  /*4630*/  FFMA.FTZ R58, R18, R83.reuse, R28 ;  /* 0x00000053123a7223 */ /* 0x080fe2000001001c */
[----:B------:R-:W-:Y:S01]  /*4640*/  HADD2.F32 R73, -RZ, R73.H0_H0 ;  /* 0x20000049ff497230 */ /* 0x000fe20000004100 */
[----:B------:R-:W-:Y:S01]  /*4650*/  FFMA.FTZ R29, R74, R83, R29 ;  /* 0x000000534a1d7223 */ /* 0x000fe2000001001d */
[----:B------:R-:W-:-:S03]  /*4660*/  HADD2.F32 R75, -RZ, R75.H0_H0 ;  /* 0x2000004bff4b7230 */ /* 0x000fc60000004100 */
[----:B------:R-:W3:Y:S01]  /*4670*/  I2F.F16 R80, R80 ;  /* 0x0000005000507306 */ /* 0x000ee20000200c00 */
[----:B------:R-:W-:Y:S01]  /*4680*/  HADD2.F32 R17, -RZ, R60.H0_H0 ;  /* 0x2000003cff117230 */ /* 0x000fe20000004100 */
[----:B------:R-:W-:Y:S01]  /*4690*/  FFMA.FTZ R31, R23, R83, R31 ;  /* 0x00000053171f7223 */ /* 0x000fe2000001001f */
[----:B------:R-:W-:Y:S01]  /*46a0*/  HADD2.F32 R68, -RZ, R68.H0_H0 ;  /* 0x20000044ff447230 */ /* 0x000fe20000004100 */
[-C--:B------:R-:W-:Y:S01]  /*46b0*/  FFMA.FTZ R81, R66, R6.reuse, R81 ;  /* 0x0000000642517223 */ /* 0x080fe20000010051 */
[----:B-1----:R-:W-:Y:S01]  /*46c0*/  HADD2.F32 R22, -RZ, R22.H0_H0 ;  /* 0x20000016ff167230 */ /* 0x002fe20000004100 */
[-C--:B------:R-:W-:Y:S01]  /*46d0*/  FFMA.FTZ R58, R73, R6.reuse, R58 ;  /* 0x00000006493a7223 */ /* 0x080fe2000001003a */
[----:B------:R-:W-:Y:S01]  /*46e0*/  HADD2.F32 R78, -RZ, R78.H0_H0 ;  /* 0x2000004eff4e7230 */ /* 0x000fe20000004100 */
[-C--:B------:R-:W-:Y:S01]  /*46f0*/  FFMA.FTZ R29, R75, R6.reuse, R29 ;  /* 0x000000064b1d7223 */ /* 0x080fe2000001001d */
[----:B----4-:R-:W-:Y:S01]  /*4700*/  HADD2.F32 R28, -RZ, R64.H0_H0 ;  /* 0x20000040ff1c7230 */ /* 0x010fe20000004100 */
[----:B------:R-:W-:-:S02]  /*4710*/  FFMA.FTZ R31, R17, R6, R31 ;  /* 0x00000006111f7223 */ /* 0x000fc4000001001f */
[-C--:B------:R-:W-:Y:S01]  /*4720*/  FFMA.FTZ R6, R68, R61.reuse, R81 ;  /* 0x0000003d44067223 */ /* 0x080fe20000010051 */
[----:B0-----:R-:W-:Y:S01]  /*4730*/  HADD2.F32 R70, -RZ, R70.H0_H0 ;  /* 0x20000046ff467230 */ /* 0x001fe20000004100 */
[-C--:B------:R-:W-:Y:S01]  /*4740*/  FFMA.FTZ R81, R22, R61.reuse, R58 ;  /* 0x0000003d16517223 */ /* 0x080fe2000001003a */
[----:B------:R-:W-:Y:S01]  /*4750*/  HADD2.F32 R60, -RZ, R65.H0_H0 ;  /* 0x20000041ff3c7230 */ /* 0x000fe20000004100 */
[-C--:B------:R-:W-:Y:S02]  /*4760*/  FFMA.FTZ R29, R78, R61.reuse, R29 ;  /* 0x0000003d4e1d7223 */ /* 0x080fe4000001001d */
[----:B------:R-:W-:Y:S01]  /*4770*/  FFMA.FTZ R31, R28, R61, R31 ;  /* 0x0000003d1c1f7223 */ /* 0x000fe2000001001f */
[----:B------:R-:W-:Y:S02]  /*4780*/  HADD2.F32 R61, -RZ, R4.H0_H0 ;  /* 0x20000004ff3d7230 */ /* 0x000fe40000004100 */
[----:B------:R-:W-:Y:S02]  /*4790*/  HADD2.F32 R58, -RZ, R7.H0_H0 ;  /* 0x20000007ff3a7230 */ /* 0x000fe40000004100 */
[----:B---3--:R-:W-:Y:S01]  /*47a0*/  HADD2.F32 R64, -RZ, R80.H0_H0 ;  /* 0x20000050ff407230 */ /* 0x008fe20000004100 */
[-C--:B------:R-:W-:Y:S01]  /*47b0*/  FFMA.FTZ R6, R70, R59.reuse, R6 ;  /* 0x0000003b46067223 */ /* 0x080fe20000010006 */
[----:B------:R-:W-:Y:S01]  /*47c0*/  HADD2.F32 R4, -RZ, R4.H1_H1 ;  /* 0x30000004ff047230 */ /* 0x000fe20000004100 */
[----:B------:R-:W-:-:S02]  /*47d0*/  FFMA.FTZ R7, R60, R59, R29 ;  /* 0x0000003b3c077223 */ /* 0x000fc4000001001d */
[-C--:B------:R-:W-:Y:S02]  /*47e0*/  FFMA.FTZ R77, R16, R61.reuse, R77 ;  /* 0x0000003d104d7223 */ /* 0x080fe4000001004d */
[-C--:B------:R-:W-:Y:S02]  /*47f0*/  FFMA.FTZ R79, R18, R61.reuse, R79 ;  /* 0x0000003d124f7223 */ /* 0x080fe4000001004f */
[-C--:B------:R-:W-:Y:S02]  /*4800*/  FFMA.FTZ R76, R74, R61.reuse, R76 ;  /* 0x0000003d4a4c7223 */ /* 0x080fe4000001004c */
[----:B------:R-:W-:Y:S02]  /*4810*/  FFMA.FTZ R19, R23, R61, R19 ;  /* 0x0000003d17137223 */ /* 0x000fe40000010013 */
        /* <DEDUP_REMOVED lines=8> */
[----:B------:R-:W-:Y:S01]  /*48a0*/  FMUL.FTZ R6, R51, R6 ;  /* 0x0000000633067220 */ /* 0x000fe20000410000 */
[----:B------:R-:W0:Y:S01]  /*48b0*/  LDS.64 R4, [UR4+0x28] ;  /* 0x00002804ff047984 */ /* 0x000e220008000a00 */
[----:B------:R-:W-:-:S03]  /*48c0*/  FMUL.FTZ R7, R52, R7 ;  /* 0x0000000734077220 */ /* 0x000fc60000410000 */
[----:B------:R-:W-:Y:S02]  /*48d0*/  F2FP.PACK_AB R6, RZ, R6 ;  /* 0x00000006ff06723e */ /* 0x000fe400000000ff */
[----:B------:R-:W-:-:S04]  /*48e0*/  F2FP.PACK_AB R7, RZ, R7 ;  /* 0x00000007ff07723e */ /* 0x000fc800000000ff */
[----:B------:R-:W-:Y:S01]  /*48f0*/  PRMT R6, R6, 0x5410, R7 ;  /* 0x0000541006067816 */ /* 0x000fe20000000007 */
[-C--:B------:R-:W-:Y:S02]  /*4900*/  FFMA.FTZ R77, R68, R31.reuse, R77 ;  /* 0x0000001f444d7223 */ /* 0x080fe4000001004d */
[----:B------:R-:W-:-:S03]  /*4910*/  FFMA.FTZ R19, R78, R31, R76 ;  /* 0x0000001f4e137223 */ /* 0x000fc6000001004c */
[----:B------:R-:W-:Y:S02]  /*4920*/  HFMA2.MMA R55, R6, 1, 1, R55 ;  /* 0x3c003c0006377835 */ /* 0x000fe40000000037 */
[----:B------:R-:W1:Y:S01]  /*4930*/  LDS.64 R6, [UR4+0x328] ;  /* 0x00032804ff067984 */ /* 0x000e620008000a00 */
[-C--:B------:R-:W-:Y:S02]  /*4940*/  FFMA.FTZ R76, R70, R29.reuse, R77 ;  /* 0x0000001d464c7223 */ /* 0x080fe4000001004d */
[----:B------:R-:W-:Y:S02]  /*4950*/  FFMA.FTZ R19, R60, R29, R19 ;  /* 0x0000001d3c137223 */ /* 0x000fe40000010013 */
[----:B------:R-:W-:Y:S02]  /*4960*/  FMUL.FTZ R76, R51, R76 ;  /* 0x0000004c334c7220 */ /* 0x000fe40000410000 */
[----:B------:R-:W-:Y:S02]  /*4970*/  FMUL.FTZ R19, R52, R19 ;  /* 0x0000001334137220 */ /* 0x000fe40000410000 */
[-C--:B------:R-:W-:Y:S01]  /*4980*/  FFMA.FTZ R79, R22, R31.reuse, R79 ;  /* 0x0000001f164f7223 */ /* 0x080fe2000001004f */
[----:B------:R-:W-:Y:S01]  /*4990*/  F2FP.PACK_AB R76, RZ, R76 ;  /* 0x0000004cff4c723e */ /* 0x000fe200000000ff */
[----:B------:R-:W-:Y:S01]  /*49a0*/  FFMA.FTZ R61, R28, R31, R61 ;  /* 0x0000001f1c3d7223 */ /* 0x000fe2000001003d */
[----:B------:R-:W-:Y:S01]  /*49b0*/  F2FP.PACK_AB R19, RZ, R19 ;  /* 0x00000013ff13723e */ /* 0x000fe200000000ff */
[----:B------:R-:W-:-:S02]  /*49c0*/  FFMA.FTZ R71, R71, R82, R84 ;  /* 0x0000005247477223 */ /* 0x000fc40000010054 */
[----:B------:R-:W-:Y:S01]  /*49d0*/  FFMA.FTZ R30, R30, R82, R87 ;  /* 0x000000521e1e7223 */ /* 0x000fe20000010057 */
[----:B------:R-:W-:Y:S01]  /*49e0*/  PRMT R76, R76, 0x5410, R19 ;  /* 0x000054104c4c7816 */ /* 0x000fe20000000013 */
[-C--:B------:R-:W-:Y:S02]  /*49f0*/  FFMA.FTZ R82, R58, R29.reuse, R79 ;  /* 0x0000001d3a527223 */ /* 0x080fe4000001004f */
[----:B------:R-:W-:Y:S02]  /*4a00*/  FFMA.FTZ R61, R64, R29, R61 ;  /* 0x0000001d403d7223 */ /* 0x000fe4000001003d */
[C---:B------:R-:W-:Y:S02]  /*4a10*/  FMUL.FTZ R80, R53.reuse, R80 ;  /* 0x0000005035507220 */ /* 0x040fe40000410000 */
[----:B------:R-:W-:Y:S01]  /*4a20*/  FMUL.FTZ R59, R54, R59 ;  /* 0x0000003b363b7220 */ /* 0x000fe20000410000 */
[----:B------:R-:W-:Y:S01]  /*4a30*/  SHF.R.U32.HI R19, RZ, 0x8, R8 ;  /* 0x00000008ff137819 */ /* 0x000fe20000011608 */
[----:B------:R-:W-:-:S02]  /*4a40*/  FMUL.FTZ R82, R53, R82 ;  /* 0x0000005235527220 */ /* 0x000fc40000410000 */
[----:B------:R-:W-:Y:S01]  /*4a50*/  FMUL.FTZ R61, R54, R61 ;  /* 0x0000003d363d7220 */ /* 0x000fe20000410000 */
[----:B------:R-:W-:Y:S01]  /*4a60*/  F2FP.PACK_AB R80, RZ, R80 ;  /* 0x00000050ff50723e */ /* 0x000fe200000000ff */
[----:B------:R-:W-:Y:S01]  /*4a70*/  HFMA2.MMA R57, R76, 1, 1, R57 ;  /* 0x3c003c004c397835 */ /* 0x000fe20000000039 */
[----:B------:R-:W-:Y:S02]  /*4a80*/  F2FP.PACK_AB R59, RZ, R59 ;  /* 0x0000003bff3b723e */ /* 0x000fe400000000ff */
[----:B------:R-:W-:Y:S01]  /*4a90*/  LOP3.LUT R76, R19, 0xff, RZ, 0xc0, !PT ;  /* 0x000000ff134c7812 */ /* 0x000fe200078ec0ff */
[--C-:B0-----:R-:W-:Y:S01]  /*4aa0*/  HADD2.F32 R19, -RZ, R4.reuse.H0_H0 ;  /* 0x20000004ff137230 */ /* 0x101fe20000004100 */
[----:B------:R-:W-:Y:S02]  /*4ab0*/  F2FP.PACK_AB R82, RZ, R82 ;  /* 0x00000052ff52723e */ /* 0x000fe400000000ff */
[----:B------:R-:W-:Y:S02]  /*4ac0*/  F2FP.PACK_AB R61, RZ, R61 ;  /* 0x0000003dff3d723e */ /* 0x000fe400000000ff */
[----:B------:R-:W-:Y:S01]  /*4ad0*/  PRMT R59, R59, 0x5410, R80 ;  /* 0x000054103b3b7816 */ /* 0x000fe20000000050 */
[----:B------:R-:W-:Y:S01]  /*4ae0*/  HADD2.F32 R4, -RZ, R4.H1_H1 ;  /* 0x30000004ff047230 */ /* 0x000fe20000004100 */
[----:B------:R-:W-:Y:S01]  /*4af0*/  PRMT R61, R61, 0x5410, R82 ;  /* 0x000054103d3d7816 */ /* 0x000fe20000000052 */
[----:B------:R-:W-:-:S02]  /*4b00*/  FFMA.FTZ R25, R16, R19, R25 ;  /* 0x0000001310197223 */ /* 0x000fc40000010019 */
[C---:B------:R-:W-:Y:S01]  /*4b10*/  FFMA.FTZ R26, R19.reuse, R74, R26 ;  /* 0x0000004a131a7223 */ /* 0x040fe2000001001a */
[----:B------:R-:W-:Y:S01]  /*4b20*/  HADD2 R56, R59, R56 ;  /* 0x000000383b387230 */ /* 0x000fe20000000000 */
[C---:B------:R-:W-:Y:S01]  /*4b30*/  FFMA.FTZ R27, R19.reuse, R18, R27 ;  /* 0x00000012131b7223 */ /* 0x040fe2000001001b */
[----:B------:R-:W-:Y:S01]  /*4b40*/  HADD2.F32 R59, -RZ, R5.H0_H0 ;  /* 0x20000005ff3b7230 */ /* 0x000fe20000004100 */
[----:B------:R-:W-:Y:S01]  /*4b50*/  FFMA.FTZ R24, R19, R23, R24 ;  /* 0x0000001713187223 */ /* 0x000fe20000010018 */
[----:B------:R-:W-:Y:S01]  /*4b60*/  HADD2 R62, R61, R62 ;  /* 0x0000003e3d3e7230 */ /* 0x000fe20000000000 */
[----:B------:R-:W-:Y:S01]  /*4b70*/  FFMA.FTZ R25, R66, R4, R25 ;  /* 0x0000000442197223 */ /* 0x000fe20000010019 */
[----:B------:R-:W-:Y:S01]  /*4b80*/  SHF.R.U32.HI R61, RZ, 0x10, R8 ;  /* 0x00000010ff3d7819 */ /* 0x000fe20000011608 */
[C---:B------:R-:W-:Y:S01]  /*4b90*/  FFMA.FTZ R26, R4.reuse, R75, R26 ;  /* 0x0000004b041a7223 */ /* 0x040fe2000001001a */
[----:B------:R-:W-:Y:S01]  /*4ba0*/  IADD3 R31, -R43, R76, RZ ;  /* 0x0000004c2b1f7210 */ /* 0x000fe20007ffe1ff */
[----:B------:R-:W-:-:S02]  /*4bb0*/  FFMA.FTZ R27, R4, R73, R27 ;  /* 0x00000049041b7223 */ /* 0x000fc4000001001b */
[----:B------:R-:W-:Y:S01]  /*4bc0*/  FFMA.FTZ R24, R4, R17, R24 ;  /* 0x0000001104187223 */ /* 0x000fe20000010018 */
[----:B------:R-:W-:Y:S01]  /*4bd0*/  LOP3.LUT R76, R61, 0xff, RZ, 0xc0, !PT ;  /* 0x000000ff3d4c7812 */ /* 0x000fe200078ec0ff */
[----:B------:R-:W-:Y:S02]  /*4be0*/  FFMA.FTZ R4, R68, R59, R25 ;  /* 0x0000003b44047223 */ /* 0x000fe40000010019 */
[C---:B------:R-:W-:Y:S01]  /*4bf0*/  FFMA.FTZ R25, R59.reuse, R78, R26 ;  /* 0x0000004e3b197223 */ /* 0x040fe2000001001a */
[--C-:B-1----:R-:W-:Y:S01]  /*4c00*/  HADD2.F32 R26, -RZ, R6.reuse.H0_H0 ;  /* 0x20000006ff1a7230 */ /* 0x102fe20000004100 */
[C---:B------:R-:W-:Y:S01]  /*4c10*/  FFMA.FTZ R61, R59.reuse, R22, R27 ;  /* 0x000000163b3d7223 */ /* 0x040fe2000001001b */
[----:B------:R-:W-:Y:S01]  /*4c20*/  HADD2.F32 R5, -RZ, R5.H1_H1 ;  /* 0x30000005ff057230 */ /* 0x000fe20000004100 */
[----:B------:R-:W-:Y:S01]  /*4c30*/  FFMA.FTZ R27, R59, R28, R24 ;  /* 0x0000001c3b1b7223 */ /* 0x000fe20000010018 */
[----:B------:R-:W-:Y:S01]  /*4c40*/  IADD3 R19, -R43, R76, RZ ;  /* 0x0000004c2b137210 */ /* 0x000fe20007ffe1ff */
[----:B------:R-:W-:Y:S01]  /*4c50*/  HADD2.F32 R76, -RZ, R6.H1_H1 ;  /* 0x30000006ff4c7230 */ /* 0x000fe20000004100 */
[----:B------:R-:W-:-:S02]  /*4c60*/  FFMA.FTZ R71, R16, R26, R71 ;  /* 0x0000001a10477223 */ /* 0x000fc40000010047 */
[-C--:B------:R-:W-:Y:S02]  /*4c70*/  FFMA.FTZ R69, R18, R26.reuse, R69 ;  /* 0x0000001a12457223 */ /* 0x080fe40000010045 */
[-C--:B------:R-:W-:Y:S02]  /*4c80*/  FFMA.FTZ R67, R74, R26.reuse, R67 ;  /* 0x0000001a4a437223 */ /* 0x080fe40000010043 */
[----:B------:R-:W-:Y:S02]  /*4c90*/  FFMA.FTZ R30, R23, R26, R30 ;  /* 0x0000001a171e7223 */ /* 0x000fe4000001001e */
[----:B------:R-:W-:Y:S02]  /*4ca0*/  FFMA.FTZ R4, R70, R5, R4 ;  /* 0x0000000546047223 */ /* 0x000fe40000010004 */
[C---:B------:R-:W-:Y:S02]  /*4cb0*/  FFMA.FTZ R24, R5.reuse, R58, R61 ;  /* 0x0000003a05187223 */ /* 0x040fe4000001003d */
[----:B------:R-:W-:-:S02]  /*4cc0*/  FFMA.FTZ R25, R5, R60, R25 ;  /* 0x0000003c05197223 */ /* 0x000fc40000010019 */
[----:B------:R-:W-:Y:S01]  /*4cd0*/  FFMA.FTZ R27, R5, R64, R27 ;  /* 0x00000040051b7223 */ /* 0x000fe2000001001b */
[----:B------:R-:W-:Y:S01]  /*4ce0*/  LOP3.LUT R5, R11, 0xff, RZ, 0xc0, !PT ;  /* 0x000000ff0b057812 */ /* 0x000fe200078ec0ff */
[--C-:B------:R-:W-:Y:S01]  /*4cf0*/  HADD2.F32 R59, -RZ, R7.reuse.H0_H0 ;  /* 0x20000007ff3b7230 */ /* 0x100fe20000004100 */
[-C--:B------:R-:W-:Y:S02]  /*4d00*/  FFMA.FTZ R71, R66, R76.reuse, R71 ;  /* 0x0000004c42477223 */ /* 0x080fe40000010047 */
[-C--:B------:R-:W-:Y:S02]  /*4d10*/  FFMA.FTZ R69, R73, R76.reuse, R69 ;  /* 0x0000004c49457223 */ /* 0x080fe40000010045 */
[-C--:B------:R-:W-:Y:S02]  /*4d20*/  FFMA.FTZ R67, R75, R76.reuse, R67 ;  /* 0x0000004c4b437223 */ /* 0x080fe40000010043 */
[----:B------:R-:W-:Y:S01]  /*4d30*/  FFMA.FTZ R30, R17, R76, R30 ;  /* 0x0000004c111e7223 */ /* 0x000fe2000001001e */
[----:B------:R-:W-:Y:S01]  /*4d40*/  IADD3 R6, -R44, R5, RZ ;  /* 0x000000052c067210 */ /* 0x000fe20007ffe1ff */
[----:B------:R-:W-:Y:S01]  /*4d50*/  HADD2.F32 R5, -RZ, R7.H1_H1 ;  /* 0x30000007ff057230 */ /* 0x000fe20000004100 */
[----:B------:R-:W-:-:S02]  /*4d60*/  FFMA.FTZ R71, R68, R59, R71 ;  /* 0x0000003b44477223 */ /* 0x000fc40000010047 */
[-C--:B------:R-:W-:Y:S02]  /*4d70*/  FFMA.FTZ R69, R22, R59.reuse, R69 ;  /* 0x0000003b16457223 */ /* 0x080fe40000010045 */
[-C--:B------:R-:W-:Y:S02]  /*4d80*/  FFMA.FTZ R67, R78, R59.reuse, R67 ;  /* 0x0000003b4e437223 */ /* 0x080fe40000010043 */
[----:B------:R-:W-:Y:S01]  /*4d90*/  FFMA.FTZ R30, R28, R59, R30 ;  /* 0x0000003b1c1e7223 */ /* 0x000fe2000001001e */
[----:B------:R-:W-:Y:S01]  /*4da0*/  SHF.R.U32.HI R61, RZ, 0x8, R11 ;  /* 0x00000008ff3d7819 */ /* 0x000fe2000001160b */
[-C--:B------:R-:W-:Y:S01]  /*4db0*/  FFMA.FTZ R70, R70, R5.reuse, R71 ;  /* 0x0000000546467223 */ /* 0x080fe20000010047 */
[----:B------:R-:W-:Y:S01]  /*4dc0*/  SHF.R.U32.HI R7, RZ, 0x10, R11 ;  /* 0x00000010ff077819 */ /* 0x000fe2000001160b */
[-C--:B------:R-:W-:Y:S01]  /*4dd0*/  FFMA.FTZ R58, R58, R5.reuse, R69 ;  /* 0x000000053a3a7223 */ /* 0x080fe20000010045 */
[----:B------:R-:W-:Y:S01]  /*4de0*/  LEA.HI R74, R11, -R44, RZ, 0x8 ;  /* 0x8000002c0b4a7211 */ /* 0x000fe200078f40ff */
[-C--:B------:R-:W-:Y:S01]  /*4df0*/  FFMA.FTZ R67, R60, R5.reuse, R67 ;  /* 0x000000053c437223 */ /* 0x080fe20000010043 */
[----:B------:R-:W-:Y:S01]  /*4e00*/  LOP3.LUT R11, R9, 0xff, RZ, 0xc0, !PT ;  /* 0x000000ff090b7812 */ /* 0x000fe200078ec0ff */
[----:B------:R-:W-:Y:S01]  /*4e10*/  FFMA.FTZ R17, R64, R5, R30 ;  /* 0x0000000540117223 */ /* 0x000fe2000001001e */
[----:B------:R-:W-:Y:S01]  /*4e20*/  SHF.R.U32.HI R5, RZ, 0x8, R9 ;  /* 0x00000008ff057819 */ /* 0x000fe20000011609 */
[----:B------:R-:W-:Y:S01]  /*4e30*/  FMUL.FTZ R4, R51, R4 ;  /* 0x0000000433047220 */ /* 0x000fe20000410000 */
[----:B------:R-:W-:-:S02]  /*4e40*/  IADD3 R65, -R46, R11, RZ ;  /* 0x0000000b2e417210 */ /* 0x000fc40007ffe1ff */
[----:B------:R-:W-:Y:S02]  /*4e50*/  LOP3.LUT R23, R5, 0xff, RZ, 0xc0, !PT ;  /* 0x000000ff05177812 */ /* 0x000fe400078ec0ff */
[----:B------:R-:W-:Y:S02]  /*4e60*/  F2FP.PACK_AB R11, RZ, R4 ;  /* 0x00000004ff0b723e */ /* 0x000fe400000000ff */
[----:B------:R-:W0:Y:S01]  /*4e70*/  LDS.64 R4, [UR4+0x30] ;  /* 0x00003004ff047984 */ /* 0x000e220008000a00 */
[----:B------:R-:W-:-:S05]  /*4e80*/  FMUL.FTZ R25, R52, R25 ;  /* 0x0000001934197220 */ /* 0x000fca0000410000 */
[----:B------:R-:W-:Y:S01]  /*4e90*/  F2FP.PACK_AB R25, RZ, R25 ;  /* 0x00000019ff19723e */ /* 0x000fe200000000ff */
[----:B------:R-:W-:-:S03]  /*4ea0*/  FMUL.FTZ R24, R53, R24 ;  /* 0x0000001835187220 */ /* 0x000fc60000410000 */
[----:B------:R-:W-:Y:S01]  /*4eb0*/  PRMT R11, R11, 0x5410, R25 ;  /* 0x000054100b0b7816 */ /* 0x000fe20000000019 */
[----:B------:R-:W-:Y:S01]  /*4ec0*/  FMUL.FTZ R27, R54, R27 ;  /* 0x0000001b361b7220 */ /* 0x000fe20000410000 */
[----:B------:R-:W-:Y:S02]  /*4ed0*/  SHF.R.U32.HI R16, RZ, 0x10, R9 ;  /* 0x00000010ff107819 */ /* 0x000fe40000011609 */
[----:B------:R-:W-:Y:S02]  /*4ee0*/  IADD3 R23, -R46, R23, RZ ;  /* 0x000000172e177210 */ /* 0x000fe40007ffe1ff */
[----:B------:R-:W-:Y:S01]  /*4ef0*/  HFMA2.MMA R63, R11, 1, 1, R63 ;  /* 0x3c003c000b3f7835 */ /* 0x000fe2000000003f */
[----:B------:R-:W-:Y:S02]  /*4f00*/  F2FP.PACK_AB R24, RZ, R24 ;  /* 0x00000018ff18723e */ /* 0x000fe400000000ff */
[----:B------:R-:W-:Y:S02]  /*4f10*/  F2FP.PACK_AB R27, RZ, R27 ;  /* 0x0000001bff1b723e */ /* 0x000fe400000000ff */
[----:B------:R-:W-:Y:S01]  /*4f20*/  SHF.R.U32.HI R11, RZ, 0x10, R10 ;  /* 0x00000010ff0b7819 */ /* 0x000fe2000001160a */
[----:B------:R1:W-:Y:S01]  /*4f30*/  I2F.F16 R66, R23 ;  /* 0x0000001700427306 */ /* 0x0003e20000200c00 */
[----:B------:R-:W-:-:S02]  /*4f40*/  LOP3.LUT R59, R16, 0xff, RZ, 0xc0, !PT ;  /* 0x000000ff103b7812 */ /* 0x000fc400078ec0ff */
[----:B------:R-:W-:Y:S02]  /*4f50*/  LOP3.LUT R84, R8, 0xff, RZ, 0xc0, !PT ;  /* 0x000000ff08547812 */ /* 0x000fe400078ec0ff */
[C---:B------:R-:W-:Y:S02]  /*4f60*/  LOP3.LUT R16, R10.reuse, 0xff, RZ, 0xc0, !PT ;  /* 0x000000ff0a107812 */ /* 0x040fe400078ec0ff */
[----:B------:R-:W-:Y:S02]  /*4f70*/  SHF.R.U32.HI R22, RZ, 0x8, R10 ;  /* 0x00000008ff167819 */ /* 0x000fe4000001160a */
[----:B-1----:R-:W-:Y:S02]  /*4f80*/  LEA.HI R23, R10, -R45, RZ, 0x8 ;  /* 0x8000002d0a177211 */ /* 0x002fe400078f40ff */
[----:B------:R-:W-:Y:S02]  /*4f90*/  PRMT R27, R27, 0x5410, R24 ;  /* 0x000054101b1b7816 */ /* 0x000fe40000000018 */
[----:B------:R-:W-:-:S02]  /*4fa0*/  LEA.HI R71, R9, -R46, RZ, 0x8 ;  /* 0x8000002e09477211 */ /* 0x000fc400078f40ff */
[----:B------:R-:W-:Y:S01]  /*4fb0*/  LOP3.LUT R10, R11, 0xff, RZ, 0xc0, !PT ;  /* 0x000000ff0b0a7812 */ /* 0x000fe200078ec0ff */
[--C-:B0-----:R-:W-:Y:S02]  /*4fc0*/  HADD2.F32 R24, -RZ, R4.reuse.H0_H0 ;  /* 0x20000004ff187230 */ /* 0x101fe40000004100 */
[----:B------:R-:W-:Y:S02]  /*4fd0*/  HADD2.F32 R11, -RZ, R4.H1_H1 ;  /* 0x30000004ff0b7230 */ /* 0x000fe40000004100 */
[--C-:B------:R-:W-:Y:S02]  /*4fe0*/  HADD2.F32 R26, -RZ, R5.reuse.H0_H0 ;  /* 0x20000005ff1a7230 */ /* 0x100fe40000004100 */
[----:B------:R-:W-:Y:S01]  /*4ff0*/  HADD2.F32 R9, -RZ, R5.H1_H1 ;  /* 0x30000005ff097230 */ /* 0x000fe20000004100 */
[----:B------:R-:W-:Y:S01]  /*5000*/  IADD3 R29, -R43, R84, RZ ;  /* 0x000000542b1d7210 */ /* 0x000fe20007ffe1ff */
[----:B------:R-:W0:Y:S01]  /*5010*/  LDS.64 R4, [UR4+0x130] ;  /* 0x00013004ff047984 */ /* 0x000e220008000a00 */
[----:B------:R-:W-:-:S02]  /*5020*/  LOP3.LUT R22, R22, 0xff, RZ, 0xc0, !PT ;  /* 0x000000ff16167812 */ /* 0x000fc400078ec0ff */
[----:B------:R-:W-:Y:S02]  /*5030*/  LOP3.LUT R61, R61, 0xff, RZ, 0xc0, !PT ;  /* 0x000000ff3d3d7812 */ /* 0x000fe400078ec0ff */
[----:B------:R-:W1:Y:S01]  /*5040*/  I2F.F16 R29, R29 ;  /* 0x0000001d001d7306 */ /* 0x000e620000200c00 */
[C---:B------:R-:W-:Y:S02]  /*5050*/  IADD3 R16, -R45.reuse, R16, RZ ;  /* 0x000000102d107210 */ /* 0x040fe40007ffe1ff */
[----:B------:R-:W-:Y:S01]  /*5060*/  IADD3 R22, -R45, R22, RZ ;  /* 0x000000162d167210 */ /* 0x000fe20007ffe1ff */
[----:B------:R-:W-:Y:S01]  /*5070*/  FMUL.FTZ R58, R53, R58 ;  /* 0x0000003a353a7220 */ /* 0x000fe20000410000 */
[----:B------:R-:W-:Y:S01]  /*5080*/  IADD3 R18, -R44, R61, RZ ;  /* 0x0000003d2c127210 */ /* 0x000fe20007ffe1ff */
[----:B------:R-:W-:Y:S01]  /*5090*/  FMUL.FTZ R17, R54, R17 ;  /* 0x0000001136117220 */ /* 0x000fe20000410000 */
[----:B------:R-:W-:Y:S01]  /*50a0*/  LOP3.LUT R7, R7, 0xff, RZ, 0xc0, !PT ;  /* 0x000000ff07077812 */ /* 0x000fe200078ec0ff */
[----:B------:R-:W3:Y:S01]  /*50b0*/  I2F.F16 R65, R65 ;  /* 0x0000004100417306 */ /* 0x000ee20000200c00 */
[----:B------:R-:W-:-:S02]  /*50c0*/  IADD3 R59, -R46, R59, RZ ;  /* 0x0000003b2e3b7210 */ /* 0x000fc40007ffe1ff */
[----:B------:R-:W-:-:S05]  /*50d0*/  IADD3 R7, -R44, R7, RZ ;  /* 0x000000072c077210 */ /* 0x000fca0007ffe1ff */
[----:B------:R-:W4:Y:S01]  /*50e0*/  I2F.F16 R31, R31 ;  /* 0x0000001f001f7306 */ /* 0x000f220000200c00 */
[----:B------:R-:W-:-:S07]  /*50f0*/  IADD3 R10, -R45, R10, RZ ;  /* 0x0000000a2d0a7210 */ /* 0x000fce0007ffe1ff */
[----:B------:R-:W0:Y:S01]  /*5100*/  I2F.F16 R6, R6 ;  /* 0x0000000600067306 */ /* 0x000e220000200c00 */
[----:B------:R-:W-:Y:S02]  /*5110*/  LEA.HI R8, R8, -R43, RZ, 0x8 ;  /* 0x8000002b08087211 */ /* 0x000fe400078f40ff */
[----:B------:R-:W-:-:S05]  /*5120*/  F2FP.PACK_AB R58, RZ, R58 ;  /* 0x0000003aff3a723e */ /* 0x000fca00000000ff */
[----:B------:R-:W0:Y:S01]  /*5130*/  I2F.F16 R16, R16 ;  /* 0x0000001000107306 */ /* 0x000e220000200c00 */
[----:B------:R-:W-:Y:S01]  /*5140*/  F2FP.PACK_AB R17, RZ, R17 ;  /* 0x00000011ff11723e */ /* 0x000fe200000000ff */
[----:B------:R-:W-:-:S06]  /*5150*/  FMUL.FTZ R70, R51, R70 ;  /* 0x0000004633467220 */ /* 0x000fcc0000410000 */
[----:B------:R-:W0:Y:S01]  /*5160*/  I2F.F16 R22, R22 ;  /* 0x0000001600167306 */ /* 0x000e220000200c00 */
[----:B------:R-:W-:Y:S01]  /*5170*/  FMUL.FTZ R67, R52, R67 ;  /* 0x0000004334437220 */ /* 0x000fe20000410000 */
[----:B------:R-:W-:-:S06]  /*5180*/  PRMT R17, R17, 0x5410, R58 ;  /* 0x0000541011117816 */ /* 0x000fcc000000003a */
[----:B------:R-:W0:Y:S01]  /*5190*/  I2F.F16 R18, R18 ;  /* 0x0000001200127306 */ /* 0x000e220000200c00 */
[----:B-1----:R-:W-:-:S07]  /*51a0*/  HADD2.F32 R29, -RZ, R29.H0_H0 ;  /* 0x2000001dff1d7230 */ /* 0x002fce0000004100 */
[----:B------:R-:W1:Y:S01]  /*51b0*/  I2F.F16 R73, R59 ;  /* 0x0000003b00497306 */ /* 0x000e620000200c00 */
[----:B------:R-:W-:Y:S01]  /*51c0*/  F2FP.PACK_AB R70, RZ, R70 ;  /* 0x00000046ff46723e */ /* 0x000fe200000000ff */
[----:B------:R-:W-:Y:S01]  /*51d0*/  HADD2 R50, R17, R50 ;  /* 0x0000003211327230 */ /* 0x000fe20000000000 */
[----:B------:R-:W-:-:S05]  /*51e0*/  F2FP.PACK_AB R67, RZ, R67 ;  /* 0x00000043ff43723e */ /* 0x000fca00000000ff */
[----:B------:R-:W1:Y:S01]  /*51f0*/  I2F.F16 R7, R7 ;  /* 0x0000000700077306 */ /* 0x000e620000200c00 */
[----:B---3--:R-:W-:Y:S02]  /*5200*/  HADD2.F32 R65, -RZ, R65.H0_H0 ;  /* 0x20000041ff417230 */ /* 0x008fe40000004100 */
[----:B----4-:R-:W-:-:S05]  /*5210*/  HADD2.F32 R31, -RZ, R31.H0_H0 ;  /* 0x2000001fff1f7230 */ /* 0x010fca0000004100 */
[----:B------:R-:W-:Y:S01]  /*5220*/  I2F.F16 R71, R71 ;  /* 0x0000004700477306 */ /* 0x000fe20000200c00 */
[----:B0-----:R-:W-:Y:S01]  /*5230*/  HADD2.F32 R17, -RZ, R6.H0_H0 ;  /* 0x20000006ff117230 */ /* 0x001fe20000004100 */
[----:B------:R-:W-:-:S06]  /*5240*/  FFMA.FTZ R6, R29, R24, RZ ;  /* 0x000000181d067223 */ /* 0x000fcc00000100ff */
[----:B------:R-:W0:Y:S01]  /*5250*/  I2F.F16 R10, R10 ;  /* 0x0000000a000a7306 */ /* 0x000e220000200c00 */
[----:B------:R-:W-:-:S07]  /*5260*/  HADD2.F32 R68, -RZ, R16.H0_H0 ;  /* 0x20000010ff447230 */ /* 0x000fce0000004100 */
[----:B------:R-:W3:Y:S01]  /*5270*/  I2F.F16 R8, R8 ;  /* 0x0000000800087306 */ /* 0x000ee20000200c00 */
[----:B------:R-:W-:Y:S01]  /*5280*/  PRMT R70, R70, 0x5410, R67 ;  /* 0x0000541046467816 */ /* 0x000fe20000000043 */
[----:B------:R-:W-:-:S06]  /*5290*/  HADD2.F32 R66, -RZ, R66.H0_H0 ;  /* 0x20000042ff427230 */ /* 0x000fcc0000004100 */
[----:B------:R-:W4:Y:S01]  /*52a0*/  I2F.F16 R19, R19 ;  /* 0x0000001300137306 */ /* 0x000f220000200c00 */
[----:B------:R-:W-:Y:S01]  /*52b0*/  HADD2.F32 R67, -RZ, R22.H0_H0 ;  /* 0x20000016ff437230 */ /* 0x000fe20000004100 */
[----:B------:R-:W-:Y:S01]  /*52c0*/  FFMA.FTZ R16, R24, R65, RZ ;  /* 0x0000004118107223 */ /* 0x000fe200000100ff */
[----:B------:R-:W-:Y:S01]  /*52d0*/  HADD2.F32 R18, -RZ, R18.H0_H0 ;  /* 0x20000012ff127230 */ /* 0x000fe20000004100 */
[----:B------:R-:W-:Y:S01]  /*52e0*/  FFMA.FTZ R22, R31, R11, R6 ;  /* 0x0000000b1f167223 */ /* 0x000fe20000010006 */
[----:B--2---:R-:W-:Y:S01]  /*52f0*/  LOP3.LUT R6, R12, 0xff, RZ, 0xc0, !PT ;  /* 0x000000ff0c067812 */ /* 0x004fe200078ec0ff */
[C---:B------:R-:W-:Y:S01]  /*5300*/  FFMA.FTZ R25, R24.reuse, R17, RZ ;  /* 0x0000001118197223 */ /* 0x040fe200000100ff */
[----:B-1----:R-:W-:Y:S01]  /*5310*/  HADD2.F32 R73, -RZ, R73.H0_H0 ;  /* 0x20000049ff497230 */ /* 0x002fe20000004100 */
[----:B------:R-:W-:Y:S01]  /*5320*/  FFMA.FTZ R28, R24, R68, RZ ;  /* 0x00000044181c7223 */ /* 0x000fe200000100ff */
[----:B------:R-:W-:Y:S01]  /*5330*/  HFMA2.MMA R47, R70, 1, 1, R47 ;  /* 0x3c003c00462f7835 */ /* 0x000fe2000000002f */
[C---:B------:R-:W-:Y:S01]  /*5340*/  FFMA.FTZ R24, R11.reuse, R66, R16 ;  /* 0x000000420b187223 */ /* 0x040fe20000010010 */
[----:B------:R-:W-:Y:S01]  /*5350*/  HADD2.F32 R70, -RZ, R7.H0_H0 ;  /* 0x20000007ff467230 */ /* 0x000fe20000004100 */
[----:B------:R-:W-:Y:S01]  /*5360*/  FFMA.FTZ R25, R11, R18, R25 ;  /* 0x000000120b197223 */ /* 0x000fe20000010019 */
[----:B0-----:R-:W-:Y:S01]  /*5370*/  HADD2.F32 R75, -RZ, R10.H0_H0 ;  /* 0x2000000aff4b7230 */ /* 0x001fe20000004100 */
[----:B------:R-:W-:Y:S01]  /*5380*/  IADD3 R16, -R43, R6, RZ ;  /* 0x000000062b107210 */ /* 0x000fe20007ffe1ff */
[----:B------:R-:W-:Y:S01]  /*5390*/  HADD2.F32 R71, -RZ, R71.H0_H0 ;  /* 0x20000047ff477230 */ /* 0x000fe20000004100 */
[----:B------:R-:W-:Y:S01]  /*53a0*/  FFMA.FTZ R10, R26, R73, R24 ;  /* 0x000000491a0a7223 */ /* 0x000fe20000010018 */
[----:B------:R-:W0:Y:S01]  /*53b0*/  LDS.64 R6, [UR4+0x230] ;  /* 0x00023004ff067984 */ /* 0x000e220008000a00 */
[----:B---3--:R-:W-:Y:S01]  /*53c0*/  HADD2.F32 R76, -RZ, R8.H0_H0 ;  /* 0x20000008ff4c7230 */ /* 0x008fe20000004100 */
[----:B------:R-:W1:Y:S01]  /*53d0*/  I2F.F16 R74, R74 ;  /* 0x0000004a004a7306 */ /* 0x000e620000200c00 */
[----:B------:R-:W-:-:S02]  /*53e0*/  HADD2.F32 R8, -RZ, R4.H0_H0 ;  /* 0x20000004ff087230 */ /* 0x000fc40000004100 */
[----:B----4-:R-:W-:Y:S01]  /*53f0*/  HADD2.F32 R69, -RZ, R19.H0_H0 ;  /* 0x20000013ff457230 */ /* 0x010fe20000004100 */
[----:B------:R-:W-:-:S04]  /*5400*/  FFMA.FTZ R19, R26, R70, R25 ;  /* 0x000000461a137223 */ /* 0x000fc80000010019 */
[----:B------:R-:W2:Y:S01]  /*5410*/  I2F.F16 R23, R23 ;  /* 0x0000001700177306 */ /* 0x000ea20000200c00 */
[----:B------:R-:W-:Y:S01]  /*5420*/  FFMA.FTZ R25, R9, R71, R10 ;  /* 0x0000004709197223 */ /* 0x000fe2000001000a */
[----:B------:R-:W-:Y:S01]  /*5430*/  HADD2.F32 R10, -RZ, R4.H1_H1 ;  /* 0x30000004ff0a7230 */ /* 0x000fe20000004100 */
[----:B------:R-:W-:Y:S01]  /*5440*/  FFMA.FTZ R28, R11, R67, R28 ;  /* 0x000000430b1c7223 */ /* 0x000fe2000001001c */
[--C-:B------:R-:W-:Y:S01]  /*5450*/  HADD2.F32 R58, -RZ, R5.reuse.H0_H0 ;  /* 0x20000005ff3a7230 */ /* 0x100fe20000004100 */
[-C--:B------:R-:W-:Y:S01]  /*5460*/  FFMA.FTZ R61, R17, R8.reuse, RZ ;  /* 0x00000008113d7223 */ /* 0x080fe200000100ff */
[----:B------:R-:W-:Y:S01]  /*5470*/  HADD2.F32 R59, -RZ, R5.H1_H1 ;  /* 0x30000005ff3b7230 */ /* 0x000fe20000004100 */
[-C--:B------:R-:W-:Y:S01]  /*5480*/  FFMA.FTZ R5, R29, R8.reuse, RZ ;  /* 0x000000081d057223 */ /* 0x080fe200000100ff */
[----:B------:R-:W-:Y:S01]  /*5490*/  SHF.R.U32.HI R4, RZ, 0x8, R12 ;  /* 0x00000008ff047819 */ /* 0x000fe2000001160c */
[-C--:B------:R-:W-:Y:S02]  /*54a0*/  FFMA.FTZ R11, R65, R8.reuse, RZ ;  /* 0x00000008410b7223 */ /* 0x080fe400000100ff */
[----:B------:R-:W-:-:S02]  /*54b0*/  FFMA.FTZ R8, R68, R8, RZ ;  /* 0x0000000844087223 */ /* 0x000fc400000100ff */
[-C--:B------:R-:W-:Y:S02]  /*54c0*/  FFMA.FTZ R30, R31, R10.reuse, R5 ;  /* 0x0000000a1f1e7223 */ /* 0x080fe40000010005 */
[-C--:B------:R-:W-:Y:S02]  /*54d0*/  FFMA.FTZ R61, R18, R10.reuse, R61 ;  /* 0x0000000a123d7223 */ /* 0x080fe4000001003d */
[-C--:B------:R-:W-:Y:S02]  /*54e0*/  FFMA.FTZ R11, R66, R10.reuse, R11 ;  /* 0x0000000a420b7223 */ /* 0x080fe4000001000b */
[----:B------:R-:W-:Y:S01]  /*54f0*/  FFMA.FTZ R10, R67, R10, R8 ;  /* 0x0000000a430a7223 */ /* 0x000fe20000010008 */
[----:B------:R-:W-:Y:S02]  /*5500*/  LOP3.LUT R8, R4, 0xff, RZ, 0xc0, !PT ;  /* 0x000000ff04087812 */ /* 0x000fe400078ec0ff */
[----:B------:R-:W3:Y:S01]  /*5510*/  LDS.64 R4, [UR4+0x330] ;  /* 0x00033004ff047984 */ /* 0x000ee20008000a00 */
[----:B------:R-:W-:Y:S01]  /*5520*/  FFMA.FTZ R22, R69, R26, R22 ;  /* 0x0000001a45167223 */ /* 0x000fe20000010016 */
[----:B-1----:R-:W-:Y:S01]  /*5530*/  HADD2.F32 R74, -RZ, R74.H0_H0 ;  /* 0x2000004aff4a7230 */ /* 0x002fe20000004100 */
[----:B------:R-:W-:Y:S01]  /*5540*/  FFMA.FTZ R28, R26, R75, R28 ;  /* 0x0000004b1a1c7223 */ /* 0x000fe2000001001c */
[----:B--2---:R-:W-:Y:S01]  /*5550*/  HADD2.F32 R26, -RZ, R23.H0_H0 ;  /* 0x20000017ff1a7230 */ /* 0x004fe20000004100 */
[----:B------:R-:W-:-:S02]  /*5560*/  FFMA.FTZ R24, R76, R9, R22 ;  /* 0x000000094c187223 */ /* 0x000fc40000010016 */
[C---:B------:R-:W-:Y:S02]  /*5570*/  FFMA.FTZ R19, R9.reuse, R74, R19 ;  /* 0x0000004a09137223 */ /* 0x040fe40000010013 */
[----:B------:R-:W-:Y:S01]  /*5580*/  FFMA.FTZ R22, R9, R26, R28 ;  /* 0x0000001a09167223 */ /* 0x000fe2000001001c */
[----:B------:R-:W-:Y:S02]  /*5590*/  LOP3.LUT R9, R15, 0xff, RZ, 0xc0, !PT ;  /* 0x000000ff0f097812 */ /* 0x000fe400078ec0ff */
[----:B------:R-:W-:Y:S02]  /*55a0*/  LEA.HI R23, R12, -R43, RZ, 0x8 ;  /* 0x8000002b0c177211 */ /* 0x000fe400078f40ff */
[----:B------:R-:W-:Y:S02]  /*55b0*/  IADD3 R9, -R44, R9, RZ ;  /* 0x000000092c097210 */ /* 0x000fe40007ffe1ff */
[----:B------:R-:W-:Y:S02]  /*55c0*/  SHF.R.U32.HI R12, RZ, 0x10, R12 ;  /* 0x00000010ff0c7819 */ /* 0x000fe4000001160c */
[----:B------:R1:W2:Y:S01]  /*55d0*/  I2F.F16 R28, R9 ;  /* 0x00000009001c7306 */ /* 0x0002a20000200c00 */
[----:B------:R-:W-:Y:S01]  /*55e0*/  FFMA.FTZ R64, R73, R58, R11 ;  /* 0x0000003a49407223 */ /* 0x000fe2000001000b */
[----:B------:R-:W-:Y:S01]  /*55f0*/  IADD3 R8, -R43, R8, RZ ;  /* 0x000000082b087210 */ /* 0x000fe20007ffe1ff */
[----:B------:R-:W-:-:S02]  /*5600*/  FFMA.FTZ R30, R69, R58, R30 ;  /* 0x0000003a451e7223 */ /* 0x000fc4000001001e */
[-C--:B-1----:R-:W-:Y:S01]  /*5610*/  FFMA.FTZ R9, R75, R58.reuse, R10 ;  /* 0x0000003a4b097223 */ /* 0x082fe2000001000a */
[----:B------:R-:W-:Y:S01]  /*5620*/  LOP3.LUT R10, R12, 0xff, RZ, 0xc0, !PT ;  /* 0x000000ff0c0a7812 */ /* 0x000fe200078ec0ff */
[----:B------:R-:W-:-:S03]  /*5630*/  FFMA.FTZ R61, R70, R58, R61 ;  /* 0x0000003a463d7223 */ /* 0x000fc6000001003d */
[----:B------:R-:W-:Y:S01]  /*5640*/  IADD3 R43, -R43, R10, RZ ;  /* 0x0000000a2b2b7210 */ /* 0x000fe20007ffe1ff */
[-C--:B------:R-:W-:Y:S01]  /*5650*/  FFMA.FTZ R58, R71, R59.reuse, R64 ;  /* 0x0000003b473a7223 */ /* 0x080fe20000010040 */
[----:B------:R-:W-:Y:S01]  /*5660*/  SHF.R.U32.HI R10, RZ, 0x8, R13 ;  /* 0x00000008ff0a7819 */ /* 0x000fe2000001160d */
[--C-:B0-----:R-:W-:Y:S01]  /*5670*/  HADD2.F32 R64, -RZ, R6.reuse.H0_H0 ;  /* 0x20000006ff407230 */ /* 0x101fe20000004100 */
[-C--:B------:R-:W-:Y:S02]  /*5680*/  FFMA.FTZ R60, R76, R59.reuse, R30 ;  /* 0x0000003b4c3c7223 */ /* 0x080fe4000001001e */
[----:B------:R-:W-:Y:S01]  /*5690*/  LOP3.LUT R11, R10, 0xff, RZ, 0xc0, !PT ;  /* 0x000000ff0a0b7812 */ /* 0x000fe200078ec0ff */
[----:B------:R-:W-:Y:S01]  /*56a0*/  HADD2.F32 R78, -RZ, R6.H1_H1 ;  /* 0x30000006ff4e7230 */ /* 0x000fe20000004100 */
[----:B------:R-:W-:Y:S02]  /*56b0*/  FFMA.FTZ R30, R74, R59, R61 ;  /* 0x0000003b4a1e7223 */ /* 0x000fe4000001003d */
[-C--:B------:R-:W-:Y:S01]  /*56c0*/  FFMA.FTZ R79, R68, R64.reuse, RZ ;  /* 0x00000040444f7223 */ /* 0x080fe200000100ff */
[----:B------:R-:W-:Y:S01]  /*56d0*/  IADD3 R61, -R46, R11, RZ ;  /* 0x0000000b2e3d7210 */ /* 0x000fe20007ffe1ff */
[-C--:B------:R-:W-:Y:S01]  /*56e0*/  FFMA.FTZ R10, R29, R64.reuse, RZ ;  /* 0x000000401d0a7223 */ /* 0x080fe200000100ff */
[----:B------:R0:W-:Y:S01]  /*56f0*/  I2F.F16 R12, R8 ;  /* 0x00000008000c7306 */ /* 0x0001e20000200c00 */
[----:B------:R-:W-:Y:S01]  /*5700*/  FFMA.FTZ R11, R65, R64, RZ ;  /* 0x00000040410b7223 */ /* 0x000fe200000100ff */
[----:B------:R-:W-:Y:S01]  /*5710*/  HADD2.F32 R6, -RZ, R7.H0_H0 ;  /* 0x20000007ff067230 */ /* 0x000fe20000004100 */
[----:B------:R-:W-:-:S02]  /*5720*/  FFMA.FTZ R79, R67, R78, R79 ;  /* 0x0000004e434f7223 */ /* 0x000fc4000001004f */
[----:B------:R-:W-:Y:S01]  /*5730*/  FFMA.FTZ R59, R26, R59, R9 ;  /* 0x0000003b1a3b7223 */ /* 0x000fe20000010009 */
[----:B------:R-:W-:Y:S01]  /*5740*/  LOP3.LUT R9, R13, 0xff, RZ, 0xc0, !PT ;  /* 0x000000ff0d097812 */ /* 0x000fe200078ec0ff */
[----:B------:R-:W-:Y:S01]  /*5750*/  FFMA.FTZ R81, R17, R64, RZ ;  /* 0x0000004011517223 */ /* 0x000fe200000100ff */
[----:B0-----:R-:W-:Y:S01]  /*5760*/  SHF.R.U32.HI R8, RZ, 0x10, R13 ;  /* 0x00000010ff087819 */ /* 0x001fe2000001160d */
[-C--:B------:R-:W-:Y:S01]  /*5770*/  FFMA.FTZ R10, R31, R78.reuse, R10 ;  /* 0x0000004e1f0a7223 */ /* 0x080fe2000001000a */
[----:B------:R-:W-:Y:S01]  /*5780*/  HADD2.F32 R7, -RZ, R7.H1_H1 ;  /* 0x30000007ff077230 */ /* 0x000fe20000004100 */
[----:B------:R-:W-:Y:S01]  /*5790*/  FFMA.FTZ R64, R66, R78, R11 ;  /* 0x0000004e42407223 */ /* 0x000fe2000001000b */
[----:B------:R-:W-:Y:S01]  /*57a0*/  LOP3.LUT R11, R8, 0xff, RZ, 0xc0, !PT ;  /* 0x000000ff080b7812 */ /* 0x000fe200078ec0ff */
[-C--:B------:R-:W-:Y:S01]  /*57b0*/  FFMA.FTZ R79, R75, R6.reuse, R79 ;  /* 0x000000064b4f7223 */ /* 0x080fe2000001004f */
[--C-:B---3--:R-:W-:Y:S01]  /*57c0*/  HADD2.F32 R80, -RZ, R4.reuse.H0_H0 ;  /* 0x20000004ff507230 */ /* 0x108fe20000004100 */
[-C--:B------:R-:W-:Y:S01]  /*57d0*/  FFMA.FTZ R8, R69, R6.reuse, R10 ;  /* 0x0000000645087223 */ /* 0x080fe2000001000a */
[C---:B------:R-:W-:Y:S01]  /*57e0*/  IADD3 R9, -R46.reuse, R9, RZ ;  /* 0x000000092e097210 */ /* 0x040fe20007ffe1ff */
[----:B------:R-:W-:Y:S01]  /*57f0*/  FFMA.FTZ R10, R73, R6, R64 ;  /* 0x00000006490a7223 */ /* 0x000fe20000010040 */
[----:B------:R-:W-:Y:S01]  /*5800*/  IADD3 R64, -R46, R11, RZ ;  /* 0x0000000b2e407210 */ /* 0x000fe20007ffe1ff */
[----:B------:R-:W-:Y:S01]  /*5810*/  FFMA.FTZ R81, R18, R78, R81 ;  /* 0x0000004e12517223 */ /* 0x000fe20000010051 */
[----:B------:R-:W-:Y:S01]  /*5820*/  HADD2.F32 R78, -RZ, R4.H1_H1 ;  /* 0x30000004ff4e7230 */ /* 0x000fe20000004100 */
[----:B------:R-:W-:Y:S01]  /*5830*/  FFMA.FTZ R11, R26, R7, R79 ;  /* 0x000000071a0b7223 */ /* 0x000fe2000001004f */
[----:B------:R0:W-:Y:S01]  /*5840*/  I2F.F16 R77, R9 ;  /* 0x00000009004d7306 */ /* 0x0001e20000200c00 */
[----:B------:R-:W-:Y:S01]  /*5850*/  FFMA.FTZ R79, R29, R80, RZ ;  /* 0x000000501d4f7223 */ /* 0x000fe200000100ff */
[----:B------:R-:W-:-:S02]  /*5860*/  HADD2.F32 R4, -RZ, R5.H0_H0 ;  /* 0x20000005ff047230 */ /* 0x000fc40000004100 */
[----:B------:R-:W-:Y:S01]  /*5870*/  HADD2.F32 R29, -RZ, R5.H1_H1 ;  /* 0x30000005ff1d7230 */ /* 0x000fe20000004100 */
[----:B------:R-:W-:Y:S01]  /*5880*/  SHF.R.U32.HI R5, RZ, 0x8, R14 ;  /* 0x00000008ff057819 */ /* 0x000fe2000001160e */
[----:B------:R-:W-:Y:S02]  /*5890*/  FFMA.FTZ R17, R17, R80, RZ ;  /* 0x0000005011117223 */ /* 0x000fe400000100ff */
[----:B0-----:R-:W-:Y:S02]  /*58a0*/  FFMA.FTZ R9, R70, R6, R81 ;  /* 0x0000000646097223 */ /* 0x001fe40000010051 */
[-C--:B------:R-:W-:Y:S02]  /*58b0*/  FFMA.FTZ R65, R65, R80.reuse, RZ ;  /* 0x0000005041417223 */ /* 0x080fe400000100ff */
[----:B------:R-:W-:Y:S01]  /*58c0*/  FFMA.FTZ R80, R68, R80, RZ ;  /* 0x0000005044507223 */ /* 0x000fe200000100ff */
[----:B------:R-:W-:Y:S01]  /*58d0*/  LOP3.LUT R68, R5, 0xff, RZ, 0xc0, !PT ;  /* 0x000000ff05447812 */ /* 0x000fe200078ec0ff */
[-C--:B------:R-:W-:Y:S01]  /*58e0*/  FFMA.FTZ R8, R76, R7.reuse, R8 ;  /* 0x000000074c087223 */ /* 0x080fe20000010008 */
[----:B------:R-:W-:Y:S01]  /*58f0*/  SHF.R.U32.HI R5, RZ, 0x10, R14 ;  /* 0x00000010ff057819 */ /* 0x000fe2000001160e */
[----:B------:R-:W-:-:S02]  /*5900*/  FFMA.FTZ R9, R74, R7, R9 ;  /* 0x000000074a097223 */ /* 0x000fc40000010009 */
[----:B------:R-:W-:Y:S02]  /*5910*/  FFMA.FTZ R10, R71, R7, R10 ;  /* 0x00000007470a7223 */ /* 0x000fe4000001000a */
[----:B------:R-:W0:Y:S01]  /*5920*/  LDS.64 R6, [UR4+0x138] ;  /* 0x00013804ff067984 */ /* 0x000e220008000a00 */
[-C--:B------:R-:W-:Y:S01]  /*5930*/  FFMA.FTZ R81, R18, R78.reuse, R17 ;  /* 0x0000004e12517223 */ /* 0x080fe20000010011 */
[----:B------:R-:W-:Y:S02]  /*5940*/  LOP3.LUT R18, R5, 0xff, RZ, 0xc0, !PT ;  /* 0x000000ff05127812 */ /* 0x000fe400078ec0ff */
[----:B------:R-:W-:Y:S01]  /*5950*/  SHF.R.U32.HI R5, RZ, 0x8, R15 ;  /* 0x00000008ff057819 */ /* 0x000fe2000001160f */
[-C--:B------:R-:W-:Y:S02]  /*5960*/  FFMA.FTZ R79, R31, R78.reuse, R79 ;  /* 0x0000004e1f4f7223 */ /* 0x080fe4000001004f */
[-C--:B------:R-:W-:Y:S01]  /*5970*/  FFMA.FTZ R65, R66, R78.reuse, R65 ;  /* 0x0000004e42417223 */ /* 0x080fe20000010041 */
[----:B------:R-:W-:Y:S01]  /*5980*/  LOP3.LUT R5, R5, 0xff, RZ, 0xc0, !PT ;  /* 0x000000ff05057812 */ /* 0x000fe200078ec0ff */
[----:B------:R-:W-:Y:S01]  /*5990*/  FFMA.FTZ R80, R67, R78, R80 ;  /* 0x0000004e43507223 */ /* 0x000fe20000010050 */
[----:B------:R-:W-:Y:S01]  /*59a0*/  IADD3 R31, -R45, R68, RZ ;  /* 0x000000442d1f7210 */ /* 0x000fe20007ffe1ff */
[----:B------:R-:W-:Y:S01]  /*59b0*/  FFMA.FTZ R17, R69, R4, R79 ;  /* 0x0000000445117223 */ /* 0x000fe2000001004f */
[----:B------:R-:W-:Y:S01]  /*59c0*/  LEA.HI R13, R13, -R46, RZ, 0x8 ;  /* 0x8000002e0d0d7211 */ /* 0x000fe200078f40ff */
[-C--:B------:R-:W-:Y:S01]  /*59d0*/  FFMA.FTZ R81, R70, R4.reuse, R81 ;  /* 0x0000000446517223 */ /* 0x080fe20000010051 */
[----:B------:R-:W-:Y:S01]  /*59e0*/  IADD3 R67, -R44, R5, RZ ;  /* 0x000000052c437210 */ /* 0x000fe20007ffe1ff */
[-C--:B------:R-:W-:Y:S01]  /*59f0*/  FFMA.FTZ R68, R73, R4.reuse, R65 ;  /* 0x0000000449447223 */ /* 0x080fe20000010041 */
[----:B------:R-:W-:Y:S01]  /*5a00*/  LOP3.LUT R46, R14, 0xff, RZ, 0xc0, !PT ;  /* 0x000000ff0e2e7812 */ /* 0x000fe200078ec0ff */
[----:B------:R-:W-:-:S02]  /*5a10*/  FFMA.FTZ R80, R75, R4, R80 ;  /* 0x000000044b507223 */ /* 0x000fc40000010050 */
[----:B------:R-:W1:Y:S01]  /*5a20*/  LDS.64 R4, [UR4+0x38] ;  /* 0x00003804ff047984 */ /* 0x000e620008000a00 */
[C---:B------:R-:W-:Y:S02]  /*5a30*/  IADD3 R46, -R45.reuse, R46, RZ ;  /* 0x0000002e2d2e7210 */ /* 0x040fe40007ffe1ff */
[----:B------:R-:W-:Y:S01]  /*5a40*/  SHF.R.U32.HI R66, RZ, 0x10, R15 ;  /* 0x00000010ff427819 */ /* 0x000fe2000001160f */
[----:B------:R-:W3:Y:S01]  /*5a50*/  I2F.F16 R16, R16 ;  /* 0x0000001000107306 */ /* 0x000ee20000200c00 */
[----:B------:R-:W-:Y:S02]  /*5a60*/  IADD3 R65, -R45, R18, RZ ;  /* 0x000000122d417210 */ /* 0x000fe40007ffe1ff */
[----:B------:R-:W-:-:S05]  /*5a70*/  LOP3.LUT R69, R66, 0xff, RZ, 0xc0, !PT ;  /* 0x000000ff42457812 */ /* 0x000fca00078ec0ff */
[----:B------:R-:W4:Y:S01]  /*5a80*/  I2F.F16 R46, R46 ;  /* 0x0000002e002e7306 */ /* 0x000f220000200c00 */
[----:B------:R-:W-:Y:S01]  /*5a90*/  IADD3 R69, -R44, R69, RZ ;  /* 0x000000452c457210 */ /* 0x000fe20007ffe1ff */
[----:B------:R-:W-:Y:S01]  /*5aa0*/  HADD2 R72, R27, R72 ;  /* 0x000000481b487230 */ /* 0x000fe20000000000 */
[----:B------:R-:W-:-:S05]  /*5ab0*/  LEA.HI R27, R15, -R44, RZ, 0x8 ;  /* 0x8000002c0f1b7211 */ /* 0x000fca00078f40ff */
[----:B------:R-:W0:Y:S01]  /*5ac0*/  I2F.F16 R67, R67 ;  /* 0x0000004300437306 */ /* 0x000e220000200c00 */
[----:B------:R-:W-:-:S07]  /*5ad0*/  LEA.HI R66, R14, -R45, RZ, 0x8 ;  /* 0x8000002d0e427211 */ /* 0x000fce00078f40ff */
[----:B------:R-:W0:Y:S08]  /*5ae0*/  I2F.F16 R61, R61 ;  /* 0x0000003d003d7306 */ /* 0x000e300000200c00 */
[----:B------:R-:W0:Y:S01]  /*5af0*/  I2F.F16 R31, R31 ;  /* 0x0000001f001f7306 */ /* 0x000e220000200c00 */
[----:B------:R-:W-:-:S07]  /*5b00*/  FFMA.FTZ R15, R71, R29, R68 ;  /* 0x0000001d470f7223 */ /* 0x000fce0000010044 */
[----:B------:R-:W0:Y:S01]  /*5b10*/  I2F.F16 R43, R43 ;  /* 0x0000002b002b7306 */ /* 0x000e220000200c00 */
[----:B------:R-:W-:-:S07]  /*5b20*/  FFMA.FTZ R17, R76, R29, R17 ;  /* 0x0000001d4c117223 */ /* 0x000fce0000010011 */
[----:B------:R-:W0:Y:S01]  /*5b30*/  I2F.F16 R64, R64 ;  /* 0x0000004000407306 */ /* 0x000e220000200c00 */
[----:B------:R-:W-:-:S07]  /*5b40*/  FFMA.FTZ R18, R74, R29, R81 ;  /* 0x0000001d4a127223 */ /* 0x000fce0000010051 */
[----:B------:R-:W1:Y:S01]  /*5b50*/  I2F.F16 R65, R65 ;  /* 0x0000004100417306 */ /* 0x000e620000200c00 */
[----:B------:R-:W-:-:S07]  /*5b60*/  FFMA.FTZ R26, R26, R29, R80 ;  /* 0x0000001d1a1a7223 */ /* 0x000fce0000010050 */
[----:B------:R-:W1:Y:S01]  /*5b70*/  I2F.F16 R44, R69 ;  /* 0x00000045002c7306 */ /* 0x000e620000200c00 */
[----:B0-----:R-:W-:Y:S02]  /*5b80*/  HADD2.F32 R71, -RZ, R6.H0_H0 ;  /* 0x20000006ff477230 */ /* 0x001fe40000004100 */
[----:B--2---:R-:W-:Y:S02]  /*5b90*/  HADD2.F32 R28, -RZ, R28.H0_H0 ;  /* 0x2000001cff1c7230 */ /* 0x004fe40000004100 */
[----:B---3--:R-:W-:-:S03]  /*5ba0*/  HADD2.F32 R29, -RZ, R16.H0_H0 ;  /* 0x20000010ff1d7230 */ /* 0x008fc60000004100 */
[----:B------:R-:W0:Y:S01]  /*5bb0*/  I2F.F16 R27, R27 ;  /* 0x0000001b001b7306 */ /* 0x000e220000200c00 */
[----:B------:R-:W-:Y:S02]  /*5bc0*/  HADD2.F32 R77, -RZ, R77.H0_H0 ;  /* 0x2000004dff4d7230 */ /* 0x000fe40000004100 */
[----:B----4-:R-:W-:-:S05]  /*5bd0*/  HADD2.F32 R46, -RZ, R46.H0_H0 ;  /* 0x2000002eff2e7230 */ /* 0x010fca0000004100 */
[----:B------:R-:W2:Y:S01]  /*5be0*/  I2F.F16 R66, R66 ;  /* 0x0000004200427306 */ /* 0x000ea20000200c00 */
[----:B------:R-:W-:Y:S01]  /*5bf0*/  HADD2.F32 R73, -RZ, R6.H1_H1 ;  /* 0x30000006ff497230 */ /* 0x000fe20000004100 */
[----:B------:R-:W-:Y:S01]  /*5c00*/  FFMA.FTZ R30, R28, R71, R30 ;  /* 0x000000471c1e7223 */ /* 0x000fe2000001001e */
[----:B------:R-:W-:-:S05]  /*5c10*/  HADD2.F32 R14, -RZ, R67.H0_H0 ;  /* 0x20000043ff0e7230 */ /* 0x000fca0000004100 */
[----:B------:R-:W3:Y:S01]  /*5c20*/  I2F.F16 R23, R23 ;  /* 0x0000001700177306 */ /* 0x000ee20000200c00 */
[----:B------:R-:W-:Y:S01]  /*5c30*/  HADD2.F32 R12, -RZ, R12.H0_H0 ;  /* 0x2000000cff0c7230 */ /* 0x000fe20000004100 */
[----:B------:R-:W-:Y:S01]  /*5c40*/  FFMA.FTZ R60, R29, R71, R60 ;  /* 0x000000471d3c7223 */ /* 0x000fe2000001003c */
[----:B------:R-:W-:-:S05]  /*5c50*/  HADD2.F32 R61, -RZ, R61.H0_H0 ;  /* 0x2000003dff3d7230 */ /* 0x000fca0000004100 */
[----:B------:R-:W4:Y:S01]  /*5c60*/  I2F.F16 R13, R13 ;  /* 0x0000000d000d7306 */ /* 0x000f220000200c00 */
[----:B------:R-:W-:Y:S01]  /*5c70*/  HADD2.F32 R16, -RZ, R31.H0_H0 ;  /* 0x2000001fff107230 */ /* 0x000fe20000004100 */
[-C--:B------:R-:W-:Y:S02]  /*5c80*/  FFMA.FTZ R58, R77, R71.reuse, R58 ;  /* 0x000000474d3a7223 */ /* 0x080fe4000001003a */
[----:B------:R-:W-:Y:S01]  /*5c90*/  FFMA.FTZ R59, R46, R71, R59 ;  /* 0x000000472e3b7223 */ /* 0x000fe2000001003b */
[--C-:B------:R-:W-:Y:S02]  /*5ca0*/  HADD2.F32 R45, -RZ, R7.reuse.H0_H0 ;  /* 0x20000007ff2d7230 */ /* 0x100fe40000004100 */
[----:B------:R-:W-:Y:S01]  /*5cb0*/  HADD2.F32 R6, -RZ, R7.H1_H1 ;  /* 0x30000007ff067230 */ /* 0x000fe20000004100 */
[-C--:B------:R-:W-:Y:S01]  /*5cc0*/  FFMA.FTZ R7, R14, R73.reuse, R30 ;  /* 0x000000490e077223 */ /* 0x080fe2000001001e */
[----:B------:R-:W-:Y:S01]  /*5cd0*/  HADD2.F32 R43, -RZ, R43.H0_H0 ;  /* 0x2000002bff2b7230 */ /* 0x000fe20000004100 */
[-C--:B------:R-:W-:Y:S01]  /*5ce0*/  FFMA.FTZ R60, R12, R73.reuse, R60 ;  /* 0x000000490c3c7223 */ /* 0x080fe2000001003c */
[----:B------:R-:W-:Y:S01]  /*5cf0*/  HADD2.F32 R64, -RZ, R64.H0_H0 ;  /* 0x20000040ff407230 */ /* 0x000fe20000004100 */
[-C--:B------:R-:W-:Y:S01]  /*5d00*/  FFMA.FTZ R58, R61, R73.reuse, R58 ;  /* 0x000000493d3a7223 */ /* 0x080fe2000001003a */
[----:B-1----:R-:W-:Y:S01]  /*5d10*/  HADD2.F32 R65, -RZ, R65.H0_H0 ;  /* 0x20000041ff417230 */ /* 0x002fe20000004100 */
[----:B------:R-:W-:Y:S01]  /*5d20*/  FFMA.FTZ R30, R16, R73, R59 ;  /* 0x00000049101e7223 */ /* 0x000fe2000001003b */
[----:B------:R-:W-:Y:S01]  /*5d30*/  HADD2.F32 R44, -RZ, R44.H0_H0 ;  /* 0x2000002cff2c7230 */ /* 0x000fe20000004100 */
[-C--:B------:R-:W-:Y:S01]  /*5d40*/  FFMA.FTZ R60, R43, R45.reuse, R60 ;  /* 0x0000002d2b3c7223 */ /* 0x080fe2000001003c */
[----:B0-----:R-:W-:Y:S01]  /*5d50*/  HADD2.F32 R27, -RZ, R27.H0_H0 ;  /* 0x2000001bff1b7230 */ /* 0x001fe20000004100 */
[----:B------:R-:W-:-:S02]  /*5d60*/  FFMA.FTZ R58, R64, R45, R58 ;  /* 0x0000002d403a7223 */ /* 0x000fc4000001003a */
[-C--:B------:R-:W-:Y:S01]  /*5d70*/  FFMA.FTZ R31, R44, R45.reuse, R7 ;  /* 0x0000002d2c1f7223 */ /* 0x080fe20000010007 */
[----:B------:R-:W-:Y:S01]  /*5d80*/  HADD2.F32 R7, -RZ, R4.H0_H0 ;  /* 0x20000004ff077230 */ /* 0x000fe20000004100 */
[----:B------:R-:W-:Y:S01]  /*5d90*/  FFMA.FTZ R30, R65, R45, R30 ;  /* 0x0000002d411e7223 */ /* 0x000fe2000001001e */
[----:B--2---:R-:W-:Y:S02]  /*5da0*/  HADD2.F32 R45, -RZ, R66.H0_H0 ;  /* 0x20000042ff2d7230 */ /* 0x004fe40000004100 */
[----:B---3--:R-:W-:Y:S02]  /*5db0*/  HADD2.F32 R23, -RZ, R23.H0_H0 ;  /* 0x20000017ff177230 */ /* 0x008fe40000004100 */
[----:B----4-:R-:W-:Y:S01]  /*5dc0*/  HADD2.F32 R13, -RZ, R13.H0_H0 ;  /* 0x2000000dff0d7230 */ /* 0x010fe20000004100 */
[-C--:B------:R-:W-:Y:S01]  /*5dd0*/  FFMA.FTZ R66, R27, R6.reuse, R31 ;  /* 0x000000061b427223 */ /* 0x080fe2000001001f */
[----:B------:R-:W-:Y:S01]  /*5de0*/  HADD2.F32 R59, -RZ, R4.H1_H1 ;  /* 0x30000004ff3b7230 */ /* 0x000fe20000004100 */
[----:B------:R-:W-:-:S02]  /*5df0*/  FFMA.FTZ R31, R45, R6, R30 ;  /* 0x000000062d1f7223 */ /* 0x000fc4000001001e */
[----:B------:R-:W-:Y:S02]  /*5e00*/  FFMA.FTZ R19, R7, R28, R19 ;  /* 0x0000001c07137223 */ /* 0x000fe40000010013 */
[----:B------:R-:W-:Y:S02]  /*5e10*/  FFMA.FTZ R24, R29, R7, R24 ;  /* 0x000000071d187223 */ /* 0x000fe40000010018 */
[C---:B------:R-:W-:Y:S02]  /*5e20*/  FFMA.FTZ R30, R7.reuse, R77, R25 ;  /* 0x0000004d071e7223 */ /* 0x040fe40000010019 */
[----:B------:R-:W-:Y:S01]  /*5e30*/  FFMA.FTZ R22, R7, R46, R22 ;  /* 0x0000002e07167223 */ /* 0x000fe20000010016 */
[--C-:B------:R-:W-:Y:S01]  /*5e40*/  HADD2.F32 R67, -RZ, R5.reuse.H0_H0 ;  /* 0x20000005ff437230 */ /* 0x100fe20000004100 */
[-C--:B------:R-:W-:Y:S02]  /*5e50*/  FFMA.FTZ R60, R23, R6.reuse, R60 ;  /* 0x00000006173c7223 */ /* 0x080fe4000001003c */
[----:B------:R-:W-:Y:S01]  /*5e60*/  FFMA.FTZ R69, R13, R6, R58 ;  /* 0x000000060d457223 */ /* 0x000fe2000001003a */
[----:B------:R-:W-:Y:S01]  /*5e70*/  HADD2.F32 R6, -RZ, R5.H1_H1 ;  /* 0x30000005ff067230 */ /* 0x000fe20000004100 */
[----:B------:R-:W-:Y:S01]  /*5e80*/  FFMA.FTZ R19, R59, R14, R19 ;  /* 0x0000000e3b137223 */ /* 0x000fe20000010013 */
[----:B------:R-:W0:Y:S01]  /*5e90*/  LDS.64 R4, [UR4+0x238] ;  /* 0x00023804ff047984 */ /* 0x000e220008000a00 */
[----:B------:R-:W-:-:S02]  /*5ea0*/  FFMA.FTZ R24, R12, R59, R24 ;  /* 0x0000003b0c187223 */ /* 0x000fc40000010018 */
[C---:B------:R-:W-:Y:S02]  /*5eb0*/  FFMA.FTZ R30, R59.reuse, R61, R30 ;  /* 0x0000003d3b1e7223 */ /* 0x040fe4000001001e */
[----:B------:R-:W-:Y:S02]  /*5ec0*/  FFMA.FTZ R22, R59, R16, R22 ;  /* 0x000000103b167223 */ /* 0x000fe40000010016 */
[----:B------:R-:W-:Y:S02]  /*5ed0*/  FFMA.FTZ R19, R67, R44, R19 ;  /* 0x0000002c43137223 */ /* 0x000fe40000010013 */
[----:B------:R-:W-:Y:S02]  /*5ee0*/  FFMA.FTZ R24, R43, R67, R24 ;  /* 0x000000432b187223 */ /* 0x000fe40000010018 */
[C---:B------:R-:W-:Y:S02]  /*5ef0*/  FFMA.FTZ R30, R67.reuse, R64, R30 ;  /* 0x00000040431e7223 */ /* 0x040fe4000001001e */
[----:B------:R-:W-:-:S02]  /*5f00*/  FFMA.FTZ R22, R67, R65, R22 ;  /* 0x0000004143167223 */ /* 0x000fc40000010016 */
[C---:B------:R-:W-:Y:S02]  /*5f10*/  FFMA.FTZ R58, R6.reuse, R27, R19 ;  /* 0x0000001b063a7223 */ /* 0x040fe40000010013 */
[----:B------:R-:W-:Y:S02]  /*5f20*/  FFMA.FTZ R24, R23, R6, R24 ;  /* 0x0000000617187223 */ /* 0x000fe40000010018 */
[C---:B------:R-:W-:Y:S02]  /*5f30*/  FFMA.FTZ R19, R6.reuse, R13, R30 ;  /* 0x0000000d06137223 */ /* 0x040fe4000001001e */
[----:B------:R-:W-:Y:S02]  /*5f40*/  FFMA.FTZ R25, R6, R45, R22 ;  /* 0x0000002d06197223 */ /* 0x000fe40000010016 */
[----:B------:R-:W1:Y:S01]  /*5f50*/  LDS.64 R6, [UR4+0x338] ;  /* 0x00033804ff067984 */ /* 0x000e620008000a00 */
        /* <DEDUP_REMOVED lines=10> */
[--C-:B0-----:R-:W-:Y:S01]  /*6000*/  HADD2.F32 R19, -RZ, R4.reuse.H0_H0 ;  /* 0x20000004ff137230 */ /* 0x101fe20000004100 */
[----:B------:R-:W-:Y:S02]  /*6010*/  FMUL.FTZ R66, R53, R66 ;  /* 0x0000004235427220 */ /* 0x000fe40000410000 */
[----:B------:R-:W-:Y:S01]  /*6020*/  HFMA2.MMA R30, R25, 1, 1, R72 ;  /* 0x3c003c00191e7835 */ /* 0x000fe20000000048 */
[----:B------:R-:W-:Y:S01]  /*6030*/  FMUL.FTZ R31, R54, R31 ;  /* 0x0000001f361f7220 */ /* 0x000fe20000410000 */
[----:B------:R-:W-:Y:S01]  /*6040*/  HADD2.F32 R25, -RZ, R4.H1_H1 ;  /* 0x30000004ff197230 */ /* 0x000fe20000004100 */
[-C--:B------:R-:W-:Y:S01]  /*6050*/  FFMA.FTZ R11, R46, R19.reuse, R11 ;  /* 0x000000132e0b7223 */ /* 0x080fe2000001000b */
[----:B------:R-:W-:Y:S01]  /*6060*/  F2FP.PACK_AB R66, RZ, R66 ;  /* 0x00000042ff42723e */ /* 0x000fe200000000ff */
[----:B------:R-:W-:Y:S01]  /*6070*/  FFMA.FTZ R9, R28, R19, R9 ;  /* 0x000000131c097223 */ /* 0x000fe20000010009 */
[----:B------:R-:W-:Y:S01]  /*6080*/  F2FP.PACK_AB R31, RZ, R31 ;  /* 0x0000001fff1f723e */ /* 0x000fe200000000ff */
[----:B------:R-:W-:-:S02]  /*6090*/  FFMA.FTZ R8, R29, R19, R8 ;  /* 0x000000131d087223 */ /* 0x000fc40000010008 */
[----:B------:R-:W-:Y:S02]  /*60a0*/  FFMA.FTZ R10, R77, R19, R10 ;  /* 0x000000134d0a7223 */ /* 0x000fe4000001000a */
[-C--:B------:R-:W-:Y:S01]  /*60b0*/  FFMA.FTZ R22, R16, R25.reuse, R11 ;  /* 0x0000001910167223 */ /* 0x080fe2000001000b */
[--C-:B------:R-:W-:Y:S01]  /*60c0*/  HADD2.F32 R59, -RZ, R5.reuse.H0_H0 ;  /* 0x20000005ff3b7230 */ /* 0x100fe20000004100 */
[-C--:B------:R-:W-:Y:S01]  /*60d0*/  FFMA.FTZ R9, R14, R25.reuse, R9 ;  /* 0x000000190e097223 */ /* 0x080fe20000010009 */
[----:B------:R-:W-:Y:S01]  /*60e0*/  PRMT R31, R31, 0x5410, R66 ;  /* 0x000054101f1f7816 */ /* 0x000fe20000000042 */
[-C--:B------:R-:W-:Y:S01]  /*60f0*/  FFMA.FTZ R8, R12, R25.reuse, R8 ;  /* 0x000000190c087223 */ /* 0x080fe20000010008 */
[--C-:B-1----:R-:W-:Y:S01]  /*6100*/  HADD2.F32 R11, -RZ, R6.reuse.H0_H0 ;  /* 0x20000006ff0b7230 */ /* 0x102fe20000004100 */
[----:B------:R-:W-:Y:S01]  /*6110*/  FFMA.FTZ R10, R61, R25, R10 ;  /* 0x000000193d0a7223 */ /* 0x000fe2000001000a */
[----:B------:R-:W-:Y:S01]  /*6120*/  HADD2.F32 R19, -RZ, R6.H1_H1 ;  /* 0x30000006ff137230 */ /* 0x000fe20000004100 */
[----:B------:R-:W-:Y:S01]  /*6130*/  FFMA.FTZ R9, R44, R59, R9 ;  /* 0x0000003b2c097223 */ /* 0x000fe20000010009 */
[----:B------:R-:W-:Y:S01]  /*6140*/  HADD2.F32 R4, -RZ, R5.H1_H1 ;  /* 0x30000005ff047230 */ /* 0x000fe20000004100 */
[----:B------:R-:W-:-:S02]  /*6150*/  FFMA.FTZ R17, R29, R11, R17 ;  /* 0x0000000b1d117223 */ /* 0x000fc40000010011 */
[----:B------:R-:W-:Y:S01]  /*6160*/  FFMA.FTZ R6, R77, R11, R15 ;  /* 0x0000000b4d067223 */ /* 0x000fe2000001000f */
[----:B------:R-:W-:Y:S01]  /*6170*/  HADD2 R56, R31, R56 ;  /* 0x000000381f387230 */ /* 0x000fe20000000000 */
[-C--:B------:R-:W-:Y:S01]  /*6180*/  FFMA.FTZ R8, R43, R59.reuse, R8 ;  /* 0x0000003b2b087223 */ /* 0x080fe20000010008 */
[----:B------:R-:W-:Y:S01]  /*6190*/  HADD2.F32 R25, -RZ, R7.H0_H0 ;  /* 0x20000007ff197230 */ /* 0x000fe20000004100 */
[-C--:B------:R-:W-:Y:S02]  /*61a0*/  FFMA.FTZ R10, R64, R59.reuse, R10 ;  /* 0x0000003b400a7223 */ /* 0x080fe4000001000a */
[----:B------:R-:W-:Y:S01]  /*61b0*/  FFMA.FTZ R22, R65, R59, R22 ;  /* 0x0000003b41167223 */ /* 0x000fe20000010016 */
[----:B------:R-:W-:Y:S01]  /*61c0*/  HFMA2.MMA R31, R24, 1, 1, R63 ;  /* 0x3c003c00181f7835 */ /* 0x000fe2000000003f */
        /* <DEDUP_REMOVED lines=17> */
[----:B------:R-:W-:Y:S01]  /*62e0*/  IADD3 R42, R42, 0x20, RZ ;  /* 0x000000202a2a7810 */ /* 0x000fe20007ffe0ff */
[-C--:B------:R-:W-:Y:S02]  /*62f0*/  FFMA.FTZ R18, R27, R4.reuse, R18 ;  /* 0x000000041b127223 */ /* 0x080fe40000010012 */
[----:B------:R-:W-:Y:S02]  /*6300*/  FFMA.FTZ R45, R45, R4, R26 ;  /* 0x000000042d2d7223 */ /* 0x000fe4000001001a */
[C---:B------:R-:W-:Y:S02]  /*6310*/  FMUL.FTZ R60, R51.reuse, R60 ;  /* 0x0000003c333c7220 */ /* 0x040fe40000410000 */
[----:B------:R-:W-:Y:S02]  /*6320*/  FMUL.FTZ R69, R52, R69 ;  /* 0x0000004534457220 */ /* 0x000fe40000410000 */
[----:B------:R-:W-:-:S02]  /*6330*/  FMUL.FTZ R8, R51, R8 ;  /* 0x0000000833087220 */ /* 0x000fc40000410000 */
[C---:B------:R-:W-:Y:S02]  /*6340*/  FMUL.FTZ R5, R52.reuse, R5 ;  /* 0x0000000534057220 */ /* 0x040fe40000410000 */
[----:B------:R-:W-:Y:S02]  /*6350*/  FMUL.FTZ R12, R51, R12 ;  /* 0x0000000c330c7220 */ /* 0x000fe40000410000 */
[----:B------:R-:W-:Y:S01]  /*6360*/  FMUL.FTZ R13, R52, R13 ;  /* 0x0000000d340d7220 */ /* 0x000fe20000410000 */
[----:B------:R-:W-:Y:S01]  /*6370*/  ISETP.GE.AND P1, PT, R42, UR5, PT ;  /* 0x000000052a007c0c */ /* 0x000fe2000bf26270 */
[C---:B------:R-:W-:Y:S02]  /*6380*/  FMUL.FTZ R24, R53.reuse, R24 ;  /* 0x0000001835187220 */ /* 0x040fe40000410000 */
[----:B------:R-:W-:Y:S02]  /*6390*/  FMUL.FTZ R18, R53, R18 ;  /* 0x0000001235127220 */ /* 0x000fe40000410000 */
        /* <DEDUP_REMOVED lines=12> */
[----:B------:R-:W-:Y:S02]  /*6460*/  PRMT R60, R60, 0x5410, R69 ;  /* 0x000054103c3c7816 */ /* 0x000fe40000000045 */
[----:B------:R-:W-:-:S02]  /*6470*/  PRMT R8, R8, 0x5410, R5 ;  /* 0x0000541008087816 */ /* 0x000fc40000000005 */
[----:B------:R-:W-:Y:S02]  /*6480*/  PRMT R12, R12, 0x5410, R13 ;  /* 0x000054100c0c7816 */ /* 0x000fe4000000000d */
[----:B------:R-:W-:Y:S02]  /*6490*/  PRMT R9, R9, 0x5410, R24 ;  /* 0x0000541009097816 */ /* 0x000fe40000000018 */
[----:B------:R-:W-:Y:S01]  /*64a0*/  PRMT R45, R45, 0x5410, R18 ;  /* 0x000054102d2d7816 */ /* 0x000fe20000000012 */
[----:B------:R-:W-:Y:S01]  /*64b0*/  UIADD3 UR4, UR4, 0x40, URZ ;  /* 0x0000004004047890 */ /* 0x000fe2000fffe03f */
[----:B------:R-:W-:Y:S01]  /*64c0*/  HFMA2.MMA R55, R60, 1, 1, R55 ;  /* 0x3c003c003c377835 */ /* 0x000fe20000000037 */
[----:B------:R-:W-:Y:S01]  /*64d0*/  @!P0 MOV R39, R34 ;  /* 0x0000002200278202 */ /* 0x000fe20000000f00 */
[----:B------:R-:W-:Y:S02]  /*64e0*/  HFMA2.MMA R57, R8, 1, 1, R57 ;  /* 0x3c003c0008397835 */ /* 0x000fe40000000039 */
[----:B------:R-:W-:Y:S01]  /*64f0*/  HFMA2.MMA R47, R12, 1, 1, R47 ;  /* 0x3c003c000c2f7835 */ /* 0x000fe2000000002f */
[----:B------:R-:W-:Y:S01]  /*6500*/  HADD2 R62, R9, R62 ;  /* 0x0000003e093e7230 */ /* 0x000fe20000000000 */
[----:B------:R-:W-:Y:S01]  /*6510*/  IADD3 R34, R34, 0x20, RZ ;  /* 0x0000002022227810 */ /* 0x000fe20007ffe0ff */
[----:B------:R-:W-:Y:S01]  /*6520*/  HADD2 R50, R45, R50 ;  /* 0x000000322d327230 */ /* 0x000fe20000000000 */
[----:B------:R-:W-:Y:S01]  /*6530*/  @P1 CALL.REL.NOINC `(.L_x_1369) ;  /* 0x0000001000001944 */ /* 0x000fe20003c00000 */
[----:B------:R-:W-:Y:S05]  /*6540*/  BRA `(.L_x_1370) ;  /* 0xffffa49000007947 */ /* 0x000fea000383ffff */
.L_x_1369:
[----:B------:R-:W2:Y:S01]  /*6550*/  ATOM.E.ADD.F16x2.RN.STRONG.GPU P0, RZ, [R2.64], R31 ;  /* 0x0000001f02ff798a */ /* 0x000ea2000810e9ca */
[----:B------:R-:W-:Y:S01]  /*6560*/  BSSY B0, `(.L_x_1371) ;  /* 0x000000e000007945 */ /* 0x000fe20003800000 */
[----:B--2---:R-:W-:Y:S05]  /*6570*/  @P0 BRA `(.L_x_1372) ;  /* 0x000000c000000947 */ /* 0x004fea0003800000 */
[----:B------:R-:W0:Y:S02]  /*6580*/  QSPC.E.S P0, RZ, [R2] ;  /* 0x0000000002ff73aa */ /* 0x000e240000000500 */
[----:B0-----:R-:W-:Y:S05]  /*6590*/  @!P0 BRA `(.L_x_1373) ;  /* 0x0000007000008947 */ /* 0x001fea0003800000 */
[----:B------:R-:W-:-:S05]  /*65a0*/  LOP3.LUT R0, R2, 0xffffff, RZ, 0xc0, !PT ;  /* 0x00ffffff02007812 */ /* 0x000fca00078ec0ff */
.L_x_1374:
[----:B------:R-:W0:Y:S02]  /*65b0*/  LDS R4, [R0] ;  /* 0x0000000000047984 */ /* 0x000e240000000800 */
[----:B0-----:R-:W-:-:S10]  /*65c0*/  HFMA2.MMA R5, R4, 1, 1, R31 ;  /* 0x3c003c0004057835 */ /* 0x001fd4000000001f */
[----:B------:R-:W0:Y:S02]  /*65d0*/  ATOMS.CAST.SPIN R5, [R0], R4, R5 ;  /* 0x000000040005738d */ /* 0x000e240001800005 */
[----:B0-----:R-:W-:-:S13]  /*65e0*/  ISETP.EQ.U32.AND P0, PT, R5, 0x1, PT ;  /* 0x000000010500780c */ /* 0x001fda0003f02070 */
[----:B------:R-:W-:Y:S05]  /*65f0*/  @!P0 BRA `(.L_x_1374) ;  /* 0xffffffb000008947 */ /* 0x000fea000383ffff */
[----:B------:R-:W-:Y:S05]  /*6600*/  BRA `(.L_x_1372) ;  /* 0x0000003000007947 */ /* 0x000fea0003800000 */
.L_x_1373:
[----:B------:R-:W2:Y:S02]  /*6610*/  LD.E R0, [R2.64] ;  /* 0x0000000a02007980 */ /* 0x000ea4000c101900 */
[----:B--2---:R-:W-:-:S05]  /*6620*/  IADD3 R5, R31, R0, RZ ;  /* 0x000000001f057210 */ /* 0x004fca0007ffe0ff */
[----:B------:R0:W-:Y:S02]  /*6630*/  ST.E [R2.64], R5 ;  /* 0x0000000502007985 */ /* 0x0001e4000c10190a */
.L_x_1372:
[----:B------:R-:W-:Y:S05]  /*6640*/  BSYNC B0 ;  /* 0x0000000000007941 */ /* 0x000fea0003800000 */
.L_x_1371:
        /* <DEDUP_REMOVED lines=9> */
.L_x_1378:
[----:B------:R-:W0:Y:S02]  /*66e0*/  LDS R6, [R0] ;  /* 0x0000000000067984 */ /* 0x000e240000000800 */
[----:B0-----:R-:W-:-:S06]  /*66f0*/  HADD2 R7, R6, R30 ;  /* 0x0000001e06077230 */ /* 0x001fcc0000000000 */
[----:B------:R-:W0:Y:S02]  /*6700*/  ATOMS.CAST.SPIN R7, [R0], R6, R7 ;  /* 0x000000060007738d */ /* 0x000e240001800007 */
[----:B0-----:R-:W-:-:S13]  /*6710*/  ISETP.EQ.U32.AND P0, PT, R7, 0x1, PT ;  /* 0x000000010700780c */ /* 0x001fda0003f02070 */
[----:B------:R-:W-:Y:S05]  /*6720*/  @!P0 BRA `(.L_x_1378) ;  /* 0xffffffb000008947 */ /* 0x000fea000383ffff */
[----:B------:R-:W-:Y:S05]  /*6730*/  BRA `(.L_x_1376) ;  /* 0x0000003000007947 */ /* 0x000fea0003800000 */
.L_x_1377:
[----:B------:R-:W2:Y:S02]  /*6740*/  LD.E R0, [R2.64+0x4] ;  /* 0x0000040a02007980 */ /* 0x000ea4000c101900 */
[----:B--2---:R-:W-:-:S05]  /*6750*/  IADD3 R7, R30, R0, RZ ;  /* 0x000000001e077210 */ /* 0x004fca0007ffe0ff */
[----:B------:R0:W-:Y:S02]  /*6760*/  ST.E [R2.64+0x4], R7 ;  /* 0x0000040702007985 */ /* 0x0001e4000c10190a */
.L_x_1376:
[----:B------:R-:W-:Y:S05]  /*6770*/  BSYNC B0 ;  /* 0x0000000000007941 */ /* 0x000fea0003800000 */
.L_x_1375:
[----:B0-----:R-:W-:-:S05]  /*6780*/  IMAD.WIDE R2, R33, c[0x0][0x18c], R2 ;  /* 0x0000630021027a25 */ /* 0x001fca00078e0202 */
[----:B------:R-:W2:Y:S01]  /*6790*/  ATOM.E.ADD.F16x2.RN.STRONG.GPU P0, RZ, [R2.64], R55 ;  /* 0x0000003702ff798a */ /* 0x000ea2000810e9ca */
[----:B------:R-:W-:Y:S01]  /*67a0*/  BSSY B0, `(.L_x_1379) ;  /* 0x000000e000007945 */ /* 0x000fe20003800000 */
[----:B--2---:R-:W-:Y:S05]  /*67b0*/  @P0 BRA `(.L_x_1380) ;  /* 0x000000c000000947 */ /* 0x004fea0003800000 */
[----:B------:R-:W0:Y:S02]  /*67c0*/  QSPC.E.S P0, RZ, [R2] ;  /* 0x0000000002ff73aa */ /* 0x000e240000000500 */
[----:B0-----:R-:W-:Y:S05]  /*67d0*/  @!P0 BRA `(.L_x_1381) ;  /* 0x0000007000008947 */ /* 0x001fea0003800000 */
[----:B------:R-:W-:-:S05]  /*67e0*/  LOP3.LUT R0, R2, 0xffffff, RZ, 0xc0, !PT ;  /* 0x00ffffff02007812 */ /* 0x000fca00078ec0ff */
.L_x_1382:
[----:B------:R-:W0:Y:S02]  /*67f0*/  LDS R6, [R0] ;  /* 0x0000000000067984 */ /* 0x000e240000000800 */
[----:B0-----:R-:W-:-:S10]  /*6800*/  HFMA2.MMA R7, R6, 1, 1, R55 ;  /* 0x3c003c0006077835 */ /* 0x001fd40000000037 */
[----:B------:R-:W0:Y:S02]  /*6810*/  ATOMS.CAST.SPIN R7, [R0], R6, R7 ;  /* 0x000000060007738d */ /* 0x000e240001800007 */
[----:B0-----:R-:W-:-:S13]  /*6820*/  ISETP.EQ.U32.AND P0, PT, R7, 0x1, PT ;  /* 0x000000010700780c */ /* 0x001fda0003f02070 */
[----:B------:R-:W-:Y:S05]  /*6830*/  @!P0 BRA `(.L_x_1382) ;  /* 0xffffffb000008947 */ /* 0x000fea000383ffff */
[----:B------:R-:W-:Y:S05]  /*6840*/  BRA `(.L_x_1380) ;  /* 0x0000003000007947 */ /* 0x000fea0003800000 */
.L_x_1381:
[----:B------:R-:W2:Y:S02]  /*6850*/  LD.E R0, [R2.64] ;  /* 0x0000000a02007980 */ /* 0x000ea4000c101900 */
[----:B--2---:R-:W-:-:S05]  /*6860*/  IADD3 R7, R55, R0, RZ ;  /* 0x0000000037077210 */ /* 0x004fca0007ffe0ff */
[----:B------:R0:W-:Y:S02]  /*6870*/  ST.E [R2.64], R7 ;  /* 0x0000000702007985 */ /* 0x0001e4000c10190a */
.L_x_1380:
[----:B------:R-:W-:Y:S05]  /*6880*/  BSYNC B0 ;  /* 0x0000000000007941 */ /* 0x000fea0003800000 */
.L_x_1379:
[----:B------:R-:W-:-:S05]  /*6890*/  IMAD.WIDE R4, R33, c[0x0][0x18c], R4 ;  /* 0x0000630021047a25 */ /* 0x000fca00078e0204 */
[----:B------:R-:W2:Y:S01]  /*68a0*/  ATOM.E.ADD.F16x2.RN.STRONG.GPU P0, RZ, [R4.64], R56 ;  /* 0x0000003804ff798a */ /* 0x000ea2000810e9ca */
[----:B------:R-:W-:Y:S01]  /*68b0*/  BSSY B0, `(.L_x_1383) ;  /* 0x000000e000007945 */ /* 0x000fe20003800000 */
[----:B--2---:R-:W-:Y:S05]  /*68c0*/  @P0 BRA `(.L_x_1384) ;  /* 0x000000c000000947 */ /* 0x004fea0003800000 */
[----:B------:R-:W1:Y:S02]  /*68d0*/  QSPC.E.S P0, RZ, [R4] ;  /* 0x0000000004ff73aa */ /* 0x000e640000000500 */
[----:B-1----:R-:W-:Y:S05]  /*68e0*/  @!P0 BRA `(.L_x_1385) ;  /* 0x0000007000008947 */ /* 0x002fea0003800000 */
[----:B------:R-:W-:-:S05]  /*68f0*/  LOP3.LUT R4, R4, 0xffffff, RZ, 0xc0, !PT ;  /* 0x00ffffff04047812 */ /* 0x000fca00078ec0ff */
.L_x_1386:
[----:B------:R-:W1:Y:S02]  /*6900*/  LDS R6, [R4] ;  /* 0x0000000004067984 */ /* 0x000e640000000800 */
[----:B01----:R-:W-:-:S06]  /*6910*/  HADD2 R7, R6, R56 ;  /* 0x0000003806077230 */ /* 0x003fcc0000000000 */
[----:B------:R-:W0:Y:S02]  /*6920*/  ATOMS.CAST.SPIN R7, [R4], R6, R7 ;  /* 0x000000060407738d */ /* 0x000e240001800007 */
[----:B0-----:R-:W-:-:S13]  /*6930*/  ISETP.EQ.U32.AND P0, PT, R7, 0x1, PT ;  /* 0x000000010700780c */ /* 0x001fda0003f02070 */
[----:B------:R-:W-:Y:S05]  /*6940*/  @!P0 BRA `(.L_x_1386) ;  /* 0xffffffb000008947 */ /* 0x000fea000383ffff */
[----:B------:R-:W-:Y:S05]  /*6950*/  BRA `(.L_x_1384) ;  /* 0x0000003000007947 */ /* 0x000fea0003800000 */
.L_x_1385:
[----:B------:R-:W2:Y:S02]  /*6960*/  LD.E R0, [R4.64] ;  /* 0x0000000a04007980 */ /* 0x000ea4000c101900 */
[----:B0-2---:R-:W-:-:S05]  /*6970*/  IADD3 R7, R56, R0, RZ ;  /* 0x0000000038077210 */ /* 0x005fca0007ffe0ff */
[----:B------:R0:W-:Y:S02]  /*6980*/  ST.E [R4.64], R7 ;  /* 0x0000000704007985 */ /* 0x0001e4000c10190a */
.L_x_1384:
[----:B------:R-:W-:Y:S05]  /*6990*/  BSYNC B0 ;  /* 0x0000000000007941 */ /* 0x000fea0003800000 */
.L_x_1383:
[----:B0-----:R-:W-:-:S05]  /*69a0*/  IMAD.WIDE R4, R33, c[0x0][0x18c], R2 ;  /* 0x0000630021047a25 */ /* 0x001fca00078e0202 */
[----:B------:R-:W2:Y:S01]  /*69b0*/  ATOM.E.ADD.F16x2.RN.STRONG.GPU P0, RZ, [R4.64], R57 ;  /* 0x0000003904ff798a */ /* 0x000ea2000810e9ca */
[----:B------:R-:W-:Y:S01]  /*69c0*/  BSSY B0, `(.L_x_1387) ;  /* 0x000000e000007945 */ /* 0x000fe20003800000 */
[----:B--2---:R-:W-:Y:S05]  /*69d0*/  @P0 BRA `(.L_x_1388) ;  /* 0x000000c000000947 */ /* 0x004fea0003800000 */
[----:B------:R-:W0:Y:S02]  /*69e0*/  QSPC.E.S P0, RZ, [R4] ;  /* 0x0000000004ff73aa */ /* 0x000e240000000500 */
[----:B0-----:R-:W-:Y:S05]  /*69f0*/  @!P0 BRA `(.L_x_1389) ;  /* 0x0000007000008947 */ /* 0x001fea0003800000 */
[----:B------:R-:W-:-:S05]  /*6a00*/  LOP3.LUT R0, R4, 0xffffff, RZ, 0xc0, !PT ;  /* 0x00ffffff04007812 */ /* 0x000fca00078ec0ff */
.L_x_1390:
[----:B------:R-:W0:Y:S02]  /*6a10*/  LDS R6, [R0] ;  /* 0x0000000000067984 */ /* 0x000e240000000800 */
[----:B0-----:R-:W-:-:S10]  /*6a20*/  HFMA2.MMA R7, R6, 1, 1, R57 ;  /* 0x3c003c0006077835 */ /* 0x001fd40000000039 */
[----:B------:R-:W0:Y:S02]  /*6a30*/  ATOMS.CAST.SPIN R7, [R0], R6, R7 ;  /* 0x000000060007738d */ /* 0x000e240001800007 */
[----:B0-----:R-:W-:-:S13]  /*6a40*/  ISETP.EQ.U32.AND P0, PT, R7, 0x1, PT ;  /* 0x000000010700780c */ /* 0x001fda0003f02070 */
[----:B------:R-:W-:Y:S05]  /*6a50*/  @!P0 BRA `(.L_x_1390) ;  /* 0xffffffb000008947 */ /* 0x000fea000383ffff */
[----:B------:R-:W-:Y:S05]  /*6a60*/  BRA `(.L_x_1388) ;  /* 0x0000003000007947 */ /* 0x000fea0003800000 */
.L_x_1389:
[----:B------:R-:W2:Y:S02]  /*6a70*/  LD.E R0, [R4.64] ;  /* 0x0000000a04007980 */ /* 0x000ea4000c101900 */
[----:B--2---:R-:W-:-:S05]  /*6a80*/  IADD3 R7, R57, R0, RZ ;  /* 0x0000000039077210 */ /* 0x004fca0007ffe0ff */
[----:B------:R0:W-:Y:S02]  /*6a90*/  ST.E [R4.64], R7 ;  /* 0x0000000704007985 */ /* 0x0001e4000c10190a */
.L_x_1388:
[----:B------:R-:W-:Y:S05]  /*6aa0*/  BSYNC B0 ;  /* 0x0000000000007941 */ /* 0x000fea0003800000 */
.L_x_1387:
        /* <DEDUP_REMOVED lines=10> */
.L_x_1394:
[----:B------:R-:W0:Y:S02]  /*6b50*/  LDS R8, [R2] ;  /* 0x0000000002087984 */ /* 0x000e240000000800 */
[----:B0-----:R-:W-:-:S06]  /*6b60*/  HADD2 R9, R8, R62 ;  /* 0x0000003e08097230 */ /* 0x001fcc0000000000 */
[----:B------:R-:W0:Y:S02]  /*6b70*/  ATOMS.CAST.SPIN R9, [R2], R8, R9 ;  /* 0x000000080209738d */ /* 0x000e240001800009 */
[----:B0-----:R-:W-:-:S13]  /*6b80*/  ISETP.EQ.U32.AND P0, PT, R9, 0x1, PT ;  /* 0x000000010900780c */ /* 0x001fda0003f02070 */
[----:B------:R-:W-:Y:S05]  /*6b90*/  @!P0 BRA `(.L_x_1394) ;  /* 0xffffffb000008947 */ /* 0x000fea000383ffff */
[----:B------:R-:W-:Y:S05]  /*6ba0*/  BRA `(.L_x_1392) ;  /* 0x0000003000007947 */ /* 0x000fea0003800000 */
.L_x_1393:
[----:B------:R-:W2:Y:S02]  /*6bb0*/  LD.E R0, [R2.64] ;  /* 0x0000000a02007980 */ /* 0x000ea4000c101900 */
[----:B--2---:R-:W-:-:S05]  /*6bc0*/  IADD3 R9, R62, R0, RZ ;  /* 0x000000003e097210 */ /* 0x004fca0007ffe0ff */
[----:B------:R0:W-:Y:S02]  /*6bd0*/  ST.E [R2.64], R9 ;  /* 0x0000000902007985 */ /* 0x0001e4000c10190a */
.L_x_1392:
[----:B------:R-:W-:Y:S05]  /*6be0*/  BSYNC B0 ;  /* 0x0000000000007941 */ /* 0x000fea0003800000 */
.L_x_1391:
[----:B0-----:R-:W-:-:S05]  /*6bf0*/  IMAD.WIDE R2, R10, 0x2, R4 ;  /* 0x000000020a027825 */ /* 0x001fca00078e0204 */
[----:B------:R-:W2:Y:S01]  /*6c00*/  ATOM.E.ADD.F16x2.RN.STRONG.GPU P0, RZ, [R2.64], R47 ;  /* 0x0000002f02ff798a */ /* 0x000ea2000810e9ca */
[----:B------:R-:W-:Y:S01]  /*6c10*/  BSSY B0, `(.L_x_1395) ;  /* 0x000000e000007945 */ /* 0x000fe20003800000 */
[----:B--2---:R-:W-:Y:S05]  /*6c20*/  @P0 BRA `(.L_x_1396) ;  /* 0x000000c000000947 */ /* 0x004fea0003800000 */
[----:B------:R-:W0:Y:S02]  /*6c30*/  QSPC.E.S P0, RZ, [R2] ;  /* 0x0000000002ff73aa */ /* 0x000e240000000500 */
[----:B0-----:R-:W-:Y:S05]  /*6c40*/  @!P0 BRA `(.L_x_1397) ;  /* 0x0000007000008947 */ /* 0x001fea0003800000 */
[----:B------:R-:W-:-:S05]  /*6c50*/  LOP3.LUT R2, R2, 0xffffff, RZ, 0xc0, !PT ;  /* 0x00ffffff02027812 */ /* 0x000fca00078ec0ff */
.L_x_1398:
[----:B------:R-:W0:Y:S02]  /*6c60*/  LDS R8, [R2] ;  /* 0x0000000002087984 */ /* 0x000e240000000800 */
[----:B0-----:R-:W-:-:S10]  /*6c70*/  HFMA2.MMA R9, R8, 1, 1, R47 ;  /* 0x3c003c0008097835 */ /* 0x001fd4000000002f */
[----:B------:R-:W0:Y:S02]  /*6c80*/  ATOMS.CAST.SPIN R9, [R2], R8, R9 ;  /* 0x000000080209738d */ /* 0x000e240001800009 */
[----:B0-----:R-:W-:-:S13]  /*6c90*/  ISETP.EQ.U32.AND P0, PT, R9, 0x1, PT ;  /* 0x000000010900780c */ /* 0x001fda0003f02070 */
[----:B------:R-:W-:Y:S05]  /*6ca0*/  @!P0 BRA `(.L_x_1398) ;  /* 0xffffffb000008947 */ /* 0x000fea000383ffff */
[----:B------:R-:W-:Y:S05]  /*6cb0*/  BRA `(.L_x_1396) ;  /* 0x0000003000007947 */ /* 0x000fea0003800000 */
.L_x_1397:
[----:B------:R-:W2:Y:S02]  /*6cc0*/  LD.E R0, [R2.64] ;  /* 0x0000000a02007980 */ /* 0x000ea4000c101900 */
[----:B--2---:R-:W-:-:S05]  /*6cd0*/  IADD3 R9, R47, R0, RZ ;  /* 0x000000002f097210 */ /* 0x004fca0007ffe0ff */
[----:B------:R0:W-:Y:S02]  /*6ce0*/  ST.E [R2.64], R9 ;  /* 0x0000000902007985 */ /* 0x0001e4000c10190a */
.L_x_1396:
[----:B------:R-:W-:Y:S05]  /*6cf0*/  BSYNC B0 ;  /* 0x0000000000007941 */ /* 0x000fea0003800000 */
.L_x_1395:
[----:B0-----:R-:W-:-:S04]  /*6d00*/  IADD3 R2, P0, R4, R6, RZ ;  /* 0x0000000604027210 */ /* 0x001fc80007f1e0ff */
[----:B------:R-:W-:-:S08]  /*6d10*/  IADD3.X R3, R5, R7, RZ, P0, !PT ;  /* 0x0000000705037210 */ /* 0x000fd000007fe4ff */
[----:B------:R-:W2:Y:S02]  /*6d20*/  ATOM.E.ADD.F16x2.RN.STRONG.GPU P0, RZ, [R2.64], R50 ;  /* 0x0000003202ff798a */ /* 0x000ea4000810e9ca */
[----:B--2---:R-:W-:Y:S05]  /*6d30*/  @P0 EXIT ;  /* 0x000000000000094d */ /* 0x004fea0003800000 */
[----:B------:R-:W0:Y:S02]  /*6d40*/  QSPC.E.S P0, RZ, [R2] ;  /* 0x0000000002ff73aa */ /* 0x000e240000000500 */
[----:B0-----:R-:W-:Y:S05]  /*6d50*/  @!P0 BRA `(.L_x_1399) ;  /* 0x0000007000008947 */ /* 0x001fea0003800000 */
[----:B------:R-:W-:-:S05]  /*6d60*/  LOP3.LUT R2, R2, 0xffffff, RZ, 0xc0, !PT ;  /* 0x00ffffff02027812 */ /* 0x000fca00078ec0ff */
.L_x_1400:
[----:B------:R-:W0:Y:S02]  /*6d70*/  LDS R4, [R2] ;  /* 0x0000000002047984 */ /* 0x000e240000000800 */
[----:B0-----:R-:W-:-:S06]  /*6d80*/  HADD2 R5, R4, R50 ;  /* 0x0000003204057230 */ /* 0x001fcc0000000000 */
[----:B------:R-:W0:Y:S02]  /*6d90*/  ATOMS.CAST.SPIN R5, [R2], R4, R5 ;  /* 0x000000040205738d */ /* 0x000e240001800005 */
[----:B0-----:R-:W-:-:S13]  /*6da0*/  ISETP.EQ.U32.AND P0, PT, R5, 0x1, PT ;  /* 0x000000010500780c */ /* 0x001fda0003f02070 */
[----:B------:R-:W-:Y:S05]  /*6db0*/  @!P0 BRA `(.L_x_1400) ;  /* 0xffffffb000008947 */ /* 0x000fea000383ffff */
[----:B------:R-:W-:Y:S05]  /*6dc0*/  EXIT ;  /* 0x000000000000794d */ /* 0x000fea0003800000 */
.L_x_1399:
[----:B------:R-:W2:Y:S02]  /*6dd0*/  LD.E R0, [R2.64] ;  /* 0x0000000a02007980 */ /* 0x000ea4000c101900 */
[----:B--2---:R-:W-:-:S05]  /*6de0*/  IADD3 R5, R50, R0, RZ ;  /* 0x0000000032057210 */ /* 0x004fca0007ffe0ff */
[----:B------:R-:W-:Y:S01]  /*6df0*/  ST.E [R2.64], R5 ;  /* 0x0000000502007985 */ /* 0x000fe2000c10190a */
[----:B------:R-:W-:Y:S05]  /*6e00*/  EXIT ;  /* 0x000000000000794d */ /* 0x000fea0003800000 */
.L_x_1401:
        /* <DEDUP_REMOVED lines=15> */
.L_x_1828:


//--------------------- .text._ZN4vllm4gptq33gemm_half_q_half_gptq_4bit_kernelILb1ELi4EEEvPK6__halfPKjS6_S4_PS2_iiiibPKi --------------------------
	.section	.text._ZN4vllm4gptq33gemm_half_q_half_gptq_4bit_kernelILb1ELi4EEEvPK6__halfPKjS6_S4_PS2_iiiibPKi,"ax",@progbits
	.sectioninfo	@"SHI_REGISTERS=72"
	.align	128
        .global         _ZN4vllm4gptq33gemm_half_q_half_gptq_4bit_kernelILb1ELi4EEEvPK6__halfPKjS6_S4_PS2_iiiibPKi
        .type           _ZN4vllm4gptq33gemm_half_q_half_gptq_4bit_kernelILb1ELi4EEEvPK6__halfPKjS6_S4_PS2_iiiibPKi,@function
        .size           _ZN4vllm4gptq33gemm_half_q_half_gptq_4bit_kernelILb1ELi4EEEvPK6__halfPKjS6_S4_PS2_iiiibPKi,(.L_x_1829 - _ZN4vllm4gptq33gemm_half_q_half_gptq_4bit_kernelILb1ELi4EEEvPK6__halfPKjS6_S4_PS2_iiiibPKi)
        .other          _ZN4vllm4gptq33gemm_half_q_half_gptq_4bit_kernelILb1ELi4EEEvPK6__halfPKjS6_S4_PS2_iiiibPKi,@"STO_CUDA_ENTRY STV_DEFAULT"
_ZN4vllm4gptq33gemm_half_q_half_gptq_4bit_kernelILb1ELi4EEEvPK6__halfPKjS6_S4_PS2_iiiibPKi:
.text._ZN4vllm4gptq33gemm_half_q_half_gptq_4bit_kernelILb1ELi4EEEvPK6__halfPKjS6_S4_PS2_iiiibPKi:
        /* <DEDUP_REMOVED lines=10> */
[----:B------:R-:W-:Y:S02]  /*00a0*/  IADD3 R0, R3, UR5, RZ ;  /* 0x0000000503007c10 */ /* 0x000fe4000fffe0ff */
        /* <DEDUP_REMOVED lines=34> */
.L_x_1404:
        /* <DEDUP_REMOVED lines=16> */
.L_x_1403:
[----:B------:R-:W-:Y:S05]  /*03d0*/  BSYNC B0 ;  /* 0x0000000000007941 */ /* 0x000fea0003800000 */
.L_x_1402:
[----:B------:R-:W-:-:S13]  /*03e0*/  ISETP.GE.AND P0, PT, R33, c[0x0][0x18c], PT ;  /* 0x0000630021007a0c */ /* 0x000fda0003f06270 */
[----:B------:R-:W-:Y:S05]  /*03f0*/  @P0 EXIT ;  /* 0x000000000000094d */ /* 0x000fea0003800000 */
[----:B------:R-:W-:Y:S01]  /*0400*/  IABS R4, c[0x0][0x194] ;  /* 0x0000650000047a13 */ /* 0x000fe20000000000 */
[----:B------:R-:W-:Y:S01]  /*0410*/  ULDC.64 UR8, c[0x0][0x190] ;  /* 0x0000640000087ab9 */ /* 0x000fe20000000a00 */
[----:B------:R-:W-:Y:S01]  /*0420*/  IABS R6, c[0x0][0x190] ;  /* 0x0000640000067a13 */ /* 0x000fe20000000000 */
[----:B------:R-:W-:Y:S01]  /*0430*/  ULOP3.LUT UR4, UR8, UR9, URZ, 0x3c, !UPT ;  /* 0x0000000908047292 */ /* 0x000fe2000f8e3c3f */
[----:B------:R-:W1:Y:S05]  /*0440*/  I2F.RP R0, R4 ;  /* 0x0000000400007306 */ /* 0x000e6a0000209400 */
[----:B------:R-:W-:-:S03]  /*0450*/  ISETP.LE.AND P1, PT, RZ, UR4, PT ;  /* 0x00000004ff007c0c */ /* 0x000fc6000bf23270 */
        /* <DEDUP_REMOVED lines=55> */
[----:B------:R-:W-:Y:S01]  /*07d0*/  IMAD.MOV.U32 R46, RZ, RZ, RZ ;  /* 0x000000ffff2e7224 */ /* 0x000fe200078e00ff */
[----:B------:R-:W-:Y:S01]  /*07e0*/  UISETP.GE.AND UP0, UPT, UR5, UR6, UPT ;  /* 0x000000060500728c */ /* 0x000fe2000bf06270 */
[----:B------:R-:W-:Y:S01]  /*07f0*/  IMAD.MOV.U32 R29, RZ, RZ, RZ ;  /* 0x000000ffff1d7224 */ /* 0x000fe200078e00ff */
[----:B------:R-:W-:Y:S01]  /*0800*/  CS2R R30, SRZ ;  /* 0x00000000001e7805 */ /* 0x000fe2000001ff00 */
[----:B------:R-:W-:Y:S01]  /*0810*/  IMAD.MOV.U32 R34, RZ, RZ, RZ ;  /* 0x000000ffff227224 */ /* 0x000fe200078e00ff */
[----:B------:R-:W-:Y:S01]  /*0820*/  CS2R R36, SRZ ;  /* 0x0000000000247805 */ /* 0x000fe2000001ff00 */
[----:B------:R-:W-:Y:S01]  /*0830*/  IMAD.MOV.U32 R40, RZ, RZ, RZ ;  /* 0x000000ffff287224 */ /* 0x000fe200078e00ff */
[----:B------:R-:W-:Y:S01]  /*0840*/  BAR.SYNC.DEFER_BLOCKING 0x0 ;  /* 0x0000000000007b1d */ /* 0x000fe20000010000 */
[----:B------:R-:W-:Y:S01]  /*0850*/  PLOP3.LUT P0, PT, PT, PT, UP0, 0x80, 0x0 ;  /* 0x000000000000781c */ /* 0x000fe20003f0f008 */
[----:B------:R-:W-:Y:S01]  /*0860*/  IMAD.MOV.U32 R62, RZ, RZ, RZ ;  /* 0x000000ffff3e7224 */ /* 0x000fe200078e00ff */
[----:B------:R-:W-:Y:S01]  /*0870*/  CS2R R38, SRZ ;  /* 0x0000000000267805 */ /* 0x000fe2000001ff00 */
[----:B------:R-:W-:Y:S01]  /*0880*/  IMAD.MOV.U32 R61, RZ, RZ, RZ ;  /* 0x000000ffff3d7224 */ /* 0x000fe200078e00ff */
        /* <DEDUP_REMOVED lines=36> */
[----:B------:R1:W4:Y:S01]  /*0ad0*/  R2UR UR9, R9 ;  /* 0x00000000090973c2 */ /* 0x00032200000e0000 */
[----:B------:R-:W-:Y:S01]  /*0ae0*/  ULDC UR7, c[0x0][0x18c] ;  /* 0x0000630000077ab9 */ /* 0x000fe20000000800 */
[----:B------:R-:W-:Y:S01]  /*0af0*/  IMAD.MOV.U32 R7, RZ, RZ, R13 ;  /* 0x000000ffff077224 */ /* 0x000fe200078e000d */
[----:B------:R-:W-:Y:S01]  /*0b00*/  ULOP3.LUT UR4, UR4, 0x1ffffff0, URZ, 0xc0, !UPT ;  /* 0x1ffffff004047892 */ /* 0x000fe2000f8ec03f */
[----:B------:R-:W-:-:S03]  /*0b10*/  IMAD.MOV.U32 R43, RZ, RZ, RZ ;  /* 0x000000ffff2b7224 */ /* 0x000fc600078e00ff */
[----:B------:R-:W-:Y:S01]  /*0b20*/  UIMAD UR4, UR4, UR7, URZ ;  /* 0x00000007040472a4 */ /* 0x000fe2000f8e023f */
[----:B0-----:R-:W-:Y:S02]  /*0b30*/  IMAD.MOV.U32 R2, RZ, RZ, R6 ;  /* 0x000000ffff027224 */ /* 0x001fe400078e0006 */
[----:B------:R-:W-:Y:S01]  /*0b40*/  IMAD.MOV.U32 R3, RZ, RZ, R5 ;  /* 0x000000ffff037224 */ /* 0x000fe200078e0005 */
[----:B------:R-:W-:Y:S01]  /*0b50*/  USHF.R.S32.HI UR7, URZ, 0x1f, UR4 ;  /* 0x0000001f3f077899 */ /* 0x000fe20008011404 */
[----:B------:R-:W-:Y:S01]  /*0b60*/  IMAD.MOV.U32 R5, RZ, RZ, R11 ;  /* 0x000000ffff057224 */ /* 0x000fe200078e000b */
[C---:B------:R-:W-:Y:S01]  /*0b70*/  IADD3 R25, P0, R33.reuse, UR4, RZ ;  /* 0x0000000421197c10 */ /* 0x040fe2000ff1e0ff */
[----:B------:R-:W-:Y:S01]  /*0b80*/  IMAD.MOV.U32 R6, RZ, RZ, R10 ;  /* 0x000000ffff067224 */ /* 0x000fe200078e000a */
[----:B------:R-:W-:Y:S01]  /*0b90*/  UMOV UR4, URZ ;  /* 0x0000003f00047c82 */ /* 0x000fe20008000000 */
[----:B------:R-:W-:Y:S01]  /*0ba0*/  IMAD.MOV.U32 R10, RZ, RZ, R17 ;  /* 0x000000ffff0a7224 */ /* 0x000fe200078e0011 */
[----:B------:R-:W-:Y:S01]  /*0bb0*/  LEA.HI.X.SX32 R14, R33, UR7, 0x1, P0 ;  /* 0x00000007210e7c11 */ /* 0x000fe200080f0eff */
[----:B------:R-:W-:Y:S01]  /*0bc0*/  IMAD.MOV.U32 R11, RZ, RZ, R0 ;  /* 0x000000ffff0b7224 */ /* 0x000fe200078e0000 */
[----:B------:R-:W-:-:S04]  /*0bd0*/  LEA R24, P0, R25, c[0x0][0x168], 0x2 ;  /* 0x00005a0019187a11 */ /* 0x000fc800078010ff */
[----:B------:R-:W-:Y:S01]  /*0be0*/  LEA.HI.X R25, R25, c[0x0][0x16c], R14, 0x2, P0 ;  /* 0x00005b0019197a11 */ /* 0x000fe200000f140e */
[--C-:B--2---:R-:W-:Y:S02]  /*0bf0*/  HADD2.F32 R14, -RZ, R12.reuse.H0_H0 ;  /* 0x2000000cff0e7230 */ /* 0x104fe40000004100 */
[----:B------:R-:W-:Y:S02]  /*0c00*/  HADD2.F32 R12, -RZ, R12.H1_H1 ;  /* 0x3000000cff0c7230 */ /* 0x000fe40000004100 */
[--C-:B---3--:R-:W-:Y:S02]  /*0c10*/  HADD2.F32 R13, -RZ, R16.reuse.H0_H0 ;  /* 0x20000010ff0d7230 */ /* 0x108fe40000004100 */
[----:B-1--4-:R-:W-:Y:S02]  /*0c20*/  HADD2.F32 R9, -RZ, R16.H1_H1 ;  /* 0x30000010ff097230 */ /* 0x012fe40000004100 */
.L_x_1407:
[----:B------:R-:W-:Y:S02]  /*0c30*/  IMAD.MOV.U32 R48, RZ, RZ, R24 ;  /* 0x000000ffff307224 */ /* 0x000fe400078e0018 */
[----:B------:R-:W-:Y:S01]  /*0c40*/  IMAD.MOV.U32 R49, RZ, RZ, R25 ;  /* 0x000000ffff317224 */ /* 0x000fe200078e0019 */
[----:B------:R-:W0:Y:S01]  /*0c50*/  LDS.128 R20, [UR4] ;  /* 0x00000004ff147984 */ /* 0x000e220008000c00 */
[----:B------:R-:W-:-:S03]  /*0c60*/  IMAD.MOV.U32 R28, RZ, RZ, 0x4 ;  /* 0x00000004ff1c7424 */ /* 0x000fc600078e00ff */
[----:B------:R-:W2:Y:S01]  /*0c70*/  LDG.E.128.CONSTANT R24, [R48.64] ;  /* 0x0000000a30187981 */ /* 0x000ea2000c1e9d00 */
[----:B------:R-:W-:-:S05]  /*0c80*/  IMAD.WIDE R68, R28, c[0x0][0x18c], R48 ;  /* 0x000063001c447a25 */ /* 0x000fca00078e0230 */
[----:B------:R1:W5:Y:S01]  /*0c90*/  LDG.E.128.CONSTANT R16, [R68.64] ;  /* 0x0000000a44107981 */ /* 0x000362000c1e9d00 */
[----:B------:R-:W-:Y:S02]  /*0ca0*/  ISETP.NE.AND P0, PT, R11, UR5, PT ;  /* 0x000000050b007c0c */ /* 0x000fe4000bf05270 */
[C---:B--2---:R-:W-:Y:S02]  /*0cb0*/  LOP3.LUT R35, R24.reuse, 0xf000f, RZ, 0xc0, !PT ;  /* 0x000f000f18237812 */ /* 0x044fe400078ec0ff */
[----:B------:R-:W-:Y:S02]  /*0cc0*/  LOP3.LUT R41, R24, 0xf000f0, RZ, 0xc0, !PT ;  /* 0x00f000f018297812 */ /* 0x000fe400078ec0ff */
[C---:B------:R-:W-:Y:S02]  /*0cd0*/  LOP3.LUT R50, R25.reuse, 0xf000f, RZ, 0xc0, !PT ;  /* 0x000f000f19327812 */ /* 0x040fe400078ec0ff */
[----:B------:R-:W-:Y:S02]  /*0ce0*/  LOP3.LUT R47, R25, 0xf000f0, RZ, 0xc0, !PT ;  /* 0x00f000f0192f7812 */ /* 0x000fe400078ec0ff */
[----:B------:R-:W-:-:S02]  /*0cf0*/  LOP3.LUT R48, R26, 0xf000f, RZ, 0xc0, !PT ;  /* 0x000f000f1a307812 */ /* 0x000fc400078ec0ff */
[----:B------:R-:W-:Y:S02]  /*0d00*/  LOP3.LUT R49, R26, 0xf000f0, RZ, 0xc0, !PT ;  /* 0x00f000f01a317812 */ /* 0x000fe400078ec0ff */
[C---:B------:R-:W-:Y:S02]  /*0d10*/  LOP3.LUT R51, R27.reuse, 0xf000f, RZ, 0xc0, !PT ;  /* 0x000f000f1b337812 */ /* 0x040fe400078ec0ff */
[----:B------:R-:W-:Y:S02]  /*0d20*/  LOP3.LUT R52, R27, 0xf000f0, RZ, 0xc0, !PT ;  /* 0x00f000f01b347812 */ /* 0x000fe400078ec0ff */
[----:B------:R-:W-:Y:S02]  /*0d30*/  SHF.R.U32.HI R24, RZ, 0x8, R24 ;  /* 0x00000008ff187819 */ /* 0x000fe40000011618 */
[----:B------:R-:W-:Y:S02]  /*0d40*/  SHF.R.U32.HI R25, RZ, 0x8, R25 ;  /* 0x00000008ff197819 */ /* 0x000fe40000011619 */
[----:B------:R-:W-:-:S02]  /*0d50*/  SHF.R.U32.HI R26, RZ, 0x8, R26 ;  /* 0x00000008ff1a7819 */ /* 0x000fc4000001161a */
[----:B------:R-:W-:Y:S01]  /*0d60*/  SHF.R.U32.HI R27, RZ, 0x8, R27 ;  /* 0x00000008ff1b7819 */ /* 0x000fe2000001161b */
[----:B------:R-:W-:Y:S05]  /*0d70*/  @P0 BRA `(.L_x_1406) ;  /* 0x0000031000000947 */ /* 0x000fea0003800000 */
[----:B01----:R-:W-:Y:S01]  /*0d80*/  UIADD3 UR9, UR9, 0x1, URZ ;  /* 0x0000000109097890 */ /* 0x003fe2000fffe03f */
[----:B------:R-:W-:Y:S01]  /*0d90*/  IMAD.MOV.U32 R3, RZ, RZ, 0x4 ;  /* 0x00000004ff037424 */ /* 0x000fe200078e00ff */
[----:B------:R-:W-:Y:S02]  /*0da0*/  ULDC UR7, c[0x0][0x18c] ;  /* 0x0000630000077ab9 */ /* 0x000fe40000000800 */
        /* <DEDUP_REMOVED lines=10> */
[----:B------:R-:W3:Y:S04]  /*0e50*/  LDG.E.CONSTANT R12, [R4.64] ;  /* 0x0000000a040c7981 */ /* 0x000ee8000c1e9900 */
[----:B------:R-:W4:Y:S01]  /*0e60*/  LDG.E.CONSTANT R9, [R4.64+0x4] ;  /* 0x0000040a04097981 */ /* 0x000f22000c1e9900 */
[----:B------:R-:W-:Y:S01]  /*0e70*/  I2F.F16 R11, -0x40 ;  /* 0xffffffc0000b7906 */ /* 0x000fe20000200c00 */
[----:B--2---:R-:W-:-:S04]  /*0e80*/  SHF.R.U32.HI R7, RZ, R32, R3 ;  /* 0x00000020ff077219 */ /* 0x004fc80000011603 */
[--C-:B------:R-:W-:Y:S02]  /*0e90*/  SHF.R.U32.HI R2, RZ, 0x8, R7.reuse ;  /* 0x00000008ff027819 */ /* 0x100fe40000011607 */
[----:B------:R-:W-:Y:S02]  /*0ea0*/  LOP3.LUT R6, R7, 0xf, RZ, 0xc0, !PT ;  /* 0x0000000f07067812 */ /* 0x000fe400078ec0ff */
[--C-:B------:R-:W-:Y:S02]  /*0eb0*/  SHF.R.U32.HI R8, RZ, 0x4, R7.reuse ;  /* 0x00000004ff087819 */ /* 0x100fe40000011607 */
[----:B------:R-:W-:Y:S01]  /*0ec0*/  LOP3.LUT R2, R2, 0xf, RZ, 0xc0, !PT ;  /* 0x0000000f02027812 */ /* 0x000fe200078ec0ff */
[--C-:B---3--:R-:W-:Y:S01]  /*0ed0*/  HADD2.F32 R14, -RZ, R12.reuse.H0_H0 ;  /* 0x2000000cff0e7230 */ /* 0x108fe20000004100 */
[----:B------:R-:W-:Y:S01]  /*0ee0*/  SHF.R.U32.HI R7, RZ, 0xc, R7 ;  /* 0x0000000cff077819 */ /* 0x000fe20000011607 */
[----:B------:R-:W-:Y:S01]  /*0ef0*/  HADD2.F32 R12, -RZ, R12.H1_H1 ;  /* 0x3000000cff0c7230 */ /* 0x000fe20000004100 */
[----:B------:R-:W-:Y:S01]  /*0f00*/  IADD3 R53, R2, UR12, RZ ;  /* 0x0000000c02357c10 */ /* 0x000fe2000fffe0ff */
[--C-:B----4-:R-:W-:Y:S01]  /*0f10*/  HADD2.F32 R13, -RZ, R9.reuse.H0_H0 ;  /* 0x20000009ff0d7230 */ /* 0x110fe20000004100 */
[----:B------:R-:W-:Y:S01]  /*0f20*/  LOP3.LUT R8, R8, 0xf, RZ, 0xc0, !PT ;  /* 0x0000000f08087812 */ /* 0x000fe200078ec0ff */
[----:B------:R-:W-:Y:S01]  /*0f30*/  HADD2.F32 R9, -RZ, R9.H1_H1 ;  /* 0x30000009ff097230 */ /* 0x000fe20000004100 */
[----:B------:R-:W-:Y:S01]  /*0f40*/  LOP3.LUT R7, R7, 0xf, RZ, 0xc0, !PT ;  /* 0x0000000f07077812 */ /* 0x000fe200078ec0ff */
[----:B------:R-:W0:Y:S01]  /*0f50*/  I2F.F16 R2, R53 ;  /* 0x0000003500027306 */ /* 0x000e220000200c00 */
[----:B------:R-:W-:-:S02]  /*0f60*/  IADD3 R6, R6, UR12, RZ ;  /* 0x0000000c06067c10 */ /* 0x000fc4000fffe0ff */
[----:B------:R-:W-:Y:S02]  /*0f70*/  IADD3 R8, R8, UR12, RZ ;  /* 0x0000000c08087c10 */ /* 0x000fe4000fffe0ff */
[----:B------:R-:W-:Y:S02]  /*0f80*/  IADD3 R54, R7, UR12, RZ ;  /* 0x0000000c07367c10 */ /* 0x000fe4000fffe0ff */
[----:B------:R-:W-:Y:S01]  /*0f90*/  IADD3 R4, R8, 0xe400, RZ ;  /* 0x0000e40008047810 */ /* 0x000fe20007ffe0ff */
[----:B------:R1:W2:Y:S03]  /*0fa0*/  I2F.F16 R3, R6 ;  /* 0x0000000600037306 */ /* 0x0002a60000200c00 */
[----:B------:R-:W-:-:S05]  /*0fb0*/  PRMT R4, R4, 0x5410, R4 ;  /* 0x0000541004047816 */ /* 0x000fca0000000004 */
        /* <DEDUP_REMOVED lines=13> */
.L_x_1406:
[----:B01----:R-:W-:Y:S01]  /*1090*/  LOP3.LUT R54, R41, 0x64006400, RZ, 0xfc, !PT ;  /* 0x6400640029367812 */ /* 0x003fe200078efcff */
[----:B------:R-:W-:Y:S01]  /*10a0*/  IMAD.WIDE R68, R28, c[0x0][0x18c], R68 ;  /* 0x000063001c447a25 */ /* 0x000fe200078e0244 */
[----:B------:R-:W-:Y:S02]  /*10b0*/  LOP3.LUT R41, R50, 0x64006400, RZ, 0xfc, !PT ;  /* 0x6400640032297812 */ /* 0x000fe400078efcff */
[----:B------:R-:W-:Y:S02]  /*10c0*/  LOP3.LUT R35, R35, 0x64006400, RZ, 0xfc, !PT ;  /* 0x6400640023237812 */ /* 0x000fe400078efcff */
[----:B------:R-:W-:Y:S01]  /*10d0*/  LOP3.LUT R50, R47, 0x64006400, RZ, 0xfc, !PT ;  /* 0x640064002f327812 */ /* 0x000fe200078efcff */
[----:B------:R-:W-:Y:S01]  /*10e0*/  HADD2 R41, R41, R4 ;  /* 0x0000000429297230 */ /* 0x000fe20000000000 */
[----:B------:R-:W-:-:S02]  /*10f0*/  LOP3.LUT R47, R48, 0x64006400, RZ, 0xfc, !PT ;  /* 0x64006400302f7812 */ /* 0x000fc400078efcff */
[----:B------:R-:W-:Y:S01]  /*1100*/  LOP3.LUT R56, R49, 0x64006400, RZ, 0xfc, !PT ;  /* 0x6400640031387812 */ /* 0x000fe200078efcff */
[----:B------:R-:W-:Y:S01]  /*1110*/  HFMA2.MMA R48, R35, 1, 1, R2 ;  /* 0x3c003c0023307835 */ /* 0x000fe20000000002 */
[----:B------:R-:W-:Y:S01]  /*1120*/  LOP3.LUT R49, R51, 0x64006400, RZ, 0xfc, !PT ;  /* 0x6400640033317812 */ /* 0x000fe200078efcff */
[----:B------:R-:W-:Y:S01]  /*1130*/  HFMA2.MMA R35, R54, 0.0625, 0.0625, R3 ;  /* 0x2c002c0036237835 */ /* 0x000fe20000000003 */
[----:B------:R-:W-:Y:S01]  /*1140*/  LOP3.LUT R55, R52, 0x64006400, RZ, 0xfc, !PT ;  /* 0x6400640034377812 */ /* 0x000fe200078efcff */
[----:B------:R-:W-:Y:S01]  /*1150*/  HFMA2.MMA R47, R47, 1, 1, R6 ;  /* 0x3c003c002f2f7835 */ /* 0x000fe20000000006 */
[----:B------:R-:W-:Y:S01]  /*1160*/  HFMA2 R52, R50, 0.0625, 0.0625, R5 ;  /* 0x2c002c0032347831 */ /* 0x000fe20000000005 */
[-C--:B------:R-:W-:Y:S01]  /*1170*/  HFMA2.MMA R54, R48, R20.reuse, RZ ;  /* 0x0000001430367235 */ /* 0x080fe200000000ff */
        /* <DEDUP_REMOVED lines=20> */
[----:B------:R-:W-:-:S02]  /*12c0*/  LOP3.LUT R24, R24, 0xf000f0, RZ, 0xc0, !PT ;  /* 0x00f000f018187812 */ /* 0x000fc400078ec0ff */
[----:B------:R-:W-:Y:S01]  /*12d0*/  LOP3.LUT R26, R26, 0xf000f0, RZ, 0xc0, !PT ;  /* 0x00f000f01a1a7812 */ /* 0x000fe200078ec0ff */
[----:B------:R-:W-:Y:S01]  /*12e0*/  HFMA2.MMA R53, R59, 1, 1, R8 ;  /* 0x3c003c003b357835 */ /* 0x000fe20000000008 */
[----:B------:R-:W-:Y:S01]  /*12f0*/  LOP3.LUT R25, R25, 0xf000f0, RZ, 0xc0, !PT ;  /* 0x00f000f019197812 */ /* 0x000fe200078ec0ff */
[----:B------:R-:W-:Y:S01]  /*1300*/  HADD2 R55, R55, R6 ;  /* 0x0000000637377230 */ /* 0x000fe20000000000 */
        /* <DEDUP_REMOVED lines=17> */
[----:B------:R-:W0:Y:S03]  /*1420*/  LDS.128 R20, [UR4+0x100] ;  /* 0x00010004ff147984 */ /* 0x000e260008000c00 */
[----:B------:R-:W-:-:S02]  /*1430*/  HADD2.F32 R64, -RZ, R25.H1_H1 ;  /* 0x30000019ff407230 */ /* 0x000fc40000004100 */
[--C-:B------:R-:W-:Y:S02]  /*1440*/  HADD2.F32 R27, -RZ, R26.reuse.H0_H0 ;  /* 0x2000001aff1b7230 */ /* 0x100fe40000004100 */
[----:B------:R-:W-:-:S05]  /*1450*/  HADD2.F32 R26, -RZ, R26.H1_H1 ;  /* 0x3000001aff1a7230 */ /* 0x000fca0000004100 */
[----:B------:R-:W-:Y:S01]  /*1460*/  FADD.FTZ R26, R27, R26 ;  /* 0x0000001a1b1a7221 */ /* 0x000fe20000010000 */
[--C-:B------:R-:W-:Y:S02]  /*1470*/  HADD2.F32 R27, -RZ, R24.reuse.H0_H0 ;  /* 0x20000018ff1b7230 */ /* 0x100fe40000004100 */
[----:B------:R-:W-:Y:S01]  /*1480*/  HADD2.F32 R24, -RZ, R24.H1_H1 ;  /* 0x30000018ff187230 */ /* 0x000fe20000004100 */
[----:B------:R-:W-:-:S04]  /*1490*/  FFMA.FTZ R43, R14, R26, R43 ;  /* 0x0000001a0e2b7223 */ /* 0x000fc8000001002b */
        /* <DEDUP_REMOVED lines=24> */
[----:B------:R-:W-:Y:S02]  /*1620*/  HFMA2 R25, R54, R23, R20 ;  /* 0x0000001736197231 */ /* 0x000fe40000000014 */
[----:B------:R-:W0:Y:S05]  /*1630*/  LDS.128 R20, [UR4+0x200] ;  /* 0x00020004ff147984 */ /* 0x000e2a0008000c00 */
        /* <DEDUP_REMOVED lines=20> */
[----:B------:R-:W-:Y:S01]  /*1780*/  HFMA2 R26, R52, R21, R26 ;  /* 0x00000015341a7231 */ /* 0x000fe2000000001a */
[-C--:B------:R-:W-:Y:S02]  /*1790*/  HFMA2.MMA R24, R35, R21.reuse, R24 ;  /* 0x0000001523187235 */ /* 0x080fe40000000018 */
        /* <DEDUP_REMOVED lines=8> */
[--C-:B------:R-:W-:Y:S01]  /*1820*/  HADD2.F32 R27, -RZ, R26.reuse.H0_H0 ;  /* 0x2000001aff1b7230 */ /* 0x100fe20000004100 */
[----:B------:R-:W-:Y:S01]  /*1830*/  HFMA2.MMA R20, R59, R23, R20 ;  /* 0x000000173b147235 */ /* 0x000fe20000000014 */
[----:B------:R-:W-:Y:S02]  /*1840*/  HADD2.F32 R26, -RZ, R26.H1_H1 ;  /* 0x3000001aff1a7230 */ /* 0x000fe40000004100 */
[----:B------:R-:W-:-:S03]  /*1850*/  HFMA2 R21, R54, R23, R21 ;  /* 0x0000001736157231 */ /* 0x000fc60000000015 */
[----:B------:R-:W-:Y:S02]  /*1860*/  FADD.FTZ R65, R27, R26 ;  /* 0x0000001a1b417221 */ /* 0x000fe40000010000 */
[--C-:B------:R-:W-:Y:S02]  /*1870*/  HADD2.F32 R25, -RZ, R24.reuse.H0_H0 ;  /* 0x20000018ff197230 */ /* 0x100fe40000004100 */
[----:B------:R-:W-:Y:S01]  /*1880*/  HADD2.F32 R24, -RZ, R24.H1_H1 ;  /* 0x30000018ff187230 */ /* 0x000fe20000004100 */
[----:B------:R-:W-:Y:S01]  /*1890*/  FFMA.FTZ R36, R12, R65, R36 ;  /* 0x000000410c247223 */ /* 0x000fe20000010024 */
[--C-:B------:R-:W-:Y:S02]  /*18a0*/  HADD2.F32 R22, -RZ, R20.reuse.H0_H0 ;  /* 0x20000014ff167230 */ /* 0x100fe40000004100 */
[----:B------:R-:W-:Y:S01]  /*18b0*/  HADD2.F32 R23, -RZ, R20.H1_H1 ;  /* 0x30000014ff177230 */ /* 0x000fe20000004100 */
[----:B------:R-:W-:Y:S01]  /*18c0*/  FADD.FTZ R63, R25, R24 ;  /* 0x00000018193f7221 */ /* 0x000fe20000010000 */
[--C-:B------:R-:W-:Y:S01]  /*18d0*/  HADD2.F32 R20, -RZ, R21.reuse.H0_H0 ;  /* 0x20000015ff147230 */ /* 0x100fe20000004100 */
[----:B------:R-:W0:Y:S01]  /*18e0*/  LDS.128 R24, [UR4+0x300] ;  /* 0x00030004ff187984 */ /* 0x000e220008000c00 */
[----:B------:R-:W-:Y:S01]  /*18f0*/  HADD2.F32 R21, -RZ, R21.H1_H1 ;  /* 0x30000015ff157230 */ /* 0x000fe20000004100 */
[----:B------:R-:W-:-:S02]  /*1900*/  FADD.FTZ R22, R22, R23 ;  /* 0x0000001716167221 */ /* 0x000fc40000010000 */
[----:B------:R-:W-:Y:S02]  /*1910*/  FFMA.FTZ R40, R14, R63, R40 ;  /* 0x0000003f0e287223 */ /* 0x000fe40000010028 */
[----:B------:R-:W-:Y:S01]  /*1920*/  FADD.FTZ R20, R20, R21 ;  /* 0x0000001514147221 */ /* 0x000fe20000010000 */
[-C--:B0-----:R-:W-:Y:S01]  /*1930*/  HFMA2.MMA R48, R48, R24.reuse, RZ ;  /* 0x0000001830307235 */ /* 0x081fe200000000ff */
[-C--:B------:R-:W-:Y:S01]  /*1940*/  HFMA2 R41, R41, R24.reuse, RZ.H0_H0 ;  /* 0x0000001829297231 */ /* 0x080fe200000400ff */
[----:B------:R-:W-:Y:S01]  /*1950*/  HFMA2.MMA R47, R47, R24, RZ ;  /* 0x000000182f2f7235 */ /* 0x000fe200000000ff */
[----:B------:R-:W-:Y:S01]  /*1960*/  HFMA2 R24, R50, R24, RZ.H0_H0 ;  /* 0x0000001832187231 */ /* 0x000fe200000400ff */
[----:B-----5:R-:W-:Y:S01]  /*1970*/  LOP3.LUT R50, R19, 0xf000f, RZ, 0xc0, !PT ;  /* 0x000f000f13327812 */ /* 0x020fe200078ec0ff */
[----:B------:R-:W-:Y:S01]  /*1980*/  HFMA2 R41, R52, R25, R41 ;  /* 0x0000001934297231 */ /* 0x000fe20000000029 */
[-C--:B------:R-:W-:Y:S01]  /*1990*/  HFMA2.MMA R48, R35, R25.reuse, R48 ;  /* 0x0000001923307235 */ /* 0x080fe20000000030 */
[----:B------:R-:W-:Y:S01]  /*19a0*/  FFMA.FTZ R35, R9, R20, R61 ;  /* 0x0000001409237223 */ /* 0x000fe2000001003d */
[-C--:B------:R-:W-:Y:S01]  /*19b0*/  HFMA2.MMA R47, R51, R25.reuse, R47 ;  /* 0x00000019332f7235 */ /* 0x080fe2000000002f */
[----:B------:R-:W-:Y:S01]  /*19c0*/  HFMA2 R56, R56, R26, R41 ;  /* 0x0000001a38387231 */ /* 0x000fe20000000029 */
[----:B------:R-:W-:Y:S01]  /*19d0*/  FFMA.FTZ R41, R13, R22, R62 ;  /* 0x000000160d297223 */ /* 0x000fe2000001003e */
[----:B------:R-:W-:Y:S01]  /*19e0*/  HFMA2.MMA R24, R49, R25, R24 ;  /* 0x0000001931187235 */ /* 0x000fe20000000018 */
[----:B------:R-:W-:-:S02]  /*19f0*/  LOP3.LUT R51, R19, 0xf000f0, RZ, 0xc0, !PT ;  /* 0x00f000f013337812 */ /* 0x000fc400078ec0ff */
[----:B------:R-:W-:Y:S01]  /*1a00*/  HFMA2.MMA R47, R55, R26, R47 ;  /* 0x0000001a372f7235 */ /* 0x000fe2000000002f */
[----:B------:R-:W-:Y:S01]  /*1a10*/  SHF.R.U32.HI R19, RZ, 0x8, R19 ;  /* 0x00000008ff137819 */ /* 0x000fe20000011613 */
[-C--:B------:R-:W-:Y:S01]  /*1a20*/  HFMA2 R48, R57, R26.reuse, R48 ;  /* 0x0000001a39307231 */ /* 0x080fe20000000030 */
[-C--:B------:R-:W-:Y:S01]  /*1a30*/  HFMA2.MMA R56, R58, R27.reuse, R56 ;  /* 0x0000001b3a387235 */ /* 0x080fe20000000038 */
[----:B------:R-:W-:Y:S02]  /*1a40*/  LOP3.LUT R61, R50, 0x64006400, RZ, 0xfc, !PT ;  /* 0x64006400323d7812 */ /* 0x000fe400078efcff */
[-C--:B------:R-:W-:Y:S01]  /*1a50*/  HFMA2 R48, R60, R27.reuse, R48 ;  /* 0x0000001b3c307231 */ /* 0x080fe20000000030 */
[----:B------:R-:W-:Y:S01]  /*1a60*/  HFMA2.MMA R47, R59, R27, R47 ;  /* 0x0000001b3b2f7235 */ /* 0x000fe2000000002f */
[----:B------:R-:W-:Y:S01]  /*1a70*/  HFMA2 R26, R53, R26, R24 ;  /* 0x0000001a351a7231 */ /* 0x000fe20000000018 */
[----:B------:R-:W-:Y:S01]  /*1a80*/  LOP3.LUT R59, R51, 0x64006400, RZ, 0xfc, !PT ;  /* 0x64006400333b7812 */ /* 0x000fe200078efcff */
[----:B------:R-:W-:Y:S01]  /*1a90*/  HADD2 R61, R61, R8 ;  /* 0x000000083d3d7230 */ /* 0x000fe20000000000 */
[C---:B------:R-:W-:Y:S01]  /*1aa0*/  LOP3.LUT R51, R19.reuse, 0xf000f, RZ, 0xc0, !PT ;  /* 0x000f000f13337812 */ /* 0x040fe200078ec0ff */
        /* <DEDUP_REMOVED lines=8> */
[--C-:B------:R-:W-:Y:S01]  /*1b30*/  HADD2.F32 R24, -RZ, R47.reuse.H0_H0 ;  /* 0x2000002fff187230 */ /* 0x100fe20000004100 */
[----:B------:R-:W-:Y:S01]  /*1b40*/  HFMA2.MMA R51, R51, 1, 1, R8 ;  /* 0x3c003c0033337835 */ /* 0x000fe20000000008 */
[----:B------:R-:W-:Y:S01]  /*1b50*/  HADD2.F32 R49, -RZ, R47.H1_H1 ;  /* 0x3000002fff317230 */ /* 0x000fe20000004100 */
[----:B------:R-:W-:Y:S01]  /*1b60*/  FADD.FTZ R25, R22, R23 ;  /* 0x0000001716197221 */ /* 0x000fe20000010000 */
[----:B------:R-:W-:Y:S01]  /*1b70*/  HFMA2 R47, R54, R27, R26 ;  /* 0x0000001b362f7231 */ /* 0x000fe2000000001a */
[----:B------:R-:W0:Y:S01]  /*1b80*/  LDS.128 R20, [UR4+0x10] ;  /* 0x00001004ff147984 */ /* 0x000e220008000c00 */
[----:B------:R-:W-:Y:S01]  /*1b90*/  FFMA.FTZ R39, R14, R48, R39 ;  /* 0x000000300e277223 */ /* 0x000fe20000010027 */
[----:B------:R-:W-:Y:S01]  /*1ba0*/  LOP3.LUT R48, R18, 0xf000f, RZ, 0xc0, !PT ;  /* 0x000f000f12307812 */ /* 0x000fe200078ec0ff */
[----:B------:R-:W-:Y:S01]  /*1bb0*/  FADD.FTZ R24, R24, R49 ;  /* 0x0000003118187221 */ /* 0x000fe20000010000 */
[----:B------:R-:W-:Y:S01]  /*1bc0*/  LOP3.LUT R26, R17, 0xf000f, RZ, 0xc0, !PT ;  /* 0x000f000f111a7812 */ /* 0x000fe200078ec0ff */
[----:B------:R-:W-:Y:S01]  /*1bd0*/  FFMA.FTZ R38, R12, R25, R38 ;  /* 0x000000190c267223 */ /* 0x000fe20000010026 */
[C---:B------:R-:W-:Y:S01]  /*1be0*/  LOP3.LUT R25, R16.reuse, 0xf000f0, RZ, 0xc0, !PT ;  /* 0x00f000f010197812 */ /* 0x040fe200078ec0ff */
[----:B------:R-:W-:Y:S01]  /*1bf0*/  FFMA.FTZ R37, R13, R24, R37 ;  /* 0x000000180d257223 */ /* 0x000fe20000010025 */
[----:B------:R-:W-:Y:S01]  /*1c00*/  LOP3.LUT R24, R16, 0xf000f, RZ, 0xc0, !PT ;  /* 0x000f000f10187812 */ /* 0x000fe200078ec0ff */
[----:B------:R-:W-:Y:S01]  /*1c10*/  HFMA2 R59, R59, 0.0625, 0.0625, R10 ;  /* 0x2c002c003b3b7831 */ /* 0x000fe2000000000a */
[----:B------:R-:W-:-:S02]  /*1c20*/  LOP3.LUT R27, R17, 0xf000f0, RZ, 0xc0, !PT ;  /* 0x00f000f0111b7812 */ /* 0x000fc400078ec0ff */
[----:B------:R-:W-:Y:S02]  /*1c30*/  LOP3.LUT R63, R24, 0x64006400, RZ, 0xfc, !PT ;  /* 0x64006400183f7812 */ /* 0x000fe400078efcff */
[----:B------:R-:W-:Y:S02]  /*1c40*/  LOP3.LUT R49, R18, 0xf000f0, RZ, 0xc0, !PT ;  /* 0x00f000f012317812 */ /* 0x000fe400078ec0ff */
[----:B------:R-:W-:Y:S02]  /*1c50*/  LOP3.LUT R55, R48, 0x64006400, RZ, 0xfc, !PT ;  /* 0x6400640030377812 */ /* 0x000fe400078efcff */
[----:B------:R-:W-:Y:S01]  /*1c60*/  SHF.R.U32.HI R17, RZ, 0x8, R17 ;  /* 0x00000008ff117819 */ /* 0x000fe20000011611 */
[----:B------:R-:W-:Y:S01]  /*1c70*/  HFMA2.MMA R63, R63, 1, 1, R2 ;  /* 0x3c003c003f3f7835 */ /* 0x000fe20000000002 */
[----:B------:R-:W-:Y:S02]  /*1c80*/  LOP3.LUT R24, R25, 0x64006400, RZ, 0xfc, !PT ;  /* 0x6400640019187812 */ /* 0x000fe400078efcff */
[----:B------:R-:W-:Y:S01]  /*1c90*/  LOP3.LUT R58, R49, 0x64006400, RZ, 0xfc, !PT ;  /* 0x64006400313a7812 */ /* 0x000fe200078efcff */
[----:B------:R-:W-:Y:S01]  /*1ca0*/  HFMA2.MMA R62, R55, 1, 1, R6 ;  /* 0x3c003c00373e7835 */ /* 0x000fe20000000006 */
[----:B------:R-:W-:Y:S01]  /*1cb0*/  LOP3.LUT R49, R17, 0xf000f, RZ, 0xc0, !PT ;  /* 0x000f000f11317812 */ /* 0x000fe200078ec0ff */
[----:B------:R-:W-:Y:S01]  /*1cc0*/  HFMA2 R55, R19, 0.0625, 0.0625, R10 ;  /* 0x2c002c0013377831 */ /* 0x000fe2000000000a */
[----:B------:R-:W-:Y:S01]  /*1cd0*/  SHF.R.U32.HI R16, RZ, 0x8, R16 ;  /* 0x00000008ff107819 */ /* 0x000fe20000011610 */
[----:B------:R-:W-:Y:S01]  /*1ce0*/  HFMA2.MMA R57, R24, 0.0625, 0.0625, R3 ;  /* 0x2c002c0018397835 */ /* 0x000fe20000000003 */
[----:B------:R-:W-:Y:S01]  /*1cf0*/  LOP3.LUT R53, R26, 0x64006400, RZ, 0xfc, !PT ;  /* 0x640064001a357812 */ /* 0x000fe200078efcff */
[----:B------:R-:W-:Y:S01]  /*1d00*/  HFMA2.MMA R58, R58, 0.0625, 0.0625, R7 ;  /* 0x2c002c003a3a7835 */ /* 0x000fe20000000007 */
[----:B------:R-:W-:-:S02]  /*1d10*/  SHF.R.U32.HI R18, RZ, 0x8, R18 ;  /* 0x00000008ff127819 */ /* 0x000fc40000011612 */
[----:B------:R-:W-:Y:S01]  /*1d20*/  LOP3.LUT R56, R27, 0x64006400, RZ, 0xfc, !PT ;  /* 0x640064001b387812 */ /* 0x000fe200078efcff */
[----:B------:R-:W-:Y:S01]  /*1d30*/  HADD2 R60, R53, R4 ;  /* 0x00000004353c7230 */ /* 0x000fe20000000000 */
[----:B------:R-:W-:Y:S02]  /*1d40*/  LOP3.LUT R49, R49, 0x64006400, RZ, 0xfc, !PT ;  /* 0x6400640031317812 */ /* 0x000fe400078efcff */
[----:B------:R-:W-:Y:S01]  /*1d50*/  LOP3.LUT R27, R16, 0xf000f, RZ, 0xc0, !PT ;  /* 0x000f000f101b7812 */ /* 0x000fe200078ec0ff */
[----:B------:R-:W-:Y:S01]  /*1d60*/  HFMA2 R56, R56, 0.0625, 0.0625, R5 ;  /* 0x2c002c0038387831 */ /* 0x000fe20000000005 */
[----:B------:R-:W-:Y:S01]  /*1d70*/  LOP3.LUT R25, R18, 0xf000f, RZ, 0xc0, !PT ;  /* 0x000f000f12197812 */ /* 0x000fe200078ec0ff */
[-C--:B0-----:R-:W-:Y:S01]  /*1d80*/  HFMA2.MMA R24, R63, R20.reuse, RZ ;  /* 0x000000143f187235 */ /* 0x081fe200000000ff */
[----:B------:R-:W-:Y:S01]  /*1d90*/  LOP3.LUT R27, R27, 0x64006400, RZ, 0xfc, !PT ;  /* 0x640064001b1b7812 */ /* 0x000fe200078efcff */
[----:B------:R-:W-:Y:S01]  /*1da0*/  HFMA2.MMA R48, R62, R20, RZ ;  /* 0x000000143e307235 */ /* 0x000fe200000000ff */
[----:B------:R-:W-:Y:S01]  /*1db0*/  LOP3.LUT R25, R25, 0x64006400, RZ, 0xfc, !PT ;  /* 0x6400640019197812 */ /* 0x000fe200078efcff */
[----:B------:R-:W-:Y:S01]  /*1dc0*/  HFMA2.MMA R49, R49, 1, 1, R4 ;  /* 0x3c003c0031317835 */ /* 0x000fe20000000004 */
[-C--:B------:R-:W-:Y:S01]  /*1dd0*/  HFMA2 R26, R60, R20.reuse, RZ.H0_H0 ;  /* 0x000000143c1a7231 */ /* 0x080fe200000400ff */
[-C--:B------:R-:W-:Y:S01]  /*1de0*/  HFMA2.MMA R24, R57, R21.reuse, R24 ;  /* 0x0000001539187235 */ /* 0x080fe20000000018 */
[----:B------:R-:W-:Y:S01]  /*1df0*/  HFMA2 R20, R61, R20, RZ.H0_H0 ;  /* 0x000000143d147231 */ /* 0x000fe200000400ff */
[----:B------:R-:W-:Y:S01]  /*1e00*/  HFMA2.MMA R64, R58, R21, R48 ;  /* 0x000000153a407235 */ /* 0x000fe20000000030 */
[----:B------:R-:W-:Y:S01]  /*1e10*/  HADD2 R48, R27, R2 ;  /* 0x000000021b307230 */ /* 0x000fe20000000000 */
[----:B------:R-:W-:Y:S01]  /*1e20*/  LOP3.LUT R16, R16, 0xf000f0, RZ, 0xc0, !PT ;  /* 0x00f000f010107812 */ /* 0x000fe200078ec0ff */
[-C--:B------:R-:W-:Y:S01]  /*1e30*/  HFMA2 R26, R56, R21.reuse, R26 ;  /* 0x00000015381a7231 */ /* 0x080fe2000000001a */
[----:B------:R-:W-:Y:S01]  /*1e40*/  LOP3.LUT R17, R17, 0xf000f0, RZ, 0xc0, !PT ;  /* 0x00f000f011117812 */ /* 0x000fe200078ec0ff */
[----:B------:R-:W-:Y:S01]  /*1e50*/  HADD2 R50, R25, R6 ;  /* 0x0000000619327230 */ /* 0x000fe20000000000 */
[----:B------:R-:W-:Y:S01]  /*1e60*/  LOP3.LUT R16, R16, 0x64006400, RZ, 0xfc, !PT ;  /* 0x6400640010107812 */ /* 0x000fe200078efcff */
[----:B------:R-:W-:Y:S01]  /*1e70*/  HFMA2 R52, R59, R21, R20 ;  /* 0x000000153b347231 */ /* 0x000fe20000000014 */
[----:B------:R-:W-:Y:S01]  /*1e80*/  HFMA2.MMA R20, R48, R22, R24 ;  /* 0x0000001630147235 */ /* 0x000fe20000000018 */
[----:B------:R-:W-:-:S02]  /*1e90*/  HFMA2 R21, R49, R22, R26 ;  /* 0x0000001631157231 */ /* 0x000fc4000000001a */
[----:B------:R-:W0:Y:S01]  /*1ea0*/  LDS.128 R24, [UR4+0x110] ;  /* 0x00011004ff187984 */ /* 0x000e220008000c00 */
[----:B------:R-:W-:Y:S01]  /*1eb0*/  HFMA2.MMA R64, R50, R22, R64 ;  /* 0x0000001632407235 */ /* 0x000fe20000000040 */
[----:B------:R-:W-:Y:S01]  /*1ec0*/  HFMA2 R22, R51, R22, R52 ;  /* 0x0000001633167231 */ /* 0x000fe20000000034 */
[----:B------:R-:W-:Y:S02]  /*1ed0*/  LOP3.LUT R52, R18, 0xf000f0, RZ, 0xc0, !PT ;  /* 0x00f000f012347812 */ /* 0x000fe400078ec0ff */
[----:B------:R-:W-:Y:S01]  /*1ee0*/  LOP3.LUT R18, R17, 0x64006400, RZ, 0xfc, !PT ;  /* 0x6400640011127812 */ /* 0x000fe200078efcff */
[----:B------:R-:W-:Y:S01]  /*1ef0*/  HFMA2 R22, R55, R23, R22 ;  /* 0x0000001737167231 */ /* 0x000fe20000000016 */
[----:B------:R-:W-:Y:S01]  /*1f00*/  LOP3.LUT R54, R52, 0x64006400, RZ, 0xfc, !PT ;  /* 0x6400640034367812 */ /* 0x000fe200078efcff */
[----:B------:R-:W-:Y:S01]  /*1f10*/  HFMA2.MMA R52, R16, 0.0625, 0.0625, R3 ;  /* 0x2c002c0010347835 */ /* 0x000fe20000000003 */
[----:B------:R-:W-:Y:S02]  /*1f20*/  HADD2.F32 R16, -RZ, R47.H0_H0 ;  /* 0x2000002fff107230 */ /* 0x000fe40000004100 */
[----:B------:R-:W-:-:S02]  /*1f30*/  HFMA2 R53, R18, 0.0625, 0.0625, R5 ;  /* 0x2c002c0012357831 */ /* 0x000fc40000000005 */
[----:B------:R-:W-:Y:S01]  /*1f40*/  HFMA2.MMA R54, R54, 0.0625, 0.0625, R7 ;  /* 0x2c002c0036367835 */ /* 0x000fe20000000007 */
[----:B------:R-:W-:Y:S01]  /*1f50*/  HADD2.F32 R47, -RZ, R47.H1_H1 ;  /* 0x3000002fff2f7230 */ /* 0x000fe20000004100 */
[----:B------:R-:W-:Y:S01]  /*1f60*/  HFMA2.MMA R20, R52, R23, R20 ;  /* 0x0000001734147235 */ /* 0x000fe20000000014 */
[----:B------:R-:W-:-:S03]  /*1f70*/  HFMA2 R21, R53, R23, R21 ;  /* 0x0000001735157231 */ /* 0x000fc60000000015 */
[----:B------:R-:W-:Y:S01]  /*1f80*/  HFMA2.MMA R64, R54, R23, R64 ;  /* 0x0000001736407235 */ /* 0x000fe20000000040 */
[----:B------:R-:W-:Y:S01]  /*1f90*/  FADD.FTZ R16, R16, R47 ;  /* 0x0000002f10107221 */ /* 0x000fe20000010000 */
[--C-:B------:R-:W-:Y:S02]  /*1fa0*/  HADD2.F32 R18, -RZ, R21.reuse.H0_H0 ;  /* 0x20000015ff127230 */ /* 0x100fe40000004100 */
[----:B------:R-:W-:Y:S01]  /*1fb0*/  HADD2.F32 R21, -RZ, R21.H1_H1 ;  /* 0x30000015ff157230 */ /* 0x000fe20000004100 */
[----:B------:R-:W-:Y:S01]  /*1fc0*/  FFMA.FTZ R47, R9, R16, R31 ;  /* 0x00000010092f7223 */ /* 0x000fe2000001001f */
[--C-:B------:R-:W-:Y:S02]  /*1fd0*/  HADD2.F32 R17, -RZ, R20.reuse.H0_H0 ;  /* 0x20000014ff117230 */ /* 0x100fe40000004100 */
[----:B------:R-:W-:Y:S01]  /*1fe0*/  HADD2.F32 R20, -RZ, R20.H1_H1 ;  /* 0x30000014ff147230 */ /* 0x000fe20000004100 */
[----:B------:R-:W-:Y:S01]  /*1ff0*/  FADD.FTZ R21, R18, R21 ;  /* 0x0000001512157221 */ /* 0x000fe20000010000 */
[----:B------:R-:W-:-:S02]  /*2000*/  HADD2.F32 R19, -RZ, R64.H0_H0 ;  /* 0x20000040ff137230 */ /* 0x000fc40000004100 */
[----:B------:R-:W-:Y:S01]  /*2010*/  HADD2.F32 R64, -RZ, R64.H1_H1 ;  /* 0x30000040ff407230 */ /* 0x000fe20000004100 */
[----:B------:R-:W-:Y:S01]  /*2020*/  FADD.FTZ R17, R17, R20 ;  /* 0x0000001411117221 */ /* 0x000fe20000010000 */
[--C-:B------:R-:W-:Y:S01]  /*2030*/  HADD2.F32 R20, -RZ, R22.reuse.H0_H0 ;  /* 0x20000016ff147230 */ /* 0x100fe20000004100 */
[----:B------:R-:W-:Y:S01]  /*2040*/  FFMA.FTZ R44, R12, R21, R44 ;  /* 0x000000150c2c7223 */ /* 0x000fe2000001002c */
[----:B------:R-:W-:Y:S01]  /*2050*/  HADD2.F32 R21, -RZ, R22.H1_H1 ;  /* 0x30000016ff157230 */ /* 0x000fe20000004100 */
[----:B------:R-:W-:Y:S02]  /*2060*/  FADD.FTZ R64, R19, R64 ;  /* 0x0000004013407221 */ /* 0x000fe40000010000 */
[----:B------:R-:W-:Y:S02]  /*2070*/  FFMA.FTZ R43, R14, R17, R43 ;  /* 0x000000110e2b7223 */ /* 0x000fe4000001002b */
[----:B------:R-:W-:Y:S01]  /*2080*/  FADD.FTZ R20, R20, R21 ;  /* 0x0000001514147221 */ /* 0x000fe20000010000 */
[-C--:B0-----:R-:W-:Y:S01]  /*2090*/  HFMA2.MMA R21, R63, R24.reuse, RZ ;  /* 0x000000183f157235 */ /* 0x081fe200000000ff */
[----:B------:R-:W-:Y:S01]  /*20a0*/  FFMA.FTZ R45, R13, R64, R45 ;  /* 0x000000400d2d7223 */ /* 0x000fe2000001002d */
[----:B------:R-:W-:Y:S01]  /*20b0*/  HFMA2.MMA R23, R62, R24, RZ ;  /* 0x000000183e177235 */ /* 0x000fe200000000ff */
[----:B------:R-:W-:Y:S01]  /*20c0*/  FFMA.FTZ R42, R9, R20, R42 ;  /* 0x00000014092a7223 */ /* 0x000fe2000001002a */
[-C--:B------:R-:W-:Y:S01]  /*20d0*/  HFMA2 R20, R60, R24.reuse, RZ.H0_H0 ;  /* 0x000000183c147231 */ /* 0x080fe200000400ff */
[----:B------:R-:W0:Y:S01]  /*20e0*/  LDS.128 R16, [UR4+0x210] ;  /* 0x00021004ff107984 */ /* 0x000e220008000c00 */
[----:B------:R-:W-:-:S02]  /*20f0*/  HFMA2 R24, R61, R24, RZ.H0_H0 ;  /* 0x000000183d187231 */ /* 0x000fc400000400ff */
[-C--:B------:R-:W-:Y:S01]  /*2100*/  HFMA2 R22, R56, R25.reuse, R20 ;  /* 0x0000001938167231 */ /* 0x080fe20000000014 */
[----:B------:R-:W-:Y:S01]  /*2110*/  HFMA2.MMA R23, R58, R25, R23 ;  /* 0x000000193a177235 */ /* 0x000fe20000000017 */
[-C--:B------:R-:W-:Y:S02]  /*2120*/  HFMA2 R24, R59, R25.reuse, R24 ;  /* 0x000000193b187231 */ /* 0x080fe40000000018 */
[----:B------:R-:W-:Y:S02]  /*2130*/  HFMA2 R21, R57, R25, R21 ;  /* 0x0000001939157231 */ /* 0x000fe40000000015 */
[-C--:B------:R-:W-:Y:S02]  /*2140*/  HFMA2.MMA R22, R49, R26.reuse, R22 ;  /* 0x0000001a31167235 */ /* 0x080fe40000000016 */
[-C--:B------:R-:W-:Y:S02]  /*2150*/  HFMA2.MMA R24, R51, R26.reuse, R24 ;  /* 0x0000001a33187235 */ /* 0x080fe40000000018 */
[----:B------:R-:W-:Y:S01]  /*2160*/  HFMA2.MMA R21, R48, R26, R21 ;  /* 0x0000001a30157235 */ /* 0x000fe20000000015 */
[----:B------:R-:W-:-:S05]  /*2170*/  HFMA2 R23, R50, R26, R23 ;  /* 0x0000001a32177231 */ /* 0x000fca0000000017 */
[-C--:B------:R-:W-:Y:S01]  /*2180*/  HFMA2.MMA R21, R52, R27.reuse, R21 ;  /* 0x0000001b34157235 */ /* 0x080fe20000000015 */
[-C--:B------:R-:W-:Y:S01]  /*2190*/  HFMA2 R22, R53, R27.reuse, R22 ;  /* 0x0000001b35167231 */ /* 0x080fe20000000016 */
[----:B------:R-:W-:Y:S01]  /*21a0*/  HFMA2.MMA R23, R54, R27, R23 ;  /* 0x0000001b36177235 */ /* 0x000fe20000000017 */
[----:B------:R-:W-:Y:S02]  /*21b0*/  HFMA2 R64, R55, R27, R24 ;  /* 0x0000001b37407231 */ /* 0x000fe40000000018 */
[----:B------:R1:W2:Y:S01]  /*21c0*/  LDG.E.128.CONSTANT R24, [R68.64] ;  /* 0x0000000a44187981 */ /* 0x0002a2000c1e9d00 */
[--C-:B------:R-:W-:Y:S02]  /*21d0*/  HADD2.F32 R67, -RZ, R22.reuse.H0_H0 ;  /* 0x20000016ff437230 */ /* 0x100fe40000004100 */
[----:B------:R-:W-:Y:S02]  /*21e0*/  HADD2.F32 R22, -RZ, R22.H1_H1 ;  /* 0x30000016ff167230 */ /* 0x000fe40000004100 */
[----:B------:R-:W-:-:S02]  /*21f0*/  HADD2.F32 R20, -RZ, R21.H0_H0 ;  /* 0x20000015ff147230 */ /* 0x000fc40000004100 */
[----:B------:R-:W-:Y:S01]  /*2200*/  HADD2.F32 R21, -RZ, R21.H1_H1 ;  /* 0x30000015ff157230 */ /* 0x000fe20000004100 */
[----:B------:R-:W-:Y:S01]  /*2210*/  FADD.FTZ R67, R67, R22 ;  /* 0x0000001643437221 */ /* 0x000fe20000010000 */
[----:B------:R-:W-:-:S03]  /*2220*/  HADD2.F32 R31, -RZ, R23.H0_H0 ;  /* 0x20000017ff1f7230 */ /* 0x000fc60000004100 */
[----:B------:R-:W-:Y:S01]  /*2230*/  FADD.FTZ R21, R20, R21 ;  /* 0x0000001514157221 */ /* 0x000fe20000010000 */
[----:B------:R-:W-:-:S03]  /*2240*/  HADD2.F32 R20, -RZ, R23.H1_H1 ;  /* 0x30000017ff147230 */ /* 0x000fc60000004100 */
[----:B------:R-:W-:Y:S01]  /*2250*/  FFMA.FTZ R46, R14, R21, R46 ;  /* 0x000000150e2e7223 */ /* 0x000fe2000001002e */
[-C--:B0-----:R-:W-:Y:S01]  /*2260*/  HFMA2.MMA R21, R63, R16.reuse, RZ ;  /* 0x000000103f157235 */ /* 0x081fe200000000ff */
[-C--:B------:R-:W-:Y:S01]  /*2270*/  HFMA2 R66, R60, R16.reuse, RZ.H0_H0 ;  /* 0x000000103c427231 */ /* 0x080fe200000400ff */
[----:B------:R-:W-:Y:S01]  /*2280*/  HFMA2.MMA R65, R62, R16, RZ ;  /* 0x000000103e417235 */ /* 0x000fe200000000ff */
[----:B------:R-:W-:Y:S01]  /*2290*/  HFMA2 R23, R61, R16, RZ.H0_H0 ;  /* 0x000000103d177231 */ /* 0x000fe200000400ff */
[----:B------:R-:W-:Y:S01]  /*22a0*/  FADD.FTZ R31, R31, R20 ;  /* 0x000000141f1f7221 */ /* 0x000fe20000010000 */
[-C--:B------:R-:W-:Y:S01]  /*22b0*/  HFMA2 R66, R56, R17.reuse, R66 ;  /* 0x0000001138427231 */ /* 0x080fe20000000042 */
[-C--:B------:R-:W-:Y:S02]  /*22c0*/  HFMA2.MMA R16, R57, R17.reuse, R21 ;  /* 0x0000001139107235 */ /* 0x080fe40000000015 */
[----:B------:R-:W-:Y:S01]  /*22d0*/  HFMA2.MMA R65, R58, R17, R65 ;  /* 0x000000113a417235 */ /* 0x000fe20000000041 */
[----:B------:R-:W-:-:S02]  /*22e0*/  HFMA2 R17, R59, R17, R23 ;  /* 0x000000113b117231 */ /* 0x000fc40000000017 */
[----:B------:R-:W0:Y:S01]  /*22f0*/  LDS.128 R20, [UR4+0x310] ;  /* 0x00031004ff147984 */ /* 0x000e220008000c00 */
[-C--:B------:R-:W-:Y:S01]  /*2300*/  HFMA2.MMA R16, R48, R18.reuse, R16 ;  /* 0x0000001230107235 */ /* 0x080fe20000000010 */
[----:B-1----:R-:W-:Y:S01]  /*2310*/  IMAD.WIDE R68, R28, c[0x0][0x18c], R68 ;  /* 0x000063001c447a25 */ /* 0x002fe200078e0244 */
[----:B------:R-:W-:-:S04]  /*2320*/  HFMA2.MMA R66, R49, R18, R66 ;  /* 0x0000001231427235 */ /* 0x000fc80000000042 */
[----:B------:R-:W-:Y:S01]  /*2330*/  HFMA2 R65, R50, R18, R65 ;  /* 0x0000001232417231 */ /* 0x000fe20000000041 */
[----:B------:R-:W-:-:S03]  /*2340*/  HFMA2.MMA R18, R51, R18, R17 ;  /* 0x0000001233127235 */ /* 0x000fc60000000011 */
[-C--:B------:R-:W-:Y:S02]  /*2350*/  HFMA2 R16, R52, R19.reuse, R16 ;  /* 0x0000001334107231 */ /* 0x080fe40000000010 */
[----:B------:R-:W-:Y:S01]  /*2360*/  HFMA2.MMA R65, R54, R19, R65 ;  /* 0x0000001336417235 */ /* 0x000fe20000000041 */
[----:B------:R-:W-:Y:S02]  /*2370*/  HFMA2 R66, R53, R19, R66 ;  /* 0x0000001335427231 */ /* 0x000fe40000000042 */
[--C-:B------:R-:W-:Y:S02]  /*2380*/  HADD2.F32 R17, -RZ, R16.reuse.H0_H0 ;  /* 0x20000010ff117230 */ /* 0x100fe40000004100 */
[----:B------:R-:W-:Y:S01]  /*2390*/  HADD2.F32 R16, -RZ, R16.H1_H1 ;  /* 0x30000010ff107230 */ /* 0x000fe20000004100 */
[-C--:B0-----:R-:W-:Y:S01]  /*23a0*/  HFMA2.MMA R63, R63, R20.reuse, RZ ;  /* 0x000000143f3f7235 */ /* 0x081fe200000000ff */
[-C--:B------:R-:W-:Y:S01]  /*23b0*/  HFMA2 R60, R60, R20.reuse, RZ.H0_H0 ;  /* 0x000000143c3c7231 */ /* 0x080fe200000400ff */
[----:B------:R-:W-:Y:S01]  /*23c0*/  HFMA2.MMA R62, R62, R20, RZ ;  /* 0x000000143e3e7235 */ /* 0x000fe200000000ff */
[----:B------:R-:W-:-:S02]  /*23d0*/  HFMA2 R61, R61, R20, RZ.H0_H0 ;  /* 0x000000143d3d7231 */ /* 0x000fc400000400ff */
[-C--:B------:R-:W-:Y:S01]  /*23e0*/  HFMA2 R60, R56, R21.reuse, R60 ;  /* 0x00000015383c7231 */ /* 0x080fe2000000003c */
[-C--:B------:R-:W-:Y:S02]  /*23f0*/  HFMA2.MMA R20, R57, R21.reuse, R63 ;  /* 0x0000001539147235 */ /* 0x080fe4000000003f */
[----:B------:R-:W-:Y:S01]  /*2400*/  HFMA2.MMA R58, R58, R21, R62 ;  /* 0x000000153a3a7235 */ /* 0x000fe2000000003e */
[----:B------:R-:W-:Y:S02]  /*2410*/  HFMA2 R21, R59, R21, R61 ;  /* 0x000000153b157231 */ /* 0x000fe4000000003d */
[--C-:B------:R-:W-:Y:S02]  /*2420*/  HADD2.F32 R59, -RZ, R64.reuse.H0_H0 ;  /* 0x20000040ff3b7230 */ /* 0x100fe40000004100 */
[----:B------:R-:W-:Y:S01]  /*2430*/  HADD2.F32 R64, -RZ, R64.H1_H1 ;  /* 0x30000040ff407230 */ /* 0x000fe20000004100 */
[----:B------:R-:W-:Y:S02]  /*2440*/  FFMA.FTZ R56, R12, R67, R29 ;  /* 0x000000430c387223 */ /* 0x000fe4000001001d */
[----:B------:R-:W-:-:S02]  /*2450*/  FFMA.FTZ R57, R13, R31, R30 ;  /* 0x0000001f0d397223 */ /* 0x000fc4000001001e */
[----:B------:R-:W-:Y:S02]  /*2460*/  IMAD.WIDE R62, R28, c[0x0][0x18c], R68 ;  /* 0x000063001c3e7a25 */ /* 0x000fe400078e0244 */
[----:B------:R-:W3:Y:S02]  /*2470*/  LDG.E.128.CONSTANT R28, [R68.64] ;  /* 0x0000000a441c7981 */ /* 0x000ee4000c1e9d00 */
[----:B------:R-:W-:Y:S02]  /*2480*/  FADD.FTZ R59, R59, R64 ;  /* 0x000000403b3b7221 */ /* 0x000fe40000010000 */
[----:B------:R-:W-:Y:S02]  /*2490*/  FADD.FTZ R17, R17, R16 ;  /* 0x0000001011117221 */ /* 0x000fe40000010000 */
[----:B------:R-:W-:Y:S01]  /*24a0*/  FFMA.FTZ R34, R9, R59, R34 ;  /* 0x0000003b09227223 */ /* 0x000fe20000010022 */
[----:B------:R-:W-:Y:S02]  /*24b0*/  HFMA2 R59, R55, R19, R18 ;  /* 0x00000013373b7231 */ /* 0x000fe40000000012 */
[----:B------:R-:W-:-:S02]  /*24c0*/  HADD2.F32 R18, -RZ, R65.H0_H0 ;  /* 0x20000041ff127230 */ /* 0x000fc40000004100 */
[--C-:B------:R-:W-:Y:S02]  /*24d0*/  HADD2.F32 R16, -RZ, R66.reuse.H0_H0 ;  /* 0x20000042ff107230 */ /* 0x100fe40000004100 */
[----:B------:R-:W-:Y:S02]  /*24e0*/  HADD2.F32 R19, -RZ, R66.H1_H1 ;  /* 0x30000042ff137230 */ /* 0x000fe40000004100 */
[----:B------:R-:W-:-:S03]  /*24f0*/  HADD2.F32 R65, -RZ, R65.H1_H1 ;  /* 0x30000041ff417230 */ /* 0x000fc60000004100 */
[----:B------:R-:W-:Y:S02]  /*2500*/  FADD.FTZ R19, R16, R19 ;  /* 0x0000001310137221 */ /* 0x000fe40000010000 */
[----:B------:R-:W-:Y:S02]  /*2510*/  FADD.FTZ R18, R18, R65 ;  /* 0x0000004112127221 */ /* 0x000fe40000010000 */
[----:B------:R-:W-:Y:S02]  /*2520*/  FFMA.FTZ R40, R14, R17, R40 ;  /* 0x000000110e287223 */ /* 0x000fe40000010028 */
[----:B------:R-:W-:Y:S02]  /*2530*/  FFMA.FTZ R36, R12, R19, R36 ;  /* 0x000000130c247223 */ /* 0x000fe40000010024 */
[----:B------:R-:W-:Y:S02]  /*2540*/  FFMA.FTZ R41, R13, R18, R41 ;  /* 0x000000120d297223 */ /* 0x000fe40000010029 */
[----:B------:R-:W0:Y:S01]  /*2550*/  LDS.128 R16, [UR4+0x20] ;  /* 0x00002004ff107984 */ /* 0x000e220008000c00 */
[----:B------:R-:W-:-:S02]  /*2560*/  HFMA2.MMA R20, R48, R22, R20 ;  /* 0x0000001630147235 */ /* 0x000fc40000000014 */
[----:B------:R-:W-:Y:S01]  /*2570*/  HFMA2.MMA R58, R50, R22, R58 ;  /* 0x00000016323a7235 */ /* 0x000fe2000000003a */
[-C--:B------:R-:W-:Y:S02]  /*2580*/  HFMA2 R60, R49, R22.reuse, R60 ;  /* 0x00000016313c7231 */ /* 0x080fe4000000003c */
[----:B------:R-:W-:Y:S01]  /*2590*/  HFMA2 R21, R51, R22, R21 ;  /* 0x0000001633157231 */ /* 0x000fe20000000015 */
[-C--:B------:R-:W-:Y:S01]  /*25a0*/  HFMA2.MMA R20, R52, R23.reuse, R20 ;  /* 0x0000001734147235 */ /* 0x080fe20000000014 */
[-C--:B------:R-:W-:Y:S01]  /*25b0*/  HFMA2 R60, R53, R23.reuse, R60 ;  /* 0x00000017353c7231 */ /* 0x080fe2000000003c */
[----:B------:R-:W-:Y:S01]  /*25c0*/  HFMA2.MMA R58, R54, R23, R58 ;  /* 0x00000017363a7235 */ /* 0x000fe2000000003a */
[----:B------:R-:W-:-:S03]  /*25d0*/  HFMA2 R55, R55, R23, R21 ;  /* 0x0000001737377231 */ /* 0x000fc60000000015 */
[--C-:B------:R-:W-:Y:S02]  /*25e0*/  HADD2.F32 R22, -RZ, R60.reuse.H0_H0 ;  /* 0x2000003cff167230 */ /* 0x100fe40000004100 */
[----:B------:R-:W-:Y:S02]  /*25f0*/  HADD2.F32 R23, -RZ, R60.H1_H1 ;  /* 0x3000003cff177230 */ /* 0x000fe40000004100 */
[--C-:B------:R-:W-:Y:S02]  /*2600*/  HADD2.F32 R50, -RZ, R55.reuse.H0_H0 ;  /* 0x20000037ff327230 */ /* 0x100fe40000004100 */
[----:B------:R-:W-:Y:S01]  /*2610*/  HADD2.F32 R55, -RZ, R55.H1_H1 ;  /* 0x30000037ff377230 */ /* 0x000fe20000004100 */
[----:B------:R-:W-:Y:S01]  /*2620*/  FADD.FTZ R23, R22, R23 ;  /* 0x0000001716177221 */ /* 0x000fe20000010000 */
[----:B------:R-:W-:Y:S02]  /*2630*/  HADD2.F32 R21, -RZ, R20.H0_H0 ;  /* 0x20000014ff157230 */ /* 0x000fe40000004100 */
[----:B------:R-:W-:-:S02]  /*2640*/  HADD2.F32 R48, -RZ, R58.H0_H0 ;  /* 0x2000003aff307230 */ /* 0x000fc40000004100 */
[----:B------:R-:W-:Y:S02]  /*2650*/  HADD2.F32 R49, -RZ, R58.H1_H1 ;  /* 0x3000003aff317230 */ /* 0x000fe40000004100 */
[----:B------:R-:W-:Y:S01]  /*2660*/  HADD2.F32 R20, -RZ, R20.H1_H1 ;  /* 0x30000014ff147230 */ /* 0x000fe20000004100 */
[----:B------:R-:W-:Y:S02]  /*2670*/  FADD.FTZ R50, R50, R55 ;  /* 0x0000003732327221 */ /* 0x000fe40000010000 */
[----:B------:R-:W-:Y:S02]  /*2680*/  FFMA.FTZ R38, R12, R23, R38 ;  /* 0x000000170c267223 */ /* 0x000fe40000010026 */
[----:B------:R-:W-:Y:S02]  /*2690*/  FADD.FTZ R48, R48, R49 ;  /* 0x0000003130307221 */ /* 0x000fe40000010000 */
[----:B------:R-:W-:Y:S02]  /*26a0*/  FADD.FTZ R20, R21, R20 ;  /* 0x0000001415147221 */ /* 0x000fe40000010000 */
[----:B------:R-:W-:-:S02]  /*26b0*/  FFMA.FTZ R47, R9, R50, R47 ;  /* 0x00000032092f7223 */ /* 0x000fc4000001002f */
[----:B------:R-:W-:Y:S02]  /*26c0*/  FFMA.FTZ R37, R13, R48, R37 ;  /* 0x000000300d257223 */ /* 0x000fe40000010025 */
[----:B------:R-:W-:Y:S01]  /*26d0*/  FFMA.FTZ R65, R14, R20, R39 ;  /* 0x000000140e417223 */ /* 0x000fe20000010027 */
[--C-:B------:R-:W-:Y:S02]  /*26e0*/  HADD2.F32 R64, -RZ, R59.reuse.H0_H0 ;  /* 0x2000003bff407230 */ /* 0x100fe40000004100 */
[----:B------:R-:W-:-:S05]  /*26f0*/  HADD2.F32 R59, -RZ, R59.H1_H1 ;  /* 0x3000003bff3b7230 */ /* 0x000fca0000004100 */
[----:B------:R-:W-:-:S04]  /*2700*/  FADD.FTZ R64, R64, R59 ;  /* 0x0000003b40407221 */ /* 0x000fc80000010000 */
[----:B------:R-:W-:Y:S01]  /*2710*/  FFMA.FTZ R35, R9, R64, R35 ;  /* 0x0000004009237223 */ /* 0x000fe20000010023 */
[----:B--2---:R-:W-:Y:S02]  /*2720*/  LOP3.LUT R23, R24, 0xf000f, RZ, 0xc0, !PT ;  /* 0x000f000f18177812 */ /* 0x004fe400078ec0ff */
[C---:B------:R-:W-:Y:S02]  /*2730*/  LOP3.LUT R49, R26.reuse, 0xf000f, RZ, 0xc0, !PT ;  /* 0x000f000f1a317812 */ /* 0x040fe400078ec0ff */
[----:B------:R-:W-:Y:S02]  /*2740*/  LOP3.LUT R50, R26, 0xf000f0, RZ, 0xc0, !PT ;  /* 0x00f000f01a327812 */ /* 0x000fe400078ec0ff */
[----:B------:R-:W-:Y:S02]  /*2750*/  SHF.R.U32.HI R21, RZ, 0x8, R26 ;  /* 0x00000008ff157819 */ /* 0x000fe4000001161a */
[----:B------:R-:W-:Y:S02]  /*2760*/  LOP3.LUT R23, R23, 0x64006400, RZ, 0xfc, !PT ;  /* 0x6400640017177812 */ /* 0x000fe400078efcff */
[----:B------:R-:W-:-:S02]  /*2770*/  LOP3.LUT R48, R25, 0xf000f0, RZ, 0xc0, !PT ;  /* 0x00f000f019307812 */ /* 0x000fc400078ec0ff */
[----:B------:R-:W-:Y:S02]  /*2780*/  LOP3.LUT R26, R27, 0xf000f, RZ, 0xc0, !PT ;  /* 0x000f000f1b1a7812 */ /* 0x000fe400078ec0ff */
[----:B------:R-:W-:Y:S02]  /*2790*/  LOP3.LUT R39, R24, 0xf000f0, RZ, 0xc0, !PT ;  /* 0x00f000f018277812 */ /* 0x000fe400078ec0ff */
[----:B------:R-:W-:Y:S02]  /*27a0*/  SHF.R.U32.HI R20, RZ, 0x8, R24 ;  /* 0x00000008ff147819 */ /* 0x000fe40000011618 */
[----:B------:R-:W-:Y:S02]  /*27b0*/  LOP3.LUT R24, R25, 0xf000f, RZ, 0xc0, !PT ;  /* 0x000f000f19187812 */ /* 0x000fe400078ec0ff */
[----:B------:R-:W-:Y:S02]  /*27c0*/  LOP3.LUT R51, R27, 0xf000f0, RZ, 0xc0, !PT ;  /* 0x00f000f01b337812 */ /* 0x000fe400078ec0ff */
[----:B------:R-:W-:-:S02]  /*27d0*/  SHF.R.U32.HI R22, RZ, 0x8, R27 ;  /* 0x00000008ff167819 */ /* 0x000fc4000001161b */
[----:B------:R-:W-:Y:S02]  /*27e0*/  LOP3.LUT R48, R48, 0x64006400, RZ, 0xfc, !PT ;  /* 0x6400640030307812 */ /* 0x000fe400078efcff */
[----:B------:R-:W-:Y:S02]  /*27f0*/  LOP3.LUT R49, R49, 0x64006400, RZ, 0xfc, !PT ;  /* 0x6400640031317812 */ /* 0x000fe400078efcff */
[----:B------:R-:W-:Y:S01]  /*2800*/  LOP3.LUT R27, R26, 0x64006400, RZ, 0xfc, !PT ;  /* 0x640064001a1b7812 */ /* 0x000fe200078efcff */
[----:B------:R-:W-:Y:S01]  /*2810*/  HFMA2.MMA R26, R23, 1, 1, R2 ;  /* 0x3c003c00171a7835 */ /* 0x000fe20000000002 */
[----:B------:R-:W-:Y:S02]  /*2820*/  LOP3.LUT R52, R39, 0x64006400, RZ, 0xfc, !PT ;  /* 0x6400640027347812 */ /* 0x000fe400078efcff */
[----:B------:R-:W-:Y:S02]  /*2830*/  LOP3.LUT R39, R24, 0x64006400, RZ, 0xfc, !PT ;  /* 0x6400640018277812 */ /* 0x000fe400078efcff */
[----:B------:R-:W-:Y:S01]  /*2840*/  LOP3.LUT R53, R51, 0x64006400, RZ, 0xfc, !PT ;  /* 0x6400640033357812 */ /* 0x000fe200078efcff */
[----:B------:R-:W-:Y:S01]  /*2850*/  HFMA2 R51, R48, 0.0625, 0.0625, R5 ;  /* 0x2c002c0030337831 */ /* 0x000fe20000000005 */
[----:B------:R-:W-:Y:S01]  /*2860*/  HFMA2.MMA R48, R49, 1, 1, R6 ;  /* 0x3c003c0031307835 */ /* 0x000fe20000000006 */
[----:B------:R-:W-:Y:S01]  /*2870*/  HADD2 R27, R27, R8 ;  /* 0x000000081b1b7230 */ /* 0x000fe20000000000 */
[----:B------:R-:W-:Y:S01]  /*2880*/  LOP3.LUT R50, R50, 0x64006400, RZ, 0xfc, !PT ;  /* 0x6400640032327812 */ /* 0x000fe200078efcff */
[----:B------:R-:W-:Y:S01]  /*2890*/  HFMA2.MMA R52, R52, 0.0625, 0.0625, R3 ;  /* 0x2c002c0034347835 */ /* 0x000fe20000000003 */
[----:B------:R-:W-:Y:S01]  /*28a0*/  HADD2 R39, R39, R4 ;  /* 0x0000000427277230 */ /* 0x000fe20000000000 */
[-C--:B0-----:R-:W-:Y:S01]  /*28b0*/  HFMA2.MMA R23, R26, R16.reuse, RZ ;  /* 0x000000101a177235 */ /* 0x081fe200000000ff */
[----:B------:R-:W-:Y:S01]  /*28c0*/  HFMA2 R49, R53, 0.0625, 0.0625, R10 ;  /* 0x2c002c0035317831 */ /* 0x000fe2000000000a */
[----:B------:R-:W-:Y:S01]  /*28d0*/  SHF.R.U32.HI R25, RZ, 0x8, R25 ;  /* 0x00000008ff197819 */ /* 0x000fe20000011619 */
[-C--:B------:R-:W-:Y:S01]  /*28e0*/  HFMA2 R53, R27, R16.reuse, RZ.H0_H0 ;  /* 0x000000101b357231 */ /* 0x080fe200000400ff */
[----:B------:R-:W-:Y:S01]  /*28f0*/  HFMA2.MMA R24, R48, R16, RZ ;  /* 0x0000001030187235 */ /* 0x000fe200000000ff */
[----:B------:R-:W-:Y:S01]  /*2900*/  HFMA2 R59, R39, R16, RZ.H0_H0 ;  /* 0x00000010273b7231 */ /* 0x000fe200000400ff */
[----:B------:R-:W-:-:S02]  /*2910*/  HFMA2.MMA R50, R50, 0.0625, 0.0625, R7 ;  /* 0x2c002c0032327835 */ /* 0x000fc40000000007 */
[-C--:B------:R-:W-:Y:S01]  /*2920*/  HFMA2.MMA R16, R52, R17.reuse, R23 ;  /* 0x0000001134107235 */ /* 0x080fe20000000017 */
[-C--:B------:R-:W-:Y:S01]  /*2930*/  HFMA2 R23, R49, R17.reuse, R53 ;  /* 0x0000001131177231 */ /* 0x080fe20000000035 */
[----:B------:R-:W-:Y:S02]  /*2940*/  LOP3.LUT R53, R25, 0xf000f, RZ, 0xc0, !PT ;  /* 0x000f000f19357812 */ /* 0x000fe400078ec0ff */
[----:B------:R-:W-:Y:S01]  /*2950*/  LOP3.LUT R55, R22, 0xf000f, RZ, 0xc0, !PT ;  /* 0x000f000f16377812 */ /* 0x000fe200078ec0ff */
[----:B------:R-:W-:Y:S01]  /*2960*/  HFMA2 R59, R51, R17, R59 ;  /* 0x00000011333b7231 */ /* 0x000fe2000000003b */
[----:B------:R-:W-:Y:S01]  /*2970*/  HFMA2.MMA R24, R50, R17, R24 ;  /* 0x0000001132187235 */ /* 0x000fe20000000018 */
[----:B------:R-:W-:Y:S02]  /*2980*/  LOP3.LUT R53, R53, 0x64006400, RZ, 0xfc, !PT ;  /* 0x6400640035357812 */ /* 0x000fe400078efcff */
[----:B------:R-:W-:Y:S02]  /*2990*/  LOP3.LUT R17, R20, 0xf000f, RZ, 0xc0, !PT ;  /* 0x000f000f14117812 */ /* 0x000fe400078ec0ff */
[----:B------:R-:W-:-:S02]  /*29a0*/  LOP3.LUT R54, R21, 0xf000f, RZ, 0xc0, !PT ;  /* 0x000f000f15367812 */ /* 0x000fc400078ec0ff */
[----:B------:R-:W-:Y:S01]  /*29b0*/  LOP3.LUT R67, R55, 0x64006400, RZ, 0xfc, !PT ;  /* 0x6400640037437812 */ /* 0x000fe200078efcff */
[----:B------:R-:W-:Y:S01]  /*29c0*/  HFMA2.MMA R55, R53, 1, 1, R4 ;  /* 0x3c003c0035377835 */ /* 0x000fe20000000004 */
[----:B------:R-:W-:Y:S02]  /*29d0*/  LOP3.LUT R17, R17, 0x64006400, RZ, 0xfc, !PT ;  /* 0x6400640011117812 */ /* 0x000fe400078efcff */
[----:B------:R-:W-:Y:S02]  /*29e0*/  LOP3.LUT R61, R54, 0x64006400, RZ, 0xfc, !PT ;  /* 0x64006400363d7812 */ /* 0x000fe400078efcff */
[----:B------:R-:W-:Y:S01]  /*29f0*/  HFMA2.MMA R53, R67, 1, 1, R8 ;  /* 0x3c003c0043357835 */ /* 0x000fe20000000008 */
[----:B------:R-:W-:Y:S02]  /*2a00*/  HADD2 R58, R17, R2 ;  /* 0x00000002113a7230 */ /* 0x000fe40000000000 */
        /* <DEDUP_REMOVED lines=12> */
[----:B------:R-:W-:-:S03]  /*2ad0*/  HFMA2.MMA R64, R64, 0.0625, 0.0625, R3 ;  /* 0x2c002c0040407835 */ /* 0x000fc60000000003 */
[----:B------:R-:W-:Y:S02]  /*2ae0*/  LOP3.LUT R60, R25, 0x64006400, RZ, 0xfc, !PT ;  /* 0x64006400193c7812 */ /* 0x000fe400078efcff */
[----:B------:R-:W-:Y:S01]  /*2af0*/  LOP3.LUT R59, R59, 0x64006400, RZ, 0xfc, !PT ;  /* 0x640064003b3b7812 */ /* 0x000fe200078efcff */
[-C--:B------:R-:W-:Y:S02]  /*2b00*/  HFMA2.MMA R16, R64, R19.reuse, R16 ;  /* 0x0000001340107235 */ /* 0x080fe40000000010 */
[----:B------:R-:W-:Y:S01]  /*2b10*/  HFMA2 R61, R60, 0.0625, 0.0625, R5 ;  /* 0x2c002c003c3d7831 */ /* 0x000fe20000000005 */
[----:B------:R-:W-:Y:S01]  /*2b20*/  HFMA2.MMA R60, R66, 0.0625, 0.0625, R7 ;  /* 0x2c002c00423c7835 */ /* 0x000fe20000000007 */
[----:B------:R-:W-:Y:S02]  /*2b30*/  HFMA2 R59, R59, 0.0625, 0.0625, R10 ;  /* 0x2c002c003b3b7831 */ /* 0x000fe4000000000a */
[-C--:B------:R-:W-:Y:S02]  /*2b40*/  HFMA2 R25, R61, R19.reuse, R17 ;  /* 0x000000133d197231 */ /* 0x080fe40000000011 */
[----:B------:R-:W-:Y:S01]  /*2b50*/  HFMA2 R18, R59, R19, R18 ;  /* 0x000000133b127231 */ /* 0x000fe20000000012 */
[----:B------:R-:W-:Y:S01]  /*2b60*/  HFMA2.MMA R24, R60, R19, R24 ;  /* 0x000000133c187235 */ /* 0x000fe20000000018 */
[----:B------:R-:W-:-:S02]  /*2b70*/  HADD2.F32 R17, -RZ, R16.H0_H0 ;  /* 0x20000010ff117230 */ /* 0x000fc40000004100 */
[----:B------:R-:W-:Y:S02]  /*2b80*/  HADD2.F32 R16, -RZ, R16.H1_H1 ;  /* 0x30000010ff107230 */ /* 0x000fe40000004100 */
[--C-:B------:R-:W-:Y:S02]  /*2b90*/  HADD2.F32 R19, -RZ, R25.reuse.H0_H0 ;  /* 0x20000019ff137230 */ /* 0x100fe40000004100 */
        /* <DEDUP_REMOVED lines=10> */
[----:B------:R-:W-:Y:S01]  /*2c40*/  FADD.FTZ R24, R19, R24 ;  /* 0x0000001813187221 */ /* 0x000fe20000010000 */
[-C--:B0-----:R-:W-:Y:S01]  /*2c50*/  HFMA2.MMA R16, R26, R20.reuse, RZ ;  /* 0x000000141a107235 */ /* 0x081fe200000000ff */
[----:B------:R-:W-:Y:S01]  /*2c60*/  FFMA.FTZ R42, R9, R18, R42 ;  /* 0x00000012092a7223 */ /* 0x000fe2000001002a */
[----:B------:R-:W-:Y:S01]  /*2c70*/  HFMA2.MMA R25, R48, R20, RZ ;  /* 0x0000001430197235 */ /* 0x000fe200000000ff */
        /* <DEDUP_REMOVED lines=18> */
[----:B------:R-:W-:-:S03]  /*2da0*/  HADD2.F32 R67, -RZ, R20.H1_H1 ;  /* 0x30000014ff437230 */ /* 0x000fc60000004100 */
[----:B------:R-:W-:Y:S01]  /*2db0*/  FADD.FTZ R21, R22, R21 ;  /* 0x0000001516157221 */ /* 0x000fe20000010000 */
[----:B------:R-:W-:Y:S02]  /*2dc0*/  HADD2.F32 R22, -RZ, R20.H0_H0 ;  /* 0x20000014ff167230 */ /* 0x000fe40000004100 */
[--C-:B------:R-:W-:Y:S02]  /*2dd0*/  HADD2.F32 R20, -RZ, R23.reuse.H0_H0 ;  /* 0x20000017ff147230 */ /* 0x100fe40000004100 */
[----:B------:R-:W-:Y:S02]  /*2de0*/  HADD2.F32 R23, -RZ, R23.H1_H1 ;  /* 0x30000017ff177230 */ /* 0x000fe40000004100 */
[----:B------:R-:W-:-:S03]  /*2df0*/  HADD2.F32 R25, -RZ, R24.H0_H0 ;  /* 0x20000018ff197230 */ /* 0x000fc60000004100 */
[----:B------:R-:W-:Y:S01]  /*2e00*/  FADD.FTZ R20, R20, R23 ;  /* 0x0000001714147221 */ /* 0x000fe20000010000 */
[----:B------:R-:W-:-:S03]  /*2e10*/  HADD2.F32 R24, -RZ, R24.H1_H1 ;  /* 0x30000018ff187230 */ /* 0x000fc60000004100 */
[----:B------:R-:W-:Y:S01]  /*2e20*/  FFMA.FTZ R34, R9, R20, R34 ;  /* 0x0000001409227223 */ /* 0x000fe20000010022 */
[----:B0-----:R-:W-:Y:S01]  /*2e30*/  HFMA2.MMA R20, R26, R16, RZ ;  /* 0x000000101a147235 */ /* 0x001fe200000000ff */
[----:B------:R-:W-:Y:S02]  /*2e40*/  FADD.FTZ R25, R25, R24 ;  /* 0x0000001819197221 */ /* 0x000fe40000010000 */
[----:B------:R-:W-:Y:S02]  /*2e50*/  FADD.FTZ R22, R22, R67 ;  /* 0x0000004316167221 */ /* 0x000fe40000010000 */
[----:B------:R-:W-:Y:S01]  /*2e60*/  FFMA.FTZ R56, R12, R25, R56 ;  /* 0x000000190c387223 */ /* 0x000fe20000010038 */
[----:B------:R-:W-:Y:S01]  /*2e70*/  HFMA2.MMA R20, R52, R17, R20 ;  /* 0x0000001134147235 */ /* 0x000fe20000000014 */
[----:B------:R-:W-:Y:S01]  /*2e80*/  FFMA.FTZ R46, R14, R21, R46 ;  /* 0x000000150e2e7223 */ /* 0x000fe2000001002e */
[----:B------:R-:W-:Y:S01]  /*2e90*/  HFMA2.MMA R25, R48, R16, RZ ;  /* 0x0000001030197235 */ /* 0x000fe200000000ff */
[----:B------:R-:W-:Y:S01]  /*2ea0*/  FFMA.FTZ R57, R13, R22, R57 ;  /* 0x000000160d397223 */ /* 0x000fe20000010039 */
[----:B------:R-:W-:-:S02]  /*2eb0*/  HFMA2 R21, R39, R16, RZ.H0_H0 ;  /* 0x0000001027157231 */ /* 0x000fc400000400ff */
[----:B------:R-:W-:Y:S02]  /*2ec0*/  HFMA2 R22, R27, R16, RZ.H0_H0 ;  /* 0x000000101b167231 */ /* 0x000fe400000400ff */
[-C--:B------:R-:W-:Y:S01]  /*2ed0*/  HFMA2 R16, R51, R17.reuse, R21 ;  /* 0x0000001133107231 */ /* 0x080fe20000000015 */
[----:B------:R-:W-:Y:S01]  /*2ee0*/  HFMA2.MMA R24, R50, R17, R25 ;  /* 0x0000001132187235 */ /* 0x000fe20000000019 */
[----:B------:R-:W-:Y:S01]  /*2ef0*/  HFMA2 R66, R49, R17, R22 ;  /* 0x0000001131427231 */ /* 0x000fe20000000016 */
[-C--:B------:R-:W-:Y:S02]  /*2f00*/  HFMA2.MMA R17, R58, R18.reuse, R20 ;  /* 0x000000123a117235 */ /* 0x080fe40000000014 */
[----:B------:R-:W0:Y:S01]  /*2f10*/  LDS.128 R20, [UR4+0x320] ;  /* 0x00032004ff147984 */ /* 0x000e220008000c00 */
[----:B------:R-:W-:-:S05]  /*2f20*/  HFMA2.MMA R25, R55, R18, R16 ;  /* 0x0000001237197235 */ /* 0x000fca0000000010 */
[----:B------:R-:W-:Y:S02]  /*2f30*/  HFMA2 R16, R54, R18, R24 ;  /* 0x0000001236107231 */ /* 0x000fe40000000018 */
[----:B------:R-:W-:Y:S01]  /*2f40*/  HFMA2 R17, R64, R19, R17 ;  /* 0x0000001340117231 */ /* 0x000fe20000000011 */
[----:B------:R-:W-:-:S03]  /*2f50*/  HFMA2.MMA R18, R53, R18, R66 ;  /* 0x0000001235127235 */ /* 0x000fc60000000042 */
[----:B------:R-:W-:Y:S01]  /*2f60*/  HFMA2.MMA R16, R60, R19, R16 ;  /* 0x000000133c107235 */ /* 0x000fe20000000010 */
[--C-:B------:R-:W-:Y:S02]  /*2f70*/  HADD2.F32 R24, -RZ, R17.reuse.H0_H0 ;  /* 0x20000011ff187230 */ /* 0x100fe40000004100 */
[----:B------:R-:W-:Y:S02]  /*2f80*/  HADD2.F32 R17, -RZ, R17.H1_H1 ;  /* 0x30000011ff117230 */ /* 0x000fe40000004100 */
[----:B------:R-:W-:-:S03]  /*2f90*/  HFMA2 R25, R61, R19, R25 ;  /* 0x000000133d197231 */ /* 0x000fc60000000019 */
[----:B------:R-:W-:Y:S01]  /*2fa0*/  FADD.FTZ R17, R24, R17 ;  /* 0x0000001118117221 */ /* 0x000fe20000010000 */
[-C--:B0-----:R-:W-:Y:S02]  /*2fb0*/  HFMA2.MMA R26, R26, R20.reuse, RZ ;  /* 0x000000141a1a7235 */ /* 0x081fe400000000ff */
[----:B------:R-:W-:-:S04]  /*2fc0*/  HFMA2.MMA R48, R48, R20, RZ ;  /* 0x0000001430307235 */ /* 0x000fc800000000ff */
[-C--:B------:R-:W-:Y:S01]  /*2fd0*/  HFMA2.MMA R26, R52, R21.reuse, R26 ;  /* 0x00000015341a7235 */ /* 0x080fe2000000001a */
[-C--:B------:R-:W-:Y:S02]  /*2fe0*/  HFMA2 R39, R39, R20.reuse, RZ.H0_H0 ;  /* 0x0000001427277231 */ /* 0x080fe400000400ff */
[----:B------:R-:W-:Y:S01]  /*2ff0*/  HFMA2 R20, R27, R20, RZ.H0_H0 ;  /* 0x000000141b147231 */ /* 0x000fe200000400ff */
[----:B------:R-:W-:Y:S02]  /*3000*/  HFMA2.MMA R27, R50, R21, R48 ;  /* 0x00000015321b7235 */ /* 0x000fe40000000030 */
[----:B------:R-:W-:Y:S01]  /*3010*/  HFMA2.MMA R26, R58, R22, R26 ;  /* 0x000000163a1a7235 */ /* 0x000fe2000000001a */
[----:B------:R-:W-:-:S03]  /*3020*/  HFMA2 R39, R51, R21, R39 ;  /* 0x0000001533277231 */ /* 0x000fc60000000027 */
[----:B------:R-:W-:Y:S02]  /*3030*/  HFMA2.MMA R27, R54, R22, R27 ;  /* 0x00000016361b7235 */ /* 0x000fe4000000001b */
[-C--:B------:R-:W-:Y:S01]  /*3040*/  HFMA2.MMA R26, R64, R23.reuse, R26 ;  /* 0x00000017401a7235 */ /* 0x080fe2000000001a */
[----:B------:R-:W-:Y:S01]  /*3050*/  HFMA2 R19, R59, R19, R18 ;  /* 0x000000133b137231 */ /* 0x000fe20000000012 */
[----:B------:R-:W-:Y:S01]  /*3060*/  FFMA.FTZ R40, R14, R17, R40 ;  /* 0x000000110e287223 */ /* 0x000fe20000010028 */
[--C-:B------:R-:W-:Y:S02]  /*3070*/  HADD2.F32 R18, -RZ, R16.reuse.H0_H0 ;  /* 0x20000010ff127230 */ /* 0x100fe40000004100 */
[----:B------:R-:W-:Y:S01]  /*3080*/  HADD2.F32 R17, -RZ, R16.H1_H1 ;  /* 0x30000010ff117230 */ /* 0x000fe20000004100 */
[----:B------:R-:W-:Y:S01]  /*3090*/  HFMA2.MMA R27, R60, R23, R27 ;  /* 0x000000173c1b7235 */ /* 0x000fe2000000001b */
[----:B------:R-:W-:Y:S02]  /*30a0*/  HFMA2 R39, R55, R22, R39 ;  /* 0x0000001637277231 */ /* 0x000fe40000000027 */
[----:B------:R-:W-:Y:S01]  /*30b0*/  HFMA2 R20, R49, R21, R20 ;  /* 0x0000001531147231 */ /* 0x000fe20000000014 */
[----:B------:R-:W-:Y:S01]  /*30c0*/  FADD.FTZ R18, R18, R17 ;  /* 0x0000001112127221 */ /* 0x000fe20000010000 */
[----:B------:R-:W-:-:S02]  /*30d0*/  HADD2.F32 R16, -RZ, R19.H0_H0 ;  /* 0x20000013ff107230 */ /* 0x000fc40000004100 */
[----:B------:R-:W-:Y:S02]  /*30e0*/  HADD2.F32 R19, -RZ, R19.H1_H1 ;  /* 0x30000013ff137230 */ /* 0x000fe40000004100 */
[-C--:B------:R-:W-:Y:S02]  /*30f0*/  HFMA2 R39, R61, R23.reuse, R39 ;  /* 0x000000173d277231 */ /* 0x080fe40000000027 */
[----:B------:R-:W-:Y:S02]  /*3100*/  HADD2.F32 R17, -RZ, R26.H0_H0 ;  /* 0x2000001aff117230 */ /* 0x000fe40000004100 */
[----:B------:R-:W-:Y:S02]  /*3110*/  HFMA2 R20, R53, R22, R20 ;  /* 0x0000001635147231 */ /* 0x000fe40000000014 */
[----:B------:R-:W-:Y:S01]  /*3120*/  HADD2.F32 R26, -RZ, R26.H1_H1 ;  /* 0x3000001aff1a7230 */ /* 0x000fe20000004100 */
[----:B------:R-:W-:Y:S01]  /*3130*/  FFMA.FTZ R41, R13, R18, R41 ;  /* 0x000000120d297223 */ /* 0x000fe20000010029 */
[----:B------:R-:W-:Y:S01]  /*3140*/  HFMA2 R23, R59, R23, R20 ;  /* 0x000000173b177231 */ /* 0x000fe20000000014 */
[----:B------:R-:W-:Y:S01]  /*3150*/  FADD.FTZ R16, R16, R19 ;  /* 0x0000001310107221 */ /* 0x000fe20000010000 */
[--C-:B------:R-:W-:Y:S01]  /*3160*/  HADD2.F32 R18, -RZ, R39.reuse.H0_H0 ;  /* 0x20000027ff127230 */ /* 0x100fe20000004100 */
[----:B------:R-:W-:Y:S01]  /*3170*/  FADD.FTZ R17, R17, R26 ;  /* 0x0000001a11117221 */ /* 0x000fe20000010000 */
[----:B------:R-:W-:-:S02]  /*3180*/  HADD2.F32 R39, -RZ, R39.H1_H1 ;  /* 0x30000027ff277230 */ /* 0x000fc40000004100 */
[--C-:B------:R-:W-:Y:S02]  /*3190*/  HADD2.F32 R19, -RZ, R27.reuse.H0_H0 ;  /* 0x2000001bff137230 */ /* 0x100fe40000004100 */
[----:B------:R-:W-:Y:S01]  /*31a0*/  HADD2.F32 R20, -RZ, R27.H1_H1 ;  /* 0x3000001bff147230 */ /* 0x000fe20000004100 */
[----:B------:R-:W-:Y:S02]  /*31b0*/  FFMA.FTZ R61, R9, R16, R35 ;  /* 0x00000010093d7223 */ /* 0x000fe40000010023 */
[----:B------:R-:W-:Y:S02]  /*31c0*/  FADD.FTZ R39, R18, R39 ;  /* 0x0000002712277221 */ /* 0x000fe40000010000 */
[----:B------:R-:W-:Y:S02]  /*31d0*/  FADD.FTZ R20, R19, R20 ;  /* 0x0000001413147221 */ /* 0x000fe40000010000 */
[----:B------:R-:W-:Y:S02]  /*31e0*/  FFMA.FTZ R65, R14, R17, R65 ;  /* 0x000000110e417223 */ /* 0x000fe40000010041 */
[----:B------:R-:W0:Y:S01]  /*31f0*/  LDS.128 R16, [UR4+0x30] ;  /* 0x00003004ff107984 */ /* 0x000e220008000c00 */
[----:B------:R-:W-:-:S02]  /*3200*/  HADD2.F32 R21, -RZ, R23.H0_H0 ;  /* 0x20000017ff157230 */ /* 0x000fc40000004100 */
[----:B------:R-:W-:Y:S01]  /*3210*/  HADD2.F32 R22, -RZ, R23.H1_H1 ;  /* 0x30000017ff167230 */ /* 0x000fe20000004100 */
[----:B------:R-:W-:Y:S01]  /*3220*/  FFMA.FTZ R55, R13, R20, R37 ;  /* 0x000000140d377223 */ /* 0x000fe20000010025 */
[----:B---3--:R-:W-:-:S03]  /*3230*/  LOP3.LUT R20, R28, 0xf000f, RZ, 0xc0, !PT ;  /* 0x000f000f1c147812 */ /* 0x008fc600078ec0ff */
[----:B------:R-:W-:Y:S01]  /*3240*/  FADD.FTZ R22, R21, R22 ;  /* 0x0000001615167221 */ /* 0x000fe20000010000 */
[C---:B------:R-:W-:Y:S02]  /*3250*/  LOP3.LUT R37, R31.reuse, 0xf000f, RZ, 0xc0, !PT ;  /* 0x000f000f1f257812 */ /* 0x040fe400078ec0ff */
[----:B------:R-:W-:Y:S01]  /*3260*/  LOP3.LUT R49, R31, 0xf000f0, RZ, 0xc0, !PT ;  /* 0x00f000f01f317812 */ /* 0x000fe200078ec0ff */
[----:B------:R-:W-:Y:S01]  /*3270*/  FFMA.FTZ R59, R9, R22, R47 ;  /* 0x00000016093b7223 */ /* 0x000fe2000001002f */
[----:B------:R-:W-:Y:S02]  /*3280*/  SHF.R.U32.HI R48, RZ, 0x8, R31 ;  /* 0x00000008ff307819 */ /* 0x000fe4000001161f */
[----:B------:R-:W-:Y:S02]  /*3290*/  LOP3.LUT R21, R28, 0xf000f0, RZ, 0xc0, !PT ;  /* 0x00f000f01c157812 */ /* 0x000fe400078ec0ff */
[----:B------:R-:W-:Y:S02]  /*32a0*/  SHF.R.U32.HI R47, RZ, 0x8, R28 ;  /* 0x00000008ff2f7819 */ /* 0x000fe4000001161c */
[----:B------:R-:W-:-:S02]  /*32b0*/  LOP3.LUT R26, R30, 0xf000f, RZ, 0xc0, !PT ;  /* 0x000f000f1e1a7812 */ /* 0x000fc400078ec0ff */
[----:B------:R-:W-:Y:S02]  /*32c0*/  LOP3.LUT R31, R20, 0x64006400, RZ, 0xfc, !PT ;  /* 0x64006400141f7812 */ /* 0x000fe400078efcff */
[----:B------:R-:W-:Y:S02]  /*32d0*/  LOP3.LUT R28, R30, 0xf000f0, RZ, 0xc0, !PT ;  /* 0x00f000f01e1c7812 */ /* 0x000fe400078ec0ff */
[C---:B------:R-:W-:Y:S02]  /*32e0*/  LOP3.LUT R23, R29.reuse, 0xf000f0, RZ, 0xc0, !PT ;  /* 0x00f000f01d177812 */ /* 0x040fe400078ec0ff */
[----:B------:R-:W-:Y:S02]  /*32f0*/  LOP3.LUT R22, R29, 0xf000f, RZ, 0xc0, !PT ;  /* 0x000f000f1d167812 */ /* 0x000fe400078ec0ff */
[----:B------:R-:W-:Y:S01]  /*3300*/  LOP3.LUT R35, R26, 0x64006400, RZ, 0xfc, !PT ;  /* 0x640064001a237812 */ /* 0x000fe200078efcff */
[----:B------:R-:W-:Y:S01]  /*3310*/  FFMA.FTZ R58, R12, R39, R38 ;  /* 0x000000270c3a7223 */ /* 0x000fe20000010026 */
[----:B------:R-:W-:Y:S01]  /*3320*/  LOP3.LUT R28, R28, 0x64006400, RZ, 0xfc, !PT ;  /* 0x640064001c1c7812 */ /* 0x000fe200078efcff */
[----:B------:R-:W-:Y:S01]  /*3330*/  HFMA2.MMA R31, R31, 1, 1, R2 ;  /* 0x3c003c001f1f7835 */ /* 0x000fe20000000002 */
[----:B------:R-:W-:-:S02]  /*3340*/  LOP3.LUT R20, R23, 0x64006400, RZ, 0xfc, !PT ;  /* 0x6400640017147812 */ /* 0x000fc400078efcff */
[----:B------:R-:W-:Y:S02]  /*3350*/  SHF.R.U32.HI R29, RZ, 0x8, R29 ;  /* 0x00000008ff1d7819 */ /* 0x000fe4000001161d */
[----:B------:R-:W-:Y:S02]  /*3360*/  LOP3.LUT R27, R22, 0x64006400, RZ, 0xfc, !PT ;  /* 0x64006400161b7812 */ /* 0x000fe400078efcff */
[----:B------:R-:W-:Y:S02]  /*3370*/  LOP3.LUT R39, R37, 0x64006400, RZ, 0xfc, !PT ;  /* 0x6400640025277812 */ /* 0x000fe400078efcff */
[----:B------:R-:W-:Y:S01]  /*3380*/  SHF.R.U32.HI R30, RZ, 0x8, R30 ;  /* 0x00000008ff1e7819 */ /* 0x000fe2000001161e */
[----:B------:R-:W-:Y:S01]  /*3390*/  HFMA2.MMA R26, R35, 1, 1, R6 ;  /* 0x3c003c00231a7835 */ /* 0x000fe20000000006 */
[----:B------:R-:W-:Y:S01]  /*33a0*/  LOP3.LUT R38, R21, 0x64006400, RZ, 0xfc, !PT ;  /* 0x6400640015267812 */ /* 0x000fe200078efcff */
[----:B------:R-:W-:Y:S01]  /*33b0*/  HFMA2 R37, R20, 0.0625, 0.0625, R5 ;  /* 0x2c002c0014257831 */ /* 0x000fe20000000005 */
[----:B------:R-:W-:Y:S01]  /*33c0*/  LOP3.LUT R49, R49, 0x64006400, RZ, 0xfc, !PT ;  /* 0x6400640031317812 */ /* 0x000fe200078efcff */
[----:B------:R-:W-:Y:S01]  /*33d0*/  HFMA2.MMA R35, R28, 0.0625, 0.0625, R7 ;  /* 0x2c002c001c237835 */ /* 0x000fe20000000007 */
[----:B------:R-:W-:Y:S01]  /*33e0*/  LOP3.LUT R51, R29, 0xf000f, RZ, 0xc0, !PT ;  /* 0x000f000f1d337812 */ /* 0x000fe200078ec0ff */
[----:B------:R-:W-:Y:S01]  /*33f0*/  HADD2 R27, R27, R4 ;  /* 0x000000041b1b7230 */ /* 0x000fe20000000000 */
[----:B------:R-:W-:Y:S01]  /*3400*/  LOP3.LUT R21, R47, 0xf000f, RZ, 0xc0, !PT ;  /* 0x000f000f2f157812 */ /* 0x000fe200078ec0ff */
[----:B------:R-:W-:Y:S01]  /*3410*/  HADD2 R28, R39, R8 ;  /* 0x00000008271c7230 */ /* 0x000fe20000000000 */
[----:B------:R-:W-:Y:S01]  /*3420*/  LOP3.LUT R23, R30, 0xf000f, RZ, 0xc0, !PT ;  /* 0x000f000f1e177812 */ /* 0x000fe200078ec0ff */
[-C--:B0-----:R-:W-:Y:S01]  /*3430*/  HFMA2.MMA R20, R31, R16.reuse, RZ ;  /* 0x000000101f147235 */ /* 0x081fe200000000ff */
[----:B------:R-:W-:Y:S01]  /*3440*/  LOP3.LUT R53, R48, 0xf000f, RZ, 0xc0, !PT ;  /* 0x000f000f30357812 */ /* 0x000fe200078ec0ff */
[----:B------:R-:W-:Y:S01]  /*3450*/  HFMA2.MMA R38, R38, 0.0625, 0.0625, R3 ;  /* 0x2c002c0026267835 */ /* 0x000fe20000000003 */
[----:B------:R-:W-:Y:S01]  /*3460*/  LOP3.LUT R51, R51, 0x64006400, RZ, 0xfc, !PT ;  /* 0x6400640033337812 */ /* 0x000fe200078efcff */
[----:B------:R-:W-:Y:S01]  /*3470*/  HFMA2 R39, R49, 0.0625, 0.0625, R10 ;  /* 0x2c002c0031277831 */ /* 0x000fe2000000000a */
[----:B------:R-:W-:Y:S01]  /*3480*/  LOP3.LUT R21, R21, 0x64006400, RZ, 0xfc, !PT ;  /* 0x6400640015157812 */ /* 0x000fe200078efcff */
[-C--:B------:R-:W-:Y:S01]  /*3490*/  HFMA2 R22, R27, R16.reuse, RZ.H0_H0 ;  /* 0x000000101b167231 */ /* 0x080fe200000400ff */
[----:B------:R-:W-:Y:S01]  /*34a0*/  LOP3.LUT R23, R23, 0x64006400, RZ, 0xfc, !PT ;  /* 0x6400640017177812 */ /* 0x000fe200078efcff */
[----:B------:R-:W-:Y:S01]  /*34b0*/  HFMA2.MMA R49, R26, R16, RZ ;  /* 0x000000101a317235 */ /* 0x000fe200000000ff */
[----:B------:R-:W-:Y:S01]  /*34c0*/  LOP3.LUT R53, R53, 0x64006400, RZ, 0xfc, !PT ;  /* 0x6400640035357812 */ /* 0x000fe200078efcff */
[----:B------:R-:W-:Y:S01]  /*34d0*/  HFMA2 R50, R28, R16, RZ.H0_H0 ;  /* 0x000000101c327231 */ /* 0x000fe200000400ff */
[-C--:B------:R-:W-:Y:S01]  /*34e0*/  HFMA2.MMA R16, R38, R17.reuse, R20 ;  /* 0x0000001126107235 */ /* 0x080fe20000000014 */
[-C--:B------:R-:W-:Y:S01]  /*34f0*/  HFMA2 R60, R37, R17.reuse, R22 ;  /* 0x00000011253c7231 */ /* 0x080fe20000000016 */
[----:B------:R-:W-:Y:S01]  /*3500*/  HFMA2.MMA R51, R51, 1, 1, R4 ;  /* 0x3c003c0033337835 */ /* 0x000fe20000000004 */
[----:B------:R-:W-:Y:S01]  /*3510*/  HFMA2 R54, R39, R17, R50 ;  /* 0x0000001127367231 */ /* 0x000fe20000000032 */
[----:B------:R-:W-:Y:S01]  /*3520*/  HFMA2.MMA R49, R35, R17, R49 ;  /* 0x0000001123317235 */ /* 0x000fe20000000031 */
[----:B------:R-:W-:Y:S01]  /*3530*/  HADD2 R52, R21, R2 ;  /* 0x0000000215347230 */ /* 0x000fe20000000000 */
[----:B------:R-:W-:Y:S01]  /*3540*/  HFMA2.MMA R53, R53, 1, 1, R8 ;  /* 0x3c003c0035357835 */ /* 0x000fe20000000008 */
[----:B------:R-:W-:-:S02]  /*3550*/  HADD2 R50, R23, R6 ;  /* 0x0000000617327230 */ /* 0x000fc40000000000 */
[----:B------:R-:W0:Y:S01]  /*3560*/  LDS.128 R20, [UR4+0x130] ;  /* 0x00013004ff147984 */ /* 0x000e220008000c00 */
[--C-:B------:R-:W-:Y:S02]  /*3570*/  HADD2.F32 R24, -RZ, R25.reuse.H0_H0 ;  /* 0x20000019ff187230 */ /* 0x100fe40000004100 */
[----:B------:R-:W-:Y:S01]  /*3580*/  HADD2.F32 R25, -RZ, R25.H1_H1 ;  /* 0x30000019ff197230 */ /* 0x000fe20000004100 */
[-C--:B------:R-:W-:Y:S01]  /*3590*/  HFMA2.MMA R17, R50, R18.reuse, R49 ;  /* 0x0000001232117235 */ /* 0x080fe20000000031 */
[----:B------:R-:W-:Y:S01]  /*35a0*/  LOP3.LUT R49, R30, 0xf000f0, RZ, 0xc0, !PT ;  /* 0x00f000f01e317812 */ /* 0x000fe200078ec0ff */
[----:B------:R-:W-:Y:S01]  /*35b0*/  HFMA2.MMA R16, R52, R18, R16 ;  /* 0x0000001234107235 */ /* 0x000fe20000000010 */
[-C--:B------:R-:W-:Y:S01]  /*35c0*/  HFMA2 R60, R51, R18.reuse, R60 ;  /* 0x00000012333c7231 */ /* 0x080fe2000000003c */
[----:B------:R-:W-:Y:S01]  /*35d0*/  FADD.FTZ R67, R24, R25 ;  /* 0x0000001918437221 */ /* 0x000fe20000010000 */
[----:B------:R-:W-:Y:S01]  /*35e0*/  HFMA2 R18, R53, R18, R54 ;  /* 0x0000001235127231 */ /* 0x000fe20000000036 */
[----:B------:R-:W-:Y:S01]  /*35f0*/  LOP3.LUT R54, R49, 0x64006400, RZ, 0xfc, !PT ;  /* 0x6400640031367812 */ /* 0x000fe200078efcff */
[----:B------:R-:W-:Y:S01]  /*3600*/  IMAD.MOV.U32 R24, RZ, RZ, R62 ;  /* 0x000000ffff187224 */ /* 0x000fe200078e003e */
[----:B------:R-:W-:-:S02]  /*3610*/  LOP3.LUT R47, R47, 0xf000f0, RZ, 0xc0, !PT ;  /* 0x00f000f02f2f7812 */ /* 0x000fc400078ec0ff */
[----:B------:R-:W-:Y:S02]  /*3620*/  LOP3.LUT R29, R29, 0xf000f0, RZ, 0xc0, !PT ;  /* 0x00f000f01d1d7812 */ /* 0x000fe400078ec0ff */
[----:B------:R-:W-:Y:S02]  /*3630*/  LOP3.LUT R62, R48, 0xf000f0, RZ, 0xc0, !PT ;  /* 0x00f000f0303e7812 */ /* 0x000fe400078ec0ff */
[----:B------:R-:W-:Y:S01]  /*3640*/  LOP3.LUT R30, R47, 0x64006400, RZ, 0xfc, !PT ;  /* 0x640064002f1e7812 */ /* 0x000fe200078efcff */
[----:B------:R-:W-:Y:S01]  /*3650*/  HFMA2.MMA R47, R54, 0.0625, 0.0625, R7 ;  /* 0x2c002c00362f7835 */ /* 0x000fe20000000007 */
[----:B------:R-:W-:Y:S02]  /*3660*/  LOP3.LUT R48, R29, 0x64006400, RZ, 0xfc, !PT ;  /* 0x640064001d307812 */ /* 0x000fe400078efcff */
[----:B------:R-:W-:-:S03]  /*3670*/  LOP3.LUT R29, R62, 0x64006400, RZ, 0xfc, !PT ;  /* 0x640064003e1d7812 */ /* 0x000fc600078efcff */
[----:B------:R-:W-:Y:S01]  /*3680*/  HFMA2 R48, R48, 0.0625, 0.0625, R5 ;  /* 0x2c002c0030307831 */ /* 0x000fe20000000005 */
[----:B------:R-:W-:Y:S01]  /*3690*/  HFMA2.MMA R49, R30, 0.0625, 0.0625, R3 ;  /* 0x2c002c001e317835 */ /* 0x000fe20000000003 */
[----:B------:R-:W-:Y:S01]  /*36a0*/  HFMA2 R54, R29, 0.0625, 0.0625, R10 ;  /* 0x2c002c001d367831 */ /* 0x000fe2000000000a */
[-C--:B------:R-:W-:Y:S01]  /*36b0*/  HFMA2.MMA R29, R47, R19.reuse, R17 ;  /* 0x000000132f1d7235 */ /* 0x080fe20000000011 */
[-C--:B------:R-:W-:Y:S02]  /*36c0*/  HFMA2 R60, R48, R19.reuse, R60 ;  /* 0x00000013303c7231 */ /* 0x080fe4000000003c */
[----:B------:R-:W-:Y:S01]  /*36d0*/  HFMA2 R62, R54, R19, R18 ;  /* 0x00000013363e7231 */ /* 0x000fe20000000012 */
[----:B------:R-:W-:Y:S01]  /*36e0*/  HFMA2.MMA R16, R49, R19, R16 ;  /* 0x0000001331107235 */ /* 0x000fe20000000010 */
[----:B------:R-:W-:Y:S01]  /*36f0*/  IMAD.MOV.U32 R25, RZ, RZ, R63 ;  /* 0x000000ffff197224 */ /* 0x000fe200078e003f */
[--C-:B------:R-:W-:Y:S02]  /*3700*/  HADD2.F32 R18, -RZ, R60.reuse.H0_H0 ;  /* 0x2000003cff127230 */ /* 0x100fe40000004100 */
[----:B------:R-:W-:-:S02]  /*3710*/  HADD2.F32 R19, -RZ, R60.H1_H1 ;  /* 0x3000003cff137230 */ /* 0x000fc40000004100 */
        /* <DEDUP_REMOVED lines=8> */
[-C--:B0-----:R-:W-:Y:S01]  /*37a0*/  HFMA2.MMA R29, R31, R20.reuse, RZ ;  /* 0x000000141f1d7235 */ /* 0x081fe200000000ff */
[----:B------:R-:W-:Y:S01]  /*37b0*/  FFMA.FTZ R42, R9, R60, R42 ;  /* 0x0000003c092a7223 */ /* 0x000fe2000001002a */
[----:B------:R-:W-:Y:S01]  /*37c0*/  HFMA2.MMA R60, R26, R20, RZ ;  /* 0x000000141a3c7235 */ /* 0x000fe200000000ff */
[----:B------:R-:W-:-:S02]  /*37d0*/  FADD.FTZ R16, R17, R16 ;  /* 0x0000001011107221 */ /* 0x000fc40000010000 */
[----:B------:R-:W-:Y:S01]  /*37e0*/  FADD.FTZ R19, R18, R19 ;  /* 0x0000001312137221 */ /* 0x000fe20000010000 */
[-C--:B------:R-:W-:Y:S02]  /*37f0*/  HFMA2.MMA R29, R38, R21.reuse, R29 ;  /* 0x00000015261d7235 */ /* 0x080fe4000000001d */
[----:B------:R-:W-:Y:S01]  /*3800*/  HFMA2.MMA R60, R35, R21, R60 ;  /* 0x00000015233c7235 */ /* 0x000fe2000000003c */
[----:B------:R-:W-:Y:S01]  /*3810*/  FFMA.FTZ R45, R13, R30, R45 ;  /* 0x0000001e0d2d7223 */ /* 0x000fe2000001002d */
[----:B------:R-:W-:Y:S01]  /*3820*/  HFMA2 R30, R27, R20, RZ.H0_H0 ;  /* 0x000000141b1e7231 */ /* 0x000fe200000400ff */
[----:B------:R-:W-:Y:S02]  /*3830*/  FFMA.FTZ R43, R14, R16, R43 ;  /* 0x000000100e2b7223 */ /* 0x000fe4000001002b */
[----:B------:R-:W-:Y:S01]  /*3840*/  FFMA.FTZ R44, R12, R19, R44 ;  /* 0x000000130c2c7223 */ /* 0x000fe2000001002c */
[-C--:B------:R-:W-:Y:S01]  /*3850*/  HFMA2.MMA R29, R52, R22.reuse, R29 ;  /* 0x00000016341d7235 */ /* 0x080fe2000000001d */
[----:B------:R-:W0:Y:S01]  /*3860*/  LDS.128 R16, [UR4+0x230] ;  /* 0x00023004ff107984 */ /* 0x000e220008000c00 */
[----:B------:R-:W-:Y:S01]  /*3870*/  HFMA2.MMA R60, R50, R22, R60 ;  /* 0x00000016323c7235 */ /* 0x000fe2000000003c */
[----:B------:R-:W-:-:S02]  /*3880*/  HFMA2 R30, R37, R21, R30 ;  /* 0x00000015251e7231 */ /* 0x000fc4000000001e */
[----:B------:R-:W-:Y:S01]  /*3890*/  HFMA2 R20, R28, R20, RZ.H0_H0 ;  /* 0x000000141c147231 */ /* 0x000fe200000400ff */
[-C--:B------:R-:W-:Y:S01]  /*38a0*/  HFMA2.MMA R29, R49, R23.reuse, R29 ;  /* 0x00000017311d7235 */ /* 0x080fe2000000001d */
[-C--:B------:R-:W-:Y:S01]  /*38b0*/  HFMA2 R30, R51, R22.reuse, R30 ;  /* 0x00000016331e7231 */ /* 0x080fe2000000001e */
[----:B------:R-:W-:Y:S01]  /*38c0*/  HFMA2.MMA R60, R47, R23, R60 ;  /* 0x000000172f3c7235 */ /* 0x000fe2000000003c */
[----:B------:R-:W-:Y:S02]  /*38d0*/  HFMA2 R20, R39, R21, R20 ;  /* 0x0000001527147231 */ /* 0x000fe40000000014 */
[----:B------:R-:W-:Y:S02]  /*38e0*/  HFMA2 R30, R48, R23, R30 ;  /* 0x00000017301e7231 */ /* 0x000fe4000000001e */
[----:B------:R-:W-:-:S03]  /*38f0*/  HFMA2 R20, R53, R22, R20 ;  /* 0x0000001635147231 */ /* 0x000fc60000000014 */
[----:B------:R-:W-:Y:S02]  /*3900*/  HADD2.F32 R21, -RZ, R30.H0_H0 ;  /* 0x2000001eff157230 */ /* 0x000fe40000004100 */
[----:B------:R-:W-:Y:S02]  /*3910*/  HFMA2 R62, R54, R23, R20 ;  /* 0x00000017363e7231 */ /* 0x000fe40000000014 */
[--C-:B------:R-:W-:Y:S02]  /*3920*/  HADD2.F32 R20, -RZ, R29.reuse.H0_H0 ;  /* 0x2000001dff147230 */ /* 0x100fe40000004100 */
[----:B------:R-:W-:Y:S02]  /*3930*/  HADD2.F32 R30, -RZ, R30.H1_H1 ;  /* 0x3000001eff1e7230 */ /* 0x000fe40000004100 */
[----:B------:R-:W-:Y:S02]  /*3940*/  HADD2.F32 R29, -RZ, R29.H1_H1 ;  /* 0x3000001dff1d7230 */ /* 0x000fe40000004100 */
[----:B------:R-:W-:-:S02]  /*3950*/  HADD2.F32 R22, -RZ, R60.H0_H0 ;  /* 0x2000003cff167230 */ /* 0x000fc40000004100 */
[----:B------:R-:W-:Y:S01]  /*3960*/  HADD2.F32 R23, -RZ, R60.H1_H1 ;  /* 0x3000003cff177230 */ /* 0x000fe20000004100 */
[----:B------:R-:W-:Y:S02]  /*3970*/  FADD.FTZ R63, R21, R30 ;  /* 0x0000001e153f7221 */ /* 0x000fe40000010000 */
[----:B------:R-:W-:Y:S02]  /*3980*/  FADD.FTZ R29, R20, R29 ;  /* 0x0000001d141d7221 */ /* 0x000fe40000010000 */
[----:B------:R-:W-:Y:S02]  /*3990*/  FADD.FTZ R30, R22, R23 ;  /* 0x00000017161e7221 */ /* 0x000fe40000010000 */
[----:B------:R-:W1:Y:S01]  /*39a0*/  LDS.128 R20, [UR4+0x330] ;  /* 0x00033004ff147984 */ /* 0x000e620008000c00 */
[----:B------:R-:W-:Y:S01]  /*39b0*/  FFMA.FTZ R36, R12, R67, R36 ;  /* 0x000000430c247223 */ /* 0x000fe20000010024 */
[--C-:B------:R-:W-:Y:S02]  /*39c0*/  HADD2.F32 R60, -RZ, R62.reuse.H0_H0 ;  /* 0x2000003eff3c7230 */ /* 0x100fe40000004100 */
[----:B------:R-:W-:-:S05]  /*39d0*/  HADD2.F32 R67, -RZ, R62.H1_H1 ;  /* 0x3000003eff437230 */ /* 0x000fca0000004100 */
[----:B------:R-:W-:-:S04]  /*39e0*/  FADD.FTZ R60, R60, R67 ;  /* 0x000000433c3c7221 */ /* 0x000fc80000010000 */
[----:B------:R-:W-:Y:S01]  /*39f0*/  FFMA.FTZ R34, R9, R60, R34 ;  /* 0x0000003c09227223 */ /* 0x000fe20000010022 */
[----:B0-----:R-:W-:Y:S01]  /*3a00*/  HFMA2.MMA R60, R26, R16, RZ ;  /* 0x000000101a3c7235 */ /* 0x001fe200000000ff */
[----:B------:R-:W-:Y:S02]  /*3a10*/  FFMA.FTZ R46, R14, R29, R46 ;  /* 0x0000001d0e2e7223 */ /* 0x000fe4000001002e */
[----:B------:R-:W-:-:S03]  /*3a20*/  FFMA.FTZ R29, R12, R63, R56 ;  /* 0x0000003f0c1d7223 */ /* 0x000fc60000010038 */
[----:B------:R-:W-:Y:S02]  /*3a30*/  HFMA2.MMA R60, R35, R17, R60 ;  /* 0x00000011233c7235 */ /* 0x000fe4000000003c */
[----:B------:R-:W-:Y:S01]  /*3a40*/  HFMA2.MMA R56, R31, R16, RZ ;  /* 0x000000101f387235 */ /* 0x000fe200000000ff */
[----:B------:R-:W-:Y:S01]  /*3a50*/  FFMA.FTZ R30, R13, R30, R57 ;  /* 0x0000001e0d1e7223 */ /* 0x000fe20000010039 */
[-C--:B------:R-:W-:Y:S02]  /*3a60*/  HFMA2 R57, R27, R16.reuse, RZ.H0_H0 ;  /* 0x000000101b397231 */ /* 0x080fe400000400ff */
[----:B------:R-:W-:Y:S01]  /*3a70*/  HFMA2.MMA R60, R50, R18, R60 ;  /* 0x00000012323c7235 */ /* 0x000fe2000000003c */
[----:B------:R-:W-:Y:S01]  /*3a80*/  HFMA2 R16, R28, R16, RZ.H0_H0 ;  /* 0x000000101c107231 */ /* 0x000fe200000400ff */
[----:B------:R-:W-:Y:S01]  /*3a90*/  HFMA2.MMA R56, R38, R17, R56 ;  /* 0x0000001126387235 */ /* 0x000fe20000000038 */
[-C--:B------:R-:W-:Y:S02]  /*3aa0*/  HFMA2 R57, R37, R17.reuse, R57 ;  /* 0x0000001125397231 */ /* 0x080fe40000000039 */
[----:B------:R-:W-:Y:S01]  /*3ab0*/  HFMA2 R16, R39, R17, R16 ;  /* 0x0000001127107231 */ /* 0x000fe20000000010 */
[----:B------:R-:W-:-:S02]  /*3ac0*/  HFMA2.MMA R60, R47, R19, R60 ;  /* 0x000000132f3c7235 */ /* 0x000fc4000000003c */
[----:B------:R-:W-:Y:S01]  /*3ad0*/  HFMA2.MMA R56, R52, R18, R56 ;  /* 0x0000001234387235 */ /* 0x000fe20000000038 */
[-C--:B------:R-:W-:Y:S02]  /*3ae0*/  HFMA2 R57, R51, R18.reuse, R57 ;  /* 0x0000001233397231 */ /* 0x080fe40000000039 */
[----:B------:R-:W-:Y:S01]  /*3af0*/  HFMA2 R16, R53, R18, R16 ;  /* 0x0000001235107231 */ /* 0x000fe20000000010 */
[-C--:B-1----:R-:W-:Y:S02]  /*3b00*/  HFMA2.MMA R28, R28, R20.reuse, RZ ;  /* 0x000000141c1c7235 */ /* 0x082fe400000000ff */
[----:B------:R-:W-:Y:S01]  /*3b10*/  HFMA2.MMA R27, R27, R20, RZ ;  /* 0x000000141b1b7235 */ /* 0x000fe200000000ff */
[-C--:B------:R-:W-:Y:S01]  /*3b20*/  HFMA2 R57, R48, R19.reuse, R57 ;  /* 0x0000001330397231 */ /* 0x080fe20000000039 */
[----:B------:R-:W-:Y:S01]  /*3b30*/  HFMA2.MMA R56, R49, R19, R56 ;  /* 0x0000001331387235 */ /* 0x000fe20000000038 */
[----:B------:R-:W-:Y:S02]  /*3b40*/  HFMA2 R63, R54, R19, R16 ;  /* 0x00000013363f7231 */ /* 0x000fe40000000010 */
[----:B------:R-:W-:-:S02]  /*3b50*/  HADD2.F32 R62, -RZ, R60.H0_H0 ;  /* 0x2000003cff3e7230 */ /* 0x000fc40000004100 */
[----:B------:R-:W-:Y:S01]  /*3b60*/  HADD2.F32 R19, -RZ, R60.H1_H1 ;  /* 0x3000003cff137230 */ /* 0x000fe20000004100 */
[-C--:B------:R-:W-:Y:S02]  /*3b70*/  HFMA2.MMA R28, R39, R21.reuse, R28 ;  /* 0x00000015271c7235 */ /* 0x080fe4000000001c */
[----:B------:R-:W-:Y:S02]  /*3b80*/  HFMA2.MMA R27, R37, R21, R27 ;  /* 0x00000015251b7235 */ /* 0x000fe4000000001b */
[----:B------:R-:W-:Y:S01]  /*3b90*/  FADD.FTZ R62, R62, R19 ;  /* 0x000000133e3e7221 */ /* 0x000fe20000010000 */
[-C--:B------:R-:W-:Y:S01]  /*3ba0*/  HFMA2 R19, R31, R20.reuse, RZ.H0_H0 ;  /* 0x000000141f137231 */ /* 0x080fe200000400ff */
[-C--:B------:R-:W-:Y:S01]  /*3bb0*/  HFMA2.MMA R28, R53, R22.reuse, R28 ;  /* 0x00000016351c7235 */ /* 0x080fe2000000001c */
[----:B------:R-:W-:Y:S01]  /*3bc0*/  HFMA2 R20, R26, R20, RZ.H0_H0 ;  /* 0x000000141a147231 */ /* 0x000fe200000400ff */
[----:B------:R-:W-:Y:S01]  /*3bd0*/  HFMA2.MMA R27, R51, R22, R27 ;  /* 0x00000016331b7235 */ /* 0x000fe2000000001b */
[----:B------:R-:W-:Y:S01]  /*3be0*/  UIADD3 UR5, UR5, 0x20, URZ ;  /* 0x0000002005057890 */ /* 0x000fe2000fffe03f */
[----:B------:R-:W-:-:S02]  /*3bf0*/  HFMA2 R26, R38, R21, R19 ;  /* 0x00000015261a7231 */ /* 0x000fc40000000013 */
[----:B------:R-:W-:Y:S01]  /*3c00*/  HFMA2 R20, R35, R21, R20 ;  /* 0x0000001523147231 */ /* 0x000fe20000000014 */
[----:B------:R-:W-:Y:S01]  /*3c10*/  UISETP.GE.AND UP0, UPT, UR5, UR6, UPT ;  /* 0x000000060500728c */ /* 0x000fe2000bf06270 */
[--C-:B------:R-:W-:Y:S01]  /*3c20*/  HADD2.F32 R16, -RZ, R56.reuse.H0_H0 ;  /* 0x20000038ff107230 */ /* 0x100fe20000004100 */
[-C--:B------:R-:W-:Y:S01]  /*3c30*/  HFMA2.MMA R28, R54, R23.reuse, R28 ;  /* 0x00000017361c7235 */ /* 0x080fe2000000001c */
[----:B------:R-:W-:Y:S01]  /*3c40*/  HADD2.F32 R17, -RZ, R56.H1_H1 ;  /* 0x30000038ff117230 */ /* 0x000fe20000004100 */
[----:B------:R-:W-:Y:S01]  /*3c50*/  HFMA2.MMA R27, R48, R23, R27 ;  /* 0x00000017301b7235 */ /* 0x000fe2000000001b */
[-C--:B------:R-:W-:Y:S02]  /*3c60*/  HFMA2 R26, R52, R22.reuse, R26 ;  /* 0x00000016341a7231 */ /* 0x080fe4000000001a */
[----:B------:R-:W-:Y:S02]  /*3c70*/  HFMA2 R20, R50, R22, R20 ;  /* 0x0000001632147231 */ /* 0x000fe40000000014 */
[--C-:B------:R-:W-:Y:S01]  /*3c80*/  HADD2.F32 R18, -RZ, R57.reuse.H0_H0 ;  /* 0x20000039ff127230 */ /* 0x100fe20000004100 */
[----:B------:R-:W-:Y:S01]  /*3c90*/  FADD.FTZ R17, R16, R17 ;  /* 0x0000001110117221 */ /* 0x000fe20000010000 */
[----:B------:R-:W-:Y:S01]  /*3ca0*/  HADD2.F32 R57, -RZ, R57.H1_H1 ;  /* 0x30000039ff397230 */ /* 0x000fe20000004100 */
[----:B------:R-:W-:Y:S01]  /*3cb0*/  PLOP3.LUT P0, PT, PT, PT, UP0, 0x80, 0x0 ;  /* 0x000000000000781c */ /* 0x000fe20003f0f008 */
[----:B------:R-:W-:-:S02]  /*3cc0*/  HFMA2 R26, R49, R23, R26 ;  /* 0x00000017311a7231 */ /* 0x000fc4000000001a */
[----:B------:R-:W-:Y:S01]  /*3cd0*/  HFMA2 R20, R47, R23, R20 ;  /* 0x000000172f147231 */ /* 0x000fe20000000014 */
[----:B------:R-:W-:Y:S01]  /*3ce0*/  FADD.FTZ R57, R18, R57 ;  /* 0x0000003912397221 */ /* 0x000fe20000010000 */
[----:B------:R-:W-:Y:S01]  /*3cf0*/  HADD2.F32 R56, -RZ, R63.H0_H0 ;  /* 0x2000003fff387230 */ /* 0x000fe20000004100 */
[----:B------:R-:W-:Y:S01]  /*3d00*/  FFMA.FTZ R40, R14, R17, R40 ;  /* 0x000000110e287223 */ /* 0x000fe20000010028 */
[----:B------:R-:W-:Y:S02]  /*3d10*/  HADD2.F32 R21, -RZ, R28.H0_H0 ;  /* 0x2000001cff157230 */ /* 0x000fe40000004100 */
[----:B------:R-:W-:Y:S02]  /*3d20*/  HADD2.F32 R17, -RZ, R26.H0_H0 ;  /* 0x2000001aff117230 */ /* 0x000fe40000004100 */
[----:B------:R-:W-:Y:S02]  /*3d30*/  HADD2.F32 R18, -RZ, R27.H0_H0 ;  /* 0x2000001bff127230 */ /* 0x000fe40000004100 */
[----:B------:R-:W-:-:S02]  /*3d40*/  HADD2.F32 R19, -RZ, R20.H0_H0 ;  /* 0x20000014ff137230 */ /* 0x000fc40000004100 */
[----:B------:R-:W-:Y:S02]  /*3d50*/  HADD2.F32 R63, -RZ, R63.H1_H1 ;  /* 0x3000003fff3f7230 */ /* 0x000fe40000004100 */
        /* <DEDUP_REMOVED lines=9> */
[----:B------:R-:W-:Y:S01]  /*3df0*/  FADD.FTZ R20, R19, R20 ;  /* 0x0000001413147221 */ /* 0x000fe20000010000 */
[----:B------:R-:W-:Y:S01]  /*3e00*/  IADD3 R0, R0, 0x20, RZ ;  /* 0x0000002000007810 */ /* 0x000fe20007ffe0ff */
[----:B------:R-:W-:Y:S02]  /*3e10*/  FFMA.FTZ R36, R12, R57, R36 ;  /* 0x000000390c247223 */ /* 0x000fe40000010024 */
[----:B------:R-:W-:Y:S02]  /*3e20*/  FFMA.FTZ R62, R13, R62, R41 ;  /* 0x0000003e0d3e7223 */ /* 0x000fe40000010029 */
[----:B------:R-:W-:-:S02]  /*3e30*/  FFMA.FTZ R61, R9, R16, R61 ;  /* 0x00000010093d7223 */ /* 0x000fc4000001003d */
[----:B------:R-:W-:Y:S02]  /*3e40*/  FFMA.FTZ R31, R9, R28, R59 ;  /* 0x0000001c091f7223 */ /* 0x000fe4000001003b */
[----:B------:R-:W-:Y:S02]  /*3e50*/  FFMA.FTZ R39, R14, R17, R65 ;  /* 0x000000110e277223 */ /* 0x000fe40000010041 */
[----:B------:R-:W-:Y:S02]  /*3e60*/  FFMA.FTZ R38, R12, R27, R58 ;  /* 0x0000001b0c267223 */ /* 0x000fe4000001003a */
[----:B------:R-:W-:Y:S01]  /*3e70*/  FFMA.FTZ R37, R13, R20, R55 ;  /* 0x000000140d257223 */ /* 0x000fe20000010037 */
[----:B------:R-:W-:Y:S01]  /*3e80*/  @P0 CALL.REL.NOINC `(.L_x_1405) ;  /* 0x0000001000000944 */ /* 0x000fe20003c00000 */
[----:B------:R-:W-:Y:S05]  /*3e90*/  BRA `(.L_x_1407) ;  /* 0xffffcd9000007947 */ /* 0x000fea000383ffff */
.L_x_1405:
[----:B------:R-:W0:Y:S01]  /*3ea0*/  S2R R0, SR_CTAID.Y ;  /* 0x0000000000007919 */ /* 0x000e220000002600 */
[----:B------:R-:W-:Y:S01]  /*3eb0*/  IMAD.MOV.U32 R5, RZ, RZ, 0x2 ;  /* 0x00000002ff057424 */ /* 0x000fe200078e00ff */
[----:B------:R-:W-:Y:S01]  /*3ec0*/  F2FP.PACK_AB R43, R44, R43 ;  /* 0x0000002b2c2b723e */ /* 0x000fe200000000ff */
[----:B0-----:R-:W-:-:S04]  /*3ed0*/  IMAD.SHL.U32 R0, R0, 0x4, RZ ;  /* 0x0000000400007824 */ /* 0x001fc800078e00ff */
        /* <DEDUP_REMOVED lines=9> */
.L_x_1411:
[----:B------:R-:W0:Y:S02]  /*3f70*/  LDS R6, [R0] ;  /* 0x0000000000067984 */ /* 0x000e240000000800 */
[----:B0-----:R-:W-:-:S10]  /*3f80*/  HFMA2.MMA R7, R6, 1, 1, R43 ;  /* 0x3c003c0006077835 */ /* 0x001fd4000000002b */
[----:B------:R-:W0:Y:S02]  /*3f90*/  ATOMS.CAST.SPIN R7, [R0], R6, R7 ;  /* 0x000000060007738d */ /* 0x000e240001800007 */
[----:B0-----:R-:W-:-:S13]  /*3fa0*/  ISETP.EQ.U32.AND P0, PT, R7, 0x1, PT ;  /* 0x000000010700780c */ /* 0x001fda0003f02070 */
[----:B------:R-:W-:Y:S05]  /*3fb0*/  @!P0 BRA `(.L_x_1411) ;  /* 0xffffffb000008947 */ /* 0x000fea000383ffff */
[----:B------:R-:W-:Y:S05]  /*3fc0*/  BRA `(.L_x_1409) ;  /* 0x0000003000007947 */ /* 0x000fea0003800000 */
.L_x_1410:
[----:B------:R-:W2:Y:S02]  /*3fd0*/  LD.E R0, [R2.64] ;  /* 0x0000000a02007980 */ /* 0x000ea4000c101900 */
[----:B--2---:R-:W-:-:S05]  /*3fe0*/  IMAD.IADD R7, R43, 0x1, R0 ;  /* 0x000000012b077824 */ /* 0x004fca00078e0200 */
[----:B------:R0:W-:Y:S02]  /*3ff0*/  ST.E [R2.64], R7 ;  /* 0x0000000702007985 */ /* 0x0001e4000c10190a */
.L_x_1409:
[----:B------:R-:W-:Y:S05]  /*4000*/  BSYNC B0 ;  /* 0x0000000000007941 */ /* 0x000fea0003800000 */
.L_x_1408:
        /* <DEDUP_REMOVED lines=9> */
.L_x_1415:
[----:B------:R-:W0:Y:S02]  /*40a0*/  LDS R8, [R0] ;  /* 0x0000000000087984 */ /* 0x000e240000000800 */
[----:B0-----:R-:W-:-:S06]  /*40b0*/  HADD2 R9, R8, R42 ;  /* 0x0000002a08097230 */ /* 0x001fcc0000000000 */
[----:B------:R-:W0:Y:S02]  /*40c0*/  ATOMS.CAST.SPIN R9, [R0], R8, R9 ;  /* 0x000000080009738d */ /* 0x000e240001800009 */
[----:B0-----:R-:W-:-:S13]  /*40d0*/  ISETP.EQ.U32.AND P0, PT, R9, 0x1, PT ;  /* 0x000000010900780c */ /* 0x001fda0003f02070 */
[----:B------:R-:W-:Y:S05]  /*40e0*/  @!P0 BRA `(.L_x_1415) ;  /* 0xffffffb000008947 */ /* 0x000fea000383ffff */
[----:B------:R-:W-:Y:S05]  /*40f0*/  BRA `(.L_x_1413) ;  /* 0x0000003000007947 */ /* 0x000fea0003800000 */
.L_x_1414:
[----:B------:R-:W2:Y:S02]  /*4100*/  LD.E R0, [R2.64+0x4] ;  /* 0x0000040a02007980 */ /* 0x000ea4000c101900 */
[----:B--2---:R-:W-:-:S05]  /*4110*/  IMAD.IADD R9, R42, 0x1, R0 ;  /* 0x000000012a097824 */ /* 0x004fca00078e0200 */
[----:B------:R0:W-:Y:S02]  /*4120*/  ST.E [R2.64+0x4], R9 ;  /* 0x0000040902007985 */ /* 0x0001e4000c10190a */
.L_x_1413:
[----:B------:R-:W-:Y:S05]  /*4130*/  BSYNC B0 ;  /* 0x0000000000007941 */ /* 0x000fea0003800000 */
.L_x_1412:
        /* <DEDUP_REMOVED lines=9> */
.L_x_1419:
[----:B------:R-:W0:Y:S02]  /*41d0*/  LDS R8, [R0] ;  /* 0x0000000000087984 */ /* 0x000e240000000800 */
[----:B0-----:R-:W-:-:S10]  /*41e0*/  HFMA2.MMA R9, R8, 1, 1, R29 ;  /* 0x3c003c0008097835 */ /* 0x001fd4000000001d */
[----:B------:R-:W0:Y:S02]  /*41f0*/  ATOMS.CAST.SPIN R9, [R0], R8, R9 ;  /* 0x000000080009738d */ /* 0x000e240001800009 */
[----:B0-----:R-:W-:-:S13]  /*4200*/  ISETP.EQ.U32.AND P0, PT, R9, 0x1, PT ;  /* 0x000000010900780c */ /* 0x001fda0003f02070 */
[----:B------:R-:W-:Y:S05]  /*4210*/  @!P0 BRA `(.L_x_1419) ;  /* 0xffffffb000008947 */ /* 0x000fea000383ffff */
[----:B------:R-:W-:Y:S05]  /*4220*/  BRA `(.L_x_1417) ;  /* 0x0000003000007947 */ /* 0x000fea0003800000 */
.L_x_1418:
[----:B------:R-:W2:Y:S02]  /*4230*/  LD.E R0, [R2.64] ;  /* 0x0000000a02007980 */ /* 0x000ea4000c101900 */
[----:B--2---:R-:W-:-:S05]  /*4240*/  IMAD.IADD R9, R29, 0x1, R0 ;  /* 0x000000011d097824 */ /* 0x004fca00078e0200 */
[----:B------:R0:W-:Y:S02]  /*4250*/  ST.E [R2.64], R9 ;  /* 0x0000000902007985 */ /* 0x0001e4000c10190a */
.L_x_1417:
[----:B------:R-:W-:Y:S05]  /*4260*/  BSYNC B0 ;  /* 0x0000000000007941 */ /* 0x000fea0003800000 */
.L_x_1416:
[----:B------:R-:W-:-:S05]  /*4270*/  IMAD.WIDE R6, R5, c[0x0][0x18c], R6 ;  /* 0x0000630005067a25 */ /* 0x000fca00078e0206 */
[----:B------:R-:W2:Y:S01]  /*4280*/  ATOM.E.ADD.F16x2.RN.STRONG.GPU P0, RZ, [R6.64], R30 ;  /* 0x0000001e06ff798a */ /* 0x000ea2000810e9ca */
[----:B------:R-:W-:Y:S01]  /*4290*/  BSSY B0, `(.L_x_1420) ;  /* 0x000000e000007945 */ /* 0x000fe20003800000 */
[----:B--2---:R-:W-:Y:S05]  /*42a0*/  @P0 BRA `(.L_x_1421) ;  /* 0x000000c000000947 */ /* 0x004fea0003800000 */
[----:B------:R-:W1:Y:S02]  /*42b0*/  QSPC.E.S P0, RZ, [R6] ;  /* 0x0000000006ff73aa */ /* 0x000e640000000500 */
[----:B-1----:R-:W-:Y:S05]  /*42c0*/  @!P0 BRA `(.L_x_1422) ;  /* 0x0000007000008947 */ /* 0x002fea0003800000 */
[----:B------:R-:W-:-:S05]  /*42d0*/  LOP3.LUT R6, R6, 0xffffff, RZ, 0xc0, !PT ;  /* 0x00ffffff06067812 */ /* 0x000fca00078ec0ff */
.L_x_1423:
[----:B------:R-:W1:Y:S02]  /*42e0*/  LDS R8, [R6] ;  /* 0x0000000006087984 */ /* 0x000e640000000800 */
[----:B01----:R-:W-:-:S06]  /*42f0*/  HADD2 R9, R8, R30 ;  /* 0x0000001e08097230 */ /* 0x003fcc0000000000 */
[----:B------:R-:W0:Y:S02]  /*4300*/  ATOMS.CAST.SPIN R9, [R6], R8, R9 ;  /* 0x000000080609738d */ /* 0x000e240001800009 */
[----:B0-----:R-:W-:-:S13]  /*4310*/  ISETP.EQ.U32.AND P0, PT, R9, 0x1, PT ;  /* 0x000000010900780c */ /* 0x001fda0003f02070 */
[----:B------:R-:W-:Y:S05]  /*4320*/  @!P0 BRA `(.L_x_1423) ;  /* 0xffffffb000008947 */ /* 0x000fea000383ffff */
[----:B------:R-:W-:Y:S05]  /*4330*/  BRA `(.L_x_1421) ;  /* 0x0000003000007947 */ /* 0x000fea0003800000 */
.L_x_1422:
[----:B------:R-:W2:Y:S02]  /*4340*/  LD.E R0, [R6.64] ;  /* 0x0000000a06007980 */ /* 0x000ea4000c101900 */
[----:B0-2---:R-:W-:-:S05]  /*4350*/  IMAD.IADD R9, R30, 0x1, R0 ;  /* 0x000000011e097824 */ /* 0x005fca00078e0200 */
[----:B------:R0:W-:Y:S02]  /*4360*/  ST.E [R6.64], R9 ;  /* 0x0000000906007985 */ /* 0x0001e4000c10190a */
.L_x_1421:
[----:B------:R-:W-:Y:S05]  /*4370*/  BSYNC B0 ;  /* 0x0000000000007941 */ /* 0x000fea0003800000 */
.L_x_1420:
        /* <DEDUP_REMOVED lines=9> */
.L_x_1427:
[----:B------:R-:W0:Y:S02]  /*4410*/  LDS R8, [R0] ;  /* 0x0000000000087984 */ /* 0x000e240000000800 */
[----:B0-----:R-:W-:-:S10]  /*4420*/  HFMA2.MMA R9, R8, 1, 1, R36 ;  /* 0x3c003c0008097835 */ /* 0x001fd40000000024 */
[----:B------:R-:W0:Y:S02]  /*4430*/  ATOMS.CAST.SPIN R9, [R0], R8, R9 ;  /* 0x000000080009738d */ /* 0x000e240001800009 */
[----:B0-----:R-:W-:-:S13]  /*4440*/  ISETP.EQ.U32.AND P0, PT, R9, 0x1, PT ;  /* 0x000000010900780c */ /* 0x001fda0003f02070 */
[----:B------:R-:W-:Y:S05]  /*4450*/  @!P0 BRA `(.L_x_1427) ;  /* 0xffffffb000008947 */ /* 0x000fea000383ffff */
[----:B------:R-:W-:Y:S05]  /*4460*/  BRA `(.L_x_1425) ;  /* 0x0000003000007947 */ /* 0x000fea0003800000 */
.L_x_1426:
[----:B------:R-:W2:Y:S02]  /*4470*/  LD.E R0, [R6.64] ;  /* 0x0000000a06007980 */ /* 0x000ea4000c101900 */
[----:B--2---:R-:W-:-:S05]  /*4480*/  IMAD.IADD R9, R36, 0x1, R0 ;  /* 0x0000000124097824 */ /* 0x004fca00078e0200 */
[----:B------:R0:W-:Y:S02]  /*4490*/  ST.E [R6.64], R9 ;  /* 0x0000000906007985 */ /* 0x0001e4000c10190a */
.L_x_1425:
[----:B------:R-:W-:Y:S05]  /*44a0*/  BSYNC B0 ;  /* 0x0000000000007941 */ /* 0x000fea0003800000 */
.L_x_1424:
        /* <DEDUP_REMOVED lines=10> */
.L_x_1431:
[----:B------:R-:W1:Y:S02]  /*4550*/  LDS R8, [R2] ;  /* 0x0000000002087984 */ /* 0x000e640000000800 */
[----:B01----:R-:W-:-:S06]  /*4560*/  HADD2 R9, R8, R61 ;  /* 0x0000003d08097230 */ /* 0x003fcc0000000000 */
[----:B------:R-:W0:Y:S02]  /*4570*/  ATOMS.CAST.SPIN R9, [R2], R8, R9 ;  /* 0x000000080209738d */ /* 0x000e240001800009 */
[----:B0-----:R-:W-:-:S13]  /*4580*/  ISETP.EQ.U32.AND P0, PT, R9, 0x1, PT ;  /* 0x000000010900780c */ /* 0x001fda0003f02070 */
[----:B------:R-:W-:Y:S05]  /*4590*/  @!P0 BRA `(.L_x_1431) ;  /* 0xffffffb000008947 */ /* 0x000fea000383ffff */
[----:B------:R-:W-:Y:S05]  /*45a0*/  BRA `(.L_x_1429) ;  /* 0x0000003000007947 */ /* 0x000fea0003800000 */
.L_x_1430:
[----:B------:R-:W2:Y:S02]  /*45b0*/  LD.E R0, [R2.64] ;  /* 0x0000000a02007980 */ /* 0x000ea4000c101900 */
[----:B0-2---:R-:W-:-:S05]  /*45c0*/  IMAD.IADD R9, R61, 0x1, R0 ;  /* 0x000000013d097824 */ /* 0x005fca00078e0200 */
[----:B------:R0:W-:Y:S02]  /*45d0*/  ST.E [R2.64], R9 ;  /* 0x0000000902007985 */ /* 0x0001e4000c10190a */
.L_x_1429:
[----:B------:R-:W-:Y:S05]  /*45e0*/  BSYNC B0 ;  /* 0x0000000000007941 */ /* 0x000fea0003800000 */
.L_x_1428:
        /* <DEDUP_REMOVED lines=9> */
.L_x_1435:
[----:B------:R-:W0:Y:S02]  /*4680*/  LDS R8, [R2] ;  /* 0x0000000002087984 */ /* 0x000e240000000800 */
[----:B0-----:R-:W-:-:S10]  /*4690*/  HFMA2.MMA R9, R8, 1, 1, R38 ;  /* 0x3c003c0008097835 */ /* 0x001fd40000000026 */
[----:B------:R-:W0:Y:S02]  /*46a0*/  ATOMS.CAST.SPIN R9, [R2], R8, R9 ;  /* 0x000000080209738d */ /* 0x000e240001800009 */
[----:B0-----:R-:W-:-:S13]  /*46b0*/  ISETP.EQ.U32.AND P0, PT, R9, 0x1, PT ;  /* 0x000000010900780c */ /* 0x001fda0003f02070 */
[----:B------:R-:W-:Y:S05]  /*46c0*/  @!P0 BRA `(.L_x_1435) ;  /* 0xffffffb000008947 */ /* 0x000fea000383ffff */
[----:B------:R-:W-:Y:S05]  /*46d0*/  BRA `(.L_x_1433) ;  /* 0x0000003000007947 */ /* 0x000fea0003800000 */
.L_x_1434:
[----:B------:R-:W2:Y:S02]  /*46e0*/  LD.E R0, [R2.64] ;  /* 0x0000000a02007980 */ /* 0x000ea4000c101900 */
[----:B--2---:R-:W-:-:S05]  /*46f0*/  IMAD.IADD R9, R38, 0x1, R0 ;  /* 0x0000000126097824 */ /* 0x004fca00078e0200 */
[----:B------:R0:W-:Y:S02]  /*4700*/  ST.E [R2.64], R9 ;  /* 0x0000000902007985 */ /* 0x0001e4000c10190a */
.L_x_1433:
[----:B------:R-:W-:Y:S05]  /*4710*/  BSYNC B0 ;  /* 0x0000000000007941 */ /* 0x000fea0003800000 */
.L_x_1432:
[----:B0-----:R-:W-:-:S05]  /*4720*/  IADD3 R2, P0, R6, R4, RZ ;  /* 0x0000000406027210 */ /* 0x001fca0007f1e0ff */
[----:B------:R-:W-:-:S07]  /*4730*/  IMAD.X R3, R7, 0x1, R5, P0 ;  /* 0x0000000107037824 */ /* 0x000fce00000e0605 */
[----:B------:R-:W2:Y:S02]  /*4740*/  ATOM.E.ADD.F16x2.RN.STRONG.GPU P0, RZ, [R2.64], R31 ;  /* 0x0000001f02ff798a */ /* 0x000ea4000810e9ca */
[----:B--2---:R-:W-:Y:S05]  /*4750*/  @P0 EXIT ;  /* 0x000000000000094d */ /* 0x004fea0003800000 */
[----:B------:R-:W0:Y:S02]  /*4760*/  QSPC.E.S P0, RZ, [R2] ;  /* 0x0000000002ff73aa */ /* 0x000e240000000500 */
[----:B0-----:R-:W-:Y:S05]  /*4770*/  @!P0 BRA `(.L_x_1436) ;  /* 0x0000007000008947 */ /* 0x001fea0003800000 */
[----:B------:R-:W-:-:S05]  /*4780*/  LOP3.LUT R2, R2, 0xffffff, RZ, 0xc0, !PT ;  /* 0x00ffffff02027812 */ /* 0x000fca00078ec0ff */
.L_x_1437:
[----:B------:R-:W0:Y:S02]  /*4790*/  LDS R4, [R2] ;  /* 0x0000000002047984 */ /* 0x000e240000000800 */
[----:B0-----:R-:W-:-:S06]  /*47a0*/  HADD2 R5, R4, R31 ;  /* 0x0000001f04057230 */ /* 0x001fcc0000000000 */
[----:B------:R-:W0:Y:S02]  /*47b0*/  ATOMS.CAST.SPIN R5, [R2], R4, R5 ;  /* 0x000000040205738d */ /* 0x000e240001800005 */
[----:B0-----:R-:W-:-:S13]  /*47c0*/  ISETP.EQ.U32.AND P0, PT, R5, 0x1, PT ;  /* 0x000000010500780c */ /* 0x001fda0003f02070 */
[----:B------:R-:W-:Y:S05]  /*47d0*/  @!P0 BRA `(.L_x_1437) ;  /* 0xffffffb000008947 */ /* 0x000fea000383ffff */
[----:B------:R-:W-:Y:S05]  /*47e0*/  EXIT ;  /* 0x000000000000794d */ /* 0x000fea0003800000 */
.L_x_1436:
[----:B------:R-:W2:Y:S02]  /*47f0*/  LD.E R0, [R2.64] ;  /* 0x0000000a02007980 */ /* 0x000ea4000c101900 */
[----:B--2---:R-:W-:-:S05]  /*4800*/  IMAD.IADD R5, R31, 0x1, R0 ;  /* 0x000000011f057824 */ /* 0x004fca00078e0200 */
[----:B------:R-:W-:Y:S01]  /*4810*/  ST.E [R2.64], R5 ;  /* 0x0000000502007985 */ /* 0x000fe2000c10190a */
[----:B------:R-:W-:Y:S05]  /*4820*/  EXIT ;  /* 0x000000000000794d */ /* 0x000fea0003800000 */
.L_x_1438:
        /* <DEDUP_REMOVED lines=13> */
.L_x_1829:


//--------------------- .text._ZN4vllm4gptq33gemm_half_q_half_gptq_3bit_kernelILb1ELi4EEEvPK6__halfPKjS6_S4_PS2_iiiibPKi --------------------------
	.section	.text._ZN4vllm4gptq33gemm_half_q_half_gptq_3bit_kernelILb1ELi4EEEvPK6__halfPKjS6_S4_PS2_iiiibPKi,"ax",@progbits
	.sectioninfo	@"SHI_REGISTERS=115"
	.align	128
        .global         _ZN4vllm4gptq33gemm_half_q_half_gptq_3bit_kernelILb1ELi4EEEvPK6__halfPKjS6_S4_PS2_iiiibPKi
        .type           _ZN4vllm4gptq33gemm_half_q_half_gptq_3bit_kernelILb1ELi4EEEvPK6__halfPKjS6_S4_PS2_iiiibPKi,@function
        .size           _ZN4vllm4gptq33gemm_half_q_half_gptq_3bit_kernelILb1ELi4EEEvPK6__halfPKjS6_S4_PS2_iiiibPKi,(.L_x_1830 - _ZN4vllm4gptq33gemm_half_q_half_gptq_3bit_kernelILb1ELi4EEEvPK6__halfPKjS6_S4_PS2_iiiibPKi)
        .other          _ZN4vllm4gptq33gemm_half_q_half_gptq_3bit_kernelILb1ELi4EEEvPK6__halfPKjS6_S4_PS2_iiiibPKi,@"STO_CUDA_ENTRY STV_DEFAULT"
_ZN4vllm4gptq33gemm_half_q_half_gptq_3bit_kernelILb1ELi4EEEvPK6__halfPKjS6_S4_PS2_iiiibPKi:
.text._ZN4vllm4gptq33gemm_half_q_half_gptq_3bit_kernelILb1ELi4EEEvPK6__halfPKjS6_S4_PS2_iiiibPKi:
        /* <DEDUP_REMOVED lines=43> */
.L_x_1441:
        /* <DEDUP_REMOVED lines=16> */
.L_x_1440:
[----:B------:R-:W-:Y:S05]  /*03b0*/  BSYNC B0 ;  /* 0x0000000000007941 */ /* 0x000fea0003800000 */
.L_x_1439:
        /* <DEDUP_REMOVED lines=75> */
.L_x_1445:
        /* <DEDUP_REMOVED lines=16> */
.L_x_1444:
        /* <DEDUP_REMOVED lines=17> */
.L_x_1443:
        /* <DEDUP_REMOVED lines=14> */
.L_x_1446:
[----:B------:R-:W-:Y:S05]  /*0b60*/  BSYNC B0 ;  /* 0x0000000000007941 */ /* 0x000fea0003800000 */
.L_x_1442:
        /* <DEDUP_REMOVED lines=16> */
[--C-:B------:R-:W-:Y:S01]  /*0c70*/  SHF.R.U32.HI R94, RZ, 0x9, R7.reuse ;  /* 0x00000009ff5e7819 */ /* 0x100fe20000011607 */
[----:B------:R-:W-:Y:S01]  /*0c80*/  IMAD.IADD R95, R101, 0x1, R8 ;  /* 0x00000001655f7824 */ /* 0x000fe200078e0208 */
[--C-:B------:R-:W-:Y:S01]  /*0c90*/  SHF.R.U32.HI R93, RZ, 0x6, R7.reuse ;  /* 0x00000006ff5d7819 */ /* 0x100fe20000011607 */
[----:B------:R-:W-:Y:S01]  /*0ca0*/  IMAD R8, R100, 0x3, RZ ;  /* 0x0000000364087824 */ /* 0x000fe200078e02ff */
[----:B------:R-:W-:Y:S01]  /*0cb0*/  LOP3.LUT R6, R6, 0x7fffffc, RZ, 0xc0, !PT ;  /* 0x07fffffc06067812 */ /* 0x000fe200078ec0ff */
[----:B------:R-:W-:Y:S01]  /*0cc0*/  ULDC.S8 UR4, c[0x0][0x198] ;  /* 0x0000660000047ab9 */ /* 0x000fe20000000200 */
[----:B------:R-:W-:Y:S01]  /*0cd0*/  SHF.R.U32.HI R92, RZ, 0x3, R7 ;  /* 0x00000003ff5c7819 */ /* 0x000fe20000011607 */
[----:B------:R-:W-:Y:S01]  /*0ce0*/  UISETP.NE.AND UP0, UPT, UR4, URZ, UPT ;  /* 0x0000003f0400728c */ /* 0x000fe2000bf05270 */
[----:B------:R-:W-:Y:S01]  /*0cf0*/  LOP3.LUT R7, R7, 0x7, RZ, 0xc0, !PT ;  /* 0x0000000707077812 */ /* 0x000fe200078ec0ff */
[----:B------:R-:W-:Y:S01]  /*0d00*/  IMAD R6, R6, c[0x0][0x18c], RZ ;  /* 0x0000630006067a24 */ /* 0x000fe200078e02ff */
[----:B------:R-:W-:Y:S01]  /*0d10*/  PRMT R4, RZ, 0x7610, R4 ;  /* 0x00007610ff047816 */ /* 0x000fe20000000004 */
[----:B------:R-:W-:Y:S01]  /*0d20*/  USEL UR5, URZ, 0x1, UP0 ;  /* 0x000000013f057887 */ /* 0x000fe20008000000 */
[----:B------:R-:W-:Y:S01]  /*0d30*/  LOP3.LUT R94, R94, 0x7, RZ, 0xc0, !PT ;  /* 0x000000075e5e7812 */ /* 0x000fe200078ec0ff */
[----:B------:R-:W-:Y:S01]  /*0d40*/  IMAD R15, R6, 0x3, RZ ;  /* 0x00000003060f7824 */ /* 0x000fe200078e02ff */
[----:B------:R-:W-:Y:S01]  /*0d50*/  SHF.R.S32.HI R6, RZ, 0x1f, R102 ;  /* 0x0000001fff067819 */ /* 0x000fe20000011466 */
[----:B------:R-:W-:Y:S01]  /*0d60*/  UMOV UR4, URZ ;  /* 0x0000003f00047c82 */ /* 0x000fe20008000000 */
[----:B------:R-:W-:-:S02]  /*0d70*/  LOP3.LUT R93, R93, 0x7, RZ, 0xc0, !PT ;  /* 0x000000075d5d7812 */ /* 0x000fc400078ec0ff */
[----:B------:R-:W-:Y:S02]  /*0d80*/  IADD3 R103, P0, R102, R15, RZ ;  /* 0x0000000f66677210 */ /* 0x000fe40007f1e0ff */
[----:B------:R-:W-:Y:S02]  /*0d90*/  LOP3.LUT R92, R92, 0x7, RZ, 0xc0, !PT ;  /* 0x000000075c5c7812 */ /* 0x000fe400078ec0ff */
[----:B------:R-:W-:Y:S02]  /*0da0*/  LEA.HI.X.SX32 R6, R15, R6, 0x1, P0 ;  /* 0x000000060f067211 */ /* 0x000fe400000f0eff */
[C---:B------:R-:W-:Y:S02]  /*0db0*/  LEA R106, P0, R103.reuse, c[0x0][0x168], 0x2 ;  /* 0x00005a00676a7a11 */ /* 0x040fe400078010ff */
[C---:B------:R-:W-:Y:S02]  /*0dc0*/  IADD3 R97, R8.reuse, -0x20, RZ ;  /* 0xffffffe008617810 */ /* 0x040fe40007ffe0ff */
[----:B------:R-:W-:Y:S01]  /*0dd0*/  LEA.HI.X R103, R103, c[0x0][0x16c], R6, 0x2, P0 ;  /* 0x00005b0067677a11 */ /* 0x000fe200000f1406 */
[----:B------:R-:W-:Y:S01]  /*0de0*/  IMAD.MOV.U32 R6, RZ, RZ, R95 ;  /* 0x000000ffff067224 */ /* 0x000fe200078e005f */
[----:B0-----:R-:W-:-:S04]  /*0df0*/  IADD3 R96, R8, -0x40, RZ ;  /* 0xffffffc008607810 */ /* 0x001fc80007ffe0ff */
.L_x_1454:
[----:B------:R-:W-:Y:S01]  /*0e00*/  ISETP.NE.AND P0, PT, R101, R6, PT ;  /* 0x000000066500720c */ /* 0x000fe20003f05270 */
[----:B------:R-:W-:-:S12]  /*0e10*/  IMAD.MOV.U32 R107, RZ, RZ, R103 ;  /* 0x000000ffff6b7224 */ /* 0x000fd800078e0067 */
[----:B------:R-:W-:Y:S05]  /*0e20*/  @P0 BRA `(.L_x_1448) ;  /* 0x000002d000000947 */ /* 0x000fea0003800000 */
[----:B------:R-:W-:-:S05]  /*0e30*/  IADD3 R99, R99, 0x1, RZ ;  /* 0x0000000163637810 */ /* 0x000fca0007ffe0ff */
[----:B------:R-:W-:-:S05]  /*0e40*/  IMAD R6, R99, c[0x0][0x18c], RZ ;  /* 0x0000630063067a24 */ /* 0x000fca00078e02ff */
[----:B------:R-:W-:-:S04]  /*0e50*/  SHF.R.S32.HI R7, RZ, 0x1f, R6 ;  /* 0x0000001fff077819 */ /* 0x000fc80000011406 */
[----:B------:R-:W-:Y:S01]  /*0e60*/  LEA.HI R7, R7, R6, RZ, 0x5 ;  /* 0x0000000607077211 */ /* 0x000fe200078f28ff */
[----:B------:R-:W-:-:S03]  /*0e70*/  IMAD.MOV.U32 R6, RZ, RZ, 0x4 ;  /* 0x00000004ff067424 */ /* 0x000fc600078e00ff */
        /* <DEDUP_REMOVED lines=18> */
.L_x_1452:
[----:B-----5:R-:W-:Y:S01]  /*0fa0*/  SHF.R.U32.HI R14, RZ, R97, R13 ;  /* 0x00000061ff0e7219 */ /* 0x020fe2000001160d */
[----:B------:R-:W-:Y:S05]  /*0fb0*/  BRA `(.L_x_1453) ;  /* 0x0000006000007947 */ /* 0x000fea0003800000 */
.L_x_1451:
[----:B------:R-:W2:Y:S02]  /*0fc0*/  LDG.E.CONSTANT R12, [R6.64+0x4] ;  /* 0x00000406060c7981 */ /* 0x000ea4000c1e9900 */
[----:B--2---:R-:W-:-:S05]  /*0fd0*/  IMAD.SHL.U32 R12, R12, 0x100, RZ ;  /* 0x000001000c0c7824 */ /* 0x004fca00078e00ff */
[----:B------:R-:W-:-:S04]  /*0fe0*/  LOP3.LUT R12, R12, 0xf00, RZ, 0xc0, !PT ;  /* 0x00000f000c0c7812 */ /* 0x000fc800078ec0ff */
[----:B-----5:R-:W-:Y:S01]  /*0ff0*/  LEA.HI R14, R13, R12, RZ, 0x8 ;  /* 0x0000000c0d0e7211 */ /* 0x020fe200078f40ff */
[----:B------:R-:W-:Y:S05]  /*1000*/  BRA `(.L_x_1453) ;  /* 0x0000001000007947 */ /* 0x000fea0003800000 */
.L_x_1450:
[----:B-----5:R-:W-:Y:S02]  /*1010*/  SHF.R.U32.HI R14, RZ, R8, R13 ;  /* 0x00000008ff0e7219 */ /* 0x020fe4000001160d */
.L_x_1453:
[----:B------:R-:W-:Y:S05]  /*1020*/  BSYNC B0 ;  /* 0x0000000000007941 */ /* 0x000fea0003800000 */
.L_x_1449:
[----:B------:R-:W-:Y:S02]  /*1030*/  IMAD.MOV.U32 R13, RZ, RZ, 0x2 ;  /* 0x00000002ff0d7424 */ /* 0x000fe400078e00ff */
[----:B------:R-:W-:-:S04]  /*1040*/  IMAD R12, R99, c[0x0][0x18c], R102 ;  /* 0x00006300630c7a24 */ /* 0x000fc800078e0266 */
[----:B------:R-:W-:-:S05]  /*1050*/  IMAD.WIDE R12, R12, R13, c[0x0][0x178] ;  /* 0x00005e000c0c7625 */ /* 0x000fca00078e020d */
[----:B------:R1:W5:Y:S04]  /*1060*/  LDG.E.CONSTANT R105, [R12.64] ;  /* 0x000000060c697981 */ /* 0x000368000c1e9900 */
[----:B------:R1:W5:Y:S01]  /*1070*/  LDG.E.CONSTANT R108, [R12.64+0x4] ;  /* 0x000004060c6c7981 */ /* 0x000362000c1e9900 */
[--C-:B------:R-:W-:Y:S01]  /*1080*/  SHF.R.U32.HI R92, RZ, 0x3, R14.reuse ;  /* 0x00000003ff5c7819 */ /* 0x100fe2000001160e */
[----:B0-----:R-:W-:Y:S01]  /*1090*/  IMAD.MOV.U32 R6, RZ, RZ, R95 ;  /* 0x000000ffff067224 */ /* 0x001fe200078e005f */
[--C-:B------:R-:W-:Y:S02]  /*10a0*/  SHF.R.U32.HI R93, RZ, 0x6, R14.reuse ;  /* 0x00000006ff5d7819 */ /* 0x100fe4000001160e */
[----:B------:R-:W-:Y:S02]  /*10b0*/  LOP3.LUT R7, R14, 0x7, RZ, 0xc0, !PT ;  /* 0x000000070e077812 */ /* 0x000fe400078ec0ff */
[----:B------:R-:W-:-:S02]  /*10c0*/  SHF.R.U32.HI R14, RZ, 0x9, R14 ;  /* 0x00000009ff0e7819 */ /* 0x000fc4000001160e */
[----:B------:R-:W-:Y:S02]  /*10d0*/  LOP3.LUT R92, R92, 0x7, RZ, 0xc0, !PT ;  /* 0x000000075c5c7812 */ /* 0x000fe400078ec0ff */
[----:B------:R-:W-:Y:S02]  /*10e0*/  LOP3.LUT R93, R93, 0x7, RZ, 0xc0, !PT ;  /* 0x000000075d5d7812 */ /* 0x000fe400078ec0ff */
[----:B------:R-:W-:Y:S02]  /*10f0*/  LOP3.LUT R94, R14, 0x7, RZ, 0xc0, !PT ;  /* 0x000000070e5e7812 */ /* 0x000fe400078ec0ff */
.L_x_1448:
[----:B-1----:R0:W2:Y:S01]  /*1100*/  LDG.E.128.CONSTANT R12, [R106.64] ;  /* 0x000000066a0c7981 */ /* 0x0020a2000c1e9d00 */
[----:B------:R-:W-:-:S04]  /*1110*/  IMAD.MOV.U32 R27, RZ, RZ, 0x4 ;  /* 0x00000004ff1b7424 */ /* 0x000fc800078e00ff */
[----:B------:R-:W-:-:S05]  /*1120*/  IMAD.WIDE R20, R27, c[0x0][0x18c], R106 ;  /* 0x000063001b147a25 */ /* 0x000fca00078e026a */
[----:B------:R1:W3:Y:S01]  /*1130*/  LDG.E.128.CONSTANT R16, [R20.64] ;  /* 0x0000000614107981 */ /* 0x0002e2000c1e9d00 */
[----:B------:R-:W-:-:S05]  /*1140*/  IMAD.WIDE R22, R27, c[0x0][0x18c], R20 ;  /* 0x000063001b167a25 */ /* 0x000fca00078e0214 */
[----:B------:R4:W3:Y:S01]  /*1150*/  LDG.E.128.CONSTANT R28, [R22.64] ;  /* 0x00000006161c7981 */ /* 0x0008e2000c1e9d00 */
[----:B------:R-:W-:Y:S01]  /*1160*/  I2F.F16 R24, -0x80 ;  /* 0xffffff8000187906 */ /* 0x000fe20000200c00 */
[----:B------:R-:W-:Y:S01]  /*1170*/  IADD3 R56, R7, UR5, RZ ;  /* 0x0000000507387c10 */ /* 0x000fe2000fffe0ff */
[----:B0-----:R-:W-:Y:S01]  /*1180*/  IMAD.WIDE R106, R27, c[0x0][0x18c], R22 ;  /* 0x000063001b6a7a25 */ /* 0x001fe200078e0216 */
[----:B------:R-:W-:Y:S02]  /*1190*/  IADD3 R62, R93, UR5, RZ ;  /* 0x000000055d3e7c10 */ /* 0x000fe4000fffe0ff */
[----:B------:R-:W-:Y:S02]  /*11a0*/  IADD3 R65, R94, UR5, RZ ;  /* 0x000000055e417c10 */ /* 0x000fe4000fffe0ff */
[----:B------:R-:W-:Y:S01]  /*11b0*/  IADD3 R59, R92, UR5, RZ ;  /* 0x000000055c3b7c10 */ /* 0x000fe2000fffe0ff */
[----:B------:R-:W0:Y:S01]  /*11c0*/  I2F.F16 R25, -0x10 ;  /* 0xfffffff000197906 */ /* 0x000e220000200c00 */
[----:B------:R-:W-:-:S02]  /*11d0*/  IADD3 R101, R101, 0x20, RZ ;  /* 0x0000002065657810 */ /* 0x000fc40007ffe0ff */
[----:B------:R-:W-:Y:S02]  /*11e0*/  IADD3 R95, R95, 0x20, RZ ;  /* 0x000000205f5f7810 */ /* 0x000fe40007ffe0ff */
[----:B------:R-:W-:-:S03]  /*11f0*/  ISETP.GE.AND P0, PT, R101, R104, PT ;  /* 0x000000686500720c */ /* 0x000fc60003f06270 */
[----:B------:R1:W4:Y:S01]  /*1200*/  I2F.F16 R68, R56 ;  /* 0x0000003800447306 */ /* 0x0003220000200c00 */
[----:B0-----:R-:W-:-:S07]  /*1210*/  PRMT R61, R24, 0x5410, R25 ;  /* 0x00005410183d7816 */ /* 0x001fce0000000019 */
[----:B------:R0:W0:Y:S01]  /*1220*/  I2F.F16 R41, R62 ;  /* 0x0000003e00297306 */ /* 0x0000220000200c00 */
[----:B-1----:R-:W-:Y:S01]  /*1230*/  LOP3.LUT R56, R56, 0xe400, RZ, 0xfc, !PT ;  /* 0x0000e40038387812 */ /* 0x002fe200078efcff */
[----:B----4-:R-:W-:-:S06]  /*1240*/  HADD2 R68, R61, -R68.H0_H0 ;  /* 0xa00000443d447230 */ /* 0x010fcc0000000000 */
[----:B------:R1:W-:Y:S01]  /*1250*/  I2F.F16 R50, R65 ;  /* 0x0000004100327306 */ /* 0x0003e20000200c00 */
[----:B0-----:R-:W-:-:S07]  /*1260*/  LOP3.LUT R62, R62, 0xe400, RZ, 0xfc, !PT ;  /* 0x0000e4003e3e7812 */ /* 0x001fce00078efcff */
[----:B------:R0:W4:Y:S01]  /*1270*/  I2F.F16 R42, R59 ;  /* 0x0000003b002a7306 */ /* 0x0001220000200c00 */
[----:B-1----:R-:W-:Y:S01]  /*1280*/  LOP3.LUT R65, R65, 0xe400, RZ, 0xfc, !PT ;  /* 0x0000e40041417812 */ /* 0x002fe200078efcff */
[C---:B------:R-:W-:Y:S01]  /*1290*/  HADD2 R41, R61.reuse, -R41.H0_H0 ;  /* 0xa00000293d297230 */ /* 0x040fe20000000000 */
[----:B0-----:R-:W-:Y:S01]  /*12a0*/  LOP3.LUT R59, R59, 0xe400, RZ, 0xfc, !PT ;  /* 0x0000e4003b3b7812 */ /* 0x001fe200078efcff */
[----:B----4-:R-:W-:Y:S01]  /*12b0*/  HADD2 R42, R61, -R42.H0_H0 ;  /* 0xa000002a3d2a7230 */ /* 0x010fe20000000000 */
[C---:B--2---:R-:W-:Y:S02]  /*12c0*/  LOP3.LUT R32, R12.reuse, 0x70007, RZ, 0xc0, !PT ;  /* 0x000700070c207812 */ /* 0x044fe400078ec0ff */
[----:B------:R-:W-:Y:S02]  /*12d0*/  LOP3.LUT R33, R12, 0x380038, RZ, 0xc0, !PT ;  /* 0x003800380c217812 */ /* 0x000fe400078ec0ff */
[--C-:B------:R-:W-:Y:S02]  /*12e0*/  SHF.R.U32.HI R36, RZ, 0x6, R12.reuse ;  /* 0x00000006ff247819 */ /* 0x100fe4000001160c */
[----:B------:R-:W-:-:S02]  /*12f0*/  SHF.R.U32.HI R34, RZ, 0xf, R12 ;  /* 0x0000000fff227819 */ /* 0x000fc4000001160c */
        /* <DEDUP_REMOVED lines=8> */
[C---:B------:R-:W-:Y:S02]  /*1380*/  LOP3.LUT R51, R15.reuse, 0x70007, RZ, 0xc0, !PT ;  /* 0x000700070f337812 */ /* 0x040fe400078ec0ff */
[----:B------:R-:W-:Y:S02]  /*1390*/  LOP3.LUT R52, R15, 0x380038, RZ, 0xc0, !PT ;  /* 0x003800380f347812 */ /* 0x000fe400078ec0ff */
[--C-:B------:R-:W-:Y:S02]  /*13a0*/  SHF.R.U32.HI R37, RZ, 0x6, R15.reuse ;  /* 0x00000006ff257819 */ /* 0x100fe4000001160f */
[----:B------:R-:W-:-:S02]  /*13b0*/  SHF.R.U32.HI R53, RZ, 0xf, R15 ;  /* 0x0000000fff357819 */ /* 0x000fc4000001160f */
[----:B------:R-:W0:Y:S01]  /*13c0*/  LDS.128 R12, [UR4] ;  /* 0x00000004ff0c7984 */ /* 0x000e220008000c00 */
[--C-:B---3--:R-:W-:Y:S02]  /*13d0*/  SHF.R.U32.HI R35, RZ, 0xe, R16.reuse ;  /* 0x0000000eff237819 */ /* 0x108fe40000011610 */
[----:B------:R-:W-:Y:S02]  /*13e0*/  LOP3.LUT R34, R34, 0x10001, RZ, 0xc0, !PT ;  /* 0x0001000122227812 */ /* 0x000fe400078ec0ff */
[----:B------:R-:W-:Y:S02]  /*13f0*/  LOP3.LUT R33, R33, 0x64006400, RZ, 0xfc, !PT ;  /* 0x6400640021217812 */ /* 0x000fe400078efcff */
[C---:B------:R-:W-:Y:S02]  /*1400*/  LOP3.LUT R27, R16.reuse, 0x70007, RZ, 0xc0, !PT ;  /* 0x00070007101b7812 */ /* 0x040fe400078ec0ff */
[----:B------:R-:W-:Y:S01]  /*1410*/  LOP3.LUT R21, R16, 0x380038, RZ, 0xc0, !PT ;  /* 0x0038003810157812 */ /* 0x000fe200078ec0ff */
[----:B------:R-:W-:Y:S01]  /*1420*/  HFMA2 R84, R33, 0.125, 0.125, R68.H0_H0 ;  /* 0x3000300021547831 */ /* 0x000fe20000040044 */
[----:B------:R-:W-:-:S02]  /*1430*/  SHF.R.U32.HI R43, RZ, 0x6, R16 ;  /* 0x00000006ff2b7819 */ /* 0x000fc40000011610 */
[C---:B------:R-:W-:Y:S02]  /*1440*/  LOP3.LUT R16, R18.reuse, 0x70007, RZ, 0xc0, !PT ;  /* 0x0007000712107812 */ /* 0x040fe400078ec0ff */
[----:B------:R-:W-:Y:S02]  /*1450*/  LOP3.LUT R23, R18, 0x380038, RZ, 0xc0, !PT ;  /* 0x0038003812177812 */ /* 0x000fe400078ec0ff */
[--C-:B------:R-:W-:Y:S02]  /*1460*/  SHF.R.U32.HI R47, RZ, 0x6, R18.reuse ;  /* 0x00000006ff2f7819 */ /* 0x100fe40000011612 */
[----:B------:R-:W-:Y:S02]  /*1470*/  SHF.R.U32.HI R18, RZ, 0xe, R18 ;  /* 0x0000000eff127819 */ /* 0x000fe40000011612 */
[----:B------:R-:W-:Y:S02]  /*1480*/  LOP3.LUT R49, R49, 0x10001, RZ, 0xc0, !PT ;  /* 0x0001000131317812 */ /* 0x000fe400078ec0ff */
[----:B------:R-:W-:-:S02]  /*1490*/  LOP3.LUT R83, R32, 0x64006400, RZ, 0xfc, !PT ;  /* 0x6400640020537812 */ /* 0x000fc400078efcff */
[----:B------:R-:W-:Y:S02]  /*14a0*/  LOP3.LUT R87, R44, 0x64006400, RZ, 0xfc, !PT ;  /* 0x640064002c577812 */ /* 0x000fe400078efcff */
[----:B------:R-:W-:Y:S01]  /*14b0*/  LOP3.LUT R54, R34, 0x20002, R35, 0xf8, !PT ;  /* 0x0002000222367812 */ /* 0x000fe200078ef823 */
[----:B------:R-:W-:Y:S01]  /*14c0*/  HADD2 R83, R83, R56.H0_H0 ;  /* 0x2000003853537230 */ /* 0x000fe20000000000 */
[----:B------:R-:W1:Y:S01]  /*14d0*/  LDS.128 R32, [UR4+0x10] ;  /* 0x00001004ff207984 */ /* 0x000e620008000c00 */
[----:B------:R-:W-:Y:S01]  /*14e0*/  SHF.R.U32.HI R55, RZ, 0xe, R17 ;  /* 0x0000000eff377819 */ /* 0x000fe20000011611 */
[----:B------:R-:W-:Y:S01]  /*14f0*/  HADD2 R87, R87, R62.H0_H0 ;  /* 0x2000003e57577230 */ /* 0x000fe20000000000 */
[----:B------:R-:W-:Y:S02]  /*1500*/  LOP3.LUT R40, R40, 0x10001, RZ, 0xc0, !PT ;  /* 0x0001000128287812 */ /* 0x000fe400078ec0ff */
[----:B------:R-:W-:Y:S02]  /*1510*/  LOP3.LUT R57, R49, 0x20002, R18, 0xf8, !PT ;  /* 0x0002000231397812 */ /* 0x000fe400078ef812 */
[----:B------:R-:W-:-:S02]  /*1520*/  LOP3.LUT R38, R38, 0x64006400, RZ, 0xfc, !PT ;  /* 0x6400640026267812 */ /* 0x000fc400078efcff */
[----:B------:R-:W-:Y:S02]  /*1530*/  LOP3.LUT R18, R51, 0x64006400, RZ, 0xfc, !PT ;  /* 0x6400640033127812 */ /* 0x000fe400078efcff */
[C---:B------:R-:W-:Y:S01]  /*1540*/  LOP3.LUT R26, R17.reuse, 0x70007, RZ, 0xc0, !PT ;  /* 0x00070007111a7812 */ /* 0x040fe200078ec0ff */
[----:B------:R-:W-:Y:S01]  /*1550*/  HADD2 R85, R38, R59.H0_H0 ;  /* 0x2000003b26557230 */ /* 0x000fe20000000000 */
[----:B------:R-:W-:Y:S01]  /*1560*/  LOP3.LUT R22, R17, 0x380038, RZ, 0xc0, !PT ;  /* 0x0038003811167812 */ /* 0x000fe200078ec0ff */
[----:B------:R-:W-:Y:S01]  /*1570*/  HADD2 R89, R18, R65.H0_H0 ;  /* 0x2000004112597230 */ /* 0x000fe20000000000 */
[----:B------:R-:W-:Y:S01]  /*1580*/  SHF.R.U32.HI R46, RZ, 0x6, R17 ;  /* 0x00000006ff2e7819 */ /* 0x000fe20000011611 */
[-C--:B0-----:R-:W-:Y:S01]  /*1590*/  HFMA2.MMA R18, R83, R12.reuse, RZ ;  /* 0x0000000c53127235 */ /* 0x081fe200000000ff */
[C---:B------:R-:W-:Y:S01]  /*15a0*/  LOP3.LUT R17, R19.reuse, 0x70007, RZ, 0xc0, !PT ;  /* 0x0007000713117812 */ /* 0x040fe200078ec0ff */
[----:B------:R-:W-:Y:S01]  /*15b0*/  HFMA2.MMA R44, R87, R12, RZ ;  /* 0x0000000c572c7235 */ /* 0x000fe200000000ff */
[----:B------:R-:W-:-:S02]  /*15c0*/  LOP3.LUT R24, R19, 0x380038, RZ, 0xc0, !PT ;  /* 0x0038003813187812 */ /* 0x000fc400078ec0ff */
[--C-:B------:R-:W-:Y:S01]  /*15d0*/  SHF.R.U32.HI R48, RZ, 0x6, R19.reuse ;  /* 0x00000006ff307819 */ /* 0x100fe20000011613 */
[----:B------:R-:W-:Y:S01]  /*15e0*/  HFMA2.MMA R49, R84, R13, R18 ;  /* 0x0000000d54317235 */ /* 0x000fe20000000012 */
[----:B------:R-:W-:Y:S02]  /*15f0*/  SHF.R.U32.HI R58, RZ, 0xe, R19 ;  /* 0x0000000eff3a7819 */ /* 0x000fe40000011613 */
[----:B------:R-:W-:Y:S01]  /*1600*/  LOP3.LUT R88, R45, 0x64006400, RZ, 0xfc, !PT ;  /* 0x640064002d587812 */ /* 0x000fe200078efcff */
[----:B------:R-:W-:Y:S01]  /*1610*/  HFMA2 R45, R89, R12, RZ.H0_H0 ;  /* 0x0000000c592d7231 */ /* 0x000fe200000400ff */
[----:B------:R-:W-:Y:S01]  /*1620*/  LOP3.LUT R55, R40, 0x20002, R55, 0xf8, !PT ;  /* 0x0002000228377812 */ /* 0x000fe200078ef837 */
[----:B------:R-:W-:Y:S01]  /*1630*/  HADD2 R40, R61, -R50.H0_H0 ;  /* 0xa00000323d287230 */ /* 0x000fe20000000000 */
[----:B------:R-:W-:Y:S01]  /*1640*/  LOP3.LUT R19, R52, 0x64006400, RZ, 0xfc, !PT ;  /* 0x6400640034137812 */ /* 0x000fe200078efcff */
[----:B------:R-:W-:Y:S01]  /*1650*/  HFMA2 R88, R88, 0.125, 0.125, R41.H0_H0 ;  /* 0x3000300058587831 */ /* 0x000fe20000040029 */
[----:B------:R-:W-:-:S02]  /*1660*/  LOP3.LUT R39, R39, 0x64006400, RZ, 0xfc, !PT ;  /* 0x6400640027277812 */ /* 0x000fc400078efcff */
[----:B------:R-:W-:Y:S01]  /*1670*/  LOP3.LUT R38, R20, 0x70007, RZ, 0xc0, !PT ;  /* 0x0007000714267812 */ /* 0x000fe200078ec0ff */
[----:B------:R-:W-:Y:S01]  /*1680*/  HFMA2 R90, R19, 0.125, 0.125, R40.H0_H0 ;  /* 0x30003000135a7831 */ /* 0x000fe20000040028 */
[----:B------:R-:W-:Y:S01]  /*1690*/  LOP3.LUT R18, R25, 0x70007, RZ, 0xc0, !PT ;  /* 0x0007000719127812 */ /* 0x000fe200078ec0ff */
[----:B------:R-:W-:Y:S01]  /*16a0*/  HFMA2 R19, R85, R12, RZ.H0_H0 ;  /* 0x0000000c55137231 */ /* 0x000fe200000400ff */
[----:B------:R-:W-:Y:S01]  /*16b0*/  LOP3.LUT R12, R36, 0x70007, RZ, 0xc0, !PT ;  /* 0x00070007240c7812 */ /* 0x000fe200078ec0ff */
[----:B------:R-:W-:Y:S01]  /*16c0*/  HFMA2 R86, R39, 0.125, 0.125, R42.H0_H0 ;  /* 0x3000300027567831 */ /* 0x000fe2000004002a */
[----:B------:R-:W-:Y:S01]  /*16d0*/  HFMA2.MMA R51, R88, R13, R44 ;  /* 0x0000000d58337235 */ /* 0x000fe2000000002c */
[----:B------:R-:W-:Y:S01]  /*16e0*/  LOP3.LUT R44, R37, 0x70007, RZ, 0xc0, !PT ;  /* 0x00070007252c7812 */ /* 0x000fe200078ec0ff */
[-C--:B------:R-:W-:Y:S01]  /*16f0*/  HFMA2 R52, R90, R13.reuse, R45 ;  /* 0x0000000d5a347231 */ /* 0x080fe2000000002d */
[----:B------:R-:W-:Y:S01]  /*1700*/  LOP3.LUT R91, R12, 0x64006400, RZ, 0xfc, !PT ;  /* 0x640064000c5b7812 */ /* 0x000fe200078efcff */
[----:B------:R-:W-:Y:S01]  /*1710*/  HFMA2 R50, R86, R13, R19 ;  /* 0x0000000d56327231 */ /* 0x000fe20000000013 */
[----:B------:R-:W-:-:S02]  /*1720*/  LOP3.LUT R79, R38, 0x64006400, RZ, 0xfc, !PT ;  /* 0x64006400264f7812 */ /* 0x000fc400078efcff */
        /* <DEDUP_REMOVED lines=10> */
[----:B------:R-:W-:Y:S01]  /*17d0*/  LOP3.LUT R13, R13, 0x64006400, RZ, 0xfc, !PT ;  /* 0x640064000d0d7812 */ /* 0x000fe200078efcff */
[----:B------:R-:W-:Y:S01]  /*17e0*/  HADD2 R78, R18, R59.H0_H0 ;  /* 0x2000003b124e7230 */ /* 0x000fe20000000000 */
[----:B------:R-:W-:Y:S01]  /*17f0*/  LOP3.LUT R12, R39, 0x64006400, RZ, 0xfc, !PT ;  /* 0x64006400270c7812 */ /* 0x000fe200078efcff */
[----:B------:R-:W-:Y:S01]  /*1800*/  HADD2 R80, R44, R65.H0_H0 ;  /* 0x200000412c507230 */ /* 0x000fe20000000000 */
[----:B------:R-:W-:Y:S01]  /*1810*/  LOP3.LUT R19, R19, 0x64006400, RZ, 0xfc, !PT ;  /* 0x6400640013137812 */ /* 0x000fe200078efcff */
[----:B------:R-:W-:Y:S01]  /*1820*/  HFMA2 R81, R13, 0.125, 0.125, R68.H0_H0 ;  /* 0x300030000d517831 */ /* 0x000fe20000040044 */
[----:B------:R-:W-:Y:S01]  /*1830*/  LOP3.LUT R39, R45, 0x64006400, RZ, 0xfc, !PT ;  /* 0x640064002d277812 */ /* 0x000fe200078efcff */
[--C-:B------:R-:W-:Y:S01]  /*1840*/  HFMA2 R45, R12, 0.125, 0.125, R41.reuse.H0_H0 ;  /* 0x300030000c2d7831 */ /* 0x100fe20000040029 */
[----:B------:R-:W-:Y:S01]  /*1850*/  LOP3.LUT R20, R20, 0x1c001c0, RZ, 0xc0, !PT ;  /* 0x01c001c014147812 */ /* 0x000fe200078ec0ff */
[-C--:B------:R-:W-:Y:S01]  /*1860*/  HFMA2 R50, R78, R14.reuse, R50 ;  /* 0x0000000e4e327231 */ /* 0x080fe20000000032 */
[----:B------:R-:W-:Y:S01]  /*1870*/  LOP3.LUT R36, R36, 0x1c001c0, RZ, 0xc0, !PT ;  /* 0x01c001c024247812 */ /* 0x000fe200078ec0ff */
[----:B------:R-:W-:Y:S01]  /*1880*/  HFMA2 R52, R80, R14, R52 ;  /* 0x0000000e50347231 */ /* 0x000fe20000000034 */
[----:B------:R-:W-:Y:S01]  /*1890*/  LOP3.LUT R20, R20, 0x64006400, RZ, 0xfc, !PT ;  /* 0x6400640014147812 */ /* 0x000fe200078efcff */
[----:B------:R-:W-:Y:S01]  /*18a0*/  HFMA2 R82, R19, 0.125, 0.125, R42.H0_H0 ;  /* 0x3000300013527831 */ /* 0x000fe2000004002a */
[-C--:B------:R-:W-:Y:S01]  /*18b0*/  HFMA2.MMA R49, R81, R15.reuse, R49 ;  /* 0x0000000f51317235 */ /* 0x080fe20000000031 */
[----:B------:R-:W-:Y:S01]  /*18c0*/  HFMA2 R12, R39, 0.125, 0.125, R40.H0_H0 ;  /* 0x30003000270c7831 */ /* 0x000fe20000040028 */
[----:B------:R-:W-:Y:S01]  /*18d0*/  HFMA2.MMA R51, R45, R15, R51 ;  /* 0x0000000f2d337235 */ /* 0x000fe20000000033 */
[-C--:B------:R-:W-:Y:S01]  /*18e0*/  HFMA2 R50, R82, R15.reuse, R50 ;  /* 0x0000000f52327231 */ /* 0x080fe20000000032 */
[----:B------:R-:W-:Y:S01]  /*18f0*/  LOP3.LUT R25, R25, 0x1c001c0, RZ, 0xc0, !PT ;  /* 0x01c001c019197812 */ /* 0x000fe200078ec0ff */
[----:B------:R-:W-:Y:S01]  /*1900*/  HFMA2 R52, R12, R15, R52 ;  /* 0x0000000f0c347231 */ /* 0x000fe20000000034 */
[----:B------:R-:W-:Y:S01]  /*1910*/  LOP3.LUT R37, R37, 0x1c001c0, RZ, 0xc0, !PT ;  /* 0x01c001c025257812 */ /* 0x000fe200078ec0ff */
[----:B------:R-:W-:Y:S01]  /*1920*/  HFMA2 R15, R20, 0.015625, 0.015625, R41.H1_H1 ;  /* 0x24002400140f7831 */ /* 0x000fe20000060029 */
[----:B------:R-:W-:-:S02]  /*1930*/  LOP3.LUT R13, R36, 0x64006400, RZ, 0xfc, !PT ;  /* 0x64006400240d7812 */ /* 0x000fc400078efcff */
[----:B------:R-:W-:Y:S02]  /*1940*/  LOP3.LUT R25, R25, 0x64006400, RZ, 0xfc, !PT ;  /* 0x6400640019197812 */ /* 0x000fe400078efcff */
[----:B------:R-:W-:Y:S01]  /*1950*/  LOP3.LUT R19, R16, 0x64006400, RZ, 0xfc, !PT ;  /* 0x6400640010137812 */ /* 0x000fe200078efcff */
[-C--:B-1----:R-:W-:Y:S01]  /*1960*/  HFMA2.MMA R36, R15, R32.reuse, R51 ;  /* 0x000000200f247235 */ /* 0x082fe20000000033 */
[----:B------:R-:W-:Y:S01]  /*1970*/  LOP3.LUT R37, R37, 0x64006400, RZ, 0xfc, !PT ;  /* 0x6400640025257812 */ /* 0x000fe200078efcff */
[----:B------:R-:W-:Y:S01]  /*1980*/  HFMA2 R13, R13, 0.015625, 0.015625, R68.H1_H1 ;  /* 0x240024000d0d7831 */ /* 0x000fe20000060044 */
[----:B------:R-:W-:Y:S01]  /*1990*/  LOP3.LUT R18, R26, 0x64006400, RZ, 0xfc, !PT ;  /* 0x640064001a127812 */ /* 0x000fe200078efcff */
[----:B------:R-:W-:Y:S01]  /*19a0*/  HFMA2 R14, R25, 0.015625, 0.015625, R42.H1_H1 ;  /* 0x24002400190e7831 */ /* 0x000fe2000006002a */
[----:B------:R-:W-:Y:S01]  /*19b0*/  LOP3.LUT R27, R27, 0x64006400, RZ, 0xfc, !PT ;  /* 0x640064001b1b7812 */ /* 0x000fe200078efcff */
[----:B------:R-:W-:Y:S01]  /*19c0*/  HADD2 R19, R19, R62.H0_H0 ;  /* 0x2000003e13137230 */ /* 0x000fe20000000000 */
[----:B------:R-:W-:Y:S01]  /*19d0*/  LOP3.LUT R26, R17, 0x64006400, RZ, 0xfc, !PT ;  /* 0x64006400111a7812 */ /* 0x000fe200078efcff */
[----:B------:R-:W-:Y:S01]  /*19e0*/  HFMA2 R16, R37, 0.015625, 0.015625, R40.H1_H1 ;  /* 0x2400240025107831 */ /* 0x000fe20000060028 */
[----:B------:R-:W-:Y:S01]  /*19f0*/  HFMA2.MMA R49, R13, R32, R49 ;  /* 0x000000200d317235 */ /* 0x000fe20000000031 */
[-C--:B------:R-:W-:Y:S01]  /*1a00*/  HFMA2 R25, R14, R32.reuse, R50 ;  /* 0x000000200e197231 */ /* 0x080fe20000000032 */
[----:B------:R-:W-:Y:S01]  /*1a10*/  LOP3.LUT R53, R53, 0x10001, RZ, 0xc0, !PT ;  /* 0x0001000135357812 */ /* 0x000fe200078ec0ff */
[----:B------:R-:W-:Y:S01]  /*1a20*/  HFMA2 R32, R16, R32, R52 ;  /* 0x0000002010207231 */ /* 0x000fe20000000034 */
[-C--:B------:R-:W-:Y:S01]  /*1a30*/  HFMA2.MMA R52, R19, R33.reuse, R36 ;  /* 0x0000002113347235 */ /* 0x080fe20000000024 */
[----:B------:R-:W-:Y:S01]  /*1a40*/  HADD2 R17, R27, R56.H0_H0 ;  /* 0x200000381b117230 */ /* 0x000fe20000000000 */
[----:B------:R-:W0:Y:S01]  /*1a50*/  LDS.128 R36, [UR4+0x20] ;  /* 0x00002004ff247984 */ /* 0x000e220008000c00 */
[----:B------:R-:W-:Y:S01]  /*1a60*/  HADD2 R20, R26, R65.H0_H0 ;  /* 0x200000411a147230 */ /* 0x000fe20000000000 */
[----:B------:R-:W-:Y:S01]  /*1a70*/  LOP3.LUT R58, R53, 0x20002, R58, 0xf8, !PT ;  /* 0x00020002353a7812 */ /* 0x000fe200078ef83a */
        /* <DEDUP_REMOVED lines=8> */
[----:B------:R-:W-:Y:S01]  /*1b00*/  HFMA2 R21, R21, 0.125, 0.125, R68.H0_H0 ;  /* 0x3000300015157831 */ /* 0x000fe20000040044 */
[----:B------:R-:W-:-:S02]  /*1b10*/  LOP3.LUT R49, R24, 0x64006400, RZ, 0xfc, !PT ;  /* 0x6400640018317812 */ /* 0x000fc400078efcff */
[----:B------:R-:W-:Y:S02]  /*1b20*/  LOP3.LUT R22, R43, 0x70007, RZ, 0xc0, !PT ;  /* 0x000700072b167812 */ /* 0x000fe400078ec0ff */
[----:B------:R-:W-:Y:S01]  /*1b30*/  LOP3.LUT R24, R47, 0x70007, RZ, 0xc0, !PT ;  /* 0x000700072f187812 */ /* 0x000fe200078ec0ff */
[-C--:B------:R-:W-:Y:S01]  /*1b40*/  HFMA2.MMA R50, R21, R34.reuse, R50 ;  /* 0x0000002215327235 */ /* 0x080fe20000000032 */
        /* <DEDUP_REMOVED lines=8> */
[----:B------:R-:W-:Y:S01]  /*1bd0*/  HFMA2.MMA R52, R23, R34, R52 ;  /* 0x0000002217347235 */ /* 0x000fe20000000034 */
[----:B------:R-:W-:Y:S01]  /*1be0*/  HADD2 R25, R25, R56.H0_H0 ;  /* 0x2000003819197230 */ /* 0x000fe20000000000 */
[----:B------:R-:W-:Y:S01]  /*1bf0*/  LOP3.LUT R32, R43, 0x380038, RZ, 0xc0, !PT ;  /* 0x003800382b207812 */ /* 0x000fe200078ec0ff */
[----:B------:R-:W-:Y:S01]  /*1c00*/  HADD2 R27, R33, R62.H0_H0 ;  /* 0x2000003e211b7230 */ /* 0x000fe20000000000 */
[C---:B------:R-:W-:Y:S01]  /*1c10*/  LOP3.LUT R49, R47.reuse, 0x1c001c0, RZ, 0xc0, !PT ;  /* 0x01c001c02f317812 */ /* 0x040fe200078ec0ff */
[-C--:B------:R-:W-:Y:S01]  /*1c20*/  HFMA2 R51, R22, R34.reuse, R51 ;  /* 0x0000002216337231 */ /* 0x080fe20000000033 */
[----:B------:R-:W-:Y:S01]  /*1c30*/  LOP3.LUT R33, R32, 0x64006400, RZ, 0xfc, !PT ;  /* 0x6400640020217812 */ /* 0x000fe200078efcff */
[----:B------:R-:W-:Y:S01]  /*1c40*/  HFMA2 R53, R24, R34, R53 ;  /* 0x0000002218357231 */ /* 0x000fe20000000035 */
[-C--:B------:R-:W-:Y:S01]  /*1c50*/  HFMA2.MMA R60, R25, R35.reuse, R50 ;  /* 0x00000023193c7235 */ /* 0x080fe20000000032 */
[----:B------:R-:W-:Y:S01]  /*1c60*/  HADD2 R26, R26, R59.H0_H0 ;  /* 0x2000003b1a1a7230 */ /* 0x000fe20000000000 */
[----:B------:R-:W-:Y:S01]  /*1c70*/  HFMA2.MMA R63, R27, R35, R52 ;  /* 0x000000231b3f7235 */ /* 0x000fe20000000034 */
[----:B------:R-:W-:Y:S01]  /*1c80*/  HADD2 R44, R44, R65.H0_H0 ;  /* 0x200000412c2c7230 */ /* 0x000fe20000000000 */
        /* <DEDUP_REMOVED lines=9> */
[----:B------:R-:W-:Y:S01]  /*1d20*/  LOP3.LUT R47, R34, 0x64006400, RZ, 0xfc, !PT ;  /* 0x64006400222f7812 */ /* 0x000fe200078efcff */
[--C-:B------:R-:W-:Y:S01]  /*1d30*/  HFMA2 R48, R48, 0.125, 0.125, R41.reuse.H0_H0 ;  /* 0x3000300030307831 */ /* 0x100fe20000040029 */
[----:B------:R-:W-:Y:S01]  /*1d40*/  LOP3.LUT R51, R46, 0x64006400, RZ, 0xfc, !PT ;  /* 0x640064002e337812 */ /* 0x000fe200078efcff */
[----:B------:R-:W-:Y:S01]  /*1d50*/  HFMA2 R46, R33, 0.125, 0.125, R68.H0_H0 ;  /* 0x30003000212e7831 */ /* 0x000fe20000040044 */
[----:B------:R-:W-:Y:S01]  /*1d60*/  LOP3.LUT R52, R49, 0x64006400, RZ, 0xfc, !PT ;  /* 0x6400640031347812 */ /* 0x000fe200078efcff */
[----:B------:R-:W-:Y:S01]  /*1d70*/  HFMA2 R47, R47, 0.125, 0.125, R42.H0_H0 ;  /* 0x300030002f2f7831 */ /* 0x000fe2000004002a */
[----:B------:R-:W-:Y:S01]  /*1d80*/  LOP3.LUT R49, R50, 0x64006400, RZ, 0xfc, !PT ;  /* 0x6400640032317812 */ /* 0x000fe200078efcff */
[-C--:B0-----:R-:W-:Y:S01]  /*1d90*/  HFMA2.MMA R63, R48, R36.reuse, R63 ;  /* 0x00000024303f7235 */ /* 0x081fe2000000003f */
[----:B------:R-:W-:Y:S01]  /*1da0*/  LOP3.LUT R43, R43, 0x64006400, RZ, 0xfc, !PT ;  /* 0x640064002b2b7812 */ /* 0x000fe200078efcff */
[----:B------:R-:W-:Y:S01]  /*1db0*/  HFMA2.MMA R60, R46, R36, R60 ;  /* 0x000000242e3c7235 */ /* 0x000fe2000000003c */
[----:B------:R-:W-:Y:S01]  /*1dc0*/  LOP3.LUT R53, R53, 0x64006400, RZ, 0xfc, !PT ;  /* 0x6400640035357812 */ /* 0x000fe200078efcff */
[----:B------:R-:W-:Y:S01]  /*1dd0*/  HFMA2 R49, R49, 0.125, 0.125, R40.H0_H0 ;  /* 0x3000300031317831 */ /* 0x000fe20000040028 */
[----:B------:R-:W-:Y:S01]  /*1de0*/  LOP3.LUT R70, R28, 0x380038, RZ, 0xc0, !PT ;  /* 0x003800381c467812 */ /* 0x000fe200078ec0ff */
[----:B------:R-:W-:Y:S01]  /*1df0*/  HFMA2 R50, R43, 0.015625, 0.015625, R68.H1_H1 ;  /* 0x240024002b327831 */ /* 0x000fe20000060044 */
[----:B------:R-:W-:Y:S01]  /*1e00*/  SHF.R.U32.HI R69, RZ, 0x6, R28 ;  /* 0x00000006ff457819 */ /* 0x000fe2000001161c */
[----:B------:R-:W-:Y:S01]  /*1e10*/  HFMA2 R52, R52, 0.015625, 0.015625, R41.H1_H1 ;  /* 0x2400240034347831 */ /* 0x000fe20000060029 */
[----:B------:R-:W-:Y:S01]  /*1e20*/  LOP3.LUT R33, R30, 0x380038, RZ, 0xc0, !PT ;  /* 0x003800381e217812 */ /* 0x000fe200078ec0ff */
[-C--:B------:R-:W-:Y:S01]  /*1e30*/  HFMA2 R61, R47, R36.reuse, R61 ;  /* 0x000000242f3d7231 */ /* 0x080fe2000000003d */
[----:B------:R-:W-:Y:S01]  /*1e40*/  SHF.R.U32.HI R34, RZ, 0x6, R30 ;  /* 0x00000006ff227819 */ /* 0x000fe2000001161e */
[----:B------:R-:W-:Y:S01]  /*1e50*/  HFMA2 R51, R51, 0.015625, 0.015625, R42.H1_H1 ;  /* 0x2400240033337831 */ /* 0x000fe2000006002a */
[-C--:B------:R-:W-:Y:S01]  /*1e60*/  HFMA2.MMA R103, R50, R37.reuse, R60 ;  /* 0x0000002532677235 */ /* 0x080fe2000000003c */
[----:B------:R-:W-:Y:S01]  /*1e70*/  HFMA2 R64, R49, R36, R64 ;  /* 0x0000002431407231 */ /* 0x000fe20000000040 */
[----:B------:R-:W-:Y:S01]  /*1e80*/  HFMA2.MMA R43, R52, R37, R63 ;  /* 0x00000025342b7235 */ /* 0x000fe2000000003f */
[----:B------:R-:W-:Y:S01]  /*1e90*/  HFMA2 R53, R53, 0.015625, 0.015625, R40.H1_H1 ;  /* 0x2400240035357831 */ /* 0x000fe20000060028 */
[----:B------:R-:W-:Y:S01]  /*1ea0*/  LOP3.LUT R60, R28, 0x70007, RZ, 0xc0, !PT ;  /* 0x000700071c3c7812 */ /* 0x000fe200078ec0ff */
[-C--:B------:R-:W-:Y:S01]  /*1eb0*/  HFMA2 R36, R51, R37.reuse, R61 ;  /* 0x0000002533247231 */ /* 0x080fe2000000003d */
[----:B------:R-:W-:Y:S01]  /*1ec0*/  SHF.R.U32.HI R61, RZ, 0xd, R28 ;  /* 0x0000000dff3d7819 */ /* 0x000fe2000001161c */
[----:B------:R-:W-:Y:S01]  /*1ed0*/  HFMA2 R37, R53, R37, R64 ;  /* 0x0000002535257231 */ /* 0x000fe20000000040 */
[----:B------:R-:W-:-:S02]  /*1ee0*/  LOP3.LUT R64, R30, 0x70007, RZ, 0xc0, !PT ;  /* 0x000700071e407812 */ /* 0x000fc400078ec0ff */
[--C-:B------:R-:W-:Y:S02]  /*1ef0*/  SHF.R.U32.HI R28, RZ, 0xd, R29.reuse ;  /* 0x0000000dff1c7819 */ /* 0x100fe4000001161d */
[----:B------:R-:W-:Y:S02]  /*1f00*/  SHF.R.U32.HI R30, RZ, 0xd, R30 ;  /* 0x0000000dff1e7819 */ /* 0x000fe4000001161e */
[----:B------:R-:W-:Y:S02]  /*1f10*/  SHF.R.U32.HI R66, RZ, 0x6, R29 ;  /* 0x00000006ff427819 */ /* 0x000fe4000001161d */
[C---:B------:R-:W-:Y:S02]  /*1f20*/  LOP3.LUT R72, R31.reuse, 0x70007, RZ, 0xc0, !PT ;  /* 0x000700071f487812 */ /* 0x040fe400078ec0ff */
[----:B------:R-:W-:Y:S02]  /*1f30*/  LOP3.LUT R32, R31, 0x380038, RZ, 0xc0, !PT ;  /* 0x003800381f207812 */ /* 0x000fe400078ec0ff */
[----:B------:R-:W-:-:S02]  /*1f40*/  SHF.R.U32.HI R35, RZ, 0x6, R31 ;  /* 0x00000006ff237819 */ /* 0x000fc4000001161f */
[----:B------:R-:W-:Y:S02]  /*1f50*/  LOP3.LUT R54, R54, 0x40004, R61, 0xf8, !PT ;  /* 0x0004000436367812 */ /* 0x000fe400078ef83d */
[----:B------:R-:W-:Y:S02]  /*1f60*/  SHF.R.U32.HI R31, RZ, 0xd, R31 ;  /* 0x0000000dff1f7819 */ /* 0x000fe4000001161f */
[----:B------:R-:W-:Y:S02]  /*1f70*/  LOP3.LUT R61, R55, 0x40004, R28, 0xf8, !PT ;  /* 0x00040004373d7812 */ /* 0x000fe400078ef81c */
[----:B------:R-:W-:Y:S02]  /*1f80*/  LOP3.LUT R71, R57, 0x40004, R30, 0xf8, !PT ;  /* 0x0004000439477812 */ /* 0x000fe400078ef81e */
[----:B------:R-:W-:Y:S02]  /*1f90*/  LOP3.LUT R63, R29, 0x70007, RZ, 0xc0, !PT ;  /* 0x000700071d3f7812 */ /* 0x000fe400078ec0ff */
[----:B------:R-:W-:-:S02]  /*1fa0*/  LOP3.LUT R28, R69, 0x70007, RZ, 0xc0, !PT ;  /* 0x00070007451c7812 */ /* 0x000fc400078ec0ff */
[----:B------:R-:W-:Y:S02]  /*1fb0*/  LOP3.LUT R57, R66, 0x70007, RZ, 0xc0, !PT ;  /* 0x0007000742397812 */ /* 0x000fe400078ec0ff */
[----:B------:R-:W-:Y:S02]  /*1fc0*/  LOP3.LUT R73, R58, 0x40004, R31, 0xf8, !PT ;  /* 0x000400043a497812 */ /* 0x000fe400078ef81f */
        /* <DEDUP_REMOVED lines=10> */
[----:B------:R-:W-:Y:S01]  /*2070*/  LOP3.LUT R28, R34, 0x70007, RZ, 0xc0, !PT ;  /* 0x00070007221c7812 */ /* 0x000fe200078ec0ff */
[----:B------:R-:W-:Y:S01]  /*2080*/  HFMA2 R36, R57, R38, R36 ;  /* 0x0000002639247231 */ /* 0x000fe20000000024 */
[----:B------:R-:W-:-:S02]  /*2090*/  LOP3.LUT R30, R35, 0x70007, RZ, 0xc0, !PT ;  /* 0x00070007231e7812 */ /* 0x000fc400078ec0ff */
[----:B------:R-:W-:Y:S01]  /*20a0*/  LOP3.LUT R31, R54, 0x64006400, RZ, 0xfc, !PT ;  /* 0x64006400361f7812 */ /* 0x000fe200078efcff */
[--C-:B------:R-:W-:Y:S01]  /*20b0*/  HADD2 R54, R29, R56.reuse.H0_H0 ;  /* 0x200000381d367230 */ /* 0x100fe20000000000 */
[----:B------:R-:W-:Y:S02]  /*20c0*/  LOP3.LUT R72, R72, 0x64006400, RZ, 0xfc, !PT ;  /* 0x6400640048487812 */ /* 0x000fe400078efcff */
[----:B------:R-:W-:Y:S01]  /*20d0*/  LOP3.LUT R61, R28, 0x64006400, RZ, 0xfc, !PT ;  /* 0x640064001c3d7812 */ /* 0x000fe200078efcff */
[----:B------:R-:W-:Y:S01]  /*20e0*/  HADD2 R56, R31, R56.H0_H0 ;  /* 0x200000381f387230 */ /* 0x000fe20000000000 */
[----:B------:R-:W-:Y:S01]  /*20f0*/  LOP3.LUT R30, R30, 0x64006400, RZ, 0xfc, !PT ;  /* 0x640064001e1e7812 */ /* 0x000fe200078efcff */
[--C-:B------:R-:W-:Y:S01]  /*2100*/  HADD2 R63, R72, R65.reuse.H0_H0 ;  /* 0x20000041483f7230 */ /* 0x100fe20000000000 */
        /* <DEDUP_REMOVED lines=8> */
[----:B------:R-:W-:Y:S01]  /*2190*/  LOP3.LUT R72, R66, 0x380038, RZ, 0xc0, !PT ;  /* 0x0038003842487812 */ /* 0x000fe200078ec0ff */
[----:B------:R-:W0:Y:S01]  /*21a0*/  LDS.128 R28, [UR4+0x30] ;  /* 0x00003004ff1c7984 */ /* 0x000e220008000c00 */
[----:B------:R-:W-:Y:S01]  /*21b0*/  HADD2 R62, R71, R62.H0_H0 ;  /* 0x2000003e473e7230 */ /* 0x000fe20000000000 */
[----:B------:R-:W-:Y:S01]  /*21c0*/  LOP3.LUT R71, R70, 0x64006400, RZ, 0xfc, !PT ;  /* 0x6400640046477812 */ /* 0x000fe200078efcff */
[-C--:B------:R-:W-:Y:S01]  /*21d0*/  HFMA2.MMA R103, R54, R38.reuse, R103 ;  /* 0x0000002636677235 */ /* 0x080fe20000000067 */
[C---:B------:R-:W-:Y:S01]  /*21e0*/  LOP3.LUT R70, R69.reuse, 0x380038, RZ, 0xc0, !PT ;  /* 0x0038003845467812 */ /* 0x040fe200078ec0ff */
[----:B------:R-:W-:Y:S01]  /*21f0*/  HFMA2.MMA R43, R60, R38, R43 ;  /* 0x000000263c2b7235 */ /* 0x000fe2000000002b */
[----:B------:R-:W-:Y:S01]  /*2200*/  LOP3.LUT R69, R69, 0x1c001c0, RZ, 0xc0, !PT ;  /* 0x01c001c045457812 */ /* 0x000fe200078ec0ff */
[----:B------:R-:W-:Y:S01]  /*2210*/  HFMA2 R37, R63, R38, R37 ;  /* 0x000000263f257231 */ /* 0x000fe20000000025 */
[----:B------:R-:W-:-:S02]  /*2220*/  LOP3.LUT R67, R70, 0x64006400, RZ, 0xfc, !PT ;  /* 0x6400640046437812 */ /* 0x000fc400078efcff */
[----:B------:R-:W-:Y:S01]  /*2230*/  LOP3.LUT R70, R66, 0x1c001c0, RZ, 0xc0, !PT ;  /* 0x01c001c042467812 */ /* 0x000fe200078ec0ff */
[--C-:B------:R-:W-:Y:S01]  /*2240*/  HFMA2 R66, R71, 0.125, 0.125, R68.reuse.H0_H0 ;  /* 0x3000300047427831 */ /* 0x100fe20000040044 */
[----:B------:R-:W-:Y:S01]  /*2250*/  LOP3.LUT R69, R69, 0x64006400, RZ, 0xfc, !PT ;  /* 0x6400640045457812 */ /* 0x000fe200078efcff */
[--C-:B------:R-:W-:Y:S01]  /*2260*/  HFMA2 R67, R67, 0.125, 0.125, R68.reuse.H0_H0 ;  /* 0x3000300043437831 */ /* 0x100fe20000040044 */
[----:B------:R-:W-:Y:S02]  /*2270*/  LOP3.LUT R75, R72, 0x64006400, RZ, 0xfc, !PT ;  /* 0x64006400484b7812 */ /* 0x000fe400078efcff */
[----:B------:R-:W-:Y:S01]  /*2280*/  LOP3.LUT R71, R70, 0x64006400, RZ, 0xfc, !PT ;  /* 0x6400640046477812 */ /* 0x000fe200078efcff */
[----:B------:R-:W-:Y:S01]  /*2290*/  HFMA2 R68, R69, 0.015625, 0.015625, R68.H1_H1 ;  /* 0x2400240045447831 */ /* 0x000fe20000060044 */
[----:B------:R-:W-:Y:S01]  /*22a0*/  LOP3.LUT R72, R33, 0x64006400, RZ, 0xfc, !PT ;  /* 0x6400640021487812 */ /* 0x000fe200078efcff */
[--C-:B------:R-:W-:Y:S01]  /*22b0*/  HFMA2 R69, R73, 0.125, 0.125, R42.reuse.H0_H0 ;  /* 0x3000300049457831 */ /* 0x100fe2000004002a */
[C---:B------:R-:W-:Y:S01]  /*22c0*/  LOP3.LUT R73, R34.reuse, 0x380038, RZ, 0xc0, !PT ;  /* 0x0038003822497812 */ /* 0x040fe200078ec0ff */
[--C-:B------:R-:W-:Y:S01]  /*22d0*/  HFMA2 R70, R75, 0.125, 0.125, R42.reuse.H0_H0 ;  /* 0x300030004b467831 */ /* 0x100fe2000004002a */
[----:B------:R-:W-:Y:S01]  /*22e0*/  LOP3.LUT R33, R34, 0x1c001c0, RZ, 0xc0, !PT ;  /* 0x01c001c022217812 */ /* 0x000fe200078ec0ff */
[----:B------:R-:W-:Y:S01]  /*22f0*/  HFMA2 R71, R71, 0.015625, 0.015625, R42.H1_H1 ;  /* 0x2400240047477831 */ /* 0x000fe2000006002a */
[----:B------:R-:W-:Y:S01]  /*2300*/  LOP3.LUT R42, R35, 0x380038, RZ, 0xc0, !PT ;  /* 0x00380038232a7812 */ /* 0x000fe200078ec0ff */
[--C-:B------:R-:W-:Y:S01]  /*2310*/  HFMA2 R72, R72, 0.125, 0.125, R41.reuse.H0_H0 ;  /* 0x3000300048487831 */ /* 0x100fe20000040029 */
[----:B------:R-:W-:Y:S01]  /*2320*/  LOP3.LUT R34, R73, 0x64006400, RZ, 0xfc, !PT ;  /* 0x6400640049227812 */ /* 0x000fe200078efcff */
[-C--:B------:R-:W-:Y:S01]  /*2330*/  HFMA2.MMA R103, R66, R39.reuse, R103 ;  /* 0x0000002742677235 */ /* 0x080fe20000000067 */
[----:B------:R-:W-:Y:S01]  /*2340*/  LOP3.LUT R35, R35, 0x1c001c0, RZ, 0xc0, !PT ;  /* 0x01c001c023237812 */ /* 0x000fe200078ec0ff */
[----:B------:R-:W-:Y:S01]  /*2350*/  HFMA2 R36, R69, R39, R36 ;  /* 0x0000002745247231 */ /* 0x000fe20000000024 */
[----:B------:R-:W-:Y:S01]  /*2360*/  LOP3.LUT R74, R33, 0x64006400, RZ, 0xfc, !PT ;  /* 0x64006400214a7812 */ /* 0x000fe200078efcff */
[--C-:B------:R-:W-:Y:S01]  /*2370*/  HFMA2 R73, R34, 0.125, 0.125, R41.reuse.H0_H0 ;  /* 0x3000300022497831 */ /* 0x100fe20000040029 */
[----:B------:R-:W-:Y:S01]  /*2380*/  LOP3.LUT R75, R32, 0x64006400, RZ, 0xfc, !PT ;  /* 0x64006400204b7812 */ /* 0x000fe200078efcff */
[----:B------:R-:W-:Y:S01]  /*2390*/  HFMA2.MMA R43, R72, R39, R43 ;  /* 0x00000027482b7235 */ /* 0x000fe2000000002b */
[----:B------:R-:W-:Y:S01]  /*23a0*/  LOP3.LUT R109, R35, 0x64006400, RZ, 0xfc, !PT ;  /* 0x64006400236d7812 */ /* 0x000fe200078efcff */
[----:B------:R-:W-:Y:S01]  /*23b0*/  HFMA2 R74, R74, 0.015625, 0.015625, R41.H1_H1 ;  /* 0x240024004a4a7831 */ /* 0x000fe20000060029 */
[----:B------:R-:W1:Y:S01]  /*23c0*/  LDS.128 R32, [UR4+0x100] ;  /* 0x00010004ff207984 */ /* 0x000e620008000c00 */
[----:B------:R-:W-:Y:S01]  /*23d0*/  HFMA2 R75, R75, 0.125, 0.125, R40.H0_H0 ;  /* 0x300030004b4b7831 */ /* 0x000fe20000040028 */
[----:B------:R-:W-:Y:S01]  /*23e0*/  LOP3.LUT R77, R42, 0x64006400, RZ, 0xfc, !PT ;  /* 0x640064002a4d7812 */ /* 0x000fe200078efcff */
[----:B0-----:R-:W-:-:S02]  /*23f0*/  HFMA2.MMA R103, R55, R28, R103 ;  /* 0x0000001c37677235 */ /* 0x001fc40000000067 */
[----:B------:R-:W-:Y:S01]  /*2400*/  HFMA2 R39, R75, R39, R37 ;  /* 0x000000274b277231 */ /* 0x000fe20000000025 */
[----:B------:R-:W-:Y:S01]  /*2410*/  HFMA2.MMA R37, R61, R28, R43 ;  /* 0x0000001c3d257235 */ /* 0x000fe2000000002b */
[-C--:B------:R-:W-:Y:S02]  /*2420*/  HFMA2 R36, R58, R28.reuse, R36 ;  /* 0x0000001c3a247231 */ /* 0x080fe40000000024 */
[----:B------:R-:W-:Y:S01]  /*2430*/  HFMA2 R38, R64, R28, R39 ;  /* 0x0000001c40267231 */ /* 0x000fe20000000027 */
[-C--:B------:R-:W-:Y:S01]  /*2440*/  HFMA2.MMA R103, R67, R29.reuse, R103 ;  /* 0x0000001d43677235 */ /* 0x080fe20000000067 */
[-C--:B------:R-:W-:Y:S01]  /*2450*/  HFMA2 R36, R70, R29.reuse, R36 ;  /* 0x0000001d46247231 */ /* 0x080fe20000000024 */
[----:B------:R-:W-:Y:S01]  /*2460*/  HFMA2.MMA R37, R73, R29, R37 ;  /* 0x0000001d49257235 */ /* 0x000fe20000000025 */
[--C-:B------:R-:W-:Y:S01]  /*2470*/  HFMA2 R76, R77, 0.125, 0.125, R40.reuse.H0_H0 ;  /* 0x300030004d4c7831 */ /* 0x100fe20000040028 */
[----:B------:R-:W-:Y:S01]  /*2480*/  IMAD.MOV.U32 R39, RZ, RZ, R4 ;  /* 0x000000ffff277224 */ /* 0x000fe200078e0004 */
[----:B------:R-:W-:Y:S01]  /*2490*/  HFMA2 R77, R109, 0.015625, 0.015625, R40.H1_H1 ;  /* 0x240024006d4d7831 */ /* 0x000fe20000060028 */
[-C--:B------:R-:W-:Y:S01]  /*24a0*/  HFMA2.MMA R28, R68, R30.reuse, R103 ;  /* 0x0000001e441c7235 */ /* 0x080fe20000000067 */
[-C--:B------:R-:W-:Y:S01]  /*24b0*/  HFMA2 R36, R71, R30.reuse, R36 ;  /* 0x0000001e47247231 */ /* 0x080fe20000000024 */
[----:B------:R-:W-:Y:S01]  /*24c0*/  HFMA2.MMA R37, R74, R30, R37 ;  /* 0x0000001e4a257235 */ /* 0x000fe20000000025 */
[----:B------:R-:W0:Y:S01]  /*24d0*/  LDS.128 R40, [UR4+0x110] ;  /* 0x00011004ff287984 */ /* 0x000e220008000c00 */
[----:B------:R-:W-:Y:S01]  /*24e0*/  HFMA2 R38, R76, R29, R38 ;  /* 0x0000001d4c267231 */ /* 0x000fe20000000026 */
[----:B------:R-:W-:Y:S01]  /*24f0*/  IMAD.MOV.U32 R103, RZ, RZ, R107 ;  /* 0x000000ffff677224 */ /* 0x000fe200078e006b */
[-C--:B------:R-:W-:Y:S01]  /*2500*/  HFMA2.MMA R28, R56, R31.reuse, R28 ;  /* 0x0000001f381c7235 */ /* 0x080fe2000000001c */
[----:B------:R-:W-:Y:S01]  /*2510*/  HFMA2 R36, R59, R31, R36 ;  /* 0x0000001f3b247231 */ /* 0x000fe20000000024 */
[----:B------:R-:W-:Y:S01]  /*2520*/  HFMA2.MMA R37, R62, R31, R37 ;  /* 0x0000001f3e257235 */ /* 0x000fe20000000025 */
[----:B------:R-:W-:-:S04]  /*2530*/  HFMA2 R38, R77, R30, R38 ;  /* 0x0000001e4d267231 */ /* 0x000fc80000000026 */
[----:B------:R-:W-:-:S03]  /*2540*/  HFMA2 R38, R65, R31, R38 ;  /* 0x0000001f41267231 */ /* 0x000fc60000000026 */
[C-C-:B------:R-:W-:Y:S02]  /*2550*/  PRMT R4, R28.reuse, 0x5410, R36.reuse ;  /* 0x000054101c047816 */ /* 0x140fe40000000024 */
[----:B------:R-:W-:Y:S02]  /*2560*/  PRMT R36, R28, 0x7632, R36 ;  /* 0x000076321c247816 */ /* 0x000fe40000000024 */
[C-C-:B------:R-:W-:Y:S01]  /*2570*/  PRMT R109, R37.reuse, 0x5410, R38.reuse ;  /* 0x00005410256d7816 */ /* 0x140fe20000000026 */
[----:B------:R-:W2:Y:S01]  /*2580*/  LDS.128 R28, [UR4+0x120] ;  /* 0x00012004ff1c7984 */ /* 0x000ea20008000c00 */
[----:B------:R-:W-:Y:S01]  /*2590*/  PRMT R38, R37, 0x7632, R38 ;  /* 0x0000763225267816 */ /* 0x000fe20000000026 */
[----:B------:R-:W-:Y:S01]  /*25a0*/  HADD2 R4, R4, R36 ;  /* 0x0000002404047230 */ /* 0x000fe20000000000 */
[----:B-1----:R-:W-:Y:S01]  /*25b0*/  HFMA2.MMA R37, R85, R32, RZ ;  /* 0x0000002055257235 */ /* 0x002fe200000000ff */
[----:B------:R-:W-:-:S03]  /*25c0*/  HFMA2 R36, R83, R32, RZ.H0_H0 ;  /* 0x0000002053247231 */ /* 0x000fc600000400ff */
[----:B------:R-:W-:Y:S01]  /*25d0*/  HFMA2.MMA R109, R109, 1, 1, R38 ;  /* 0x3c003c006d6d7835 */ /* 0x000fe20000000026 */
[----:B------:R-:W-:Y:S01]  /*25e0*/  HFMA2 R38, R87, R32, RZ.H0_H0 ;  /* 0x0000002057267231 */ /* 0x000fe200000400ff */
[----:B-----5:R-:W-:Y:S02]  /*25f0*/  HFMA2.MMA R4, R4, R105, R39 ;  /* 0x0000006904047235 */ /* 0x020fe40000000027 */
[----:B------:R-:W-:Y:S01]  /*2600*/  HFMA2.MMA R39, R89, R32, RZ ;  /* 0x0000002059277235 */ /* 0x000fe200000000ff */
[-C--:B------:R-:W-:Y:S01]  /*2610*/  HFMA2 R32, R84, R33.reuse, R36 ;  /* 0x0000002154207231 */ /* 0x080fe20000000024 */
        /* <DEDUP_REMOVED lines=10> */
[-C--:B0-----:R-:W-:Y:S01]  /*26c0*/  HFMA2 R32, R13, R40.reuse, R32 ;  /* 0x000000280d207231 */ /* 0x081fe20000000020 */
[----:B------:R-:W-:Y:S01]  /*26d0*/  HFMA2.MMA R107, R82, R35, R107 ;  /* 0x00000023526b7235 */ /* 0x000fe2000000006b */
        /* <DEDUP_REMOVED lines=11> */
[-C--:B--2---:R-:W-:Y:S01]  /*2790*/  HFMA2 R32, R46, R28.reuse, R32 ;  /* 0x0000001c2e207231 */ /* 0x084fe20000000020 */
        /* <DEDUP_REMOVED lines=9> */
[----:B------:R-:W-:-:S04]  /*2830*/  HFMA2.MMA R107, R47, R28, R107 ;  /* 0x0000001c2f6b7235 */ /* 0x000fc8000000006b */
[----:B------:R-:W-:Y:S01]  /*2840*/  HFMA2.MMA R33, R49, R28, R33 ;  /* 0x0000001c31217235 */ /* 0x000fe20000000021 */
[----:B------:R-:W-:Y:S01]  /*2850*/  HFMA2 R28, R50, R29, R32 ;  /* 0x0000001d321c7231 */ /* 0x000fe20000000020 */
[-C--:B------:R-:W-:Y:S01]  /*2860*/  HFMA2.MMA R107, R51, R29.reuse, R107 ;  /* 0x0000001d336b7235 */ /* 0x080fe2000000006b */
[----:B-1----:R-:W-:Y:S02]  /*2870*/  HFMA2 R110, R61, R36, R110 ;  /* 0x000000243d6e7231 */ /* 0x002fe4000000006e */
[----:B------:R-:W-:Y:S01]  /*2880*/  HFMA2 R28, R54, R30, R28 ;  /* 0x0000001e361c7231 */ /* 0x000fe2000000001c */
[----:B------:R-:W-:Y:S01]  /*2890*/  HFMA2.MMA R29, R53, R29, R33 ;  /* 0x0000001d351d7235 */ /* 0x000fe20000000021 */
[----:B------:R-:W-:Y:S01]  /*28a0*/  HFMA2 R110, R73, R37, R110 ;  /* 0x00000025496e7231 */ /* 0x000fe2000000006e */
[-C--:B------:R-:W-:Y:S01]  /*28b0*/  HFMA2.MMA R107, R57, R30.reuse, R107 ;  /* 0x0000001e396b7235 */ /* 0x080fe2000000006b */
[----:B------:R-:W-:Y:S01]  /*28c0*/  HFMA2 R28, R66, R31, R28 ;  /* 0x0000001f421c7231 */ /* 0x000fe2000000001c */
[----:B------:R-:W0:Y:S01]  /*28d0*/  LDS.128 R32, [UR4+0x200] ;  /* 0x00020004ff207984 */ /* 0x000e220008000c00 */
[----:B------:R-:W-:Y:S01]  /*28e0*/  HFMA2 R110, R74, R38, R110 ;  /* 0x000000264a6e7231 */ /* 0x000fe2000000006e */
[----:B------:R-:W-:Y:S01]  /*28f0*/  HFMA2.MMA R30, R63, R30, R29 ;  /* 0x0000001e3f1e7235 */ /* 0x000fe2000000001d */
[----:B------:R-:W-:Y:S01]  /*2900*/  HFMA2 R28, R55, R36, R28 ;  /* 0x00000024371c7231 */ /* 0x000fe2000000001c */
[----:B------:R-:W-:Y:S01]  /*2910*/  HFMA2.MMA R29, R69, R31, R107 ;  /* 0x0000001f451d7235 */ /* 0x000fe2000000006b */
[----:B------:R-:W-:Y:S01]  /*2920*/  HFMA2 R110, R62, R39, R110 ;  /* 0x000000273e6e7231 */ /* 0x000fe2000000006e */
[----:B------:R-:W-:-:S02]  /*2930*/  IMAD.MOV.U32 R107, RZ, RZ, R108 ;  /* 0x000000ffff6b7224 */ /* 0x000fc400078e006c */
[----:B------:R-:W-:Y:S02]  /*2940*/  HFMA2.MMA R30, R75, R31, R30 ;  /* 0x0000001f4b1e7235 */ /* 0x000fe4000000001e */
[----:B------:R-:W-:Y:S01]  /*2950*/  HFMA2.MMA R29, R58, R36, R29 ;  /* 0x000000243a1d7235 */ /* 0x000fe2000000001d */
[----:B------:R-:W-:-:S03]  /*2960*/  HFMA2 R3, R109, R107, R3 ;  /* 0x0000006b6d037231 */ /* 0x000fc60000000003 */
[----:B------:R-:W-:Y:S01]  /*2970*/  HFMA2.MMA R30, R64, R36, R30 ;  /* 0x00000024401e7235 */ /* 0x000fe2000000001e */
[----:B------:R-:W-:Y:S01]  /*2980*/  HFMA2 R36, R67, R37, R28 ;  /* 0x0000002543247231 */ /* 0x000fe2000000001c */
[----:B------:R-:W-:-:S03]  /*2990*/  HFMA2.MMA R40, R70, R37, R29 ;  /* 0x0000002546287235 */ /* 0x000fc6000000001d */
[----:B------:R-:W-:Y:S01]  /*29a0*/  HFMA2 R36, R68, R38, R36 ;  /* 0x0000002644247231 */ /* 0x000fe20000000024 */
[----:B------:R-:W-:Y:S02]  /*29b0*/  HFMA2.MMA R37, R76, R37, R30 ;  /* 0x000000254c257235 */ /* 0x000fe4000000001e */
[-C--:B------:R-:W-:Y:S01]  /*29c0*/  HFMA2.MMA R40, R71, R38.reuse, R40 ;  /* 0x0000002647287235 */ /* 0x080fe20000000028 */
[----:B------:R-:W-:Y:S01]  /*29d0*/  HFMA2 R36, R56, R39, R36 ;  /* 0x0000002738247231 */ /* 0x000fe20000000024 */
[----:B------:R-:W1:Y:S02]  /*29e0*/  LDS.128 R28, [UR4+0x300] ;  /* 0x00030004ff1c7984 */ /* 0x000e640008000c00 */
[----:B------:R-:W-:Y:S02]  /*29f0*/  HFMA2.MMA R37, R77, R38, R37 ;  /* 0x000000264d257235 */ /* 0x000fe40000000025 */
[----:B------:R-:W-:-:S04]  /*2a00*/  HFMA2.MMA R40, R59, R39, R40 ;  /* 0x000000273b287235 */ /* 0x000fc80000000028 */
[----:B------:R-:W-:-:S06]  /*2a10*/  HFMA2.MMA R37, R65, R39, R37 ;  /* 0x0000002741257235 */ /* 0x000fcc0000000025 */
[C-C-:B------:R-:W-:Y:S02]  /*2a20*/  PRMT R38, R36.reuse, 0x5410, R40.reuse ;  /* 0x0000541024267816 */ /* 0x140fe40000000028 */
[----:B------:R-:W-:Y:S01]  /*2a30*/  PRMT R40, R36, 0x7632, R40 ;  /* 0x0000763224287816 */ /* 0x000fe20000000028 */
[----:B0-----:R-:W-:-:S04]  /*2a40*/  HFMA2 R39, R89, R32, RZ.H0_H0 ;  /* 0x0000002059277231 */ /* 0x001fc800000400ff */
[----:B------:R-:W-:Y:S01]  /*2a50*/  HADD2 R36, R38, R40 ;  /* 0x0000002826247230 */ /* 0x000fe20000000000 */
[C-C-:B------:R-:W-:Y:S01]  /*2a60*/  PRMT R38, R110.reuse, 0x5410, R37.reuse ;  /* 0x000054106e267816 */ /* 0x140fe20000000025 */
[----:B------:R-:W0:Y:S01]  /*2a70*/  LDS.128 R40, [UR4+0x210] ;  /* 0x00021004ff287984 */ /* 0x000e220008000c00 */
[----:B------:R-:W-:-:S03]  /*2a80*/  PRMT R37, R110, 0x7632, R37 ;  /* 0x000076326e257816 */ /* 0x000fc60000000025 */
[----:B------:R-:W-:Y:S02]  /*2a90*/  HFMA2.MMA R2, R36, R105, R2 ;  /* 0x0000006924027235 */ /* 0x000fe40000000002 */
[-C--:B------:R-:W-:Y:S02]  /*2aa0*/  HFMA2.MMA R36, R83, R32.reuse, RZ ;  /* 0x0000002053247235 */ /* 0x080fe400000000ff */
[----:B------:R-:W-:Y:S02]  /*2ab0*/  HFMA2.MMA R37, R38, 1, 1, R37 ;  /* 0x3c003c0026257835 */ /* 0x000fe40000000025 */
[----:B------:R-:W-:-:S06]  /*2ac0*/  HFMA2.MMA R38, R87, R32, RZ ;  /* 0x0000002057267235 */ /* 0x000fcc00000000ff */
[----:B------:R-:W-:Y:S02]  /*2ad0*/  HFMA2.MMA R110, R88, R33, R38 ;  /* 0x00000021586e7235 */ /* 0x000fe40000000026 */
[----:B------:R-:W-:Y:S01]  /*2ae0*/  HFMA2 R0, R37, R107, R0 ;  /* 0x0000006b25007231 */ /* 0x000fe20000000000 */
[----:B-1----:R-:W-:Y:S01]  /*2af0*/  HFMA2.MMA R83, R83, R28, RZ ;  /* 0x0000001c53537235 */ /* 0x002fe200000000ff */
[C---:B------:R-:W-:Y:S01]  /*2b00*/  HFMA2 R37, R85.reuse, R32, RZ.H0_H0 ;  /* 0x0000002055257231 */ /* 0x040fe200000400ff */
[----:B------:R-:W-:Y:S01]  /*2b10*/  HFMA2.MMA R32, R84, R33, R36 ;  /* 0x0000002154207235 */ /* 0x000fe20000000024 */
[----:B------:R-:W-:Y:S01]  /*2b20*/  HFMA2 R85, R85, R28, RZ.H0_H0 ;  /* 0x0000001c55557231 */ /* 0x000fe200000400ff */
[----:B------:R-:W-:Y:S01]  /*2b30*/  HFMA2.MMA R110, R79, R34, R110 ;  /* 0x000000224f6e7235 */ /* 0x000fe2000000006e */
[-C--:B------:R-:W-:Y:S01]  /*2b40*/  HFMA2 R109, R86, R33.reuse, R37 ;  /* 0x00000021566d7231 */ /* 0x080fe20000000025 */
[----:B------:R-:W-:Y:S01]  /*2b50*/  HFMA2.MMA R87, R87, R28, RZ ;  /* 0x0000001c57577235 */ /* 0x000fe200000000ff */
        /* <DEDUP_REMOVED lines=12> */
[----:B------:R-:W2:Y:S01]  /*2c20*/  LDS.128 R32, [UR4+0x230] ;  /* 0x00023004ff207984 */ /* 0x000ea20008000c00 */
[----:B------:R-:W-:Y:S01]  /*2c30*/  HFMA2 R28, R89, R28, RZ.H0_H0 ;  /* 0x0000001c591c7231 */ /* 0x000fe200000400ff */
[-C--:B0-----:R-:W-:Y:S01]  /*2c40*/  HFMA2.MMA R110, R15, R40.reuse, R110 ;  /* 0x000000280f6e7235 */ /* 0x081fe2000000006e */
        /* <DEDUP_REMOVED lines=21> */
[----:B------:R-:W0:Y:S01]  /*2da0*/  LDS.128 R40, [UR4+0x310] ;  /* 0x00031004ff287984 */ /* 0x000e220008000c00 */
[----:B------:R-:W-:-:S02]  /*2db0*/  HFMA2 R30, R80, R30, R28 ;  /* 0x0000001e501e7231 */ /* 0x000fc4000000001c */
[-C--:B------:R-:W-:Y:S02]  /*2dc0*/  HFMA2 R82, R82, R31.reuse, R85 ;  /* 0x0000001f52527231 */ /* 0x080fe40000000055 */
        /* <DEDUP_REMOVED lines=15> */
[-C--:B--2---:R-:W-:Y:S01]  /*2ec0*/  HFMA2 R29, R58, R32.reuse, R29 ;  /* 0x000000203a1d7231 */ /* 0x084fe2000000001d */
        /* <DEDUP_REMOVED lines=14> */
[----:B0-----:R-:W-:Y:S01]  /*2fb0*/  HFMA2.MMA R79, R15, R40, R79 ;  /* 0x000000280f4f7235 */ /* 0x001fe2000000004f */
[-C--:B------:R-:W-:Y:S01]  /*2fc0*/  HFMA2 R82, R14, R40.reuse, R82 ;  /* 0x000000280e527231 */ /* 0x080fe20000000052 */
        /* <DEDUP_REMOVED lines=13> */
[----:B------:R-:W-:Y:S01]  /*30a0*/  HFMA2.MMA R81, R17, R41, R81 ;  /* 0x0000002911517235 */ /* 0x000fe20000000051 */
[----:B------:R-:W-:Y:S01]  /*30b0*/  HFMA2 R22, R44, R43, R22 ;  /* 0x0000002b2c167231 */ /* 0x000fe20000000016 */
[----:B------:R-:W-:Y:S01]  /*30c0*/  HFMA2.MMA R79, R23, R42, R79 ;  /* 0x0000002a174f7235 */ /* 0x000fe2000000004f */
[----:B------:R-:W-:-:S02]  /*30d0*/  UIADD3 UR4, UR4, 0x40, URZ ;  /* 0x0000004004047890 */ /* 0x000fc4000fffe03f */
[C-C-:B------:R-:W-:Y:S01]  /*30e0*/  PRMT R12, R28.reuse, 0x5410, R29.reuse ;  /* 0x000054101c0c7816 */ /* 0x140fe2000000001d */
[----:B------:R-:W-:Y:S01]  /*30f0*/  HFMA2.MMA R81, R21, R42, R81 ;  /* 0x0000002a15517235 */ /* 0x000fe20000000051 */
[----:B------:R-:W-:Y:S01]  /*3100*/  PRMT R29, R28, 0x7632, R29 ;  /* 0x000076321c1d7816 */ /* 0x000fe2000000001d */
[-C--:B------:R-:W-:Y:S01]  /*3110*/  HFMA2.MMA R24, R27, R43.reuse, R79 ;  /* 0x0000002b1b187235 */ /* 0x080fe2000000004f */
[C-C-:B------:R-:W-:Y:S02]  /*3120*/  PRMT R31, R78.reuse, 0x5410, R112.reuse ;  /* 0x000054104e1f7816 */ /* 0x140fe40000000070 */
[----:B------:R-:W-:Y:S01]  /*3130*/  PRMT R112, R78, 0x7632, R112 ;  /* 0x000076324e707816 */ /* 0x000fe20000000070 */
[----:B------:R-:W-:Y:S01]  /*3140*/  HFMA2.MMA R23, R25, R43, R81 ;  /* 0x0000002b19177235 */ /* 0x000fe20000000051 */
[-C--:B-1----:R-:W-:Y:S01]  /*3150*/  HFMA2 R18, R47, R36.reuse, R18 ;  /* 0x000000242f127231 */ /* 0x082fe20000000012 */
        /* <DEDUP_REMOVED lines=9> */
[----:B------:R-:W-:Y:S01]  /*31f0*/  HADD2 R28, R12, R29 ;  /* 0x0000001d0c1c7230 */ /* 0x000fe20000000000 */
[-C--:B------:R-:W-:Y:S01]  /*3200*/  HFMA2.MMA R36, R60, R38.reuse, R30 ;  /* 0x000000263c247235 */ /* 0x080fe2000000001e */
[-C--:B------:R-:W-:Y:S01]  /*3210*/  HFMA2 R22, R75, R39.reuse, R22 ;  /* 0x000000274b167231 */ /* 0x080fe20000000016 */
[----:B------:R-:W-:Y:S01]  /*3220*/  HFMA2.MMA R12, R31, 1, 1, R112 ;  /* 0x3c003c001f0c7835 */ /* 0x000fe20000000070 */
[----:B------:R-:W-:Y:S01]  /*3230*/  HFMA2 R29, R69, R39, R19 ;  /* 0x00000027451d7231 */ /* 0x000fe20000000013 */
[----:B------:R-:W-:-:S02]  /*3240*/  HFMA2.MMA R27, R54, R38, R27 ;  /* 0x00000026361b7235 */ /* 0x000fc4000000001b */
[----:B------:R-:W-:Y:S02]  /*3250*/  HFMA2.MMA R36, R72, R39, R36 ;  /* 0x0000002748247235 */ /* 0x000fe40000000024 */
[----:B------:R-:W-:Y:S02]  /*3260*/  HFMA2.MMA R11, R28, R105, R11 ;  /* 0x000000691c0b7235 */ /* 0x000fe4000000000b */
[----:B------:R-:W-:Y:S02]  /*3270*/  HFMA2.MMA R16, R66, R39, R27 ;  /* 0x0000002742107235 */ /* 0x000fe4000000001b */
[----:B------:R-:W-:Y:S01]  /*3280*/  HFMA2 R10, R12, R107, R10 ;  /* 0x0000006b0c0a7231 */ /* 0x000fe2000000000a */
[-C--:B0-----:R-:W-:Y:S01]  /*3290*/  HFMA2.MMA R36, R61, R32.reuse, R36 ;  /* 0x000000203d247235 */ /* 0x081fe20000000024 */
[-C--:B------:R-:W-:Y:S02]  /*32a0*/  HFMA2 R38, R64, R32.reuse, R22 ;  /* 0x0000002040267231 */ /* 0x080fe40000000016 */
[----:B------:R-:W-:Y:S01]  /*32b0*/  HFMA2.MMA R16, R55, R32, R16 ;  /* 0x0000002037107235 */ /* 0x000fe20000000010 */
[----:B------:R-:W-:-:S02]  /*32c0*/  HFMA2 R29, R58, R32, R29 ;  /* 0x000000203a1d7231 */ /* 0x000fc4000000001d */
[-C--:B------:R-:W-:Y:S01]  /*32d0*/  HFMA2.MMA R37, R73, R33.reuse, R36 ;  /* 0x0000002149257235 */ /* 0x080fe20000000024 */
[-C--:B------:R-:W-:Y:S02]  /*32e0*/  HFMA2 R38, R76, R33.reuse, R38 ;  /* 0x000000214c267231 */ /* 0x080fe40000000026 */
        /* <DEDUP_REMOVED lines=20> */
.L_x_1447:
        /* <DEDUP_REMOVED lines=13> */
.L_x_1458:
[----:B------:R-:W0:Y:S02]  /*3500*/  LDS R12, [R8] ;  /* 0x00000000080c7984 */ /* 0x000e240000000800 */
[----:B0-----:R-:W-:-:S06]  /*3510*/  HADD2 R13, R12, R4 ;  /* 0x000000040c0d7230 */ /* 0x001fcc0000000000 */
[----:B------:R-:W0:Y:S02]  /*3520*/  ATOMS.CAST.SPIN R13, [R8], R12, R13 ;  /* 0x0000000c080d738d */ /* 0x000e24000180000d */
[----:B0-----:R-:W-:-:S13]  /*3530*/  ISETP.EQ.U32.AND P0, PT, R13, 0x1, PT ;  /* 0x000000010d00780c */ /* 0x001fda0003f02070 */
[----:B------:R-:W-:Y:S05]  /*3540*/  @!P0 BRA `(.L_x_1458) ;  /* 0xffffffb000008947 */ /* 0x000fea000383ffff */
[----:B------:R-:W-:Y:S05]  /*3550*/  BRA `(.L_x_1456) ;  /* 0x0000003000007947 */ /* 0x000fea0003800000 */
.L_x_1457:
[----:B------:R-:W2:Y:S02]  /*3560*/  LD.E R4, [R6.64] ;  /* 0x0000000606047980 */ /* 0x000ea4000c101900 */
[----:B--2---:R-:W-:-:S05]  /*3570*/  IMAD.IADD R13, R13, 0x1, R4 ;  /* 0x000000010d0d7824 */ /* 0x004fca00078e0204 */
[----:B------:R0:W-:Y:S02]  /*3580*/  ST.E [R6.64], R13 ;  /* 0x0000000d06007985 */ /* 0x0001e4000c101906 */
.L_x_1456:
[----:B------:R-:W-:Y:S05]  /*3590*/  BSYNC B0 ;  /* 0x0000000000007941 */ /* 0x000fea0003800000 */
.L_x_1455:
        /* <DEDUP_REMOVED lines=9> */
.L_x_1462:
[----:B------:R-:W0:Y:S02]  /*3630*/  LDS R14, [R4] ;  /* 0x00000000040e7984 */ /* 0x000e240000000800 */
[----:B0-----:R-:W-:-:S10]  /*3640*/  HFMA2.MMA R15, R14, 1, 1, R3 ;  /* 0x3c003c000e0f7835 */ /* 0x001fd40000000003 */
[----:B------:R-:W0:Y:S02]  /*3650*/  ATOMS.CAST.SPIN R15, [R4], R14, R15 ;  /* 0x0000000e040f738d */ /* 0x000e24000180000f */
[----:B0-----:R-:W-:-:S13]  /*3660*/  ISETP.EQ.U32.AND P0, PT, R15, 0x1, PT ;  /* 0x000000010f00780c */ /* 0x001fda0003f02070 */
[----:B------:R-:W-:Y:S05]  /*3670*/  @!P0 BRA `(.L_x_1462) ;  /* 0xffffffb000008947 */ /* 0x000fea000383ffff */
[----:B------:R-:W-:Y:S05]  /*3680*/  BRA `(.L_x_1460) ;  /* 0x0000003000007947 */ /* 0x000fea0003800000 */
.L_x_1461:
[----:B------:R-:W2:Y:S02]  /*3690*/  LD.E R3, [R6.64+0x4] ;  /* 0x0000040606037980 */ /* 0x000ea4000c101900 */
[----:B--2---:R-:W-:-:S05]  /*36a0*/  IMAD.IADD R3, R14, 0x1, R3 ;  /* 0x000000010e037824 */ /* 0x004fca00078e0203 */
[----:B------:R0:W-:Y:S02]  /*36b0*/  ST.E [R6.64+0x4], R3 ;  /* 0x0000040306007985 */ /* 0x0001e4000c101906 */
.L_x_1460:
[----:B------:R-:W-:Y:S05]  /*36c0*/  BSYNC B0 ;  /* 0x0000000000007941 */ /* 0x000fea0003800000 */
.L_x_1459:
        /* <DEDUP_REMOVED lines=9> */
.L_x_1466:
[----:B------:R-:W0:Y:S02]  /*3760*/  LDS R14, [R3] ;  /* 0x00000000030e7984 */ /* 0x000e240000000800 */
[----:B0-----:R-:W-:-:S06]  /*3770*/  HADD2 R15, R14, R2 ;  /* 0x000000020e0f7230 */ /* 0x001fcc0000000000 */
[----:B------:R-:W0:Y:S02]  /*3780*/  ATOMS.CAST.SPIN R15, [R3], R14, R15 ;  /* 0x0000000e030f738d */ /* 0x000e24000180000f */
[----:B0-----:R-:W-:-:S13]  /*3790*/  ISETP.EQ.U32.AND P0, PT, R15, 0x1, PT ;  /* 0x000000010f00780c */ /* 0x001fda0003f02070 */
[----:B------:R-:W-:Y:S05]  /*37a0*/  @!P0 BRA `(.L_x_1466) ;  /* 0xffffffb000008947 */ /* 0x000fea000383ffff */
[----:B------:R-:W-:Y:S05]  /*37b0*/  BRA `(.L_x_1464) ;  /* 0x0000003000007947 */ /* 0x000fea0003800000 */
.L_x_1465:
[----:B------:R-:W2:Y:S02]  /*37c0*/  LD.E R2, [R6.64] ;  /* 0x0000000606027980 */ /* 0x000ea4000c101900 */
[----:B--2---:R-:W-:-:S05]  /*37d0*/  IMAD.IADD R3, R3, 0x1, R2 ;  /* 0x0000000103037824 */ /* 0x004fca00078e0202 */
[----:B------:R0:W-:Y:S02]  /*37e0*/  ST.E [R6.64], R3 ;  /* 0x0000000306007985 */ /* 0x0001e4000c101906 */
.L_x_1464:
[----:B------:R-:W-:Y:S05]  /*37f0*/  BSYNC B0 ;  /* 0x0000000000007941 */ /* 0x000fea0003800000 */
.L_x_1463:
[----:B0-----:R-:W-:-:S05]  /*3800*/  IMAD.WIDE R2, R19, c[0x0][0x18c], R12 ;  /* 0x0000630013027a25 */ /* 0x001fca00078e020c */
[----:B------:R-:W2:Y:S01]  /*3810*/  ATOM.E.ADD.F16x2.RN.STRONG.GPU P0, RZ, [R2.64], R17 ;  /* 0x0000001102ff798a */ /* 0x000ea2000810e9c6 */
[----:B------:R-:W-:Y:S01]  /*3820*/  BSSY B0, `(.L_x_1467) ;  /* 0x000000e000007945 */ /* 0x000fe20003800000 */
[----:B--2---:R-:W-:Y:S05]  /*3830*/  @P0 BRA `(.L_x_1468) ;  /* 0x000000c000000947 */ /* 0x004fea0003800000 */
[----:B------:R-:W0:Y:S02]  /*3840*/  QSPC.E.S P0, RZ, [R2] ;  /* 0x0000000002ff73aa */ /* 0x000e240000000500 */
[----:B0-----:R-:W-:Y:S05]  /*3850*/  @!P0 BRA `(.L_x_1469) ;  /* 0x0000007000008947 */ /* 0x001fea0003800000 */
[----:B------:R-:W-:-:S05]  /*3860*/  LOP3.LUT R2, R2, 0xffffff, RZ, 0xc0, !PT ;  /* 0x00ffffff02027812 */ /* 0x000fca00078ec0ff */
.L_x_1470:
[----:B------:R-:W0:Y:S02]  /*3870*/  LDS R12, [R2] ;  /* 0x00000000020c7984 */ /* 0x000e240000000800 */
[----:B0-----:R-:W-:-:S10]  /*3880*/  HFMA2.MMA R13, R12, 1, 1, R0 ;  /* 0x3c003c000c0d7835 */ /* 0x001fd40000000000 */
[----:B------:R-:W0:Y:S02]  /*3890*/  ATOMS.CAST.SPIN R13, [R2], R12, R13 ;  /* 0x0000000c020d738d */ /* 0x000e24000180000d */
[----:B0-----:R-:W-:-:S13]  /*38a0*/  ISETP.EQ.U32.AND P0, PT, R13, 0x1, PT ;  /* 0x000000010d00780c */ /* 0x001fda0003f02070 */
[----:B------:R-:W-:Y:S05]  /*38b0*/  @!P0 BRA `(.L_x_1470) ;  /* 0xffffffb000008947 */ /* 0x000fea000383ffff */
[----:B------:R-:W-:Y:S05]  /*38c0*/  BRA `(.L_x_1468) ;  /* 0x0000003000007947 */ /* 0x000fea0003800000 */
.L_x_1469:
[----:B------:R-:W2:Y:S02]  /*38d0*/  LD.E R0, [R2.64] ;  /* 0x0000000602007980 */ /* 0x000ea4000c101900 */
[----:B--2---:R-:W-:-:S05]  /*38e0*/  IMAD.IADD R13, R17, 0x1, R0 ;  /* 0x00000001110d7824 */ /* 0x004fca00078e0200 */
[----:B------:R0:W-:Y:S02]  /*38f0*/  ST.E [R2.64], R13 ;  /* 0x0000000d02007985 */ /* 0x0001e4000c101906 */
.L_x_1468:
[----:B------:R-:W-:Y:S05]  /*3900*/  BSYNC B0 ;  /* 0x0000000000007941 */ /* 0x000fea0003800000 */
.L_x_1467:
[----:B0-----:R-:W-:-:S05]  /*3910*/  IMAD.WIDE R2, R19, c[0x0][0x18c], R6 ;  /* 0x0000630013027a25 */ /* 0x001fca00078e0206 */
[----:B------:R-:W2:Y:S01]  /*3920*/  ATOM.E.ADD.F16x2.RN.STRONG.GPU P0, RZ, [R2.64], R11 ;  /* 0x0000000b02ff798a */ /* 0x000ea2000810e9c6 */
[----:B------:R-:W-:Y:S01]  /*3930*/  BSSY B0, `(.L_x_1471) ;  /* 0x000000e000007945 */ /* 0x000fe20003800000 */
[----:B--2---:R-:W-:Y:S05]  /*3940*/  @P0 BRA `(.L_x_1472) ;  /* 0x000000c000000947 */ /* 0x004fea0003800000 */
[----:B------:R-:W0:Y:S02]  /*3950*/  QSPC.E.S P0, RZ, [R2] ;  /* 0x0000000002ff73aa */ /* 0x000e240000000500 */
[----:B0-----:R-:W-:Y:S05]  /*3960*/  @!P0 BRA `(.L_x_1473) ;  /* 0x0000007000008947 */ /* 0x001fea0003800000 */
[----:B------:R-:W-:-:S05]  /*3970*/  LOP3.LUT R0, R2, 0xffffff, RZ, 0xc0, !PT ;  /* 0x00ffffff02007812 */ /* 0x000fca00078ec0ff */
.L_x_1474:
[----:B------:R-:W0:Y:S02]  /*3980*/  LDS R12, [R0] ;  /* 0x00000000000c7984 */ /* 0x000e240000000800 */
[----:B0-----:R-:W-:-:S06]  /*3990*/  HADD2 R13, R12, R11 ;  /* 0x0000000b0c0d7230 */ /* 0x001fcc0000000000 */
[----:B------:R-:W0:Y:S02]  /*39a0*/  ATOMS.CAST.SPIN R13, [R0], R12, R13 ;  /* 0x0000000c000d738d */ /* 0x000e24000180000d */
[----:B0-----:R-:W-:-:S13]  /*39b0*/  ISETP.EQ.U32.AND P0, PT, R13, 0x1, PT ;  /* 0x000000010d00780c */ /* 0x001fda0003f02070 */
[----:B------:R-:W-:Y:S05]  /*39c0*/  @!P0 BRA `(.L_x_1474) ;  /* 0xffffffb000008947 */ /* 0x000fea000383ffff */
[----:B------:R-:W-:Y:S05]  /*39d0*/  BRA `(.L_x_1472) ;  /* 0x0000003000007947 */ /* 0x000fea0003800000 */
.L_x_1473:
[----:B------:R-:W2:Y:S02]  /*39e0*/  LD.E R0, [R2.64] ;  /* 0x0000000602007980 */ /* 0x000ea4000c101900 */
[----:B--2---:R-:W-:-:S05]  /*39f0*/  IMAD.IADD R11, R11, 0x1, R0 ;  /* 0x000000010b0b7824 */ /* 0x004fca00078e0200 */
[----:B------:R0:W-:Y:S02]  /*3a00*/  ST.E [R2.64], R11 ;  /* 0x0000000b02007985 */ /* 0x0001e4000c101906 */
.L_x_1472:
[----:B------:R-:W-:Y:S05]  /*3a10*/  BSYNC B0 ;  /* 0x0000000000007941 */ /* 0x000fea0003800000 */
.L_x_1471:
        /* <DEDUP_REMOVED lines=11> */
.L_x_1478:
[----:B------:R-:W1:Y:S02]  /*3ad0*/  LDS R10, [R6] ;  /* 0x00000000060a7984 */ /* 0x000e640000000800 */
[----:B01----:R-:W-:-:S10]  /*3ae0*/  HFMA2.MMA R11, R10, 1, 1, R7 ;  /* 0x3c003c000a0b7835 */ /* 0x003fd40000000007 */
[----:B------:R-:W0:Y:S02]  /*3af0*/  ATOMS.CAST.SPIN R11, [R6], R10, R11 ;  /* 0x0000000a060b738d */ /* 0x000e24000180000b */
[----:B0-----:R-:W-:-:S13]  /*3b00*/  ISETP.EQ.U32.AND P0, PT, R11, 0x1, PT ;  /* 0x000000010b00780c */ /* 0x001fda0003f02070 */
[----:B------:R-:W-:Y:S05]  /*3b10*/  @!P0 BRA `(.L_x_1478) ;  /* 0xffffffb000008947 */ /* 0x000fea000383ffff */
[----:B------:R-:W-:Y:S05]  /*3b20*/  BRA `(.L_x_1476) ;  /* 0x0000003000007947 */ /* 0x000fea0003800000 */
.L_x_1477:
[----:B------:R-:W2:Y:S02]  /*3b30*/  LD.E R0, [R6.64] ;  /* 0x0000000606007980 */ /* 0x000ea4000c101900 */
[----:B0-2---:R-:W-:-:S05]  /*3b40*/  IMAD.IADD R11, R10, 0x1, R0 ;  /* 0x000000010a0b7824 */ /* 0x005fca00078e0200 */
[----:B------:R0:W-:Y:S02]  /*3b50*/  ST.E [R6.64], R11 ;  /* 0x0000000b06007985 */ /* 0x0001e4000c101906 */
.L_x_1476:
[----:B------:R-:W-:Y:S05]  /*3b60*/  BSYNC B0 ;  /* 0x0000000000007941 */ /* 0x000fea0003800000 */
.L_x_1475:
        /* <DEDUP_REMOVED lines=8> */
.L_x_1482:
[----:B------:R-:W0:Y:S02]  /*3bf0*/  LDS R8, [R6] ;  /* 0x0000000006087984 */ /* 0x000e240000000800 */
[----:B0-----:R-:W-:-:S06]  /*3c00*/  HADD2 R9, R8, R7 ;  /* 0x0000000708097230 */ /* 0x001fcc0000000000 */
[----:B------:R-:W0:Y:S02]  /*3c10*/  ATOMS.CAST.SPIN R9, [R6], R8, R9 ;  /* 0x000000080609738d */ /* 0x000e240001800009 */
[----:B0-----:R-:W-:-:S13]  /*3c20*/  ISETP.EQ.U32.AND P0, PT, R9, 0x1, PT ;  /* 0x000000010900780c */ /* 0x001fda0003f02070 */
[----:B------:R-:W-:Y:S05]  /*3c30*/  @!P0 BRA `(.L_x_1482) ;  /* 0xffffffb000008947 */ /* 0x000fea000383ffff */
[----:B------:R-:W-:Y:S05]  /*3c40*/  BRA `(.L_x_1480) ;  /* 0x0000003000007947 */ /* 0x000fea0003800000 */
.L_x_1481:
[----:B------:R-:W2:Y:S02]  /*3c50*/  LD.E R0, [R6.64] ;  /* 0x0000000606007980 */ /* 0x000ea4000c101900 */
[----:B--2---:R-:W-:-:S05]  /*3c60*/  IMAD.IADD R9, R9, 0x1, R0 ;  /* 0x0000000109097824 */ /* 0x004fca00078e0200 */
[----:B------:R0:W-:Y:S02]  /*3c70*/  ST.E [R6.64], R9 ;  /* 0x0000000906007985 */ /* 0x0001e4000c101906 */
.L_x_1480:
[----:B------:R-:W-:Y:S05]  /*3c80*/  BSYNC B0 ;  /* 0x0000000000007941 */ /* 0x000fea0003800000 */
.L_x_1479:
[----:B------:R-:W-:-:S05]  /*3c90*/  IADD3 R2, P0, R2, R12, RZ ;  /* 0x0000000c02027210 */ /* 0x000fca0007f1e0ff */
[----:B------:R-:W-:-:S07]  /*3ca0*/  IMAD.X R3, R3, 0x1, R13, P0 ;  /* 0x0000000103037824 */ /* 0x000fce00000e060d */
[----:B------:R-:W2:Y:S02]  /*3cb0*/  ATOM.E.ADD.F16x2.RN.STRONG.GPU P0, RZ, [R2.64], R5 ;  /* 0x0000000502ff798a */ /* 0x000ea4000810e9c6 */
[----:B--2---:R-:W-:Y:S05]  /*3cc0*/  @P0 EXIT ;  /* 0x000000000000094d */ /* 0x004fea0003800000 */
[----:B------:R-:W1:Y:S02]  /*3cd0*/  QSPC.E.S P0, RZ, [R2] ;  /* 0x0000000002ff73aa */ /* 0x000e640000000500 */
[----:B-1----:R-:W-:Y:S05]  /*3ce0*/  @!P0 BRA `(.L_x_1483) ;  /* 0x0000008000008947 */ /* 0x002fea0003800000 */
[----:B------:R-:W-:Y:S01]  /*3cf0*/  LOP3.LUT R2, R2, 0xffffff, RZ, 0xc0, !PT ;  /* 0x00ffffff02027812 */ /* 0x000fe200078ec0ff */
[----:B------:R-:W-:-:S04]  /*3d00*/  IMAD.MOV.U32 R3, RZ, RZ, R5 ;  /* 0x000000ffff037224 */ /* 0x000fc800078e0005 */
.L_x_1484:
[----:B------:R-:W1:Y:S02]  /*3d10*/  LDS R4, [R2] ;  /* 0x0000000002047984 */ /* 0x000e640000000800 */
[----:B-1----:R-:W-:-:S10]  /*3d20*/  HFMA2.MMA R5, R4, 1, 1, R3 ;  /* 0x3c003c0004057835 */ /* 0x002fd40000000003 */
[----:B------:R-:W1:Y:S02]  /*3d30*/  ATOMS.CAST.SPIN R5, [R2], R4, R5 ;  /* 0x000000040205738d */ /* 0x000e640001800005 */
[----:B-1----:R-:W-:-:S13]  /*3d40*/  ISETP.EQ.U32.AND P0, PT, R5, 0x1, PT ;  /* 0x000000010500780c */ /* 0x002fda0003f02070 */
[----:B------:R-:W-:Y:S05]  /*3d50*/  @!P0 BRA `(.L_x_1484) ;  /* 0xffffffb000008947 */ /* 0x000fea000383ffff */
[----:B------:R-:W-:Y:S05]  /*3d60*/  EXIT ;  /* 0x000000000000794d */ /* 0x000fea0003800000 */
.L_x_1483:
[----:B------:R-:W2:Y:S02]  /*3d70*/  LD.E R0, [R2.64] ;  /* 0x0000000602007980 */ /* 0x000ea4000c101900 */
[----:B--2---:R-:W-:-:S05]  /*3d80*/  IMAD.IADD R5, R5, 0x1, R0 ;  /* 0x0000000105057824 */ /* 0x004fca00078e0200 */
[----:B------:R-:W-:Y:S01]  /*3d90*/  ST.E [R2.64], R5 ;  /* 0x0000000502007985 */ /* 0x000fe2000c101906 */
[----:B------:R-:W-:Y:S05]  /*3da0*/  EXIT ;  /* 0x000000000000794d */ /* 0x000fea0003800000 */
.L_x_1485:
        /* <DEDUP_REMOVED lines=13> */
.L_x_1830:


//--------------------- .text._ZN4vllm4gptq33gemm_half_q_half_gptq_2bit_kernelILb1ELi4EEEvPK6__halfPKjS6_S4_PS2_iiiibPKi --------------------------
	.section	.text._ZN4vllm4gptq33gemm_half_q_half_gptq_2bit_kernelILb1ELi4EEEvPK6__halfPKjS6_S4_PS2_iiiibPKi,"ax",@progbits
	.sectioninfo	@"SHI_REGISTERS=75"
	.align	128
        .global         _ZN4vllm4gptq33gemm_half_q_half_gptq_2bit_kernelILb1ELi4EEEvPK6__halfPKjS6_S4_PS2_iiiibPKi
        .type           _ZN4vllm4gptq33gemm_half_q_half_gptq_2bit_kernelILb1ELi4EEEvPK6__halfPKjS6_S4_PS2_iiiibPKi,@function
        .size           _ZN4vllm4gptq33gemm_half_q_half_gptq_2bit_kernelILb1ELi4EEEvPK6__halfPKjS6_S4_PS2_iiiibPKi,(.L_x_1831 - _ZN4vllm4gptq33gemm_half_q_half_gptq_2bit_kernelILb1ELi4EEEvPK6__halfPKjS6_S4_PS2_iiiibPKi)
        .other          _ZN4vllm4gptq33gemm_half_q_half_gptq_2bit_kernelILb1ELi4EEEvPK6__halfPKjS6_S4_PS2_iiiibPKi,@"STO_CUDA_ENTRY STV_DEFAULT"
_ZN4vllm4gptq33gemm_half_q_half_gptq_2bit_kernelILb1ELi4EEEvPK6__halfPKjS6_S4_PS2_iiiibPKi:
.text._ZN4vllm4gptq33gemm_half_q_half_gptq_2bit_kernelILb1ELi4EEEvPK6__halfPKjS6_S4_PS2_iiiibPKi:
[----:B------:R-:W-:Y:S02]  /*0000*/  IMAD.MOV.U32 R1, RZ, RZ, c[0x0][0x28] ;  /* 0x00000a00ff017624 */ /* 0x000fe400078e00ff */
        /* <DEDUP_REMOVED lines=9> */
[----:B-1----:R-:W-:Y:S01]  /*00a0*/  IMAD R2, R2, 0x80, R5 ;  /* 0x0000008002027824 */ /* 0x002fe200078e0205 */
[----:B------:R-:W-:Y:S01]  /*00b0*/  IADD3 R0, R5, UR7, RZ ;  /* 0x0000000705007c10 */ /* 0x000fe2000fffe0ff */
[----:B------:R-:W-:Y:S01]  /*00c0*/  IMAD.U32 R62, RZ, RZ, UR7 ;  /* 0x00000007ff3e7e24 */ /* 0x000fe2000f8e00ff */
[----:B------:R-:W-:Y:S01]  /*00d0*/  UISETP.LT.U32.AND UP0, UPT, UR4, UR5, UPT ;  /* 0x000000050400728c */ /* 0x000fe2000bf01070 */
[----:B--2---:R-:W-:Y:S02]  /*00e0*/  IMAD.SHL.U32 R64, R64, 0x4, RZ ;  /* 0x0000000440407824 */ /* 0x004fe400078e00ff */
[----:B------:R-:W-:Y:S01]  /*00f0*/  IMAD.SHL.U32 R63, R2, 0x4, RZ ;  /* 0x00000004023f7824 */ /* 0x000fe200078e00ff */
[----:B------:R-:W-:-:S06]  /*0100*/  USEL UR5, UR4, UR5, UP0 ;  /* 0x0000000504057287 */ /* 0x000fcc0008000000 */
[----:B------:R-:W-:-:S13]  /*0110*/  ISETP.GE.U32.AND P0, PT, R0, UR5, PT ;  /* 0x0000000500007c0c */ /* 0x000fda000bf06070 */
[----:B------:R-:W-:Y:S05]  /*0120*/  @P0 BRA `(.L_x_1487) ;  /* 0x000002a000000947 */ /* 0x000fea0003800000 */
[----:B------:R-:W-:Y:S01]  /*0130*/  ISETP.NE.U32.AND P0, PT, RZ, c[0x0][0x1a0], PT ;  /* 0x00006800ff007a0c */ /* 0x000fe20003f05070 */
[----:B------:R-:W-:Y:S02]  /*0140*/  IMAD R3, R64, c[0x0][0x190], RZ ;  /* 0x0000640040037a24 */ /* 0x000fe400078e02ff */
[----:B------:R-:W-:Y:S01]  /*0150*/  IMAD.SHL.U32 R12, R5, 0x2, RZ ;  /* 0x00000002050c7824 */ /* 0x000fe200078e00ff */
[----:B------:R-:W-:Y:S02]  /*0160*/  ISETP.NE.AND.EX P0, PT, RZ, c[0x0][0x1a4], PT, P0 ;  /* 0x00006900ff007a0c */ /* 0x000fe40003f05300 */
[----:B------:R-:W-:-:S11]  /*0170*/  SHF.R.S32.HI R5, RZ, 0x1f, R3 ;  /* 0x0000001fff057819 */ /* 0x000fd60000011403 */
[----:B------:R-:W-:Y:S05]  /*0180*/  @!P0 BRA `(.L_x_1488) ;  /* 0x0000014000008947 */ /* 0x000fea0003800000 */
[----:B------:R-:W-:-:S04]  /*0190*/  LEA R10, P0, R0, c[0x0][0x1a0], 0x2 ;  /* 0x00006800000a7a11 */ /* 0x000fc800078010ff */
[----:B------:R-:W-:-:S05]  /*01a0*/  LEA.HI.X R11, R0, c[0x0][0x1a4], RZ, 0x2, P0 ;  /* 0x00006900000b7a11 */ /* 0x000fca00000f14ff */
[----:B------:R-:W2:Y:S01]  /*01b0*/  LDG.E.CONSTANT R10, [R10.64] ;  /* 0x0000000a0a0a7981 */ /* 0x000ea2000c1e9900 */
[----:B------:R-:W-:Y:S01]  /*01c0*/  IMAD.MOV.U32 R9, RZ, RZ, c[0x0][0x190] ;  /* 0x00006400ff097624 */ /* 0x000fe200078e00ff */
        /* <DEDUP_REMOVED lines=16> */
.L_x_1488:
[----:B------:R-:W-:Y:S01]  /*02d0*/  IADD3 R0, P0, R0, R3, RZ ;  /* 0x0000000300007210 */ /* 0x000fe20007f1e0ff */
[----:B------:R-:W-:-:S04]  /*02e0*/  IMAD.MOV.U32 R9, RZ, RZ, c[0x0][0x190] ;  /* 0x00006400ff097624 */ /* 0x000fc800078e00ff */
[----:B------:R-:W-:Y:S01]  /*02f0*/  IMAD.X R5, RZ, RZ, R5, P0 ;  /* 0x000000ffff057224 */ /* 0x000fe200000e0605 */
        /* <DEDUP_REMOVED lines=13> */
.L_x_1487:
[----:B------:R-:W-:Y:S05]  /*03d0*/  BSYNC B0 ;  /* 0x0000000000007941 */ /* 0x000fea0003800000 */
.L_x_1486:
[----:B------:R-:W-:-:S13]  /*03e0*/  ISETP.GE.AND P0, PT, R63, c[0x0][0x18c], PT ;  /* 0x000063003f007a0c */ /* 0x000fda0003f06270 */
[----:B------:R-:W-:Y:S05]  /*03f0*/  @P0 EXIT ;  /* 0x000000000000094d */ /* 0x000fea0003800000 */
[----:B0-----:R-:W-:Y:S01]  /*0400*/  IABS R5, c[0x0][0x194] ;  /* 0x0000650000057a13 */ /* 0x001fe20000000000 */
[----:B------:R-:W-:Y:S01]  /*0410*/  ULDC.64 UR8, c[0x0][0x190] ;  /* 0x0000640000087ab9 */ /* 0x000fe20000000a00 */
[----:B------:R-:W-:Y:S01]  /*0420*/  IMAD.MOV.U32 R10, RZ, RZ, 0x4 ;  /* 0x00000004ff0a7424 */ /* 0x000fe200078e00ff */
[----:B------:R-:W-:Y:S01]  /*0430*/  ULOP3.LUT UR4, UR8, UR9, URZ, 0x3c, !UPT ;  /* 0x0000000908047292 */ /* 0x000fe2000f8e3c3f */
[----:B------:R-:W0:Y:S01]  /*0440*/  I2F.RP R0, R5 ;  /* 0x0000000500007306 */ /* 0x000e220000209400 */
[----:B------:R-:W-:Y:S01]  /*0450*/  IMAD.MOV.U32 R13, RZ, RZ, 0x2 ;  /* 0x00000002ff0d7424 */ /* 0x000fe200078e00ff */
[----:B------:R-:W-:Y:S02]  /*0460*/  PRMT R8, RZ, 0x5410, RZ ;  /* 0x00005410ff087816 */ /* 0x000fe400000000ff */
[----:B------:R-:W-:Y:S01]  /*0470*/  PRMT R6, RZ, 0x5410, RZ ;  /* 0x00005410ff067816 */ /* 0x000fe200000000ff */
[----:B------:R-:W-:Y:S01]  /*0480*/  BAR.SYNC.DEFER_BLOCKING 0x0 ;  /* 0x0000000000007b1d */ /* 0x000fe20000010000 */
[----:B------:R-:W-:-:S05]  /*0490*/  ISETP.LE.AND P1, PT, RZ, UR4, PT ;  /* 0x00000004ff007c0c */ /* 0x000fca000bf23270 */
[----:B0-----:R-:W0:Y:S02]  /*04a0*/  MUFU.RCP R0, R0 ;  /* 0x0000000000007308 */ /* 0x001e240000001000 */
[----:B0-----:R-:W-:-:S06]  /*04b0*/  IADD3 R2, R0, 0xffffffe, RZ ;  /* 0x0ffffffe00027810 */ /* 0x001fcc0007ffe0ff */
        /* <DEDUP_REMOVED lines=9> */
[----:B------:R-:W-:Y:S01]  /*0550*/  IMAD R0, R5, R0, R4 ;  /* 0x0000000005007224 */ /* 0x000fe200078e0204 */
[----:B------:R-:W-:-:S04]  /*0560*/  PRMT R4, RZ, 0x5410, RZ ;  /* 0x00005410ff047816 */ /* 0x000fc800000000ff */
        /* <DEDUP_REMOVED lines=18> */
[----:B------:R-:W-:Y:S02]  /*0690*/  SHF.R.S32.HI R2, RZ, 0x1f, R63 ;  /* 0x0000001fff027819 */ /* 0x000fe4000001143f */
[----:B------:R-:W-:Y:S02]  /*06a0*/  PRMT R5, RZ, 0x5410, RZ ;  /* 0x00005410ff057816 */ /* 0x000fe400000000ff */
[----:B------:R-:W-:Y:S01]  /*06b0*/  LEA.HI R2, R2, R63, RZ, 0x4 ;  /* 0x0000003f02027211 */ /* 0x000fe200078f20ff */
[----:B------:R-:W-:-:S03]  /*06c0*/  IMAD.HI.U32 R59, R3, R62, RZ ;  /* 0x0000003e033b7227 */ /* 0x000fc600078e00ff */
[----:B------:R-:W-:Y:S01]  /*06d0*/  SHF.R.S32.HI R60, RZ, 0x4, R2 ;  /* 0x00000004ff3c7819 */ /* 0x000fe20000011402 */
[----:B------:R-:W-:Y:S01]  /*06e0*/  IMAD.MOV R3, RZ, RZ, -R59 ;  /* 0x000000ffff037224 */ /* 0x000fe200078e0a3b */
[----:B------:R-:W-:-:S03]  /*06f0*/  PRMT R2, RZ, 0x5410, RZ ;  /* 0x00005410ff027816 */ /* 0x000fc600000000ff */
[----:B------:R-:W-:-:S05]  /*0700*/  IMAD R3, R58, R3, R62 ;  /* 0x000000033a037224 */ /* 0x000fca00078e023e */
[----:B------:R-:W-:-:S13]  /*0710*/  ISETP.GE.U32.AND P2, PT, R3, R58, PT ;  /* 0x0000003a0300720c */ /* 0x000fda0003f46070 */
[----:B------:R-:W-:Y:S01]  /*0720*/  @P2 IMAD.IADD R3, R3, 0x1, -R58 ;  /* 0x0000000103032824 */ /* 0x000fe200078e0a3a */
[----:B------:R-:W-:Y:S02]  /*0730*/  @P2 IADD3 R59, R59, 0x1, RZ ;  /* 0x000000013b3b2810 */ /* 0x000fe40007ffe0ff */
[----:B------:R-:W-:Y:S02]  /*0740*/  ISETP.GE.AND P2, PT, R62, UR5, PT ;  /* 0x000000053e007c0c */ /* 0x000fe4000bf46270 */
        /* <DEDUP_REMOVED lines=13> */
[----:B------:R-:W2:Y:S01]  /*0820*/  LDG.E.CONSTANT R10, [R10.64] ;  /* 0x0000000a0a0a7981 */ /* 0x000ea2000c1e9900 */
[----:B------:R-:W-:Y:S01]  /*0830*/  USHF.L.U32 UR4, UR6, 0x3, URZ ;  /* 0x0000000306047899 */ /* 0x000fe2000800063f */
[----:B------:R-:W-:Y:S02]  /*0840*/  IMAD.SHL.U32 R61, R63, 0x2, RZ ;  /* 0x000000023f3d7824 */ /* 0x000fe400078e00ff */
[----:B------:R0:W5:Y:S01]  /*0850*/  LDG.E.CONSTANT R68, [R12.64] ;  /* 0x0000000a0c447981 */ /* 0x000162000c1e9900 */
[----:B------:R-:W-:Y:S02]  /*0860*/  ULOP3.LUT UR4, UR4, 0xffffff8, URZ, 0xc0, !UPT ;  /* 0x0ffffff804047892 */ /* 0x000fe4000f8ec03f */
[----:B------:R-:W-:Y:S01]  /*0870*/  ULDC UR6, c[0x0][0x18c] ;  /* 0x0000630000067ab9 */ /* 0x000fe20000000800 */
[----:B------:R0:W5:Y:S01]  /*0880*/  LDG.E.CONSTANT R69, [R12.64+0x4] ;  /* 0x0000040a0c457981 */ /* 0x000162000c1e9900 */
        /* <DEDUP_REMOVED lines=16> */
[--C-:B0-----:R-:W-:Y:S02]  /*0990*/  SHF.R.U32.HI R12, RZ, 0x4, R10.reuse ;  /* 0x00000004ff0c7819 */ /* 0x101fe4000001160a */
[----:B------:R-:W-:Y:S02]  /*09a0*/  SHF.R.U32.HI R13, RZ, 0x2, R10 ;  /* 0x00000002ff0d7819 */ /* 0x000fe4000001160a */
[----:B------:R-:W-:Y:S02]  /*09b0*/  LOP3.LUT R10, R10, 0x3, RZ, 0xc0, !PT ;  /* 0x000000030a0a7812 */ /* 0x000fe400078ec0ff */
[----:B------:R-:W-:Y:S02]  /*09c0*/  LOP3.LUT R11, R11, 0x3, RZ, 0xc0, !PT ;  /* 0x000000030b0b7812 */ /* 0x000fe400078ec0ff */
[----:B------:R-:W-:-:S02]  /*09d0*/  LOP3.LUT R12, R12, 0x3, RZ, 0xc0, !PT ;  /* 0x000000030c0c7812 */ /* 0x000fc400078ec0ff */
[----:B------:R-:W-:Y:S02]  /*09e0*/  LOP3.LUT R13, R13, 0x3, RZ, 0xc0, !PT ;  /* 0x000000030d0d7812 */ /* 0x000fe400078ec0ff */
.L_x_1491:
        /* <DEDUP_REMOVED lines=26> */
[----:B0-----:R-:W-:Y:S02]  /*0b90*/  LOP3.LUT R13, R15, 0x3, RZ, 0xc0, !PT ;  /* 0x000000030f0d7812 */ /* 0x001fe400078ec0ff */
[----:B------:R-:W-:-:S02]  /*0ba0*/  LOP3.LUT R12, R20, 0x3, RZ, 0xc0, !PT ;  /* 0x00000003140c7812 */ /* 0x000fc400078ec0ff */
[----:B------:R-:W-:Y:S02]  /*0bb0*/  LOP3.LUT R11, R21, 0x3, RZ, 0xc0, !PT ;  /* 0x00000003150b7812 */ /* 0x000fe400078ec0ff */
.L_x_1490:
[----:B01----:R-:W-:Y:S01]  /*0bc0*/  IADD3 R14, R10, UR6, RZ ;  /* 0x000000060a0e7c10 */ /* 0x003fe2000fffe0ff */
[----:B------:R-:W-:Y:S01]  /*0bd0*/  IMAD.MOV.U32 R71, RZ, RZ, 0x4 ;  /* 0x00000004ff477424 */ /* 0x000fe200078e00ff */
[----:B------:R-:W-:Y:S02]  /*0be0*/  IADD3 R30, R12, UR6, RZ ;  /* 0x000000060c1e7c10 */ /* 0x000fe4000fffe0ff */
[----:B------:R-:W0:Y:S01]  /*0bf0*/  I2F.F16 R28, R14 ;  /* 0x0000000e001c7306 */ /* 0x000e220000200c00 */
[----:B-----5:R-:W-:Y:S01]  /*0c00*/  SHF.R.U32.HI R44, RZ, 0x8, R17 ;  /* 0x00000008ff2c7819 */ /* 0x020fe20000011611 */
[----:B------:R-:W-:Y:S01]  /*0c10*/  IMAD.WIDE R66, R71, c[0x0][0x18c], R66 ;  /* 0x0000630047427a25 */ /* 0x000fe200078e0242 */
[----:B------:R-:W-:Y:S02]  /*0c20*/  IADD3 R29, R13, UR6, RZ ;  /* 0x000000060d1d7c10 */ /* 0x000fe4000fffe0ff */
[----:B------:R-:W-:Y:S02]  /*0c30*/  SHF.R.U32.HI R26, RZ, 0x8, R16 ;  /* 0x00000008ff1a7819 */ /* 0x000fe40000011610 */
[----:B------:R-:W-:Y:S01]  /*0c40*/  LOP3.LUT R35, R17, 0x30003, RZ, 0xc0, !PT ;  /* 0x0003000311237812 */ /* 0x000fe200078ec0ff */
[----:B------:R-:W1:Y:S01]  /*0c50*/  I2F.F16 R50, R30 ;  /* 0x0000001e00327306 */ /* 0x000e620000200c00 */
[----:B------:R-:W-:-:S02]  /*0c60*/  LOP3.LUT R37, R44, 0x30003, RZ, 0xc0, !PT ;  /* 0x000300032c257812 */ /* 0x000fc400078ec0ff */
[----:B------:R-:W-:Y:S02]  /*0c70*/  LOP3.LUT R15, R16, 0x30003, RZ, 0xc0, !PT ;  /* 0x00030003100f7812 */ /* 0x000fe400078ec0ff */
[----:B--2---:R-:W-:Y:S02]  /*0c80*/  PRMT R41, R22, 0x5410, R23 ;  /* 0x0000541016297816 */ /* 0x004fe40000000017 */
[C---:B------:R-:W-:Y:S01]  /*0c90*/  LOP3.LUT R32, R16.reuse, 0xc000c, RZ, 0xc0, !PT ;  /* 0x000c000c10207812 */ /* 0x040fe200078ec0ff */
[----:B------:R2:W4:Y:S01]  /*0ca0*/  I2F.F16 R46, R29 ;  /* 0x0000001d002e7306 */ /* 0x0005220000200c00 */
[C---:B------:R-:W-:Y:S01]  /*0cb0*/  LOP3.LUT R27, R16.reuse, 0x300030, RZ, 0xc0, !PT ;  /* 0x00300030101b7812 */ /* 0x040fe200078ec0ff */
[----:B0--3--:R-:W-:Y:S01]  /*0cc0*/  HADD2 R39, R57.H0_H0, -R28.H0_H0 ;  /* 0xa000001c39277230 */ /* 0x009fe20000000800 */
[----:B------:R-:W-:Y:S02]  /*0cd0*/  LOP3.LUT R25, R16, 0xc000c0, RZ, 0xc0, !PT ;  /* 0x00c000c010197812 */ /* 0x000fe400078ec0ff */
[----:B------:R-:W-:-:S02]  /*0ce0*/  LOP3.LUT R16, R26, 0x30003, RZ, 0xc0, !PT ;  /* 0x000300031a107812 */ /* 0x000fc400078ec0ff */
[----:B------:R-:W-:Y:S01]  /*0cf0*/  LOP3.LUT R40, R35, 0x64006400, RZ, 0xfc, !PT ;  /* 0x6400640023287812 */ /* 0x000fe200078efcff */
[--C-:B-1----:R-:W-:Y:S01]  /*0d00*/  HADD2 R51, R57.H0_H0, -R50.reuse.H0_H0 ;  /* 0xa000003239337230 */ /* 0x102fe20000000800 */
[----:B--2---:R-:W-:Y:S01]  /*0d10*/  LOP3.LUT R29, R29, 0xe400, RZ, 0xfc, !PT ;  /* 0x0000e4001d1d7812 */ /* 0x004fe200078efcff */
[C---:B------:R-:W-:Y:S01]  /*0d20*/  HADD2 R49, R41.reuse, -R50.H0_H0 ;  /* 0xa000003229317230 */ /* 0x040fe20000000000 */
[----:B------:R-:W-:Y:S01]  /*0d30*/  LOP3.LUT R48, R37, 0x64006400, RZ, 0xfc, !PT ;  /* 0x6400640025307812 */ /* 0x000fe200078efcff */
[----:B------:R-:W-:Y:S01]  /*0d40*/  HADD2 R37, R41, -R28.H0_H0 ;  /* 0xa000001c29257230 */ /* 0x000fe20000000000 */
[----:B------:R-:W-:Y:S01]  /*0d50*/  LOP3.LUT R36, R15, 0x64006400, RZ, 0xfc, !PT ;  /* 0x640064000f247812 */ /* 0x000fe200078efcff */
[--C-:B------:R-:W-:Y:S01]  /*0d60*/  HADD2 R28, R40, R29.reuse.H0_H0 ;  /* 0x2000001d281c7230 */ /* 0x100fe20000000000 */
[----:B------:R-:W-:Y:S01]  /*0d70*/  LOP3.LUT R34, R19, 0x30003, RZ, 0xc0, !PT ;  /* 0x0003000313227812 */ /* 0x000fe200078ec0ff */
[----:B------:R-:W-:Y:S01]  /*0d80*/  HADD2 R29, R48, R29.H0_H0 ;  /* 0x2000001d301d7230 */ /* 0x000fe20000000000 */
[----:B------:R-:W-:Y:S01]  /*0d90*/  LOP3.LUT R15, R14, 0xe400, RZ, 0xfc, !PT ;  /* 0x0000e4000e0f7812 */ /* 0x000fe200078efcff */
[--C-:B----4-:R-:W-:Y:S01]  /*0da0*/  HADD2 R45, R57.H0_H0, -R46.reuse.H0_H0 ;  /* 0xa000002e392d7230 */ /* 0x110fe20000000800 */
[C---:B------:R-:W-:Y:S01]  /*0db0*/  LOP3.LUT R24, R17.reuse, 0xc000c, RZ, 0xc0, !PT ;  /* 0x000c000c11187812 */ /* 0x040fe200078ec0ff */
[----:B------:R-:W-:Y:S01]  /*0dc0*/  HADD2 R46, R41, -R46.H0_H0 ;  /* 0xa000002e292e7230 */ /* 0x000fe20000000000 */
[C---:B------:R-:W-:Y:S01]  /*0dd0*/  LOP3.LUT R42, R17.reuse, 0x300030, RZ, 0xc0, !PT ;  /* 0x00300030112a7812 */ /* 0x040fe200078ec0ff */
[----:B------:R-:W-:Y:S01]  /*0de0*/  HADD2 R14, R36, R15.H0_H0 ;  /* 0x2000000f240e7230 */ /* 0x000fe20000000000 */
[----:B------:R-:W-:-:S02]  /*0df0*/  LOP3.LUT R43, R17, 0xc000c0, RZ, 0xc0, !PT ;  /* 0x00c000c0112b7812 */ /* 0x000fc400078ec0ff */
[C---:B------:R-:W-:Y:S02]  /*0e00*/  LOP3.LUT R33, R18.reuse, 0x30003, RZ, 0xc0, !PT ;  /* 0x0003000312217812 */ /* 0x040fe400078ec0ff */
[C---:B------:R-:W-:Y:S02]  /*0e10*/  LOP3.LUT R23, R18.reuse, 0xc000c, RZ, 0xc0, !PT ;  /* 0x000c000c12177812 */ /* 0x040fe400078ec0ff */
[C---:B------:R-:W-:Y:S02]  /*0e20*/  LOP3.LUT R20, R18.reuse, 0x300030, RZ, 0xc0, !PT ;  /* 0x0030003012147812 */ /* 0x040fe400078ec0ff */
[----:B------:R-:W-:Y:S02]  /*0e30*/  LOP3.LUT R21, R18, 0xc000c0, RZ, 0xc0, !PT ;  /* 0x00c000c012157812 */ /* 0x000fe400078ec0ff */
[----:B------:R-:W-:Y:S02]  /*0e40*/  SHF.R.U32.HI R22, RZ, 0x8, R18 ;  /* 0x00000008ff167819 */ /* 0x000fe40000011612 */
[----:B------:R-:W-:-:S02]  /*0e50*/  LOP3.LUT R38, R16, 0x64006400, RZ, 0xfc, !PT ;  /* 0x6400640010267812 */ /* 0x000fc400078efcff */
[C---:B------:R-:W-:Y:S02]  /*0e60*/  LOP3.LUT R17, R19.reuse, 0xc000c, RZ, 0xc0, !PT ;  /* 0x000c000c13117812 */ /* 0x040fe400078ec0ff */
[C---:B------:R-:W-:Y:S01]  /*0e70*/  LOP3.LUT R52, R19.reuse, 0x300030, RZ, 0xc0, !PT ;  /* 0x0030003013347812 */ /* 0x040fe200078ec0ff */
[----:B------:R-:W-:Y:S01]  /*0e80*/  HADD2 R15, R38, R15.H0_H0 ;  /* 0x2000000f260f7230 */ /* 0x000fe20000000000 */
[----:B------:R-:W-:Y:S02]  /*0e90*/  LOP3.LUT R18, R19, 0xc000c0, RZ, 0xc0, !PT ;  /* 0x00c000c013127812 */ /* 0x000fe400078ec0ff */
[----:B------:R-:W-:Y:S02]  /*0ea0*/  SHF.R.U32.HI R19, RZ, 0x8, R19 ;  /* 0x00000008ff137819 */ /* 0x000fe40000011613 */
[----:B------:R-:W-:Y:S02]  /*0eb0*/  LOP3.LUT R48, R34, 0x64006400, RZ, 0xfc, !PT ;  /* 0x6400640022307812 */ /* 0x000fe400078efcff */
[----:B------:R-:W-:-:S02]  /*0ec0*/  LOP3.LUT R34, R22, 0x30003, RZ, 0xc0, !PT ;  /* 0x0003000316227812 */ /* 0x000fc400078ec0ff */
[----:B------:R-:W-:Y:S02]  /*0ed0*/  IADD3 R31, R11, UR6, RZ ;  /* 0x000000060b1f7c10 */ /* 0x000fe4000fffe0ff */
[----:B------:R-:W-:Y:S02]  /*0ee0*/  LOP3.LUT R36, R32, 0x64006400, RZ, 0xfc, !PT ;  /* 0x6400640020247812 */ /* 0x000fe400078efcff */
[----:B------:R-:W-:Y:S01]  /*0ef0*/  LOP3.LUT R38, R19, 0x30003, RZ, 0xc0, !PT ;  /* 0x0003000313267812 */ /* 0x000fe200078ec0ff */
[----:B------:R0:W1:Y:S01]  /*0f00*/  I2F.F16 R54, R31 ;  /* 0x0000001f00367306 */ /* 0x0000620000200c00 */
[----:B------:R-:W-:Y:S02]  /*0f10*/  LOP3.LUT R40, R33, 0x64006400, RZ, 0xfc, !PT ;  /* 0x6400640021287812 */ /* 0x000fe400078efcff */
[----:B------:R-:W-:Y:S02]  /*0f20*/  LOP3.LUT R32, R26, 0xc000c, RZ, 0xc0, !PT ;  /* 0x000c000c1a207812 */ /* 0x000fe400078ec0ff */
[----:B------:R-:W-:-:S02]  /*0f30*/  LOP3.LUT R33, R30, 0xe400, RZ, 0xfc, !PT ;  /* 0x0000e4001e217812 */ /* 0x000fc400078efcff */
[----:B------:R-:W-:Y:S02]  /*0f40*/  LOP3.LUT R34, R34, 0x64006400, RZ, 0xfc, !PT ;  /* 0x6400640022227812 */ /* 0x000fe400078efcff */
[----:B------:R-:W-:Y:S01]  /*0f50*/  LOP3.LUT R35, R31, 0xe400, RZ, 0xfc, !PT ;  /* 0x0000e4001f237812 */ /* 0x000fe200078efcff */
[--C-:B------:R-:W-:Y:S01]  /*0f60*/  HADD2 R30, R40, R33.reuse.H0_H0 ;  /* 0x20000021281e7230 */ /* 0x100fe20000000000 */
[----:B------:R-:W-:Y:S01]  /*0f70*/  LOP3.LUT R50, R38, 0x64006400, RZ, 0xfc, !PT ;  /* 0x6400640026327812 */ /* 0x000fe200078efcff */
[----:B0-----:R-:W-:Y:S01]  /*0f80*/  HADD2 R31, R34, R33.H0_H0 ;  /* 0x20000021221f7230 */ /* 0x001fe20000000000 */
[----:B------:R-:W-:Y:S01]  /*0f90*/  LOP3.LUT R38, R32, 0x64006400, RZ, 0xfc, !PT ;  /* 0x6400640020267812 */ /* 0x000fe200078efcff */
[----:B------:R-:W-:Y:S01]  /*0fa0*/  HFMA2 R34, R36, 0.25, 0.25, R37.H0_H0 ;  /* 0x3400340024227831 */ /* 0x000fe20000040025 */
[----:B------:R-:W-:Y:S01]  /*0fb0*/  LOP3.LUT R36, R27, 0x64006400, RZ, 0xfc, !PT ;  /* 0x640064001b247812 */ /* 0x000fe200078efcff */
[--C-:B------:R-:W-:Y:S01]  /*0fc0*/  HADD2 R32, R48, R35.reuse.H0_H0 ;  /* 0x2000002330207230 */ /* 0x100fe20000000000 */
[----:B------:R-:W-:Y:S01]  /*0fd0*/  LOP3.LUT R27, R26, 0x300030, RZ, 0xc0, !PT ;  /* 0x003000301a1b7812 */ /* 0x000fe200078ec0ff */
[----:B------:R-:W-:Y:S01]  /*0fe0*/  HADD2 R33, R50, R35.H0_H0 ;  /* 0x2000002332217230 */ /* 0x000fe20000000000 */
[----:B------:R-:W-:Y:S01]  /*0ff0*/  LOP3.LUT R40, R44, 0xc000c, RZ, 0xc0, !PT ;  /* 0x000c000c2c287812 */ /* 0x000fe200078ec0ff */
[--C-:B------:R-:W-:Y:S01]  /*1000*/  HFMA2 R35, R38, 0.25, 0.25, R37.reuse.H0_H0 ;  /* 0x3400340026237831 */ /* 0x100fe20000040025 */
[----:B------:R-:W-:Y:S01]  /*1010*/  LOP3.LUT R38, R25, 0x64006400, RZ, 0xfc, !PT ;  /* 0x6400640019267812 */ /* 0x000fe200078efcff */
[--C-:B-1----:R-:W-:Y:S01]  /*1020*/  HADD2 R16, R41, -R54.reuse.H0_H0 ;  /* 0xa000003629107230 */ /* 0x102fe20000000000 */
[----:B------:R-:W-:Y:S01]  /*1030*/  LOP3.LUT R25, R26, 0xc000c0, RZ, 0xc0, !PT ;  /* 0x00c000c01a197812 */ /* 0x000fe200078ec0ff */
[----:B------:R-:W-:Y:S01]  /*1040*/  HFMA2 R36, R36, 0.0625, 0.0625, R37.H1_H1 ;  /* 0x2c002c0024247831 */ /* 0x000fe20000060025 */
[----:B------:R-:W-:Y:S01]  /*1050*/  LOP3.LUT R26, R27, 0x64006400, RZ, 0xfc, !PT ;  /* 0x640064001b1a7812 */ /* 0x000fe200078efcff */
[----:B------:R-:W-:Y:S01]  /*1060*/  HFMA2 R38, R38, 0.015625, 0.015625, R39.H0_H0 ;  /* 0x2400240026267831 */ /* 0x000fe20000040027 */
[----:B------:R-:W-:Y:S01]  /*1070*/  LOP3.LUT R27, R24, 0x64006400, RZ, 0xfc, !PT ;  /* 0x64006400181b7812 */ /* 0x000fe200078efcff */
[----:B------:R-:W-:Y:S01]  /*1080*/  HADD2 R57, R57.H0_H0, -R54.H0_H0 ;  /* 0xa000003639397230 */ /* 0x000fe20000000800 */
[----:B------:R-:W-:Y:S01]  /*1090*/  LOP3.LUT R24, R25, 0x64006400, RZ, 0xfc, !PT ;  /* 0x6400640019187812 */ /* 0x000fe200078efcff */
[----:B------:R-:W-:Y:S01]  /*10a0*/  HFMA2 R37, R26, 0.0625, 0.0625, R37.H1_H1 ;  /* 0x2c002c001a257831 */ /* 0x000fe20000060025 */
[----:B------:R-:W-:Y:S01]  /*10b0*/  LOP3.LUT R41, R40, 0x64006400, RZ, 0xfc, !PT ;  /* 0x6400640028297812 */ /* 0x000fe200078efcff */
[--C-:B------:R-:W-:Y:S01]  /*10c0*/  HFMA2 R40, R27, 0.25, 0.25, R46.reuse.H0_H0 ;  /* 0x340034001b287831 */ /* 0x100fe2000004002e */
[----:B------:R-:W-:Y:S01]  /*10d0*/  LOP3.LUT R48, R44, 0x300030, RZ, 0xc0, !PT ;  /* 0x003000302c307812 */ /* 0x000fe200078ec0ff */
[----:B------:R-:W-:Y:S01]  /*10e0*/  HFMA2 R39, R24, 0.015625, 0.015625, R39.H0_H0 ;  /* 0x2400240018277831 */ /* 0x000fe20000040027 */
[----:B------:R-:W-:Y:S01]  /*10f0*/  LOP3.LUT R47, R42, 0x64006400, RZ, 0xfc, !PT ;  /* 0x640064002a2f7812 */ /* 0x000fe200078efcff */
[----:B------:R-:W0:Y:S01]  /*1100*/  LDS.128 R24, [UR4] ;  /* 0x00000004ff187984 */ /* 0x000e220008000c00 */
        /* <DEDUP_REMOVED lines=8> */
[----:B------:R-:W-:Y:S01]  /*1190*/  LOP3.LUT R46, R23, 0x64006400, RZ, 0xfc, !PT ;  /* 0x64006400172e7812 */ /* 0x000fe200078efcff */
[--C-:B------:R-:W-:Y:S01]  /*11a0*/  HFMA2 R44, R44, 0.015625, 0.015625, R45.reuse.H0_H0 ;  /* 0x240024002c2c7831 */ /* 0x100fe2000004002d */
[----:B------:R-:W-:Y:S01]  /*11b0*/  LOP3.LUT R50, R50, 0x64006400, RZ, 0xfc, !PT ;  /* 0x6400640032327812 */ /* 0x000fe200078efcff */
[----:B------:R-:W-:Y:S01]  /*11c0*/  HFMA2 R45, R48, 0.015625, 0.015625, R45.H0_H0 ;  /* 0x24002400302d7831 */ /* 0x000fe2000004002d */
[C---:B------:R-:W-:Y:S01]  /*11d0*/  LOP3.LUT R23, R22.reuse, 0x300030, RZ, 0xc0, !PT ;  /* 0x0030003016177812 */ /* 0x040fe200078ec0ff */
[--C-:B------:R-:W-:Y:S01]  /*11e0*/  HFMA2 R46, R46, 0.25, 0.25, R49.reuse.H0_H0 ;  /* 0x340034002e2e7831 */ /* 0x100fe20000040031 */
        /* <DEDUP_REMOVED lines=13> */
[----:B------:R-:W-:-:S02]  /*12c0*/  LOP3.LUT R53, R19, 0xc000c, RZ, 0xc0, !PT ;  /* 0x000c000c13357812 */ /* 0x000fc400078ec0ff */
[----:B------:R-:W-:Y:S02]  /*12d0*/  LOP3.LUT R54, R19, 0xc000c0, RZ, 0xc0, !PT ;  /* 0x00c000c013367812 */ /* 0x000fe400078ec0ff */
[----:B------:R-:W-:Y:S02]  /*12e0*/  LOP3.LUT R17, R17, 0x64006400, RZ, 0xfc, !PT ;  /* 0x6400640011117812 */ /* 0x000fe400078efcff */
[----:B------:R-:W-:Y:S02]  /*12f0*/  LOP3.LUT R19, R52, 0x64006400, RZ, 0xfc, !PT ;  /* 0x6400640034137812 */ /* 0x000fe400078efcff */
[----:B------:R-:W-:Y:S01]  /*1300*/  LOP3.LUT R70, R54, 0x64006400, RZ, 0xfc, !PT ;  /* 0x6400640036467812 */ /* 0x000fe200078efcff */
[--C-:B------:R-:W-:Y:S01]  /*1310*/  HFMA2 R54, R55, 0.0625, 0.0625, R16.reuse.H1_H1 ;  /* 0x2c002c0037367831 */ /* 0x100fe20000060010 */
[----:B------:R-:W-:Y:S01]  /*1320*/  LOP3.LUT R53, R53, 0x64006400, RZ, 0xfc, !PT ;  /* 0x6400640035357812 */ /* 0x000fe200078efcff */
[--C-:B------:R-:W-:Y:S01]  /*1330*/  HFMA2 R52, R17, 0.25, 0.25, R16.reuse.H0_H0 ;  /* 0x3400340011347831 */ /* 0x100fe20000040010 */
[----:B------:R-:W-:Y:S01]  /*1340*/  LOP3.LUT R18, R18, 0x64006400, RZ, 0xfc, !PT ;  /* 0x6400640012127812 */ /* 0x000fe200078efcff */
[--C-:B------:R-:W-:Y:S01]  /*1350*/  HFMA2 R55, R19, 0.0625, 0.0625, R16.reuse.H1_H1 ;  /* 0x2c002c0013377831 */ /* 0x100fe20000060010 */
[-C--:B0-----:R-:W-:Y:S01]  /*1360*/  HFMA2.MMA R17, R14, R24.reuse, RZ ;  /* 0x000000180e117235 */ /* 0x081fe200000000ff */
[----:B------:R-:W-:Y:S01]  /*1370*/  HFMA2 R53, R53, 0.25, 0.25, R16.H0_H0 ;  /* 0x3400340035357831 */ /* 0x000fe20000040010 */
[----:B------:R-:W-:Y:S01]  /*1380*/  HFMA2.MMA R19, R30, R24, RZ ;  /* 0x000000181e137235 */ /* 0x000fe200000000ff */
[----:B------:R-:W-:Y:S01]  /*1390*/  HFMA2 R56, R18, 0.015625, 0.015625, R57.H0_H0 ;  /* 0x2400240012387831 */ /* 0x000fe20000040039 */
[----:B------:R-:W-:Y:S01]  /*13a0*/  IADD3 R62, R62, 0x10, RZ ;  /* 0x000000103e3e7810 */ /* 0x000fe20007ffe0ff */
[-C--:B------:R-:W-:Y:S01]  /*13b0*/  HFMA2 R16, R28, R24.reuse, RZ.H0_H0 ;  /* 0x000000181c107231 */ /* 0x080fe200000400ff */
[-C--:B------:R-:W-:Y:S01]  /*13c0*/  HFMA2.MMA R18, R34, R25.reuse, R17 ;  /* 0x0000001922127235 */ /* 0x080fe20000000011 */
[----:B------:R-:W-:Y:S01]  /*13d0*/  HFMA2 R24, R32, R24, RZ.H0_H0 ;  /* 0x0000001820187231 */ /* 0x000fe200000400ff */
[----:B------:R-:W-:Y:S01]  /*13e0*/  HFMA2.MMA R19, R46, R25, R19 ;  /* 0x000000192e137235 */ /* 0x000fe20000000013 */
[-C--:B------:R-:W-:Y:S01]  /*13f0*/  HFMA2 R16, R40, R25.reuse, R16 ;  /* 0x0000001928107231 */ /* 0x080fe20000000010 */
[----:B------:R-:W-:Y:S01]  /*1400*/  ISETP.GE.AND P0, PT, R62, UR5, PT ;  /* 0x000000053e007c0c */ /* 0x000fe2000bf06270 */
[----:B------:R-:W-:Y:S01]  /*1410*/  HFMA2 R17, R52, R25, R24 ;  /* 0x0000001934117231 */ /* 0x000fe20000000018 */
[-C--:B------:R-:W-:Y:S01]  /*1420*/  HFMA2.MMA R24, R36, R26.reuse, R18 ;  /* 0x0000001a24187235 */ /* 0x080fe20000000012 */
[-C--:B------:R-:W-:Y:S01]  /*1430*/  HFMA2 R25, R42, R26.reuse, R16 ;  /* 0x0000001a2a197231 */ /* 0x080fe20000000010 */
[----:B------:R-:W-:Y:S01]  /*1440*/  HFMA2.MMA R65, R48, R26, R19 ;  /* 0x0000001a30417235 */ /* 0x000fe20000000013 */
[----:B------:R-:W-:Y:S01]  /*1450*/  HFMA2 R26, R54, R26, R17 ;  /* 0x0000001a361a7231 */ /* 0x000fe20000000011 */
[----:B------:R-:W-:Y:S01]  /*1460*/  IADD3 R58, R58, 0x10, RZ ;  /* 0x000000103a3a7810 */ /* 0x000fe20007ffe0ff */
[-C--:B------:R-:W-:Y:S01]  /*1470*/  HFMA2 R25, R44, R27.reuse, R25 ;  /* 0x0000001b2c197231 */ /* 0x080fe20000000019 */
[----:B------:R-:W0:Y:S01]  /*1480*/  LDS.128 R16, [UR4+0x100] ;  /* 0x00010004ff107984 */ /* 0x000e220008000c00 */
[-C--:B------:R-:W-:Y:S01]  /*1490*/  HFMA2.MMA R24, R38, R27.reuse, R24 ;  /* 0x0000001b26187235 */ /* 0x080fe20000000018 */
[----:B------:R-:W-:Y:S01]  /*14a0*/  HFMA2 R26, R56, R27, R26 ;  /* 0x0000001b381a7231 */ /* 0x000fe2000000001a */
[----:B------:R-:W-:Y:S01]  /*14b0*/  HFMA2.MMA R65, R50, R27, R65 ;  /* 0x0000001b32417235 */ /* 0x000fe20000000041 */
[----:B------:R-:W-:-:S02]  /*14c0*/  HFMA2 R57, R70, 0.015625, 0.015625, R57.H0_H0 ;  /* 0x2400240046397831 */ /* 0x000fc40000040039 */
[-C--:B-1----:R-:W-:Y:S01]  /*14d0*/  HFMA2 R25, R29, R20.reuse, R25 ;  /* 0x000000141d197231 */ /* 0x082fe20000000019 */
        /* <DEDUP_REMOVED lines=12> */
[-C--:B------:R-:W-:Y:S01]  /*15a0*/  HFMA2 R21, R45, R23.reuse, R65 ;  /* 0x000000172d157231 */ /* 0x080fe20000000041 */
[----:B------:R-:W-:Y:S01]  /*15b0*/  IMAD.MOV.U32 R65, RZ, RZ, R67 ;  /* 0x000000ffff417224 */ /* 0x000fe200078e0043 */
[----:B------:R-:W-:Y:S01]  /*15c0*/  HFMA2 R71, R57, R23, R71 ;  /* 0x0000001739477231 */ /* 0x000fe20000000047 */
[----:B------:R-:W-:-:S02]  /*15d0*/  HFMA2.MMA R20, R39, R23, R20 ;  /* 0x0000001727147235 */ /* 0x000fc40000000014 */
[----:B------:R-:W-:-:S08]  /*15e0*/  HFMA2.MMA R70, R51, R23, R70 ;  /* 0x0000001733467235 */ /* 0x000fd00000000046 */
[C-C-:B------:R-:W-:Y:S02]  /*15f0*/  PRMT R67, R20.reuse, 0x5410, R21.reuse ;  /* 0x0000541014437816 */ /* 0x140fe40000000015 */
[----:B------:R-:W-:Y:S01]  /*1600*/  PRMT R21, R20, 0x7632, R21 ;  /* 0x0000763214157816 */ /* 0x000fe20000000015 */
[-C--:B0-----:R-:W-:Y:S02]  /*1610*/  HFMA2.MMA R20, R14, R16.reuse, RZ ;  /* 0x000000100e147235 */ /* 0x081fe400000000ff */
[----:B------:R-:W-:Y:S02]  /*1620*/  HFMA2.MMA R23, R30, R16, RZ ;  /* 0x000000101e177235 */ /* 0x000fe400000000ff */
[----:B------:R-:W-:Y:S02]  /*1630*/  HADD2 R67, R67, R21 ;  /* 0x0000001543437230 */ /* 0x000fe40000000000 */
        /* <DEDUP_REMOVED lines=12> */
[-C--:B------:R-:W-:Y:S02]  /*1700*/  HFMA2.MMA R20, R38, R19.reuse, R20 ;  /* 0x0000001326147235 */ /* 0x080fe40000000014 */
[----:B------:R-:W-:Y:S01]  /*1710*/  HFMA2.MMA R18, R50, R19, R23 ;  /* 0x0000001332127235 */ /* 0x000fe20000000017 */
[----:B------:R-:W-:Y:S02]  /*1720*/  HFMA2 R19, R56, R19, R16 ;  /* 0x0000001338137231 */ /* 0x000fe40000000010 */
[-C--:B-1----:R-:W-:Y:S01]  /*1730*/  HFMA2 R17, R29, R24.reuse, R22 ;  /* 0x000000181d117231 */ /* 0x082fe20000000016 */
[-C--:B------:R-:W-:Y:S01]  /*1740*/  HFMA2.MMA R16, R15, R24.reuse, R20 ;  /* 0x000000180f107235 */ /* 0x080fe20000000014 */
[----:B------:R-:W-:Y:S01]  /*1750*/  HFMA2 R19, R33, R24, R19 ;  /* 0x0000001821137231 */ /* 0x000fe20000000013 */
[----:B------:R-:W-:Y:S01]  /*1760*/  HFMA2.MMA R18, R31, R24, R18 ;  /* 0x000000181f127235 */ /* 0x000fe20000000012 */
[-C--:B------:R-:W-:Y:S01]  /*1770*/  HFMA2 R17, R41, R25.reuse, R17 ;  /* 0x0000001929117231 */ /* 0x080fe20000000011 */
[----:B------:R-:W0:Y:S01]  /*1780*/  LDS.128 R20, [UR4+0x200] ;  /* 0x00020004ff147984 */ /* 0x000e220008000c00 */
[----:B------:R-:W-:Y:S01]  /*1790*/  HFMA2 R19, R53, R25, R19 ;  /* 0x0000001935137231 */ /* 0x000fe20000000013 */
[-C--:B------:R-:W-:Y:S01]  /*17a0*/  HFMA2.MMA R16, R35, R25.reuse, R16 ;  /* 0x0000001923107235 */ /* 0x080fe20000000010 */
[-C--:B------:R-:W-:Y:S01]  /*17b0*/  HFMA2 R24, R43, R26.reuse, R17 ;  /* 0x0000001a2b187231 */ /* 0x080fe20000000011 */
[----:B------:R-:W-:Y:S01]  /*17c0*/  HFMA2.MMA R18, R47, R25, R18 ;  /* 0x000000192f127235 */ /* 0x000fe20000000012 */
[----:B------:R-:W-:-:S02]  /*17d0*/  HFMA2 R72, R55, R26, R19 ;  /* 0x0000001a37487231 */ /* 0x000fc40000000013 */
[----:B------:R-:W-:Y:S01]  /*17e0*/  HFMA2 R24, R45, R27, R24 ;  /* 0x0000001b2d187231 */ /* 0x000fe20000000018 */
[-C--:B------:R-:W-:Y:S02]  /*17f0*/  HFMA2.MMA R16, R37, R26.reuse, R16 ;  /* 0x0000001a25107235 */ /* 0x080fe40000000010 */
[----:B------:R-:W-:-:S04]  /*1800*/  HFMA2.MMA R25, R49, R26, R18 ;  /* 0x0000001a31197235 */ /* 0x000fc80000000012 */
[-C--:B------:R-:W-:Y:S02]  /*1810*/  HFMA2.MMA R26, R39, R27.reuse, R16 ;  /* 0x0000001b271a7235 */ /* 0x080fe40000000010 */
[----:B------:R-:W-:Y:S01]  /*1820*/  HFMA2.MMA R25, R51, R27, R25 ;  /* 0x0000001b33197235 */ /* 0x000fe20000000019 */
[----:B------:R-:W-:Y:S01]  /*1830*/  HFMA2 R27, R57, R27, R72 ;  /* 0x0000001b391b7231 */ /* 0x000fe20000000048 */
[C-C-:B------:R-:W-:Y:S01]  /*1840*/  PRMT R72, R70.reuse, 0x5410, R71.reuse ;  /* 0x0000541046487816 */ /* 0x140fe20000000047 */
[----:B------:R-:W1:Y:S01]  /*1850*/  LDS.128 R16, [UR4+0x210] ;  /* 0x00021004ff107984 */ /* 0x000e620008000c00 */
[----:B------:R-:W-:-:S05]  /*1860*/  PRMT R71, R70, 0x7632, R71 ;  /* 0x0000763246477816 */ /* 0x000fca0000000047 */
[----:B------:R-:W-:Y:S01]  /*1870*/  HADD2 R70, R72, R71 ;  /* 0x0000004748467230 */ /* 0x000fe20000000000 */
[C-C-:B------:R-:W-:Y:S02]  /*1880*/  PRMT R71, R26.reuse, 0x5410, R24.reuse ;  /* 0x000054101a477816 */ /* 0x140fe40000000018 */
[----:B------:R-:W-:-:S03]  /*1890*/  PRMT R24, R26, 0x7632, R24 ;  /* 0x000076321a187816 */ /* 0x000fc60000000018 */
[----:B------:R-:W-:-:S03]  /*18a0*/  HFMA2.MMA R7, R70, R69, R7 ;  /* 0x0000004546077235 */ /* 0x000fc60000000007 */
[----:B------:R-:W-:Y:S01]  /*18b0*/  HFMA2.MMA R24, R71, 1, 1, R24 ;  /* 0x3c003c0047187835 */ /* 0x000fe20000000018 */
[C-C-:B------:R-:W-:Y:S02]  /*18c0*/  PRMT R71, R25.reuse, 0x5410, R27.reuse ;  /* 0x0000541019477816 */ /* 0x140fe4000000001b */
[----:B------:R-:W-:Y:S01]  /*18d0*/  PRMT R27, R25, 0x7632, R27 ;  /* 0x00007632191b7816 */ /* 0x000fe2000000001b */
[----:B0-----:R-:W-:Y:S01]  /*18e0*/  HFMA2.MMA R26, R30, R20, RZ ;  /* 0x000000141e1a7235 */ /* 0x001fe200000000ff */
[----:B------:R-:W-:-:S03]  /*18f0*/  HFMA2 R25, R28, R20, RZ.H0_H0 ;  /* 0x000000141c197231 */ /* 0x000fc600000400ff */
[----:B------:R-:W-:Y:S02]  /*1900*/  HADD2 R71, R71, R27 ;  /* 0x0000001b47477230 */ /* 0x000fe40000000000 */
[----:B------:R-:W-:Y:S01]  /*1910*/  HFMA2 R6, R24, R68, R6 ;  /* 0x0000004418067231 */ /* 0x000fe20000000006 */
[----:B------:R-:W-:Y:S01]  /*1920*/  HFMA2.MMA R24, R14, R20, RZ ;  /* 0x000000140e187235 */ /* 0x000fe200000000ff */
[----:B------:R-:W-:Y:S01]  /*1930*/  HFMA2 R20, R32, R20, RZ.H0_H0 ;  /* 0x0000001420147231 */ /* 0x000fe200000400ff */
        /* <DEDUP_REMOVED lines=10> */
[-C--:B------:R-:W-:Y:S01]  /*19e0*/  HFMA2.MMA R26, R50, R23.reuse, R26 ;  /* 0x00000017321a7235 */ /* 0x080fe2000000001a */
[-C--:B-1----:R-:W-:Y:S02]  /*19f0*/  HFMA2 R25, R29, R16.reuse, R25 ;  /* 0x000000101d197231 */ /* 0x082fe40000000019 */
[----:B------:R-:W-:Y:S01]  /*1a00*/  HFMA2 R27, R33, R16, R27 ;  /* 0x00000010211b7231 */ /* 0x000fe2000000001b */
[----:B------:R-:W-:Y:S01]  /*1a10*/  HFMA2.MMA R24, R38, R23, R24 ;  /* 0x0000001726187235 */ /* 0x000fe20000000018 */
[-C--:B------:R-:W-:Y:S01]  /*1a20*/  HFMA2 R25, R41, R17.reuse, R25 ;  /* 0x0000001129197231 */ /* 0x080fe20000000019 */
[----:B------:R-:W0:Y:S01]  /*1a30*/  LDS.128 R20, [UR4+0x300] ;  /* 0x00030004ff147984 */ /* 0x000e220008000c00 */
[----:B------:R-:W-:Y:S01]  /*1a40*/  HFMA2.MMA R26, R31, R16, R26 ;  /* 0x000000101f1a7235 */ /* 0x000fe2000000001a */
[----:B------:R-:W-:-:S02]  /*1a50*/  HFMA2 R27, R53, R17, R27 ;  /* 0x00000011351b7231 */ /* 0x000fc4000000001b */
[----:B------:R-:W-:Y:S01]  /*1a60*/  HFMA2.MMA R24, R15, R16, R24 ;  /* 0x000000100f187235 */ /* 0x000fe20000000018 */
[----:B------:R-:W-:Y:S02]  /*1a70*/  HFMA2 R67, R43, R18, R25 ;  /* 0x000000122b437231 */ /* 0x000fe40000000019 */
[-C--:B------:R-:W-:Y:S01]  /*1a80*/  HFMA2.MMA R26, R47, R17.reuse, R26 ;  /* 0x000000112f1a7235 */ /* 0x080fe2000000001a */
[----:B------:R-:W-:Y:S02]  /*1a90*/  HFMA2 R5, R71, R69, R5 ;  /* 0x0000004547057231 */ /* 0x000fe40000000005 */
[----:B------:R-:W-:Y:S01]  /*1aa0*/  HFMA2.MMA R16, R35, R17, R24 ;  /* 0x0000001123107235 */ /* 0x000fe20000000018 */
[----:B------:R-:W-:Y:S02]  /*1ab0*/  HFMA2 R67, R45, R19, R67 ;  /* 0x000000132d437231 */ /* 0x000fe40000000043 */
[----:B------:R-:W-:-:S03]  /*1ac0*/  HFMA2.MMA R17, R49, R18, R26 ;  /* 0x0000001231117235 */ /* 0x000fc6000000001a */
[----:B------:R-:W-:Y:S01]  /*1ad0*/  HFMA2.MMA R16, R37, R18, R16 ;  /* 0x0000001225107235 */ /* 0x000fe20000000010 */
[----:B------:R-:W-:Y:S02]  /*1ae0*/  HFMA2 R18, R55, R18, R27 ;  /* 0x0000001237127231 */ /* 0x000fe4000000001b */
[----:B------:R-:W1:Y:S01]  /*1af0*/  LDS.128 R24, [UR4+0x310] ;  /* 0x00031004ff187984 */ /* 0x000e620008000c00 */
[-C--:B------:R-:W-:Y:S01]  /*1b00*/  HFMA2.MMA R17, R51, R19.reuse, R17 ;  /* 0x0000001333117235 */ /* 0x080fe20000000011 */
[----:B------:R-:W-:Y:S01]  /*1b10*/  UIADD3 UR4, UR4, 0x20, URZ ;  /* 0x0000002004047890 */ /* 0x000fe2000fffe03f */
[----:B------:R-:W-:Y:S01]  /*1b20*/  HFMA2.MMA R16, R39, R19, R16 ;  /* 0x0000001327107235 */ /* 0x000fe20000000010 */
[----:B------:R-:W-:-:S09]  /*1b30*/  HFMA2 R19, R57, R19, R18 ;  /* 0x0000001339137231 */ /* 0x000fd20000000012 */
[C-C-:B------:R-:W-:Y:S02]  /*1b40*/  PRMT R18, R16.reuse, 0x5410, R67.reuse ;  /* 0x0000541010127816 */ /* 0x140fe40000000043 */
[----:B------:R-:W-:-:S05]  /*1b50*/  PRMT R67, R16, 0x7632, R67 ;  /* 0x0000763210437816 */ /* 0x000fca0000000043 */
[----:B------:R-:W-:Y:S01]  /*1b60*/  HADD2 R16, R18, R67 ;  /* 0x0000004312107230 */ /* 0x000fe20000000000 */
[C-C-:B------:R-:W-:Y:S01]  /*1b70*/  PRMT R18, R17.reuse, 0x5410, R19.reuse ;  /* 0x0000541011127816 */ /* 0x140fe20000000013 */
[-C--:B0-----:R-:W-:Y:S01]  /*1b80*/  HFMA2.MMA R30, R30, R20.reuse, RZ ;  /* 0x000000141e1e7235 */ /* 0x081fe200000000ff */
[----:B------:R-:W-:Y:S01]  /*1b90*/  PRMT R19, R17, 0x7632, R19 ;  /* 0x0000763211137816 */ /* 0x000fe20000000013 */
[----:B------:R-:W-:Y:S01]  /*1ba0*/  HFMA2.MMA R14, R14, R20, RZ ;  /* 0x000000140e0e7235 */ /* 0x000fe200000000ff */
[-C--:B------:R-:W-:Y:S01]  /*1bb0*/  HFMA2 R28, R28, R20.reuse, RZ.H0_H0 ;  /* 0x000000141c1c7231 */ /* 0x080fe200000400ff */
[----:B------:R-:W-:Y:S01]  /*1bc0*/  HFMA2.MMA R4, R16, R68, R4 ;  /* 0x0000004410047235 */ /* 0x000fe20000000004 */
        /* <DEDUP_REMOVED lines=23> */
[----:B------:R-:W-:Y:S02]  /*1d40*/  HFMA2 R28, R45, R27, R28 ;  /* 0x0000001b2d1c7231 */ /* 0x000fe4000000001c */
[----:B------:R-:W-:Y:S01]  /*1d50*/  HFMA2 R3, R17, R69, R3 ;  /* 0x0000004511037231 */ /* 0x000fe20000000003 */
[----:B------:R-:W-:Y:S02]  /*1d60*/  HFMA2.MMA R19, R35, R25, R19 ;  /* 0x0000001923137235 */ /* 0x000fe40000000013 */
[----:B------:R-:W-:Y:S02]  /*1d70*/  HFMA2.MMA R30, R49, R26, R30 ;  /* 0x0000001a311e7235 */ /* 0x000fe4000000001e */
[----:B------:R-:W-:-:S02]  /*1d80*/  HFMA2.MMA R15, R57, R27, R20 ;  /* 0x0000001b390f7235 */ /* 0x000fc40000000014 */
[----:B------:R-:W-:-:S06]  /*1d90*/  HFMA2.MMA R19, R37, R26, R19 ;  /* 0x0000001a25137235 */ /* 0x000fcc0000000013 */
[----:B------:R-:W-:Y:S01]  /*1da0*/  HFMA2.MMA R19, R39, R27, R19 ;  /* 0x0000001b27137235 */ /* 0x000fe20000000013 */
        /* <DEDUP_REMOVED lines=11> */
.L_x_1489:
[----:B------:R-:W-:Y:S02]  /*1e60*/  IMAD.MOV.U32 R17, RZ, RZ, 0x2 ;  /* 0x00000002ff117424 */ /* 0x000fe400078e00ff */
        /* <DEDUP_REMOVED lines=10> */
.L_x_1495:
[----:B------:R-:W0:Y:S02]  /*1f10*/  LDS R12, [R9] ;  /* 0x00000000090c7984 */ /* 0x000e240000000800 */
[----:B0-----:R-:W-:-:S06]  /*1f20*/  HADD2 R13, R12, R8 ;  /* 0x000000080c0d7230 */ /* 0x001fcc0000000000 */
[----:B------:R-:W0:Y:S02]  /*1f30*/  ATOMS.CAST.SPIN R13, [R9], R12, R13 ;  /* 0x0000000c090d738d */ /* 0x000e24000180000d */
[----:B0-----:R-:W-:-:S13]  /*1f40*/  ISETP.EQ.U32.AND P0, PT, R13, 0x1, PT ;  /* 0x000000010d00780c */ /* 0x001fda0003f02070 */
[----:B------:R-:W-:Y:S05]  /*1f50*/  @!P0 BRA `(.L_x_1495) ;  /* 0xffffffb000008947 */ /* 0x000fea000383ffff */
[----:B------:R-:W-:Y:S05]  /*1f60*/  BRA `(.L_x_1493) ;  /* 0x0000003000007947 */ /* 0x000fea0003800000 */
.L_x_1494:
[----:B------:R-:W2:Y:S02]  /*1f70*/  LD.E R8, [R10.64] ;  /* 0x0000000a0a087980 */ /* 0x000ea4000c101900 */
[----:B--2---:R-:W-:-:S05]  /*1f80*/  IMAD.IADD R9, R9, 0x1, R8 ;  /* 0x0000000109097824 */ /* 0x004fca00078e0208 */
[----:B------:R0:W-:Y:S02]  /*1f90*/  ST.E [R10.64], R9 ;  /* 0x000000090a007985 */ /* 0x0001e4000c10190a */
.L_x_1493:
[----:B------:R-:W-:Y:S05]  /*1fa0*/  BSYNC B0 ;  /* 0x0000000000007941 */ /* 0x000fea0003800000 */
.L_x_1492:
        /* <DEDUP_REMOVED lines=9> */
.L_x_1499:
[----:B------:R-:W0:Y:S02]  /*2040*/  LDS R14, [R12] ;  /* 0x000000000c0e7984 */ /* 0x000e240000000800 */
[----:B0-----:R-:W-:-:S10]  /*2050*/  HFMA2.MMA R15, R14, 1, 1, R7 ;  /* 0x3c003c000e0f7835 */ /* 0x001fd40000000007 */
[----:B------:R-:W0:Y:S02]  /*2060*/  ATOMS.CAST.SPIN R15, [R12], R14, R15 ;  /* 0x0000000e0c0f738d */ /* 0x000e24000180000f */
[----:B0-----:R-:W-:-:S13]  /*2070*/  ISETP.EQ.U32.AND P0, PT, R15, 0x1, PT ;  /* 0x000000010f00780c */ /* 0x001fda0003f02070 */
[----:B------:R-:W-:Y:S05]  /*2080*/  @!P0 BRA `(.L_x_1499) ;  /* 0xffffffb000008947 */ /* 0x000fea000383ffff */
[----:B------:R-:W-:Y:S05]  /*2090*/  BRA `(.L_x_1497) ;  /* 0x0000003000007947 */ /* 0x000fea0003800000 */
.L_x_1498:
[----:B------:R-:W2:Y:S02]  /*20a0*/  LD.E R7, [R10.64+0x4] ;  /* 0x0000040a0a077980 */ /* 0x000ea4000c101900 */
[----:B--2---:R-:W-:-:S05]  /*20b0*/  IMAD.IADD R7, R14, 0x1, R7 ;  /* 0x000000010e077824 */ /* 0x004fca00078e0207 */
[----:B------:R0:W-:Y:S02]  /*20c0*/  ST.E [R10.64+0x4], R7 ;  /* 0x000004070a007985 */ /* 0x0001e4000c10190a */
.L_x_1497:
[----:B------:R-:W-:Y:S05]  /*20d0*/  BSYNC B0 ;  /* 0x0000000000007941 */ /* 0x000fea0003800000 */
.L_x_1496:
        /* <DEDUP_REMOVED lines=9> */
.L_x_1503:
[----:B------:R-:W0:Y:S02]  /*2170*/  LDS R12, [R7] ;  /* 0x00000000070c7984 */ /* 0x000e240000000800 */
[----:B0-----:R-:W-:-:S06]  /*2180*/  HADD2 R13, R12, R6 ;  /* 0x000000060c0d7230 */ /* 0x001fcc0000000000 */
[----:B------:R-:W0:Y:S02]  /*2190*/  ATOMS.CAST.SPIN R13, [R7], R12, R13 ;  /* 0x0000000c070d738d */ /* 0x000e24000180000d */
[----:B0-----:R-:W-:-:S13]  /*21a0*/  ISETP.EQ.U32.AND P0, PT, R13, 0x1, PT ;  /* 0x000000010d00780c */ /* 0x001fda0003f02070 */
[----:B------:R-:W-:Y:S05]  /*21b0*/  @!P0 BRA `(.L_x_1503) ;  /* 0xffffffb000008947 */ /* 0x000fea000383ffff */
[----:B------:R-:W-:Y:S05]  /*21c0*/  BRA `(.L_x_1501) ;  /* 0x0000003000007947 */ /* 0x000fea0003800000 */
.L_x_1502:
[----:B------:R-:W2:Y:S02]  /*21d0*/  LD.E R6, [R10.64] ;  /* 0x0000000a0a067980 */ /* 0x000ea4000c101900 */
[----:B--2---:R-:W-:-:S05]  /*21e0*/  IMAD.IADD R7, R7, 0x1, R6 ;  /* 0x0000000107077824 */ /* 0x004fca00078e0206 */
[----:B------:R0:W-:Y:S02]  /*21f0*/  ST.E [R10.64], R7 ;  /* 0x000000070a007985 */ /* 0x0001e4000c10190a */
.L_x_1501:
[----:B------:R-:W-:Y:S05]  /*2200*/  BSYNC B0 ;  /* 0x0000000000007941 */ /* 0x000fea0003800000 */
.L_x_1500:
[----:B0-----:R-:W-:-:S05]  /*2210*/  IMAD.WIDE R6, R17, c[0x0][0x18c], R8 ;  /* 0x0000630011067a25 */ /* 0x001fca00078e0208 */
[----:B------:R-:W2:Y:S01]  /*2220*/  ATOM.E.ADD.F16x2.RN.STRONG.GPU P0, RZ, [R6.64], R14 ;  /* 0x0000000e06ff798a */ /* 0x000ea2000810e9ca */
[----:B------:R-:W-:Y:S01]  /*2230*/  BSSY B0, `(.L_x_1504) ;  /* 0x000000e000007945 */ /* 0x000fe20003800000 */
[----:B--2---:R-:W-:Y:S05]  /*2240*/  @P0 BRA `(.L_x_1505) ;  /* 0x000000c000000947 */ /* 0x004fea0003800000 */
[----:B------:R-:W0:Y:S02]  /*2250*/  QSPC.E.S P0, RZ, [R6] ;  /* 0x0000000006ff73aa */ /* 0x000e240000000500 */
[----:B0-----:R-:W-:Y:S05]  /*2260*/  @!P0 BRA `(.L_x_1506) ;  /* 0x0000007000008947 */ /* 0x001fea0003800000 */
[----:B------:R-:W-:-:S05]  /*2270*/  LOP3.LUT R6, R6, 0xffffff, RZ, 0xc0, !PT ;  /* 0x00ffffff06067812 */ /* 0x000fca00078ec0ff */
.L_x_1507:
[----:B------:R-:W0:Y:S02]  /*2280*/  LDS R8, [R6] ;  /* 0x0000000006087984 */ /* 0x000e240000000800 */
[----:B0-----:R-:W-:-:S10]  /*2290*/  HFMA2.MMA R9, R8, 1, 1, R5 ;  /* 0x3c003c0008097835 */ /* 0x001fd40000000005 */
[----:B------:R-:W0:Y:S02]  /*22a0*/  ATOMS.CAST.SPIN R9, [R6], R8, R9 ;  /* 0x000000080609738d */ /* 0x000e240001800009 */
[----:B0-----:R-:W-:-:S13]  /*22b0*/  ISETP.EQ.U32.AND P0, PT, R9, 0x1, PT ;  /* 0x000000010900780c */ /* 0x001fda0003f02070 */
[----:B------:R-:W-:Y:S05]  /*22c0*/  @!P0 BRA `(.L_x_1507) ;  /* 0xffffffb000008947 */ /* 0x000fea000383ffff */
[----:B------:R-:W-:Y:S05]  /*22d0*/  BRA `(.L_x_1505) ;  /* 0x0000003000007947 */ /* 0x000fea0003800000 */
.L_x_1506:
[----:B------:R-:W2:Y:S02]  /*22e0*/  LD.E R5, [R6.64] ;  /* 0x0000000a06057980 */ /* 0x000ea4000c101900 */
[----:B--2---:R-:W-:-:S05]  /*22f0*/  IMAD.IADD R5, R14, 0x1, R5 ;  /* 0x000000010e057824 */ /* 0x004fca00078e0205 */
[----:B------:R0:W-:Y:S02]  /*2300*/  ST.E [R6.64], R5 ;  /* 0x0000000506007985 */ /* 0x0001e4000c10190a */
.L_x_1505:
[----:B------:R-:W-:Y:S05]  /*2310*/  BSYNC B0 ;  /* 0x0000000000007941 */ /* 0x000fea0003800000 */
.L_x_1504:
        /* <DEDUP_REMOVED lines=9> */
.L_x_1511:
[----:B------:R-:W0:Y:S02]  /*23b0*/  LDS R8, [R5] ;  /* 0x0000000005087984 */ /* 0x000e240000000800 */
[----:B0-----:R-:W-:-:S06]  /*23c0*/  HADD2 R9, R8, R4 ;  /* 0x0000000408097230 */ /* 0x001fcc0000000000 */
[----:B------:R-:W0:Y:S02]  /*23d0*/  ATOMS.CAST.SPIN R9, [R5], R8, R9 ;  /* 0x000000080509738d */ /* 0x000e240001800009 */
[----:B0-----:R-:W-:-:S13]  /*23e0*/  ISETP.EQ.U32.AND P0, PT, R9, 0x1, PT ;  /* 0x000000010900780c */ /* 0x001fda0003f02070 */
[----:B------:R-:W-:Y:S05]  /*23f0*/  @!P0 BRA `(.L_x_1511) ;  /* 0xffffffb000008947 */ /* 0x000fea000383ffff */
[----:B------:R-:W-:Y:S05]  /*2400*/  BRA `(.L_x_1509) ;  /* 0x0000003000007947 */ /* 0x000fea0003800000 */
.L_x_1510:
[----:B------:R-:W2:Y:S02]  /*2410*/  LD.E R4, [R6.64] ;  /* 0x0000000a06047980 */ /* 0x000ea4000c101900 */
[----:B--2---:R-:W-:-:S05]  /*2420*/  IMAD.IADD R5, R5, 0x1, R4 ;  /* 0x0000000105057824 */ /* 0x004fca00078e0204 */
[----:B------:R0:W-:Y:S02]  /*2430*/  ST.E [R6.64], R5 ;  /* 0x0000000506007985 */ /* 0x0001e4000c10190a */
.L_x_1509:
[----:B------:R-:W-:Y:S05]  /*2440*/  BSYNC B0 ;  /* 0x0000000000007941 */ /* 0x000fea0003800000 */
.L_x_1508:
        /* <DEDUP_REMOVED lines=10> */
.L_x_1515:
[----:B------:R-:W0:Y:S02]  /*24f0*/  LDS R10, [R8] ;  /* 0x00000000080a7984 */ /* 0x000e240000000800 */
[----:B0-----:R-:W-:-:S10]  /*2500*/  HFMA2.MMA R11, R10, 1, 1, R3 ;  /* 0x3c003c000a0b7835 */ /* 0x001fd40000000003 */
[----:B------:R-:W0:Y:S02]  /*2510*/  ATOMS.CAST.SPIN R11, [R8], R10, R11 ;  /* 0x0000000a080b738d */ /* 0x000e24000180000b */
[----:B0-----:R-:W-:-:S13]  /*2520*/  ISETP.EQ.U32.AND P0, PT, R11, 0x1, PT ;  /* 0x000000010b00780c */ /* 0x001fda0003f02070 */
[----:B------:R-:W-:Y:S05]  /*2530*/  @!P0 BRA `(.L_x_1515) ;  /* 0xffffffb000008947 */ /* 0x000fea000383ffff */
[----:B------:R-:W-:Y:S05]  /*2540*/  BRA `(.L_x_1513) ;  /* 0x0000003000007947 */ /* 0x000fea0003800000 */
.L_x_1514:
[----:B------:R-:W2:Y:S02]  /*2550*/  LD.E R3, [R8.64] ;  /* 0x0000000a08037980 */ /* 0x000ea4000c101900 */
[----:B--2---:R-:W-:-:S05]  /*2560*/  IMAD.IADD R3, R12, 0x1, R3 ;  /* 0x000000010c037824 */ /* 0x004fca00078e0203 */
[----:B------:R0:W-:Y:S02]  /*2570*/  ST.E [R8.64], R3 ;  /* 0x0000000308007985 */ /* 0x0001e4000c10190a */
.L_x_1513:
[----:B------:R-:W-:Y:S05]  /*2580*/  BSYNC B0 ;  /* 0x0000000000007941 */ /* 0x000fea0003800000 */
.L_x_1512:
        /* <DEDUP_REMOVED lines=8> */
[----:B------:R-:W-:Y:S01]  /*2610*/  LOP3.LUT R8, R8, 0xffffff, RZ, 0xc0, !PT ;  /* 0x00ffffff08087812 */ /* 0x000fe200078ec0ff */
[----:B------:R-:W-:-:S04]  /*2620*/  IMAD.MOV.U32 R9, RZ, RZ, R2 ;  /* 0x000000ffff097224 */ /* 0x000fc800078e0002 */
.L_x_1519:
[----:B------:R-:W0:Y:S02]  /*2630*/  LDS R2, [R8] ;  /* 0x0000000008027984 */ /* 0x000e240000000800 */
[----:B0-----:R-:W-:-:S06]  /*2640*/  HADD2 R3, R2, R9 ;  /* 0x0000000902037230 */ /* 0x001fcc0000000000 */
[----:B------:R-:W0:Y:S02]  /*2650*/  ATOMS.CAST.SPIN R3, [R8], R2, R3 ;  /* 0x000000020803738d */ /* 0x000e240001800003 */
[----:B0-----:R-:W-:-:S13]  /*2660*/  ISETP.EQ.U32.AND P0, PT, R3, 0x1, PT ;  /* 0x000000010300780c */ /* 0x001fda0003f02070 */
[----:B------:R-:W-:Y:S05]  /*2670*/  @!P0 BRA `(.L_x_1519) ;  /* 0xffffffb000008947 */ /* 0x000fea000383ffff */
[----:B------:R-:W-:Y:S05]  /*2680*/  BRA `(.L_x_1517) ;  /* 0x0000003000007947 */ /* 0x000fea0003800000 */
.L_x_1518:
[----:B------:R-:W2:Y:S02]  /*2690*/  LD.E R2, [R8.64] ;  /* 0x0000000a08027980 */ /* 0x000ea4000c101900 */
[----:B--2---:R-:W-:-:S05]  /*26a0*/  IMAD.IADD R3, R3, 0x1, R2 ;  /* 0x0000000103037824 */ /* 0x004fca00078e0202 */
[----:B------:R0:W-:Y:S02]  /*26b0*/  ST.E [R8.64], R3 ;  /* 0x0000000308007985 */ /* 0x0001e4000c10190a */
.L_x_1517:
[----:B------:R-:W-:Y:S05]  /*26c0*/  BSYNC B0 ;  /* 0x0000000000007941 */ /* 0x000fea0003800000 */
.L_x_1516:
[----:B------:R-:W-:-:S05]  /*26d0*/  IADD3 R2, P0, R6, R4, RZ ;  /* 0x0000000406027210 */ /* 0x000fca0007f1e0ff */
[----:B0-----:R-:W-:-:S07]  /*26e0*/  IMAD.X R3, R7, 0x1, R5, P0 ;  /* 0x0000000107037824 */ /* 0x001fce00000e0605 */
[----:B------:R-:W2:Y:S02]  /*26f0*/  ATOM.E.ADD.F16x2.RN.STRONG.GPU P0, RZ, [R2.64], R11 ;  /* 0x0000000b02ff798a */ /* 0x000ea4000810e9ca */
[----:B--2---:R-:W-:Y:S05]  /*2700*/  @P0 EXIT ;  /* 0x000000000000094d */ /* 0x004fea0003800000 */
[----:B------:R-:W0:Y:S02]  /*2710*/  QSPC.E.S P0, RZ, [R2] ;  /* 0x0000000002ff73aa */ /* 0x000e240000000500 */
[----:B0-----:R-:W-:Y:S05]  /*2720*/  @!P0 BRA `(.L_x_1520) ;  /* 0x0000007000008947 */ /* 0x001fea0003800000 */
[----:B------:R-:W-:-:S05]  /*2730*/  LOP3.LUT R2, R2, 0xffffff, RZ, 0xc0, !PT ;  /* 0x00ffffff02027812 */ /* 0x000fca00078ec0ff */
.L_x_1521:
[----:B------:R-:W0:Y:S02]  /*2740*/  LDS R4, [R2] ;  /* 0x0000000002047984 */ /* 0x000e240000000800 */
[----:B0-----:R-:W-:-:S10]  /*2750*/  HFMA2.MMA R5, R4, 1, 1, R0 ;  /* 0x3c003c0004057835 */ /* 0x001fd40000000000 */
[----:B------:R-:W0:Y:S02]  /*2760*/  ATOMS.CAST.SPIN R5, [R2], R4, R5 ;  /* 0x000000040205738d */ /* 0x000e240001800005 */
[----:B0-----:R-:W-:-:S13]  /*2770*/  ISETP.EQ.U32.AND P0, PT, R5, 0x1, PT ;  /* 0x000000010500780c */ /* 0x001fda0003f02070 */
[----:B------:R-:W-:Y:S05]  /*2780*/  @!P0 BRA `(.L_x_1521) ;  /* 0xffffffb000008947 */ /* 0x000fea000383ffff */
[----:B------:R-:W-:Y:S05]  /*2790*/  EXIT ;  /* 0x000000000000794d */ /* 0x000fea0003800000 */
.L_x_1520:
[----:B------:R-:W2:Y:S02]  /*27a0*/  LD.E R0, [R2.64] ;  /* 0x0000000a02007980 */ /* 0x000ea4000c101900 */
[----:B--2---:R-:W-:-:S05]  /*27b0*/  IMAD.IADD R5, R11, 0x1, R0 ;  /* 0x000000010b057824 */ /* 0x004fca00078e0200 */
[----:B------:R-:W-:Y:S01]  /*27c0*/  ST.E [R2.64], R5 ;  /* 0x0000000502007985 */ /* 0x000fe2000c10190a */
[----:B------:R-:W-:Y:S05]  /*27d0*/  EXIT ;  /* 0x000000000000794d */ /* 0x000fea0003800000 */
.L_x_1522:
        /* <DEDUP_REMOVED lines=10> */
.L_x_1831:


//--------------------- .text._ZN4vllm4gptq33gemm_half_q_half_gptq_8bit_kernelILb1ELi3EEEvPK6__halfPKjS6_S4_PS2_iiiibPKi --------------------------
	.section	.text._ZN4vllm4gptq33gemm_half_q_half_gptq_8bit_kernelILb1ELi3EEEvPK6__halfPKjS6_S4_PS2_iiiibPKi,"ax",@progbits
	.sectioninfo	@"SHI_REGISTERS=79"
	.align	128
        .global         _ZN4vllm4gptq33gemm_half_q_half_gptq_8bit_kernelILb1ELi3EEEvPK6__halfPKjS6_S4_PS2_iiiibPKi
        .type           _ZN4vllm4gptq33gemm_half_q_half_gptq_8bit_kernelILb1ELi3EEEvPK6__halfPKjS6_S4_PS2_iiiibPKi,@function
        .size           _ZN4vllm4gptq33gemm_half_q_half_gptq_8bit_kernelILb1ELi3EEEvPK6__halfPKjS6_S4_PS2_iiiibPKi,(.L_x_1832 - _ZN4vllm4gptq33gemm_half_q_half_gptq_8bit_kernelILb1ELi3EEEvPK6__halfPKjS6_S4_PS2_iiiibPKi)
        .other          _ZN4vllm4gptq33gemm_half_q_half_gptq_8bit_kernelILb1ELi3EEEvPK6__halfPKjS6_S4_PS2_iiiibPKi,@"STO_CUDA_ENTRY STV_DEFAULT"
_ZN4vllm4gptq33gemm_half_q_half_gptq_8bit_kernelILb1ELi3EEEvPK6__halfPKjS6_S4_PS2_iiiibPKi:
.text._ZN4vllm4gptq33gemm_half_q_half_gptq_8bit_kernelILb1ELi3EEEvPK6__halfPKjS6_S4_PS2_iiiibPKi:
[----:B------:R-:W-:Y:S02]  /*0000*/  MOV R1, c[0x0][0x28] ;  /* 0x00000a0000017a02 */ /* 0x000fe40000000f00 */
[----:B------:R-:W0:Y:S01]  /*0010*/  S2UR UR7, SR_CTAID.Z ;  /* 0x00000000000779c3 */ /* 0x000e220000002700 */
[----:B------:R-:W1:Y:S01]  /*0020*/  S2R R0, SR_CTAID.X ;  /* 0x0000000000007919 */ /* 0x000e620000002500 */
[----:B------:R-:W-:Y:S01]  /*0030*/  ULDC UR5, c[0x0][0x190] ;  /* 0x0000640000057ab9 */ /* 0x000fe20000000800 */
[----:B------:R-:W-:Y:S01]  /*0040*/  BSSY B0, `(.L_x_1523) ;  /* 0x0000031000007945 */ /* 0x000fe20003800000 */
[----:B------:R-:W-:Y:S01]  /*0050*/  ULDC.64 UR12, c[0x0][0x118] ;  /* 0x00004600000c7ab9 */ /* 0x000fe20000000a00 */
[----:B------:R-:W1:Y:S03]  /*0060*/  S2R R17, SR_TID.X ;  /* 0x0000000000117919 */ /* 0x000e660000002100 */
[----:B------:R-:W2:Y:S01]  /*0070*/  S2UR UR6, SR_CTAID.Y ;  /* 0x00000000000679c3 */ /* 0x000ea20000002600 */
[----:B0-----:R-:W-:-:S04]  /*0080*/  USHF.L.U32 UR10, UR7, 0x7, URZ ;  /* 0x00000007070a7899 */ /* 0x001fc8000800063f */
[----:B------:R-:W-:Y:S01]  /*0090*/  UIADD3 UR4, UR10, 0x80, URZ ;  /* 0x000000800a047890 */ /* 0x000fe2000fffe03f */
[----:B-1----:R-:W-:Y:S02]  /*00a0*/  LEA R3, R0, R17, 0x7 ;  /* 0x0000001100037211 */ /* 0x002fe400078e38ff */
[----:B------:R-:W-:Y:S01]  /*00b0*/  IADD3 R0, R17, UR10, RZ ;  /* 0x0000000a11007c10 */ /* 0x000fe2000fffe0ff */
[----:B------:R-:W-:Y:S01]  /*00c0*/  UISETP.LT.U32.AND UP0, UPT, UR4, UR5, UPT ;  /* 0x000000050400728c */ /* 0x000fe2000bf01070 */
[----:B------:R-:W-:-:S03]  /*00d0*/  SHF.L.U32 R3, R3, 0x2, RZ ;  /* 0x0000000203037819 */ /* 0x000fc600000006ff */
[----:B------:R-:W-:Y:S01]  /*00e0*/  USEL UR5, UR4, UR5, UP0 ;  /* 0x0000000504057287 */ /* 0x000fe20008000000 */
[----:B------:R-:W-:Y:S01]  /*00f0*/  ISETP.GE.AND P1, PT, R3, c[0x0][0x18c], PT ;  /* 0x0000630003007a0c */ /* 0x000fe20003f26270 */
[----:B--2---:R-:W-:-:S04]  /*0100*/  UIMAD UR4, UR6, 0x3, URZ ;  /* 0x00000003060478a4 */ /* 0x004fc8000f8e023f */
[----:B------:R-:W-:-:S13]  /*0110*/  ISETP.GE.U32.AND P0, PT, R0, UR5, PT ;  /* 0x0000000500007c0c */ /* 0x000fda000bf06070 */
[----:B------:R-:W-:Y:S05]  /*0120*/  @P0 BRA `(.L_x_1524) ;  /* 0x0000022000000947 */ /* 0x000fea0003800000 */
[----:B------:R-:W-:-:S04]  /*0130*/  ISETP.NE.U32.AND P0, PT, RZ, c[0x0][0x1a0], PT ;  /* 0x00006800ff007a0c */ /* 0x000fc80003f05070 */
[----:B------:R-:W-:-:S13]  /*0140*/  ISETP.NE.AND.EX P0, PT, RZ, c[0x0][0x1a4], PT, P0 ;  /* 0x00006900ff007a0c */ /* 0x000fda0003f05300 */
[----:B------:R-:W-:-:S04]  /*0150*/  @P0 LEA R6, P2, R0, c[0x0][0x1a0], 0x2 ;  /* 0x0000680000060a11 */ /* 0x000fc800078410ff */
[----:B------:R-:W-:-:S05]  /*0160*/  @P0 LEA.HI.X R7, R0, c[0x0][0x1a4], RZ, 0x2, P2 ;  /* 0x0000690000070a11 */ /* 0x000fca00010f14ff */
[----:B------:R-:W2:Y:S01]  /*0170*/  @P0 LDG.E.CONSTANT R6, [R6.64] ;  /* 0x0000000c06060981 */ /* 0x000ea2000c1e9900 */
[----:B------:R-:W-:Y:S01]  /*0180*/  ULDC UR6, c[0x0][0x190] ;  /* 0x0000640000067ab9 */ /* 0x000fe20000000800 */
[----:B------:R-:W-:Y:S01]  /*0190*/  MOV R15, c[0x0][0x190] ;  /* 0x00006400000f7a02 */ /* 0x000fe20000000f00 */
[----:B------:R-:W-:-:S04]  /*01a0*/  UIMAD UR6, UR4, UR6, URZ ;  /* 0x00000006040672a4 */ /* 0x000fc8000f8e023f */
[----:B------:R-:W-:Y:S02]  /*01b0*/  USHF.R.S32.HI UR8, URZ, 0x1f, UR6 ;  /* 0x0000001f3f087899 */ /* 0x000fe40008011406 */
[----:B------:R-:W-:-:S04]  /*01c0*/  @!P0 IADD3 R0, P2, R0, UR6, RZ ;  /* 0x0000000600008c10 */ /* 0x000fc8000ff5e0ff */
[----:B------:R-:W-:Y:S02]  /*01d0*/  @!P0 IADD3.X R9, RZ, UR8, RZ, P2, !PT ;  /* 0x00000008ff098c10 */ /* 0x000fe400097fe4ff */
[----:B------:R-:W-:-:S04]  /*01e0*/  @!P0 LEA R10, P2, R0, c[0x0][0x160], 0x1 ;  /* 0x00005800000a8a11 */ /* 0x000fc800078408ff */
[----:B------:R-:W-:-:S05]  /*01f0*/  @!P0 LEA.HI.X R11, R0, c[0x0][0x164], R9, 0x1, P2 ;  /* 0x00005900000b8a11 */ /* 0x000fca00010f0c09 */
[----:B------:R-:W-:Y:S02]  /*0200*/  @!P0 IMAD.WIDE R12, R15, 0x2, R10 ;  /* 0x000000020f0c8825 */ /* 0x000fe400078e020a */
[----:B------:R-:W3:Y:S01]  /*0210*/  @!P0 LDG.E.U16.CONSTANT R11, [R10.64] ;  /* 0x0000000c0a0b8981 */ /* 0x000ee2000c1e9500 */
[----:B--2---:R-:W-:-:S04]  /*0220*/  @P0 IADD3 R2, P3, R6, UR6, RZ ;  /* 0x0000000606020c10 */ /* 0x004fc8000ff7e0ff */
[----:B------:R-:W-:Y:S02]  /*0230*/  @P0 LEA.HI.X.SX32 R5, R6, UR8, 0x1, P3 ;  /* 0x0000000806050c11 */ /* 0x000fe400098f0eff */
[----:B------:R-:W-:-:S04]  /*0240*/  @P0 LEA R4, P3, R2, c[0x0][0x160], 0x1 ;  /* 0x0000580002040a11 */ /* 0x000fc800078608ff */
[----:B------:R-:W-:-:S05]  /*0250*/  @P0 LEA.HI.X R5, R2, c[0x0][0x164], R5, 0x1, P3 ;  /* 0x0000590002050a11 */ /* 0x000fca00018f0c05 */
[C---:B------:R-:W-:Y:S02]  /*0260*/  @P0 IMAD.WIDE R6, R15.reuse, 0x2, R4 ;  /* 0x000000020f060825 */ /* 0x040fe400078e0204 */
[----:B------:R-:W2:Y:S04]  /*0270*/  @P0 LDG.E.U16.CONSTANT R5, [R4.64] ;  /* 0x0000000c04050981 */ /* 0x000ea8000c1e9500 */
[C---:B------:R-:W-:Y:S02]  /*0280*/  @P0 IMAD.WIDE R8, R15.reuse, 0x2, R6 ;  /* 0x000000020f080825 */ /* 0x040fe400078e0206 */
[----:B------:R-:W4:Y:S02]  /*0290*/  @P0 LDG.E.U16.CONSTANT R7, [R6.64] ;  /* 0x0000000c06070981 */ /* 0x000f24000c1e9500 */
[----:B------:R-:W-:-:S02]  /*02a0*/  @!P0 IMAD.WIDE R14, R15, 0x2, R12 ;  /* 0x000000020f0e8825 */ /* 0x000fc400078e020c */
[----:B------:R-:W5:Y:S04]  /*02b0*/  @P0 LDG.E.U16.CONSTANT R9, [R8.64] ;  /* 0x0000000c08090981 */ /* 0x000f68000c1e9500 */
[----:B------:R-:W5:Y:S04]  /*02c0*/  @!P0 LDG.E.U16.CONSTANT R13, [R12.64] ;  /* 0x0000000c0c0d8981 */ /* 0x000f68000c1e9500 */
[----:B------:R-:W5:Y:S01]  /*02d0*/  @!P0 LDG.E.U16.CONSTANT R15, [R14.64] ;  /* 0x0000000c0e0f8981 */ /* 0x000f62000c1e9500 */
[----:B------:R-:W-:-:S05]  /*02e0*/  SHF.L.U32 R0, R17, 0x1, RZ ;  /* 0x0000000111007819 */ /* 0x000fca00000006ff */
[----:B--2---:R0:W-:Y:S04]  /*02f0*/  @P0 STS.U16 [R0], R5 ;  /* 0x0000000500000388 */ /* 0x0041e80000000400 */
[----:B---3--:R0:W-:Y:S04]  /*0300*/  @!P0 STS.U16 [R0], R11 ;  /* 0x0000000b00008388 */ /* 0x0081e80000000400 */
[----:B----4-:R0:W-:Y:S04]  /*0310*/  @P0 STS.U16 [R0+0x100], R7 ;  /* 0x0001000700000388 */ /* 0x0101e80000000400 */
[----:B-----5:R0:W-:Y:S04]  /*0320*/  @P0 STS.U16 [R0+0x200], R9 ;  /* 0x0002000900000388 */ /* 0x0201e80000000400 */
[----:B------:R0:W-:Y:S04]  /*0330*/  @!P0 STS.U16 [R0+0x100], R13 ;  /* 0x0001000d00008388 */ /* 0x0001e80000000400 */
[----:B------:R0:W-:Y:S02]  /*0340*/  @!P0 STS.U16 [R0+0x200], R15 ;  /* 0x0002000f00008388 */ /* 0x0001e40000000400 */
.L_x_1524:
[----:B------:R-:W-:Y:S05]  /*0350*/  BSYNC B0 ;  /* 0x0000000000007941 */ /* 0x000fea0003800000 */
.L_x_1523:
[----:B------:R-:W-:Y:S05]  /*0360*/  @P1 EXIT ;  /* 0x000000000000194d */ /* 0x000fea0003800000 */
[----:B0-----:R-:W-:Y:S01]  /*0370*/  IABS R7, c[0x0][0x194] ;  /* 0x0000650000077a13 */ /* 0x001fe20000000000 */
[----:B------:R-:W-:Y:S01]  /*0380*/  ULDC.64 UR8, c[0x0][0x190] ;  /* 0x0000640000087ab9 */ /* 0x000fe20000000a00 */
[----:B------:R-:W-:Y:S01]  /*0390*/  MOV R16, 0x2 ;  /* 0x0000000200107802 */ /* 0x000fe20000000f00 */
[----:B------:R-:W-:Y:S01]  /*03a0*/  ULOP3.LUT UR6, UR8, UR9, URZ, 0x3c, !UPT ;  /* 0x0000000908067292 */ /* 0x000fe2000f8e3c3f */
[----:B------:R-:W0:Y:S01]  /*03b0*/  I2F.RP R0, R7 ;  /* 0x0000000700007306 */ /* 0x000e220000209400 */
[----:B------:R-:W-:Y:S01]  /*03c0*/  UISETP.GE.AND UP0, UPT, UR10, UR5, UPT ;  /* 0x000000050a00728c */ /* 0x000fe2000bf06270 */
[----:B------:R-:W-:-:S02]  /*03d0*/  PRMT R41, RZ, 0x5410, RZ ;  /* 0x00005410ff297816 */ /* 0x000fc400000000ff */
[----:B------:R-:W-:Y:S01]  /*03e0*/  PRMT R35, RZ, 0x5410, RZ ;  /* 0x00005410ff237816 */ /* 0x000fe200000000ff */
[----:B------:R-:W-:Y:S01]  /*03f0*/  BAR.SYNC.DEFER_BLOCKING 0x0 ;  /* 0x0000000000007b1d */ /* 0x000fe20000010000 */
[----:B------:R-:W-:Y:S02]  /*0400*/  ISETP.LE.AND P2, PT, RZ, UR6, PT ;  /* 0x00000006ff007c0c */ /* 0x000fe4000bf43270 */
[----:B------:R-:W-:Y:S02]  /*0410*/  PRMT R47, RZ, 0x5410, RZ ;  /* 0x00005410ff2f7816 */ /* 0x000fe400000000ff */
[----:B------:R-:W-:Y:S02]  /*0420*/  PRMT R39, RZ, 0x5410, RZ ;  /* 0x00005410ff277816 */ /* 0x000fe400000000ff */
[----:B------:R-:W-:Y:S02]  /*0430*/  PRMT R46, RZ, 0x5410, RZ ;  /* 0x00005410ff2e7816 */ /* 0x000fe400000000ff */
[----:B------:R-:W-:Y:S01]  /*0440*/  PRMT R38, RZ, 0x5410, RZ ;  /* 0x00005410ff267816 */ /* 0x000fe200000000ff */
[----:B0-----:R-:W0:Y:S02]  /*0450*/  MUFU.RCP R0, R0 ;  /* 0x0000000000007308 */ /* 0x001e240000001000 */
[----:B0-----:R-:W-:-:S06]  /*0460*/  IADD3 R4, R0, 0xffffffe, RZ ;  /* 0x0ffffffe00047810 */ /* 0x001fcc0007ffe0ff */
        /* <DEDUP_REMOVED lines=8> */
[----:B------:R-:W-:-:S05]  /*04f0*/  IMAD R0, R7, R0, R2 ;  /* 0x0000000007007224 */ /* 0x000fca00078e0202 */
[----:B------:R-:W-:-:S13]  /*0500*/  ISETP.GT.U32.AND P1, PT, R7, R0, PT ;  /* 0x000000000700720c */ /* 0x000fda0003f24070 */
[-C--:B------:R-:W-:Y:S02]  /*0510*/  @!P1 IADD3 R0, R0, -R7.reuse, RZ ;  /* 0x8000000700009210 */ /* 0x080fe40007ffe0ff */
[----:B------:R-:W-:Y:S02]  /*0520*/  @!P1 IADD3 R5, R5, 0x1, RZ ;  /* 0x0000000105059810 */ /* 0x000fe40007ffe0ff */
[----:B------:R-:W-:Y:S02]  /*0530*/  ISETP.GE.U32.AND P0, PT, R0, R7, PT ;  /* 0x000000070000720c */ /* 0x000fe40003f06070 */
[----:B------:R-:W-:-:S11]  /*0540*/  ISETP.NE.AND P1, PT, RZ, c[0x0][0x194], PT ;  /* 0x00006500ff007a0c */ /* 0x000fd60003f25270 */
[----:B------:R-:W-:-:S04]  /*0550*/  @P0 IADD3 R5, R5, 0x1, RZ ;  /* 0x0000000105050810 */ /* 0x000fc80007ffe0ff */
[----:B------:R-:W-:-:S05]  /*0560*/  MOV R9, R5 ;  /* 0x0000000500097202 */ /* 0x000fca0000000f00 */
        /* <DEDUP_REMOVED lines=60> */
.L_x_1526:
[----:B------:R-:W-:Y:S01]  /*0930*/  ISETP.NE.AND P0, PT, R24, UR10, PT ;  /* 0x0000000a18007c0c */ /* 0x000fe2000bf05270 */
[----:B------:R-:W-:Y:S01]  /*0940*/  IMAD.WIDE R62, R20, c[0x0][0x18c], R60 ;  /* 0x00006300143e7a25 */ /* 0x000fe200078e023c */
[----:B------:R-:W0:Y:S04]  /*0950*/  LDS.64 R14, [UR4] ;  /* 0x00000004ff0e7984 */ /* 0x000e280008000a00 */
[----:B------:R-:W1:Y:S07]  /*0960*/  LDS.64 R28, [UR4+0x200] ;  /* 0x00020004ff1c7984 */ /* 0x000e6e0008000a00 */
[----:B------:R-:W-:-:S02]  /*0970*/  @!P0 IADD3 R23, R23, 0x1, RZ ;  /* 0x0000000117178810 */ /* 0x000fc40007ffe0ff */
[----:B------:R-:W-:-:S03]  /*0980*/  @!P0 MOV R13, 0x4 ;  /* 0x00000004000d8802 */ /* 0x000fc60000000f00 */
[----:B------:R-:W-:-:S05]  /*0990*/  @!P0 IMAD R8, R23, c[0x0][0x18c], RZ ;  /* 0x0000630017088a24 */ /* 0x000fca00078e02ff */
[----:B------:R-:W-:-:S04]  /*09a0*/  @!P0 SHF.R.S32.HI R5, RZ, 0x1f, R8 ;  /* 0x0000001fff058819 */ /* 0x000fc80000011408 */
[----:B------:R-:W-:-:S04]  /*09b0*/  @!P0 LEA.HI R4, R5, R8, RZ, 0x2 ;  /* 0x0000000805048211 */ /* 0x000fc800078f10ff */
[----:B------:R-:W-:-:S05]  /*09c0*/  @!P0 LEA.HI.SX32 R4, R4, R17, 0x1e ;  /* 0x0000001104048211 */ /* 0x000fca00078ff2ff */
[----:B------:R-:W-:Y:S01]  /*09d0*/  @!P0 IMAD.WIDE R12, R4, R13, c[0x0][0x170] ;  /* 0x00005c00040c8625 */ /* 0x000fe200078e020d */
[----:B------:R-:W-:Y:S01]  /*09e0*/  @!P0 IADD3 R30, R3, R8, RZ ;  /* 0x00000008031e8210 */ /* 0x000fe20007ffe0ff */
[----:B------:R2:W3:Y:S04]  /*09f0*/  LDG.E.128.CONSTANT R4, [R60.64] ;  /* 0x0000000c3c047981 */ /* 0x0004e8000c1e9d00 */
[----:B------:R4:W3:Y:S01]  /*0a00*/  @!P0 LDG.E.CONSTANT R32, [R12.64] ;  /* 0x0000000c0c208981 */ /* 0x0008e2000c1e9900 */
[----:B------:R-:W-:-:S03]  /*0a10*/  @!P0 IMAD.MOV.U32 R31, RZ, RZ, 0x2 ;  /* 0x00000002ff1f8424 */ /* 0x000fc600078e00ff */
[----:B------:R-:W3:Y:S01]  /*0a20*/  LDG.E.128.CONSTANT R8, [R62.64] ;  /* 0x0000000c3e087981 */ /* 0x000ee2000c1e9d00 */
[----:B------:R-:W-:-:S05]  /*0a30*/  @!P0 IMAD.WIDE R30, R30, R31, c[0x0][0x178] ;  /* 0x00005e001e1e8625 */ /* 0x000fca00078e021f */
[----:B------:R3:W3:Y:S04]  /*0a40*/  @!P0 LDG.E.CONSTANT R33, [R30.64] ;  /* 0x0000000c1e218981 */ /* 0x0006e8000c1e9900 */
[----:B------:R3:W3:Y:S04]  /*0a50*/  @!P0 LDG.E.CONSTANT R34, [R30.64+0x4] ;  /* 0x0000040c1e228981 */ /* 0x0006e8000c1e9900 */
[----:B----4-:R-:W4:Y:S01]  /*0a60*/  LDS.64 R12, [UR4+0x100] ;  /* 0x00010004ff0c7984 */ /* 0x010f220008000a00 */
[--C-:B0-----:R-:W-:Y:S02]  /*0a70*/  HADD2.F32 R51, -RZ, R14.reuse.H0_H0 ;  /* 0x2000000eff337230 */ /* 0x101fe40000004100 */
[----:B------:R-:W-:-:S02]  /*0a80*/  HADD2.F32 R52, -RZ, R14.H1_H1 ;  /* 0x3000000eff347230 */ /* 0x000fc40000004100 */
[----:B------:R-:W-:Y:S02]  /*0a90*/  HADD2.F32 R49, -RZ, R15.H0_H0 ;  /* 0x2000000fff317230 */ /* 0x000fe40000004100 */
[--C-:B-1----:R-:W-:Y:S02]  /*0aa0*/  HADD2.F32 R59, -RZ, R28.reuse.H0_H0 ;  /* 0x2000001cff3b7230 */ /* 0x102fe40000004100 */
[----:B--2---:R-:W-:Y:S02]  /*0ab0*/  HADD2.F32 R60, -RZ, R28.H1_H1 ;  /* 0x3000001cff3c7230 */ /* 0x004fe40000004100 */
[--C-:B----4-:R-:W-:Y:S02]  /*0ac0*/  HADD2.F32 R53, -RZ, R12.reuse.H0_H0 ;  /* 0x2000000cff357230 */ /* 0x110fe40000004100 */
[----:B------:R-:W-:Y:S02]  /*0ad0*/  HADD2.F32 R55, -RZ, R12.H1_H1 ;  /* 0x3000000cff377230 */ /* 0x000fe40000004100 */
[----:B------:R-:W-:-:S02]  /*0ae0*/  HADD2.F32 R57, -RZ, R13.H0_H0 ;  /* 0x2000000dff397230 */ /* 0x000fc40000004100 */
[----:B------:R-:W-:Y:S02]  /*0af0*/  HADD2.F32 R58, -RZ, R13.H1_H1 ;  /* 0x3000000dff3a7230 */ /* 0x000fe40000004100 */
[----:B------:R-:W-:Y:S01]  /*0b00*/  LDS.64 R12, [UR4+0x208] ;  /* 0x00020804ff0c7984 */ /* 0x000fe20008000a00 */
[----:B---3--:R-:W-:Y:S02]  /*0b10*/  @!P0 SHF.R.U32.HI R30, RZ, 0x8, R32 ;  /* 0x00000008ff1e8819 */ /* 0x008fe40000011620 */
[----:B------:R-:W-:Y:S02]  /*0b20*/  @!P0 LOP3.LUT R26, R32, 0xff, RZ, 0xc0, !PT ;  /* 0x000000ff201a8812 */ /* 0x000fe400078ec0ff */
[----:B------:R-:W-:Y:S02]  /*0b30*/  @!P0 LOP3.LUT R22, R30, 0xff, RZ, 0xc0, !PT ;  /* 0x000000ff1e168812 */ /* 0x000fe400078ec0ff */
[----:B------:R-:W-:Y:S02]  /*0b40*/  LOP3.LUT R36, R4, 0xff, RZ, 0xc0, !PT ;  /* 0x000000ff04247812 */ /* 0x000fe400078ec0ff */
[----:B------:R-:W-:-:S02]  /*0b50*/  IADD3 R27, R26, UR6, RZ ;  /* 0x000000061a1b7c10 */ /* 0x000fc4000fffe0ff */
[----:B------:R-:W-:Y:S02]  /*0b60*/  SHF.R.U32.HI R30, RZ, 0x10, R4 ;  /* 0x00000010ff1e7819 */ /* 0x000fe40000011604 */
[----:B------:R-:W-:Y:S02]  /*0b70*/  IADD3 R37, R36, -R27, RZ ;  /* 0x8000001b24257210 */ /* 0x000fe40007ffe0ff */
[--C-:B------:R-:W-:Y:S02]  /*0b80*/  @!P0 SHF.R.U32.HI R31, RZ, 0x10, R32.reuse ;  /* 0x00000010ff1f8819 */ /* 0x100fe40000011620 */
[----:B------:R-:W-:Y:S02]  /*0b90*/  LOP3.LUT R30, R30, 0xff, RZ, 0xc0, !PT ;  /* 0x000000ff1e1e7812 */ /* 0x000fe400078ec0ff */
[----:B------:R-:W-:Y:S02]  /*0ba0*/  @!P0 SHF.R.U32.HI R25, RZ, 0x18, R32 ;  /* 0x00000018ff198819 */ /* 0x000fe40000011620 */
[----:B------:R-:W-:Y:S01]  /*0bb0*/  SHF.R.U32.HI R40, RZ, 0x8, R4 ;  /* 0x00000008ff287819 */ /* 0x000fe20000011604 */
[----:B------:R0:W1:Y:S01]  /*0bc0*/  I2F.F16 R32, R37 ;  /* 0x0000002500207306 */ /* 0x0000620000200c00 */
[----:B------:R-:W-:-:S02]  /*0bd0*/  @!P0 LOP3.LUT R19, R31, 0xff, RZ, 0xc0, !PT ;  /* 0x000000ff1f138812 */ /* 0x000fc400078ec0ff */
[----:B-----5:R-:W-:Y:S02]  /*0be0*/  @!P0 PRMT R0, R33, 0x7610, R0 ;  /* 0x0000761021008816 */ /* 0x020fe40000000000 */
[----:B------:R-:W-:Y:S02]  /*0bf0*/  LOP3.LUT R40, R40, 0xff, RZ, 0xc0, !PT ;  /* 0x000000ff28287812 */ /* 0x000fe400078ec0ff */
[C---:B0-----:R-:W-:Y:S02]  /*0c00*/  IADD3 R37, -R27.reuse, R30, RZ ;  /* 0x0000001e1b257210 */ /* 0x041fe40007ffe1ff */
[----:B------:R-:W0:Y:S01]  /*0c10*/  LDS.64 R30, [UR4+0x108] ;  /* 0x00010804ff1e7984 */ /* 0x000e220008000a00 */
[----:B------:R-:W-:Y:S01]  /*0c20*/  @!P0 PRMT R0, R0, 0x7610, R33 ;  /* 0x0000761000008816 */ /* 0x000fe20000000021 */
[----:B------:R-:W-:Y:S01]  /*0c30*/  HADD2.F32 R33, -RZ, R15.H1_H1 ;  /* 0x3000000fff217230 */ /* 0x000fe20000004100 */
[----:B------:R-:W-:Y:S01]  /*0c40*/  IADD3 R36, -R27, R40, RZ ;  /* 0x000000281b247210 */ /* 0x000fe20007ffe1ff */
[----:B------:R-:W2:Y:S01]  /*0c50*/  LDS.64 R14, [UR4+0x8] ;  /* 0x00000804ff0e7984 */ /* 0x000ea20008000a00 */
[----:B------:R-:W-:-:S02]  /*0c60*/  @!P0 PRMT R2, R34, 0x7610, R2 ;  /* 0x0000761022028816 */ /* 0x000fc40000000002 */
[----:B------:R-:W-:Y:S02]  /*0c70*/  LEA.HI R42, R4, -R27, RZ, 0x8 ;  /* 0x8000001b042a7211 */ /* 0x000fe400078f40ff */
[----:B------:R-:W3:Y:S01]  /*0c80*/  I2F.F16 R36, R36 ;  /* 0x0000002400247306 */ /* 0x000ee20000200c00 */
[----:B------:R-:W-:Y:S02]  /*0c90*/  LOP3.LUT R4, R8, 0xff, RZ, 0xc0, !PT ;  /* 0x000000ff08047812 */ /* 0x000fe400078ec0ff */
[----:B------:R-:W-:Y:S02]  /*0ca0*/  @!P0 PRMT R2, R2, 0x7610, R34 ;  /* 0x0000761002028816 */ /* 0x000fe40000000022 */
[----:B------:R-:W-:-:S03]  /*0cb0*/  SHF.R.U32.HI R34, RZ, 0x8, R8 ;  /* 0x00000008ff227819 */ /* 0x000fc60000011608 */
[----:B------:R-:W4:Y:S01]  /*0cc0*/  I2F.F16 R37, R37 ;  /* 0x0000002500257306 */ /* 0x000f220000200c00 */
[----:B------:R-:W-:Y:S02]  /*0cd0*/  IADD3 R44, -R27, R4, RZ ;  /* 0x000000041b2c7210 */ /* 0x000fe40007ffe1ff */
[----:B------:R-:W-:Y:S02]  /*0ce0*/  SHF.R.U32.HI R40, RZ, 0x10, R8 ;  /* 0x00000010ff287819 */ /* 0x000fe40000011608 */
[----:B------:R-:W-:-:S03]  /*0cf0*/  LOP3.LUT R34, R34, 0xff, RZ, 0xc0, !PT ;  /* 0x000000ff22227812 */ /* 0x000fc600078ec0ff */
[----:B------:R-:W0:Y:S01]  /*0d00*/  I2F.F16 R42, R42 ;  /* 0x0000002a002a7306 */ /* 0x000e220000200c00 */
[----:B------:R-:W-:Y:S01]  /*0d10*/  LOP3.LUT R28, R40, 0xff, RZ, 0xc0, !PT ;  /* 0x000000ff281c7812 */ /* 0x000fe200078ec0ff */
[----:B-1----:R-:W-:Y:S01]  /*0d20*/  HADD2.F32 R48, -RZ, R32.H0_H0 ;  /* 0x20000020ff307230 */ /* 0x002fe20000004100 */
[----:B------:R-:W-:Y:S01]  /*0d30*/  IADD3 R40, -R27, R34, RZ ;  /* 0x000000221b287210 */ /* 0x000fe20007ffe1ff */
[----:B------:R-:W-:-:S04]  /*0d40*/  HADD2.F32 R4, -RZ, R29.H0_H0 ;  /* 0x2000001dff047230 */ /* 0x000fc80000004100 */
[----:B------:R-:W1:Y:S01]  /*0d50*/  I2F.F16 R44, R44 ;  /* 0x0000002c002c7306 */ /* 0x000e620000200c00 */
[----:B------:R-:W-:Y:S01]  /*0d60*/  HADD2.F32 R34, -RZ, R29.H1_H1 ;  /* 0x3000001dff227230 */ /* 0x000fe20000004100 */
[----:B------:R-:W-:Y:S01]  /*0d70*/  IADD3 R32, -R27, R28, RZ ;  /* 0x0000001c1b207210 */ /* 0x000fe20007ffe1ff */
[----:B---3--:R-:W-:Y:S01]  /*0d80*/  HADD2.F32 R29, -RZ, R36.H0_H0 ;  /* 0x20000024ff1d7230 */ /* 0x008fe20000004100 */
[C---:B------:R-:W-:Y:S02]  /*0d90*/  FFMA.FTZ R28, R48.reuse, R51, RZ ;  /* 0x00000033301c7223 */ /* 0x040fe400000100ff */
[C---:B------:R-:W-:Y:S02]  /*0da0*/  FFMA.FTZ R36, R48.reuse, R53, RZ ;  /* 0x0000003530247223 */ /* 0x040fe400000100ff */
[----:B------:R-:W-:Y:S01]  /*0db0*/  FFMA.FTZ R48, R48, R59, RZ ;  /* 0x0000003b30307223 */ /* 0x000fe200000100ff */
[----:B----4-:R-:W-:Y:S01]  /*0dc0*/  HADD2.F32 R37, -RZ, R37.H0_H0 ;  /* 0x20000025ff257230 */ /* 0x010fe20000004100 */
[----:B------:R-:W-:-:S02]  /*0dd0*/  FFMA.FTZ R28, R29, R52, R28 ;  /* 0x000000341d1c7223 */ /* 0x000fc4000001001c */
[C---:B------:R-:W-:Y:S02]  /*0de0*/  FFMA.FTZ R36, R29.reuse, R55, R36 ;  /* 0x000000371d247223 */ /* 0x040fe40000010024 */
[----:B------:R-:W-:Y:S01]  /*0df0*/  FFMA.FTZ R48, R29, R60, R48 ;  /* 0x0000003c1d307223 */ /* 0x000fe20000010030 */
[----:B------:R-:W3:Y:S01]  /*0e00*/  I2F.F16 R40, R40 ;  /* 0x0000002800287306 */ /* 0x000ee20000200c00 */
[----:B0-----:R-:W-:Y:S01]  /*0e10*/  HADD2.F32 R29, -RZ, R42.H0_H0 ;  /* 0x2000002aff1d7230 */ /* 0x001fe20000004100 */
[C---:B------:R-:W-:Y:S02]  /*0e20*/  FFMA.FTZ R28, R37.reuse, R49, R28 ;  /* 0x00000031251c7223 */ /* 0x040fe4000001001c */
[C---:B------:R-:W-:Y:S02]  /*0e30*/  FFMA.FTZ R36, R37.reuse, R57, R36 ;  /* 0x0000003925247223 */ /* 0x040fe40000010024 */
[----:B------:R-:W-:Y:S01]  /*0e40*/  FFMA.FTZ R37, R37, R4, R48 ;  /* 0x0000000425257223 */ /* 0x000fe20000010030 */
[----:B------:R-:W-:Y:S01]  /*0e50*/  LEA.HI R42, R8, -R27, RZ, 0x8 ;  /* 0x8000001b082a7211 */ /* 0x000fe200078f40ff */
[----:B-1----:R-:W-:Y:S01]  /*0e60*/  HADD2.F32 R67, -RZ, R44.H0_H0 ;  /* 0x2000002cff437230 */ /* 0x002fe20000004100 */
[C---:B------:R-:W-:Y:S01]  /*0e70*/  FFMA.FTZ R36, R29.reuse, R58, R36 ;  /* 0x0000003a1d247223 */ /* 0x040fe20000010024 */
[----:B------:R-:W-:Y:S01]  /*0e80*/  HADD2.F32 R61, -RZ, R30.H0_H0 ;  /* 0x2000001eff3d7230 */ /* 0x000fe20000004100 */
[----:B------:R-:W0:Y:S01]  /*0e90*/  I2F.F16 R32, R32 ;  /* 0x0000002000207306 */ /* 0x000e220000200c00 */
[----:B------:R-:W-:Y:S01]  /*0ea0*/  HADD2.F32 R8, -RZ, R12.H0_H0 ;  /* 0x2000000cff087230 */ /* 0x000fe20000004100 */
[----:B------:R-:W-:Y:S01]  /*0eb0*/  FFMA.FTZ R50, R29, R34, R37 ;  /* 0x000000221d327223 */ /* 0x000fe20000010025 */
[----:B------:R-:W-:Y:S01]  /*0ec0*/  SHF.R.U32.HI R37, RZ, 0x8, R5 ;  /* 0x00000008ff257819 */ /* 0x000fe20000011605 */
[----:B--2---:R-:W-:Y:S01]  /*0ed0*/  HADD2.F32 R43, -RZ, R14.H0_H0 ;  /* 0x2000000eff2b7230 */ /* 0x004fe20000004100 */
[----:B------:R-:W-:-:S02]  /*0ee0*/  FFMA.FTZ R45, R67, R61, R36 ;  /* 0x0000003d432d7223 */ /* 0x000fc40000010024 */
[----:B------:R-:W-:Y:S01]  /*0ef0*/  FFMA.FTZ R48, R29, R33, R28 ;  /* 0x000000211d307223 */ /* 0x000fe2000001001c */
[----:B------:R-:W-:Y:S01]  /*0f00*/  IADD3 R28, R22, UR6, RZ ;  /* 0x00000006161c7c10 */ /* 0x000fe2000fffe0ff */
[----:B------:R-:W-:Y:S01]  /*0f10*/  FFMA.FTZ R36, R67, R8, R50 ;  /* 0x0000000843247223 */ /* 0x000fe20000010032 */
[----:B------:R-:W-:Y:S02]  /*0f20*/  LOP3.LUT R37, R37, 0xff, RZ, 0xc0, !PT ;  /* 0x000000ff25257812 */ /* 0x000fe400078ec0ff */
[----:B------:R-:W-:Y:S01]  /*0f30*/  SHF.R.U32.HI R50, RZ, 0x10, R5 ;  /* 0x00000010ff327819 */ /* 0x000fe20000011605 */
[----:B------:R-:W-:Y:S01]  /*0f40*/  FFMA.FTZ R65, R67, R43, R48 ;  /* 0x0000002b43417223 */ /* 0x000fe20000010030 */
[----:B------:R-:W-:Y:S01]  /*0f50*/  LOP3.LUT R29, R5, 0xff, RZ, 0xc0, !PT ;  /* 0x000000ff051d7812 */ /* 0x000fe200078ec0ff */
[----:B------:R-:W-:Y:S01]  /*0f60*/  HADD2.F32 R44, -RZ, R14.H1_H1 ;  /* 0x3000000eff2c7230 */ /* 0x000fe20000004100 */
[----:B------:R-:W-:Y:S01]  /*0f70*/  IADD3 R48, -R28, R37, RZ ;  /* 0x000000251c307210 */ /* 0x000fe20007ffe1ff */
[----:B------:R-:W-:Y:S01]  /*0f80*/  HADD2.F32 R14, -RZ, R30.H1_H1 ;  /* 0x3000001eff0e7230 */ /* 0x000fe20000004100 */
[----:B------:R-:W-:Y:S01]  /*0f90*/  LOP3.LUT R67, R50, 0xff, RZ, 0xc0, !PT ;  /* 0x000000ff32437812 */ /* 0x000fe200078ec0ff */
[----:B---3--:R-:W-:-:S02]  /*0fa0*/  HADD2.F32 R50, -RZ, R40.H0_H0 ;  /* 0x20000028ff327230 */ /* 0x008fc40000004100 */
[----:B------:R-:W-:Y:S01]  /*0fb0*/  HADD2.F32 R37, -RZ, R12.H1_H1 ;  /* 0x3000000cff257230 */ /* 0x000fe20000004100 */
[----:B------:R-:W-:Y:S02]  /*0fc0*/  IADD3 R29, R29, -R28, RZ ;  /* 0x8000001c1d1d7210 */ /* 0x000fe40007ffe0ff */
[----:B------:R-:W-:Y:S01]  /*0fd0*/  IADD3 R12, -R28, R67, RZ ;  /* 0x000000431c0c7210 */ /* 0x000fe20007ffe1ff */
[C---:B------:R-:W-:Y:S01]  /*0fe0*/  FFMA.FTZ R65, R50.reuse, R44, R65 ;  /* 0x0000002c32417223 */ /* 0x040fe20000010041 */
[----:B0-----:R-:W-:Y:S01]  /*0ff0*/  HADD2.F32 R67, -RZ, R32.H0_H0 ;  /* 0x20000020ff437230 */ /* 0x001fe20000004100 */
[C---:B------:R-:W-:Y:S02]  /*1000*/  FFMA.FTZ R40, R50.reuse, R14, R45 ;  /* 0x0000000e32287223 */ /* 0x040fe4000001002d */
[----:B------:R-:W-:Y:S01]  /*1010*/  FFMA.FTZ R54, R50, R37, R36 ;  /* 0x0000002532367223 */ /* 0x000fe20000010024 */
[----:B------:R-:W-:Y:S01]  /*1020*/  HADD2.F32 R50, -RZ, R15.H0_H0 ;  /* 0x2000000fff327230 */ /* 0x000fe20000004100 */
[----:B------:R-:W-:Y:S01]  /*1030*/  I2F.F16 R29, R29 ;  /* 0x0000001d001d7306 */ /* 0x000fe20000200c00 */
[----:B------:R-:W-:-:S03]  /*1040*/  HADD2.F32 R45, -RZ, R31.H0_H0 ;  /* 0x2000001fff2d7230 */ /* 0x000fc60000004100 */
[----:B------:R-:W-:Y:S01]  /*1050*/  FFMA.FTZ R71, R67, R50, R65 ;  /* 0x0000003243477223 */ /* 0x000fe20000010041 */
[----:B------:R-:W-:Y:S01]  /*1060*/  LOP3.LUT R65, R9, 0xff, RZ, 0xc0, !PT ;  /* 0x000000ff09417812 */ /* 0x000fe200078ec0ff */
[----:B------:R-:W-:Y:S02]  /*1070*/  FFMA.FTZ R69, R67, R45, R40 ;  /* 0x0000002d43457223 */ /* 0x000fe40000010028 */
[----:B------:R0:W1:Y:S01]  /*1080*/  I2F.F16 R30, R48 ;  /* 0x00000030001e7306 */ /* 0x0000620000200c00 */
[----:B------:R-:W-:Y:S02]  /*1090*/  LEA.HI R5, R5, -R28, RZ, 0x8 ;  /* 0x8000001c05057211 */ /* 0x000fe400078f40ff */
[----:B------:R-:W-:Y:S01]  /*10a0*/  SHF.R.U32.HI R40, RZ, 0x8, R9 ;  /* 0x00000008ff287819 */ /* 0x000fe20000011609 */
[----:B------:R-:W-:Y:S01]  /*10b0*/  IMAD.IADD R32, R65, 0x1, -R28 ;  /* 0x0000000141207824 */ /* 0x000fe200078e0a1c */
[----:B------:R-:W-:-:S03]  /*10c0*/  HADD2.F32 R36, -RZ, R13.H0_H0 ;  /* 0x2000000dff247230 */ /* 0x000fc60000004100 */
[----:B------:R-:W2:Y:S01]  /*10d0*/  I2F.F16 R12, R12 ;  /* 0x0000000c000c7306 */ /* 0x000ea20000200c00 */
[----:B------:R-:W-:Y:S02]  /*10e0*/  LOP3.LUT R65, R40, 0xff, RZ, 0xc0, !PT ;  /* 0x000000ff28417812 */ /* 0x000fe400078ec0ff */
[----:B0-----:R-:W-:Y:S01]  /*10f0*/  SHF.R.U32.HI R48, RZ, 0x10, R9 ;  /* 0x00000010ff307819 */ /* 0x001fe20000011609 */
[----:B------:R-:W-:Y:S01]  /*1100*/  HADD2.F32 R40, -RZ, R13.H1_H1 ;  /* 0x3000000dff287230 */ /* 0x000fe20000004100 */
[----:B------:R-:W-:Y:S01]  /*1110*/  IADD3 R65, -R28, R65, RZ ;  /* 0x000000411c417210 */ /* 0x000fe20007ffe1ff */
[----:B------:R-:W-:Y:S02]  /*1120*/  HADD2.F32 R56, -RZ, R15.H1_H1 ;  /* 0x3000000fff387230 */ /* 0x000fe40000004100 */
[----:B------:R-:W0:Y:S01]  /*1130*/  I2F.F16 R5, R5 ;  /* 0x0000000500057306 */ /* 0x000e220000200c00 */
[----:B------:R-:W-:Y:S01]  /*1140*/  LOP3.LUT R13, R48, 0xff, RZ, 0xc0, !PT ;  /* 0x000000ff300d7812 */ /* 0x000fe200078ec0ff */
[----:B------:R-:W-:Y:S01]  /*1150*/  FFMA.FTZ R67, R67, R36, R54 ;  /* 0x0000002443437223 */ /* 0x000fe20000010036 */
[----:B------:R-:W-:-:S02]  /*1160*/  HADD2.F32 R54, -RZ, R31.H1_H1 ;  /* 0x3000001fff367230 */ /* 0x000fc40000004100 */
[----:B------:R-:W-:-:S03]  /*1170*/  IADD3 R31, -R28, R13, RZ ;  /* 0x0000000d1c1f7210 */ /* 0x000fc60007ffe1ff */
[----:B------:R3:W4:Y:S01]  /*1180*/  I2F.F16 R15, R32 ;  /* 0x00000020000f7306 */ /* 0x0007220000200c00 */
[----:B-1----:R-:W-:Y:S01]  /*1190*/  HADD2.F32 R13, -RZ, R30.H0_H0 ;  /* 0x2000001eff0d7230 */ /* 0x002fe20000004100 */
[----:B------:R-:W-:Y:S01]  /*11a0*/  LEA.HI R9, R9, -R28, RZ, 0x8 ;  /* 0x8000001c09097211 */ /* 0x000fe200078f40ff */
[----:B---3--:R-:W-:-:S05]  /*11b0*/  HADD2.F32 R32, -RZ, R29.H0_H0 ;  /* 0x2000001dff207230 */ /* 0x008fca0000004100 */
[----:B------:R-:W1:Y:S01]  /*11c0*/  I2F.F16 R65, R65 ;  /* 0x0000004100417306 */ /* 0x000e620000200c00 */
[----:B--2---:R-:W-:Y:S01]  /*11d0*/  HADD2.F32 R12, -RZ, R12.H0_H0 ;  /* 0x2000000cff0c7230 */ /* 0x004fe20000004100 */
[----:B------:R-:W-:-:S06]  /*11e0*/  FFMA.FTZ R29, R51, R32, RZ ;  /* 0x00000020331d7223 */ /* 0x000fcc00000100ff */
[----:B------:R-:W2:Y:S01]  /*11f0*/  I2F.F16 R31, R31 ;  /* 0x0000001f001f7306 */ /* 0x000ea20000200c00 */
[----:B------:R-:W-:Y:S01]  /*1200*/  FFMA.FTZ R29, R52, R13, R29 ;  /* 0x0000000d341d7223 */ /* 0x000fe2000001001d */
[----:B0-----:R-:W-:-:S03]  /*1210*/  HADD2.F32 R5, -RZ, R5.H0_H0 ;  /* 0x20000005ff057230 */ /* 0x001fc60000004100 */
[----:B------:R-:W-:-:S03]  /*1220*/  FFMA.FTZ R30, R49, R12, R29 ;  /* 0x0000000c311e7223 */ /* 0x000fc6000001001d */
[----:B------:R-:W0:Y:S01]  /*1230*/  I2F.F16 R42, R42 ;  /* 0x0000002a002a7306 */ /* 0x000e220000200c00 */
[----:B----4-:R-:W-:Y:S01]  /*1240*/  HADD2.F32 R66, -RZ, R15.H0_H0 ;  /* 0x2000000fff427230 */ /* 0x010fe20000004100 */
[----:B------:R-:W-:-:S06]  /*1250*/  FFMA.FTZ R30, R33, R5, R30 ;  /* 0x00000005211e7223 */ /* 0x000fcc000001001e */
[----:B------:R-:W3:Y:S01]  /*1260*/  I2F.F16 R9, R9 ;  /* 0x0000000900097306 */ /* 0x000ee20000200c00 */
[----:B-1----:R-:W-:Y:S01]  /*1270*/  HADD2.F32 R65, -RZ, R65.H0_H0 ;  /* 0x20000041ff417230 */ /* 0x002fe20000004100 */
[----:B------:R-:W-:Y:S01]  /*1280*/  FFMA.FTZ R15, R43, R66, R30 ;  /* 0x000000422b0f7223 */ /* 0x000fe2000001001e */
[----:B--2---:R-:W-:-:S03]  /*1290*/  HADD2.F32 R31, -RZ, R31.H0_H0 ;  /* 0x2000001fff1f7230 */ /* 0x004fc60000004100 */
[----:B------:R-:W-:Y:S01]  /*12a0*/  FFMA.FTZ R15, R44, R65, R15 ;  /* 0x000000412c0f7223 */ /* 0x000fe2000001000f */
[----:B0-----:R-:W-:-:S03]  /*12b0*/  HADD2.F32 R42, -RZ, R42.H0_H0 ;  /* 0x2000002aff2a7230 */ /* 0x001fc60000004100 */
[----:B------:R-:W-:Y:S02]  /*12c0*/  FFMA.FTZ R30, R50, R31, R15 ;  /* 0x0000001f321e7223 */ /* 0x000fe4000001000f */
[C---:B------:R-:W-:Y:S01]  /*12d0*/  FFMA.FTZ R64, R42.reuse, R56, R71 ;  /* 0x000000382a407223 */ /* 0x040fe20000010047 */
[----:B---3--:R-:W-:Y:S01]  /*12e0*/  HADD2.F32 R9, -RZ, R9.H0_H0 ;  /* 0x20000009ff097230 */ /* 0x008fe20000004100 */
[C---:B------:R-:W-:Y:S02]  /*12f0*/  FFMA.FTZ R48, R42.reuse, R54, R69 ;  /* 0x000000362a307223 */ /* 0x040fe40000010045 */
[----:B------:R-:W-:Y:S01]  /*1300*/  FFMA.FTZ R42, R42, R40, R67 ;  /* 0x000000282a2a7223 */ /* 0x000fe20000010043 */
[--C-:B------:R-:W-:Y:S01]  /*1310*/  HADD2.F32 R29, -RZ, R0.reuse.H0_H0 ;  /* 0x20000000ff1d7230 */ /* 0x100fe20000004100 */
[----:B------:R-:W-:Y:S01]  /*1320*/  FFMA.FTZ R67, R56, R9, R30 ;  /* 0x0000000938437223 */ /* 0x000fe2000001001e */
[----:B------:R-:W-:-:S03]  /*1330*/  HADD2.F32 R30, -RZ, R0.H1_H1 ;  /* 0x30000000ff1e7230 */ /* 0x000fc60000004100 */
[----:B------:R-:W-:Y:S02]  /*1340*/  FMUL.FTZ R64, R64, R29 ;  /* 0x0000001d40407220 */ /* 0x000fe40000410000 */
[----:B------:R-:W-:-:S03]  /*1350*/  FMUL.FTZ R67, R67, R30 ;  /* 0x0000001e43437220 */ /* 0x000fc60000410000 */
[----:B------:R-:W-:Y:S02]  /*1360*/  F2FP.PACK_AB R64, RZ, R64 ;  /* 0x00000040ff40723e */ /* 0x000fe400000000ff */
[----:B------:R-:W-:Y:S01]  /*1370*/  F2FP.PACK_AB R67, RZ, R67 ;  /* 0x00000043ff43723e */ /* 0x000fe200000000ff */
[----:B------:R-:W-:-:S03]  /*1380*/  FMUL.FTZ R48, R29, R48 ;  /* 0x000000301d307220 */ /* 0x000fc60000410000 */
[----:B------:R-:W-:Y:S02]  /*1390*/  PRMT R64, R64, 0x5410, R67 ;  /* 0x0000541040407816 */ /* 0x000fe40000000043 */
[----:B------:R-:W-:-:S04]  /*13a0*/  F2FP.PACK_AB R15, RZ, R48 ;  /* 0x00000030ff0f723e */ /* 0x000fc800000000ff */
[----:B------:R-:W-:Y:S01]  /*13b0*/  HFMA2.MMA R48, R64, 1, 1, R41 ;  /* 0x3c003c0040307835 */ /* 0x000fe20000000029 */
[----:B------:R-:W-:-:S04]  /*13c0*/  FFMA.FTZ R64, R32, R53, RZ ;  /* 0x0000003520407223 */ /* 0x000fc800000100ff */
[----:B------:R-:W-:-:S04]  /*13d0*/  FFMA.FTZ R64, R13, R55, R64 ;  /* 0x000000370d407223 */ /* 0x000fc80000010040 */
[----:B------:R-:W-:-:S04]  /*13e0*/  FFMA.FTZ R64, R12, R57, R64 ;  /* 0x000000390c407223 */ /* 0x000fc80000010040 */
[----:B------:R-:W-:-:S04]  /*13f0*/  FFMA.FTZ R64, R5, R58, R64 ;  /* 0x0000003a05407223 */ /* 0x000fc80000010040 */
[----:B------:R-:W-:Y:S02]  /*1400*/  FFMA.FTZ R64, R66, R61, R64 ;  /* 0x0000003d42407223 */ /* 0x000fe40000010040 */
[----:B------:R-:W-:Y:S02]  /*1410*/  FFMA.FTZ R32, R32, R59, RZ ;  /* 0x0000003b20207223 */ /* 0x000fe400000100ff */
[----:B------:R-:W-:Y:S02]  /*1420*/  FFMA.FTZ R64, R65, R14, R64 ;  /* 0x0000000e41407223 */ /* 0x000fe40000010040 */
[----:B------:R-:W-:Y:S02]  /*1430*/  FFMA.FTZ R13, R13, R60, R32 ;  /* 0x0000003c0d0d7223 */ /* 0x000fe40000010020 */
[----:B------:R-:W-:Y:S02]  /*1440*/  FFMA.FTZ R64, R31, R45, R64 ;  /* 0x0000002d1f407223 */ /* 0x000fe40000010040 */
[----:B------:R-:W-:-:S02]  /*1450*/  FFMA.FTZ R13, R12, R4, R13 ;  /* 0x000000040c0d7223 */ /* 0x000fc4000001000d */
[----:B------:R-:W-:Y:S02]  /*1460*/  FFMA.FTZ R41, R9, R54, R64 ;  /* 0x0000003609297223 */ /* 0x000fe40000010040 */
[----:B------:R-:W-:Y:S02]  /*1470*/  FFMA.FTZ R13, R5, R34, R13 ;  /* 0x00000022050d7223 */ /* 0x000fe4000001000d */
[----:B------:R-:W-:Y:S02]  /*1480*/  FMUL.FTZ R41, R30, R41 ;  /* 0x000000291e297220 */ /* 0x000fe40000410000 */
[----:B------:R-:W-:Y:S01]  /*1490*/  FFMA.FTZ R66, R66, R8, R13 ;  /* 0x0000000842427223 */ /* 0x000fe2000001000d */
[----:B------:R-:W-:Y:S02]  /*14a0*/  SHF.R.U32.HI R13, RZ, 0x8, R7 ;  /* 0x00000008ff0d7819 */ /* 0x000fe40000011607 */
[----:B------:R-:W-:Y:S02]  /*14b0*/  F2FP.PACK_AB R41, RZ, R41 ;  /* 0x00000029ff29723e */ /* 0x000fe400000000ff */
[----:B------:R-:W-:-:S02]  /*14c0*/  LOP3.LUT R5, R7, 0xff, RZ, 0xc0, !PT ;  /* 0x000000ff07057812 */ /* 0x000fc400078ec0ff */
[----:B------:R-:W-:Y:S02]  /*14d0*/  IADD3 R32, R25, UR6, RZ ;  /* 0x0000000619207c10 */ /* 0x000fe4000fffe0ff */
[----:B------:R-:W-:Y:S02]  /*14e0*/  LOP3.LUT R13, R13, 0xff, RZ, 0xc0, !PT ;  /* 0x000000ff0d0d7812 */ /* 0x000fe400078ec0ff */
[----:B------:R-:W-:Y:S01]  /*14f0*/  PRMT R15, R15, 0x5410, R41 ;  /* 0x000054100f0f7816 */ /* 0x000fe20000000029 */
[----:B------:R-:W-:Y:S01]  /*1500*/  FFMA.FTZ R41, R65, R37, R66 ;  /* 0x0000002541297223 */ /* 0x000fe20000010042 */
[----:B------:R-:W-:Y:S02]  /*1510*/  IADD3 R12, R5, -R32, RZ ;  /* 0x80000020050c7210 */ /* 0x000fe40007ffe0ff */
[----:B------:R-:W-:Y:S01]  /*1520*/  IADD3 R5, -R32, R13, RZ ;  /* 0x0000000d20057210 */ /* 0x000fe20007ffe1ff */
[----:B------:R-:W-:Y:S01]  /*1530*/  FFMA.FTZ R41, R31, R36, R41 ;  /* 0x000000241f297223 */ /* 0x000fe20000010029 */
[----:B------:R-:W-:-:S02]  /*1540*/  SHF.R.U32.HI R13, RZ, 0x8, R6 ;  /* 0x00000008ff0d7819 */ /* 0x000fc40000011606 */
[----:B------:R-:W-:Y:S02]  /*1550*/  LOP3.LUT R64, R6, 0xff, RZ, 0xc0, !PT ;  /* 0x000000ff06407812 */ /* 0x000fe400078ec0ff */
[----:B------:R-:W-:Y:S02]  /*1560*/  IADD3 R31, R19, UR6, RZ ;  /* 0x00000006131f7c10 */ /* 0x000fe4000fffe0ff */
[----:B------:R-:W-:Y:S02]  /*1570*/  LOP3.LUT R66, R13, 0xff, RZ, 0xc0, !PT ;  /* 0x000000ff0d427812 */ /* 0x000fe400078ec0ff */
[----:B------:R-:W-:Y:S02]  /*1580*/  IADD3 R64, R64, -R31, RZ ;  /* 0x8000001f40407210 */ /* 0x000fe40007ffe0ff */
[----:B------:R-:W-:Y:S01]  /*1590*/  IADD3 R13, -R31, R66, RZ ;  /* 0x000000421f0d7210 */ /* 0x000fe20007ffe1ff */
[----:B------:R-:W0:Y:S01]  /*15a0*/  I2F.F16 R12, R12 ;  /* 0x0000000c000c7306 */ /* 0x000e220000200c00 */
[----:B------:R-:W-:-:S07]  /*15b0*/  HADD2 R47, R15, R47 ;  /* 0x0000002f0f2f7230 */ /* 0x000fce0000000000 */
[----:B------:R-:W1:Y:S01]  /*15c0*/  I2F.F16 R76, R64 ;  /* 0x00000040004c7306 */ /* 0x000e620000200c00 */
[----:B------:R-:W-:-:S07]  /*15d0*/  SHF.R.U32.HI R15, RZ, 0x10, R7 ;  /* 0x00000010ff0f7819 */ /* 0x000fce0000011607 */
[----:B------:R-:W2:Y:S08]  /*15e0*/  I2F.F16 R5, R5 ;  /* 0x0000000500057306 */ /* 0x000eb00000200c00 */
[----:B------:R-:W3:Y:S01]  /*15f0*/  I2F.F16 R13, R13 ;  /* 0x0000000d000d7306 */ /* 0x000ee20000200c00 */
[----:B------:R-:W-:Y:S02]  /*1600*/  LOP3.LUT R65, R15, 0xff, RZ, 0xc0, !PT ;  /* 0x000000ff0f417812 */ /* 0x000fe400078ec0ff */
[----:B------:R-:W-:Y:S01]  /*1610*/  SHF.R.U32.HI R15, RZ, 0x10, R6 ;  /* 0x00000010ff0f7819 */ /* 0x000fe20000011606 */
[----:B0-----:R-:W-:-:S02]  /*1620*/  HADD2.F32 R12, -RZ, R12.H0_H0 ;  /* 0x2000000cff0c7230 */ /* 0x001fc40000004100 */
[----:B-1----:R-:W-:Y:S01]  /*1630*/  HADD2.F32 R76, -RZ, R76.H0_H0 ;  /* 0x2000004cff4c7230 */ /* 0x002fe20000004100 */
[----:B------:R-:W-:Y:S02]  /*1640*/  LOP3.LUT R66, R15, 0xff, RZ, 0xc0, !PT ;  /* 0x000000ff0f427812 */ /* 0x000fe400078ec0ff */
[----:B------:R-:W-:Y:S01]  /*1650*/  IADD3 R65, -R32, R65, RZ ;  /* 0x0000004120417210 */ /* 0x000fe20007ffe1ff */
[----:B--2---:R-:W-:Y:S01]  /*1660*/  HADD2.F32 R5, -RZ, R5.H0_H0 ;  /* 0x20000005ff057230 */ /* 0x004fe20000004100 */
[----:B------:R-:W-:Y:S01]  /*1670*/  IADD3 R66, -R31, R66, RZ ;  /* 0x000000421f427210 */ /* 0x000fe20007ffe1ff */
[-C--:B------:R-:W-:Y:S01]  /*1680*/  FFMA.FTZ R68, R12, R53.reuse, RZ ;  /* 0x000000350c447223 */ /* 0x080fe200000100ff */
[----:B------:R-:W0:Y:S01]  /*1690*/  I2F.F16 R72, R65 ;  /* 0x0000004100487306 */ /* 0x000e220000200c00 */
[----:B------:R-:W-:Y:S01]  /*16a0*/  FFMA.FTZ R64, R76, R53, RZ ;  /* 0x000000354c407223 */ /* 0x000fe200000100ff */
[----:B---3--:R-:W-:Y:S01]  /*16b0*/  HADD2.F32 R13, -RZ, R13.H0_H0 ;  /* 0x2000000dff0d7230 */ /* 0x008fe20000004100 */
[----:B------:R-:W-:-:S02]  /*16c0*/  LEA.HI R15, R7, -R32, RZ, 0x8 ;  /* 0x80000020070f7211 */ /* 0x000fc400078f40ff */
[----:B------:R-:W-:Y:S01]  /*16d0*/  LOP3.LUT R53, R11, 0xff, RZ, 0xc0, !PT ;  /* 0x000000ff0b357812 */ /* 0x000fe200078ec0ff */
[----:B------:R-:W-:Y:S02]  /*16e0*/  FFMA.FTZ R41, R9, R40, R41 ;  /* 0x0000002809297223 */ /* 0x000fe40000010029 */
[----:B------:R-:W1:Y:S01]  /*16f0*/  I2F.F16 R74, R66 ;  /* 0x00000042004a7306 */ /* 0x000e620000200c00 */
[----:B------:R-:W-:Y:S01]  /*1700*/  FFMA.FTZ R7, R5, R55, R68 ;  /* 0x0000003705077223 */ /* 0x000fe20000010044 */
[----:B------:R-:W-:Y:S01]  /*1710*/  IADD3 R53, -R32, R53, RZ ;  /* 0x0000003520357210 */ /* 0x000fe20007ffe1ff */
[----:B------:R-:W-:-:S05]  /*1720*/  FFMA.FTZ R9, R13, R55, R64 ;  /* 0x000000370d097223 */ /* 0x000fca0000010040 */
[----:B------:R-:W2:Y:S08]  /*1730*/  I2F.F16 R55, R15 ;  /* 0x0000000f00377306 */ /* 0x000eb00000200c00 */
[----:B------:R-:W3:Y:S01]  /*1740*/  I2F.F16 R66, R53 ;  /* 0x0000003500427306 */ /* 0x000ee20000200c00 */
[----:B0-----:R-:W-:Y:S02]  /*1750*/  HADD2.F32 R72, -RZ, R72.H0_H0 ;  /* 0x20000048ff487230 */ /* 0x001fe40000004100 */
[----:B-1----:R-:W-:Y:S01]  /*1760*/  HADD2.F32 R74, -RZ, R74.H0_H0 ;  /* 0x2000004aff4a7230 */ /* 0x002fe20000004100 */
[----:B------:R-:W-:-:S02]  /*1770*/  LEA.HI R6, R6, -R31, RZ, 0x8 ;  /* 0x8000001f06067211 */ /* 0x000fc400078f40ff */
[-C--:B------:R-:W-:Y:S01]  /*1780*/  FFMA.FTZ R7, R72, R57.reuse, R7 ;  /* 0x0000003948077223 */ /* 0x080fe20000010007 */
[----:B--2---:R-:W-:Y:S01]  /*1790*/  HADD2.F32 R55, -RZ, R55.H0_H0 ;  /* 0x20000037ff377230 */ /* 0x004fe20000004100 */
[----:B------:R-:W-:Y:S02]  /*17a0*/  FFMA.FTZ R9, R74, R57, R9 ;  /* 0x000000394a097223 */ /* 0x000fe40000010009 */
[----:B------:R0:W1:Y:S02]  /*17b0*/  I2F.F16 R57, R6 ;  /* 0x0000000600397306 */ /* 0x0000640000200c00 */
[----:B------:R-:W-:Y:S01]  /*17c0*/  FFMA.FTZ R7, R55, R58, R7 ;  /* 0x0000003a37077223 */ /* 0x000fe20000010007 */
[----:B---3--:R-:W-:Y:S01]  /*17d0*/  HADD2.F32 R66, -RZ, R66.H0_H0 ;  /* 0x20000042ff427230 */ /* 0x008fe20000004100 */
[----:B------:R-:W-:Y:S02]  /*17e0*/  LOP3.LUT R64, R10, 0xff, RZ, 0xc0, !PT ;  /* 0x000000ff0a407812 */ /* 0x000fe400078ec0ff */
[----:B0-----:R-:W-:-:S02]  /*17f0*/  SHF.R.U32.HI R6, RZ, 0x8, R11 ;  /* 0x00000008ff067819 */ /* 0x001fc4000001160b */
[----:B------:R-:W-:Y:S02]  /*1800*/  FFMA.FTZ R68, R66, R61, R7 ;  /* 0x0000003d42447223 */ /* 0x000fe40000010007 */
[----:B------:R-:W-:Y:S02]  /*1810*/  LOP3.LUT R7, R6, 0xff, RZ, 0xc0, !PT ;  /* 0x000000ff06077812 */ /* 0x000fe400078ec0ff */
[----:B------:R-:W-:Y:S02]  /*1820*/  SHF.R.U32.HI R6, RZ, 0x8, R10 ;  /* 0x00000008ff067819 */ /* 0x000fe4000001160a */
[----:B------:R-:W-:Y:S02]  /*1830*/  IADD3 R15, -R31, R64, RZ ;  /* 0x000000401f0f7210 */ /* 0x000fe40007ffe1ff */
[----:B------:R-:W-:Y:S02]  /*1840*/  LOP3.LUT R6, R6, 0xff, RZ, 0xc0, !PT ;  /* 0x000000ff06067812 */ /* 0x000fe400078ec0ff */
[----:B------:R0:W2:Y:S02]  /*1850*/  I2F.F16 R64, R15 ;  /* 0x0000000f00407306 */ /* 0x0000a40000200c00 */
[----:B0-----:R-:W-:Y:S01]  /*1860*/  IMAD.IADD R15, R7, 0x1, -R32 ;  /* 0x00000001070f7824 */ /* 0x001fe200078e0a20 */
[----:B------:R-:W-:-:S05]  /*1870*/  IADD3 R7, -R31, R6, RZ ;  /* 0x000000061f077210 */ /* 0x000fca0007ffe1ff */
[----:B------:R-:W0:Y:S01]  /*1880*/  I2F.F16 R15, R15 ;  /* 0x0000000f000f7306 */ /* 0x000e220000200c00 */
[----:B-1----:R-:W-:-:S07]  /*1890*/  HADD2.F32 R57, -RZ, R57.H0_H0 ;  /* 0x20000039ff397230 */ /* 0x002fce0000004100 */
[----:B------:R-:W1:Y:S01]  /*18a0*/  I2F.F16 R7, R7 ;  /* 0x0000000700077306 */ /* 0x000e620000200c00 */
[----:B--2---:R-:W-:Y:S01]  /*18b0*/  HADD2.F32 R64, -RZ, R64.H0_H0 ;  /* 0x20000040ff407230 */ /* 0x004fe20000004100 */
[----:B------:R-:W-:Y:S02]  /*18c0*/  FFMA.FTZ R9, R57, R58, R9 ;  /* 0x0000003a39097223 */ /* 0x000fe40000010009 */
[C---:B------:R-:W-:Y:S02]  /*18d0*/  FFMA.FTZ R6, R51.reuse, R12, RZ ;  /* 0x0000000c33067223 */ /* 0x040fe400000100ff */
[----:B------:R-:W-:Y:S01]  /*18e0*/  FFMA.FTZ R70, R64, R61, R9 ;  /* 0x0000003d40467223 */ /* 0x000fe20000010009 */
[----:B0-----:R-:W-:Y:S01]  /*18f0*/  HADD2.F32 R53, -RZ, R15.H0_H0 ;  /* 0x2000000fff357230 */ /* 0x001fe20000004100 */
[----:B------:R-:W-:Y:S02]  /*1900*/  FFMA.FTZ R12, R12, R59, RZ ;  /* 0x0000003b0c0c7223 */ /* 0x000fe400000100ff */
[----:B------:R-:W-:-:S02]  /*1910*/  FFMA.FTZ R51, R51, R76, RZ ;  /* 0x0000004c33337223 */ /* 0x000fc400000100ff */
[----:B------:R-:W-:Y:S02]  /*1920*/  FFMA.FTZ R59, R76, R59, RZ ;  /* 0x0000003b4c3b7223 */ /* 0x000fe400000100ff */
[----:B------:R-:W-:Y:S01]  /*1930*/  IMAD.WIDE R62, R20, c[0x0][0x18c], R62 ;  /* 0x00006300143e7a25 */ /* 0x000fe200078e023e */
[----:B-1----:R-:W-:-:S03]  /*1940*/  HADD2.F32 R9, -RZ, R7.H0_H0 ;  /* 0x20000007ff097230 */ /* 0x002fc60000004100 */
[C---:B------:R-:W-:Y:S02]  /*1950*/  FFMA.FTZ R6, R52.reuse, R5, R6 ;  /* 0x0000000534067223 */ /* 0x040fe40000010006 */
[-C--:B------:R-:W-:Y:S02]  /*1960*/  FFMA.FTZ R68, R53, R14.reuse, R68 ;  /* 0x0000000e35447223 */ /* 0x080fe40000010044 */
[----:B------:R-:W-:Y:S02]  /*1970*/  FFMA.FTZ R70, R9, R14, R70 ;  /* 0x0000000e09467223 */ /* 0x000fe40000010046 */
[----:B------:R-:W-:Y:S02]  /*1980*/  FFMA.FTZ R52, R52, R13, R51 ;  /* 0x0000000d34347223 */ /* 0x000fe40000010033 */
[-C--:B------:R-:W-:Y:S02]  /*1990*/  FFMA.FTZ R5, R5, R60.reuse, R12 ;  /* 0x0000003c05057223 */ /* 0x080fe4000001000c */
[----:B------:R-:W-:-:S02]  /*19a0*/  FFMA.FTZ R7, R13, R60, R59 ;  /* 0x0000003c0d077223 */ /* 0x000fc4000001003b */
[----:B------:R0:W2:Y:S01]  /*19b0*/  LDG.E.128.CONSTANT R12, [R62.64] ;  /* 0x0000000c3e0c7981 */ /* 0x0000a2000c1e9d00 */
[----:B------:R-:W-:-:S04]  /*19c0*/  IMAD.WIDE R58, R20, c[0x0][0x18c], R62 ;  /* 0x00006300143a7a25 */ /* 0x000fc800078e023e */
[C---:B------:R-:W-:Y:S02]  /*19d0*/  FFMA.FTZ R60, R49.reuse, R72, R6 ;  /* 0x00000048313c7223 */ /* 0x040fe40000010006 */
[----:B------:R-:W-:Y:S02]  /*19e0*/  FFMA.FTZ R52, R49, R74, R52 ;  /* 0x0000004a31347223 */ /* 0x000fe40000010034 */
[-C--:B------:R-:W-:Y:S02]  /*19f0*/  FFMA.FTZ R72, R72, R4.reuse, R5 ;  /* 0x0000000448487223 */ /* 0x080fe40000010005 */
[----:B------:R-:W-:Y:S02]  /*1a00*/  FFMA.FTZ R74, R74, R4, R7 ;  /* 0x000000044a4a7223 */ /* 0x000fe40000010007 */
[----:B------:R-:W3:Y:S01]  /*1a10*/  LDG.E.128.CONSTANT R4, [R58.64] ;  /* 0x0000000c3a047981 */ /* 0x000ee2000c1e9d00 */
[----:B------:R-:W-:-:S04]  /*1a20*/  SHF.R.U32.HI R49, RZ, 0x10, R11 ;  /* 0x00000010ff317819 */ /* 0x000fc8000001160b */
[----:B------:R-:W-:-:S04]  /*1a30*/  LOP3.LUT R49, R49, 0xff, RZ, 0xc0, !PT ;  /* 0x000000ff31317812 */ /* 0x000fc800078ec0ff */
[----:B------:R-:W-:Y:S02]  /*1a40*/  IADD3 R61, -R32, R49, RZ ;  /* 0x00000031203d7210 */ /* 0x000fe40007ffe1ff */
[----:B------:R-:W-:-:S04]  /*1a50*/  SHF.R.U32.HI R49, RZ, 0x10, R10 ;  /* 0x00000010ff317819 */ /* 0x000fc8000001160a */
[----:B0-----:R-:W-:Y:S02]  /*1a60*/  LOP3.LUT R62, R49, 0xff, RZ, 0xc0, !PT ;  /* 0x000000ff313e7812 */ /* 0x001fe400078ec0ff */
[----:B------:R-:W-:Y:S02]  /*1a70*/  LEA.HI R63, R11, -R32, RZ, 0x8 ;  /* 0x800000200b3f7211 */ /* 0x000fe400078f40ff */
[----:B------:R-:W-:Y:S01]  /*1a80*/  IADD3 R11, -R31, R62, RZ ;  /* 0x0000003e1f0b7210 */ /* 0x000fe20007ffe1ff */
[C---:B------:R-:W-:Y:S01]  /*1a90*/  FFMA.FTZ R60, R33.reuse, R55, R60 ;  /* 0x00000037213c7223 */ /* 0x040fe2000001003c */
[----:B------:R-:W-:Y:S01]  /*1aa0*/  LEA.HI R51, R10, -R31, RZ, 0x8 ;  /* 0x8000001f0a337211 */ /* 0x000fe200078f40ff */
[----:B------:R-:W-:Y:S02]  /*1ab0*/  FFMA.FTZ R52, R33, R57, R52 ;  /* 0x0000003921347223 */ /* 0x000fe40000010034 */
[----:B------:R-:W0:Y:S08]  /*1ac0*/  I2F.F16 R33, R61 ;  /* 0x0000003d00217306 */ /* 0x000e300000200c00 */
[----:B------:R-:W1:Y:S08]  /*1ad0*/  I2F.F16 R11, R11 ;  /* 0x0000000b000b7306 */ /* 0x000e700000200c00 */
[----:B------:R-:W4:Y:S08]  /*1ae0*/  I2F.F16 R49, R63 ;  /* 0x0000003f00317306 */ /* 0x000f300000200c00 */
[----:B------:R-:W4:Y:S01]  /*1af0*/  I2F.F16 R51, R51 ;  /* 0x0000003300337306 */ /* 0x000f220000200c00 */
[----:B------:R-:W-:-:S02]  /*1b00*/  FFMA.FTZ R10, R43, R66, R60 ;  /* 0x000000422b0a7223 */ /* 0x000fc4000001003c */
[----:B------:R-:W-:Y:S01]  /*1b10*/  FFMA.FTZ R52, R43, R64, R52 ;  /* 0x000000402b347223 */ /* 0x000fe20000010034 */
[----:B0-----:R-:W-:Y:S01]  /*1b20*/  HADD2.F32 R61, -RZ, R33.H0_H0 ;  /* 0x20000021ff3d7230 */ /* 0x001fe20000004100 */
[C---:B------:R-:W-:Y:S01]  /*1b30*/  FFMA.FTZ R10, R44.reuse, R53, R10 ;  /* 0x000000352c0a7223 */ /* 0x040fe2000001000a */
[----:B-1----:R-:W-:Y:S01]  /*1b40*/  HADD2.F32 R43, -RZ, R11.H0_H0 ;  /* 0x2000000bff2b7230 */ /* 0x002fe20000004100 */
[----:B------:R-:W-:Y:S01]  /*1b50*/  FFMA.FTZ R52, R44, R9, R52 ;  /* 0x000000092c347223 */ /* 0x000fe20000010034 */
[----:B----4-:R-:W-:Y:S01]  /*1b60*/  HADD2.F32 R49, -RZ, R49.H0_H0 ;  /* 0x20000031ff317230 */ /* 0x010fe20000004100 */
[C---:B------:R-:W-:Y:S02]  /*1b70*/  FFMA.FTZ R10, R50.reuse, R61, R10 ;  /* 0x0000003d320a7223 */ /* 0x040fe4000001000a */
[----:B------:R-:W-:Y:S01]  /*1b80*/  FFMA.FTZ R52, R50, R43, R52 ;  /* 0x0000002b32347223 */ /* 0x000fe20000010034 */
[--C-:B------:R-:W-:Y:S01]  /*1b90*/  HADD2.F32 R33, -RZ, R2.reuse.H1_H1 ;  /* 0x30000002ff217230 */ /* 0x100fe20000004100 */
[-C--:B------:R-:W-:Y:S01]  /*1ba0*/  FFMA.FTZ R55, R55, R34.reuse, R72 ;  /* 0x0000002237377223 */ /* 0x080fe20000010048 */
[----:B------:R-:W-:Y:S01]  /*1bb0*/  HADD2.F32 R51, -RZ, R51.H0_H0 ;  /* 0x20000033ff337230 */ /* 0x000fe20000004100 */
[----:B------:R-:W-:Y:S01]  /*1bc0*/  FFMA.FTZ R57, R57, R34, R74 ;  /* 0x0000002239397223 */ /* 0x000fe2000001004a */
[----:B------:R-:W-:Y:S01]  /*1bd0*/  HADD2.F32 R34, -RZ, R2.H0_H0 ;  /* 0x20000002ff227230 */ /* 0x000fe20000004100 */
[----:B------:R-:W-:-:S02]  /*1be0*/  FFMA.FTZ R10, R56, R49, R10 ;  /* 0x00000031380a7223 */ /* 0x000fc4000001000a */
[----:B------:R-:W-:Y:S02]  /*1bf0*/  FFMA.FTZ R11, R56, R51, R52 ;  /* 0x00000033380b7223 */ /* 0x000fe40000010034 */
[-C--:B------:R-:W-:Y:S02]  /*1c00*/  FFMA.FTZ R68, R61, R45.reuse, R68 ;  /* 0x0000002d3d447223 */ /* 0x080fe40000010044 */
[----:B------:R-:W-:Y:S02]  /*1c10*/  FFMA.FTZ R70, R43, R45, R70 ;  /* 0x0000002d2b467223 */ /* 0x000fe40000010046 */
[----:B------:R-:W-:Y:S02]  /*1c20*/  FMUL.FTZ R10, R10, R33 ;  /* 0x000000210a0a7220 */ /* 0x000fe40000410000 */
[----:B------:R-:W-:Y:S02]  /*1c30*/  FMUL.FTZ R11, R11, R34 ;  /* 0x000000220b0b7220 */ /* 0x000fe40000410000 */
[----:B------:R-:W-:-:S02]  /*1c40*/  FFMA.FTZ R66, R66, R8, R55 ;  /* 0x0000000842427223 */ /* 0x000fc40000010037 */
[----:B------:R-:W-:Y:S02]  /*1c50*/  FFMA.FTZ R8, R64, R8, R57 ;  /* 0x0000000840087223 */ /* 0x000fe40000010039 */
[-C--:B------:R-:W-:Y:S02]  /*1c60*/  FFMA.FTZ R68, R49, R54.reuse, R68 ;  /* 0x0000003631447223 */ /* 0x080fe40000010044 */
[----:B------:R-:W-:Y:S01]  /*1c70*/  FFMA.FTZ R45, R51, R54, R70 ;  /* 0x00000036332d7223 */ /* 0x000fe20000010046 */
[----:B------:R-:W-:Y:S01]  /*1c80*/  F2FP.PACK_AB R10, RZ, R10 ;  /* 0x0000000aff0a723e */ /* 0x000fe200000000ff */
[----:B------:R-:W-:Y:S01]  /*1c90*/  FFMA.FTZ R66, R53, R37, R66 ;  /* 0x0000002535427223 */ /* 0x000fe20000010042 */
[----:B------:R-:W-:Y:S01]  /*1ca0*/  F2FP.PACK_AB R11, RZ, R11 ;  /* 0x0000000bff0b723e */ /* 0x000fe200000000ff */
[----:B------:R-:W-:Y:S02]  /*1cb0*/  FFMA.FTZ R37, R9, R37, R8 ;  /* 0x0000002509257223 */ /* 0x000fe40000010008 */
[----:B------:R-:W-:-:S02]  /*1cc0*/  FMUL.FTZ R68, R33, R68 ;  /* 0x0000004421447220 */ /* 0x000fc40000410000 */
[----:B------:R-:W-:Y:S01]  /*1cd0*/  FMUL.FTZ R45, R34, R45 ;  /* 0x0000002d222d7220 */ /* 0x000fe20000410000 */
[----:B------:R-:W-:Y:S01]  /*1ce0*/  PRMT R11, R11, 0x5410, R10 ;  /* 0x000054100b0b7816 */ /* 0x000fe2000000000a */
[-C--:B------:R-:W-:Y:S01]  /*1cf0*/  FFMA.FTZ R66, R61, R36.reuse, R66 ;  /* 0x000000243d427223 */ /* 0x080fe20000010042 */
[----:B------:R-:W0:Y:S01]  /*1d00*/  LDS.64 R8, [UR4+0x10] ;  /* 0x00001004ff087984 */ /* 0x000e220008000a00 */
[----:B------:R-:W-:Y:S01]  /*1d10*/  FFMA.FTZ R43, R43, R36, R37 ;  /* 0x000000242b2b7223 */ /* 0x000fe20000010025 */
[----:B------:R-:W-:Y:S02]  /*1d20*/  F2FP.PACK_AB R68, RZ, R68 ;  /* 0x00000044ff44723e */ /* 0x000fe400000000ff */
[----:B------:R-:W-:Y:S01]  /*1d30*/  F2FP.PACK_AB R45, RZ, R45 ;  /* 0x0000002dff2d723e */ /* 0x000fe200000000ff */
[----:B------:R-:W1:Y:S01]  /*1d40*/  LDS.64 R36, [UR4+0x210] ;  /* 0x00021004ff247984 */ /* 0x000e620008000a00 */
[----:B------:R-:W-:Y:S02]  /*1d50*/  HFMA2.MMA R35, R11, 1, 1, R35 ;  /* 0x3c003c000b237835 */ /* 0x000fe40000000023 */
[----:B------:R-:W-:Y:S01]  /*1d60*/  PRMT R45, R45, 0x5410, R68 ;  /* 0x000054102d2d7816 */ /* 0x000fe20000000044 */
[----:B------:R-:W4:Y:S01]  /*1d70*/  LDS.64 R10, [UR4+0x110] ;  /* 0x00011004ff0a7984 */ /* 0x000f220008000a00 */
[----:B------:R-:W-:-:S02]  /*1d80*/  FFMA.FTZ R66, R49, R40, R66 ;  /* 0x0000002831427223 */ /* 0x000fc40000010042 */
[----:B------:R-:W-:Y:S01]  /*1d90*/  FFMA.FTZ R43, R51, R40, R43 ;  /* 0x00000028332b7223 */ /* 0x000fe2000001002b */
[----:B------:R-:W-:Y:S01]  /*1da0*/  HADD2 R44, R45, R39 ;  /* 0x000000272d2c7230 */ /* 0x000fe20000000000 */
[----:B------:R-:W-:Y:S02]  /*1db0*/  FMUL.FTZ R42, R29, R42 ;  /* 0x0000002a1d2a7220 */ /* 0x000fe40000410000 */
[----:B------:R-:W-:Y:S02]  /*1dc0*/  FMUL.FTZ R41, R30, R41 ;  /* 0x000000291e297220 */ /* 0x000fe40000410000 */
[----:B------:R-:W-:Y:S02]  /*1dd0*/  FMUL.FTZ R66, R33, R66 ;  /* 0x0000004221427220 */ /* 0x000fe40000410000 */
[----:B------:R-:W-:Y:S01]  /*1de0*/  FMUL.FTZ R43, R34, R43 ;  /* 0x0000002b222b7220 */ /* 0x000fe20000410000 */
[----:B------:R-:W-:Y:S02]  /*1df0*/  F2FP.PACK_AB R42, RZ, R42 ;  /* 0x0000002aff2a723e */ /* 0x000fe400000000ff */
[----:B------:R-:W-:-:S02]  /*1e00*/  F2FP.PACK_AB R41, RZ, R41 ;  /* 0x00000029ff29723e */ /* 0x000fc400000000ff */
[----:B------:R-:W-:Y:S02]  /*1e10*/  F2FP.PACK_AB R66, RZ, R66 ;  /* 0x00000042ff42723e */ /* 0x000fe400000000ff */
[----:B------:R-:W-:Y:S02]  /*1e20*/  F2FP.PACK_AB R43, RZ, R43 ;  /* 0x0000002bff2b723e */ /* 0x000fe400000000ff */
[----:B------:R-:W-:Y:S02]  /*1e30*/  PRMT R42, R42, 0x5410, R41 ;  /* 0x000054102a2a7816 */ /* 0x000fe40000000029 */
[----:B------:R-:W-:-:S04]  /*1e40*/  PRMT R43, R43, 0x5410, R66 ;  /* 0x000054102b2b7816 */ /* 0x000fc80000000042 */
[----:B------:R-:W-:Y:S01]  /*1e50*/  HFMA2.MMA R46, R42, 1, 1, R46 ;  /* 0x3c003c002a2e7835 */ /* 0x000fe2000000002e */
[----:B------:R-:W-:Y:S02]  /*1e60*/  HADD2 R45, R43, R38 ;  /* 0x000000262b2d7230 */ /* 0x000fe40000000000 */
[----:B------:R-:W-:Y:S01]  /*1e70*/  LDS.64 R42, [UR4+0x218] ;  /* 0x00021804ff2a7984 */ /* 0x000fe20008000a00 */
[----:B0-----:R-:W-:Y:S02]  /*1e80*/  HADD2.F32 R51, -RZ, R8.H0_H0 ;  /* 0x20000008ff337230 */ /* 0x001fe40000004100 */
[--C-:B-1----:R-:W-:Y:S02]  /*1e90*/  HADD2.F32 R55, -RZ, R36.reuse.H0_H0 ;  /* 0x20000024ff377230 */ /* 0x102fe40000004100 */
[----:B------:R-:W-:Y:S02]  /*1ea0*/  HADD2.F32 R57, -RZ, R36.H1_H1 ;  /* 0x30000024ff397230 */ /* 0x000fe40000004100 */
[----:B----4-:R-:W-:-:S02]  /*1eb0*/  HADD2.F32 R54, -RZ, R10.H0_H0 ;  /* 0x2000000aff367230 */ /* 0x010fc40000004100 */
[----:B------:R-:W-:Y:S02]  /*1ec0*/  HADD2.F32 R56, -RZ, R10.H1_H1 ;  /* 0x3000000aff387230 */ /* 0x000fe40000004100 */
[----:B------:R-:W-:Y:S01]  /*1ed0*/  HADD2.F32 R10, -RZ, R9.H0_H0 ;  /* 0x20000009ff0a7230 */ /* 0x000fe20000004100 */
[----:B--2---:R-:W-:-:S04]  /*1ee0*/  SHF.R.U32.HI R39, RZ, 0x8, R12 ;  /* 0x00000008ff277819 */ /* 0x004fc8000001160c */
[----:B------:R-:W-:Y:S02]  /*1ef0*/  LOP3.LUT R50, R39, 0xff, RZ, 0xc0, !PT ;  /* 0x000000ff27327812 */ /* 0x000fe400078ec0ff */
[----:B------:R-:W-:Y:S02]  /*1f00*/  LOP3.LUT R40, R12, 0xff, RZ, 0xc0, !PT ;  /* 0x000000ff0c287812 */ /* 0x000fe400078ec0ff */
[C---:B------:R-:W-:Y:S02]  /*1f10*/  IADD3 R50, -R27.reuse, R50, RZ ;  /* 0x000000321b327210 */ /* 0x040fe40007ffe1ff */
[----:B------:R-:W-:Y:S02]  /*1f20*/  IADD3 R40, -R27, R40, RZ ;  /* 0x000000281b287210 */ /* 0x000fe40007ffe1ff */
[----:B------:R-:W-:Y:S02]  /*1f30*/  SHF.R.U32.HI R39, RZ, 0x10, R12 ;  /* 0x00000010ff277819 */ /* 0x000fe4000001160c */
[----:B------:R-:W0:Y:S02]  /*1f40*/  I2F.F16 R50, R50 ;  /* 0x0000003200327306 */ /* 0x000e240000200c00 */
[----:B------:R-:W-:-:S02]  /*1f50*/  LOP3.LUT R52, R39, 0xff, RZ, 0xc0, !PT ;  /* 0x000000ff27347812 */ /* 0x000fc400078ec0ff */
[----:B------:R-:W1:Y:S04]  /*1f60*/  LDS.64 R38, [UR4+0x18] ;  /* 0x00001804ff267984 */ /* 0x000e680008000a00 */
[----:B------:R2:W4:Y:S01]  /*1f70*/  I2F.F16 R49, R40 ;  /* 0x0000002800317306 */ /* 0x0005220000200c00 */
[----:B------:R-:W-:Y:S01]  /*1f80*/  IADD3 R53, -R27, R52, RZ ;  /* 0x000000341b357210 */ /* 0x000fe20007ffe1ff */
[----:B--2---:R-:W2:Y:S01]  /*1f90*/  LDS.64 R40, [UR4+0x118] ;  /* 0x00011804ff287984 */ /* 0x004ea20008000a00 */
[----:B------:R-:W-:Y:S01]  /*1fa0*/  HADD2.F32 R52, -RZ, R8.H1_H1 ;  /* 0x30000008ff347230 */ /* 0x000fe20000004100 */
[----:B------:R-:W-:-:S04]  /*1fb0*/  LEA.HI R36, R12, -R27, RZ, 0x8 ;  /* 0x8000001b0c247211 */ /* 0x000fc800078f40ff */
[----:B------:R-:W1:Y:S01]  /*1fc0*/  I2F.F16 R8, R53 ;  /* 0x0000003500087306 */ /* 0x000e620000200c00 */
[----:B0-----:R-:W-:Y:S01]  /*1fd0*/  HADD2.F32 R63, -RZ, R50.H0_H0 ;  /* 0x20000032ff3f7230 */ /* 0x001fe20000004100 */
[----:B---3--:R-:W-:Y:S01]  /*1fe0*/  LOP3.LUT R50, R4, 0xff, RZ, 0xc0, !PT ;  /* 0x000000ff04327812 */ /* 0x008fe200078ec0ff */
[----:B----4-:R-:W-:-:S03]  /*1ff0*/  HADD2.F32 R60, -RZ, R49.H0_H0 ;  /* 0x20000031ff3c7230 */ /* 0x010fc60000004100 */
[----:B------:R-:W-:Y:S02]  /*2000*/  IADD3 R50, -R27, R50, RZ ;  /* 0x000000321b327210 */ /* 0x000fe40007ffe1ff */
[----:B------:R0:W3:Y:S01]  /*2010*/  I2F.F16 R53, R36 ;  /* 0x0000002400357306 */ /* 0x0000e20000200c00 */
[C---:B------:R-:W-:Y:S02]  /*2020*/  FFMA.FTZ R49, R60.reuse, R51, RZ ;  /* 0x000000333c317223 */ /* 0x040fe400000100ff */
[C---:B------:R-:W-:Y:S02]  /*2030*/  FFMA.FTZ R61, R60.reuse, R54, RZ ;  /* 0x000000363c3d7223 */ /* 0x040fe400000100ff */
[----:B------:R-:W-:-:S03]  /*2040*/  FFMA.FTZ R60, R60, R55, RZ ;  /* 0x000000373c3c7223 */ /* 0x000fc600000100ff */
[----:B------:R-:W4:Y:S01]  /*2050*/  I2F.F16 R50, R50 ;  /* 0x0000003200327306 */ /* 0x000f220000200c00 */
[C---:B------:R-:W-:Y:S02]  /*2060*/  FFMA.FTZ R49, R63.reuse, R52, R49 ;  /* 0x000000343f317223 */ /* 0x040fe40000010031 */
[C---:B------:R-:W-:Y:S02]  /*2070*/  FFMA.FTZ R61, R63.reuse, R56, R61 ;  /* 0x000000383f3d7223 */ /* 0x040fe4000001003d */
[----:B------:R-:W-:Y:S01]  /*2080*/  FFMA.FTZ R62, R63, R57, R60 ;  /* 0x000000393f3e7223 */ /* 0x000fe2000001003c */
[----:B-1----:R-:W-:Y:S01]  /*2090*/  HADD2.F32 R63, -RZ, R8.H0_H0 ;  /* 0x20000008ff3f7230 */ /* 0x002fe20000004100 */
[--C-:B------:R-:W-:Y:S01]  /*20a0*/  SHF.R.U32.HI R60, RZ, 0x8, R4.reuse ;  /* 0x00000008ff3c7819 */ /* 0x100fe20000011604 */
[----:B------:R-:W-:Y:S02]  /*20b0*/  HADD2.F32 R8, -RZ, R37.H0_H0 ;  /* 0x20000025ff087230 */ /* 0x000fe40000004100 */
[----:B------:R-:W-:Y:S01]  /*20c0*/  HADD2.F32 R12, -RZ, R11.H0_H0 ;  /* 0x2000000bff0c7230 */ /* 0x000fe20000004100 */
[----:B------:R-:W-:Y:S01]  /*20d0*/  LOP3.LUT R60, R60, 0xff, RZ, 0xc0, !PT ;  /* 0x000000ff3c3c7812 */ /* 0x000fe200078ec0ff */
[----:B0-----:R-:W-:Y:S01]  /*20e0*/  HADD2.F32 R36, -RZ, R9.H1_H1 ;  /* 0x30000009ff247230 */ /* 0x001fe20000004100 */
[----:B------:R-:W-:Y:S01]  /*20f0*/  SHF.R.U32.HI R9, RZ, 0x10, R4 ;  /* 0x00000010ff097819 */ /* 0x000fe20000011604 */
[----:B---3--:R-:W-:Y:S01]  /*2100*/  HADD2.F32 R53, -RZ, R53.H0_H0 ;  /* 0x20000035ff357230 */ /* 0x008fe20000004100 */
[C---:B------:R-:W-:Y:S01]  /*2110*/  FFMA.FTZ R62, R63.reuse, R8, R62 ;  /* 0x000000083f3e7223 */ /* 0x040fe2000001003e */
[----:B------:R-:W-:Y:S01]  /*2120*/  HADD2.F32 R37, -RZ, R37.H1_H1 ;  /* 0x30000025ff257230 */ /* 0x000fe20000004100 */
[C---:B------:R-:W-:Y:S01]  /*2130*/  FFMA.FTZ R49, R63.reuse, R10, R49 ;  /* 0x0000000a3f317223 */ /* 0x040fe20000010031 */
[----:B------:R-:W-:Y:S01]  /*2140*/  HADD2.F32 R11, -RZ, R11.H1_H1 ;  /* 0x3000000bff0b7230 */ /* 0x000fe20000004100 */
[----:B------:R-:W-:Y:S01]  /*2150*/  FFMA.FTZ R64, R63, R12, R61 ;  /* 0x0000000c3f407223 */ /* 0x000fe2000001003d */
[----:B------:R-:W-:Y:S01]  /*2160*/  IADD3 R60, -R27, R60, RZ ;  /* 0x0000003c1b3c7210 */ /* 0x000fe20007ffe1ff */
[----:B------:R-:W-:Y:S01]  /*2170*/  FFMA.FTZ R61, R53, R37, R62 ;  /* 0x00000025353d7223 */ /* 0x000fe2000001003e */
[----:B------:R-:W-:Y:S01]  /*2180*/  LOP3.LUT R68, R9, 0xff, RZ, 0xc0, !PT ;  /* 0x000000ff09447812 */ /* 0x000fe200078ec0ff */
[C---:B------:R-:W-:Y:S01]  /*2190*/  FFMA.FTZ R66, R53.reuse, R36, R49 ;  /* 0x0000002435427223 */ /* 0x040fe20000010031 */
[----:B----4-:R-:W-:Y:S01]  /*21a0*/  HADD2.F32 R62, -RZ, R50.H0_H0 ;  /* 0x20000032ff3e7230 */ /* 0x010fe20000004100 */
[----:B------:R-:W-:Y:S01]  /*21b0*/  FFMA.FTZ R64, R53, R11, R64 ;  /* 0x0000000b35407223 */ /* 0x000fe20000010040 */
[----:B------:R-:W-:Y:S01]  /*21c0*/  HADD2.F32 R49, -RZ, R38.H0_H0 ;  /* 0x20000026ff317230 */ /* 0x000fe20000004100 */
[----:B------:R-:W-:Y:S01]  /*21d0*/  IADD3 R53, -R27, R68, RZ ;  /* 0x000000441b357210 */ /* 0x000fe20007ffe1ff */
[----:B--2---:R-:W-:-:S02]  /*21e0*/  HADD2.F32 R9, -RZ, R40.H0_H0 ;  /* 0x20000028ff097230 */ /* 0x004fc40000004100 */
[----:B------:R-:W-:Y:S01]  /*21f0*/  HADD2.F32 R50, -RZ, R42.H0_H0 ;  /* 0x2000002aff327230 */ /* 0x000fe20000004100 */
[----:B------:R-:W0:Y:S01]  /*2200*/  I2F.F16 R60, R60 ;  /* 0x0000003c003c7306 */ /* 0x000e220000200c00 */
[C---:B------:R-:W-:Y:S02]  /*2210*/  FFMA.FTZ R65, R62.reuse, R49, R66 ;  /* 0x000000313e417223 */ /* 0x040fe40000010042 */
[C---:B------:R-:W-:Y:S02]  /*2220*/  FFMA.FTZ R63, R62.reuse, R9, R64 ;  /* 0x000000093e3f7223 */ /* 0x040fe40000010040 */
[----:B------:R-:W-:Y:S01]  /*2230*/  FFMA.FTZ R61, R62, R50, R61 ;  /* 0x000000323e3d7223 */ /* 0x000fe2000001003d */
[----:B------:R-:W-:Y:S02]  /*2240*/  LEA.HI R62, R4, -R27, RZ, 0x8 ;  /* 0x8000001b043e7211 */ /* 0x000fe400078f40ff */
[----:B------:R-:W1:Y:S08]  /*2250*/  I2F.F16 R53, R53 ;  /* 0x0000003500357306 */ /* 0x000e700000200c00 */
[----:B------:R-:W2:Y:S01]  /*2260*/  I2F.F16 R62, R62 ;  /* 0x0000003e003e7306 */ /* 0x000ea20000200c00 */
[----:B0-----:R-:W-:-:S02]  /*2270*/  HADD2.F32 R4, -RZ, R60.H0_H0 ;  /* 0x2000003cff047230 */ /* 0x001fc40000004100 */
[----:B------:R-:W-:Y:S02]  /*2280*/  HADD2.F32 R38, -RZ, R38.H1_H1 ;  /* 0x30000026ff267230 */ /* 0x000fe40000004100 */
[----:B------:R-:W-:Y:S02]  /*2290*/  HADD2.F32 R60, -RZ, R40.H1_H1 ;  /* 0x30000028ff3c7230 */ /* 0x000fe40000004100 */
[----:B------:R-:W-:Y:S02]  /*22a0*/  HADD2.F32 R42, -RZ, R42.H1_H1 ;  /* 0x3000002aff2a7230 */ /* 0x000fe40000004100 */
[----:B-1----:R-:W-:Y:S01]  /*22b0*/  HADD2.F32 R68, -RZ, R53.H0_H0 ;  /* 0x20000035ff447230 */ /* 0x002fe20000004100 */
[C---:B------:R-:W-:Y:S01]  /*22c0*/  FFMA.FTZ R65, R4.reuse, R38, R65 ;  /* 0x0000002604417223 */ /* 0x040fe20000010041 */
[----:B------:R-:W-:Y:S01]  /*22d0*/  HADD2.F32 R53, -RZ, R41.H0_H0 ;  /* 0x20000029ff357230 */ /* 0x000fe20000004100 */
[C---:B------:R-:W-:Y:S02]  /*22e0*/  FFMA.FTZ R64, R4.reuse, R60, R63 ;  /* 0x0000003c04407223 */ /* 0x040fe4000001003f */
[----:B------:R-:W-:Y:S01]  /*22f0*/  FFMA.FTZ R61, R4, R42, R61 ;  /* 0x0000002a043d7223 */ /* 0x000fe2000001003d */
[----:B------:R-:W-:-:S02]  /*2300*/  HADD2.F32 R4, -RZ, R39.H0_H0 ;  /* 0x20000027ff047230 */ /* 0x000fc40000004100 */
[----:B------:R-:W-:Y:S01]  /*2310*/  HADD2.F32 R40, -RZ, R43.H0_H0 ;  /* 0x2000002bff287230 */ /* 0x000fe20000004100 */
[C---:B------:R-:W-:Y:S01]  /*2320*/  FFMA.FTZ R64, R68.reuse, R53, R64 ;  /* 0x0000003544407223 */ /* 0x040fe20000010040 */
[----:B--2---:R-:W-:Y:S02]  /*2330*/  HADD2.F32 R62, -RZ, R62.H0_H0 ;  /* 0x2000003eff3e7230 */ /* 0x004fe40000004100 */
[----:B------:R-:W-:Y:S01]  /*2340*/  HADD2.F32 R41, -RZ, R41.H1_H1 ;  /* 0x30000029ff297230 */ /* 0x000fe20000004100 */
[C---:B------:R-:W-:Y:S02]  /*2350*/  FFMA.FTZ R66, R68.reuse, R4, R65 ;  /* 0x0000000444427223 */ /* 0x040fe40000010041 */
[----:B------:R-:W-:Y:S01]  /*2360*/  FFMA.FTZ R68, R68, R40, R61 ;  /* 0x0000002844447223 */ /* 0x000fe2000001003d */
[----:B------:R-:W-:Y:S01]  /*2370*/  LOP3.LUT R61, R13, 0xff, RZ, 0xc0, !PT ;  /* 0x000000ff0d3d7812 */ /* 0x000fe200078ec0ff */
[----:B------:R-:W-:Y:S01]  /*2380*/  FFMA.FTZ R64, R62, R41, R64 ;  /* 0x000000293e407223 */ /* 0x000fe20000010040 */
[----:B------:R-:W-:-:S02]  /*2390*/  HADD2.F32 R39, -RZ, R39.H1_H1 ;  /* 0x30000027ff277230 */ /* 0x000fc40000004100 */
[----:B------:R-:W-:Y:S01]  /*23a0*/  HADD2.F32 R43, -RZ, R43.H1_H1 ;  /* 0x3000002bff2b7230 */ /* 0x000fe20000004100 */
[----:B------:R-:W-:Y:S01]  /*23b0*/  FMUL.FTZ R64, R29, R64 ;  /* 0x000000401d407220 */ /* 0x000fe20000410000 */
[----:B------:R-:W-:Y:S02]  /*23c0*/  IADD3 R70, -R28, R61, RZ ;  /* 0x0000003d1c467210 */ /* 0x000fe40007ffe1ff */
[----:B------:R-:W-:Y:S01]  /*23d0*/  SHF.R.U32.HI R61, RZ, 0x8, R13 ;  /* 0x00000008ff3d7819 */ /* 0x000fe2000001160d */
[C---:B------:R-:W-:Y:S01]  /*23e0*/  FFMA.FTZ R66, R62.reuse, R39, R66 ;  /* 0x000000273e427223 */ /* 0x040fe20000010042 */
[----:B------:R-:W-:Y:S01]  /*23f0*/  SHF.R.U32.HI R65, RZ, 0x8, R5 ;  /* 0x00000008ff417819 */ /* 0x000fe20000011605 */
[----:B------:R-:W-:Y:S01]  /*2400*/  FFMA.FTZ R68, R62, R43, R68 ;  /* 0x0000002b3e447223 */ /* 0x000fe20000010044 */
[----:B------:R-:W-:Y:S02]  /*2410*/  F2FP.PACK_AB R62, RZ, R64 ;  /* 0x00000040ff3e723e */ /* 0x000fe400000000ff */
[----:B------:R-:W-:-:S02]  /*2420*/  LOP3.LUT R61, R61, 0xff, RZ, 0xc0, !PT ;  /* 0x000000ff3d3d7812 */ /* 0x000fc400078ec0ff */
[----:B------:R-:W-:Y:S02]  /*2430*/  SHF.R.U32.HI R64, RZ, 0x10, R13 ;  /* 0x00000010ff407819 */ /* 0x000fe4000001160d */
[----:B------:R-:W-:Y:S02]  /*2440*/  LOP3.LUT R65, R65, 0xff, RZ, 0xc0, !PT ;  /* 0x000000ff41417812 */ /* 0x000fe400078ec0ff */
[----:B------:R-:W-:Y:S02]  /*2450*/  IADD3 R69, -R28, R61, RZ ;  /* 0x0000003d1c457210 */ /* 0x000fe40007ffe1ff */
[----:B------:R-:W-:Y:S02]  /*2460*/  LOP3.LUT R61, R64, 0xff, RZ, 0xc0, !PT ;  /* 0x000000ff403d7812 */ /* 0x000fe400078ec0ff */
[----:B------:R-:W-:Y:S01]  /*2470*/  IADD3 R65, -R28, R65, RZ ;  /* 0x000000411c417210 */ /* 0x000fe20007ffe1ff */
[----:B------:R-:W0:Y:S02]  /*2480*/  I2F.F16 R70, R70 ;  /* 0x0000004600467306 */ /* 0x000e240000200c00 */
[----:B------:R-:W-:-:S02]  /*2490*/  IMAD.IADD R67, R61, 0x1, -R28 ;  /* 0x000000013d437824 */ /* 0x000fc400078e0a1c */
[----:B------:R-:W-:Y:S01]  /*24a0*/  FMUL.FTZ R61, R29, R68 ;  /* 0x000000441d3d7220 */ /* 0x000fe20000410000 */
[----:B------:R-:W-:-:S03]  /*24b0*/  LEA.HI R68, R13, -R28, RZ, 0x8 ;  /* 0x8000001c0d447211 */ /* 0x000fc600078f40ff */
[----:B------:R-:W1:Y:S01]  /*24c0*/  I2F.F16 R69, R69 ;  /* 0x0000004500457306 */ /* 0x000e620000200c00 */
[----:B------:R-:W-:-:S07]  /*24d0*/  LOP3.LUT R13, R5, 0xff, RZ, 0xc0, !PT ;  /* 0x000000ff050d7812 */ /* 0x000fce00078ec0ff */
[----:B------:R-:W2:Y:S01]  /*24e0*/  I2F.F16 R65, R65 ;  /* 0x0000004100417306 */ /* 0x000ea20000200c00 */
[----:B------:R-:W-:Y:S02]  /*24f0*/  IADD3 R64, -R28, R13, RZ ;  /* 0x0000000d1c407210 */ /* 0x000fe40007ffe1ff */
[----:B------:R-:W-:-:S05]  /*2500*/  SHF.R.U32.HI R13, RZ, 0x10, R5 ;  /* 0x00000010ff0d7819 */ /* 0x000fca0000011605 */
[----:B------:R-:W3:Y:S01]  /*2510*/  I2F.F16 R67, R67 ;  /* 0x0000004300437306 */ /* 0x000ee20000200c00 */
[----:B------:R-:W-:Y:S01]  /*2520*/  LOP3.LUT R13, R13, 0xff, RZ, 0xc0, !PT ;  /* 0x000000ff0d0d7812 */ /* 0x000fe200078ec0ff */
[----:B0-----:R-:W-:-:S06]  /*2530*/  HADD2.F32 R70, -RZ, R70.H0_H0 ;  /* 0x20000046ff467230 */ /* 0x001fcc0000004100 */
[----:B------:R-:W0:Y:S01]  /*2540*/  I2F.F16 R68, R68 ;  /* 0x0000004400447306 */ /* 0x000e220000200c00 */
[----:B------:R-:W-:Y:S01]  /*2550*/  LEA.HI R71, R5, -R28, RZ, 0x8 ;  /* 0x8000001c05477211 */ /* 0x000fe200078f40ff */
[----:B-1----:R-:W-:Y:S01]  /*2560*/  HADD2.F32 R69, -RZ, R69.H0_H0 ;  /* 0x20000045ff457230 */ /* 0x002fe20000004100 */
[----:B------:R-:W-:Y:S01]  /*2570*/  IADD3 R72, -R28, R13, RZ ;  /* 0x0000000d1c487210 */ /* 0x000fe20007ffe1ff */
[----:B--2---:R-:W-:-:S04]  /*2580*/  HADD2.F32 R5, -RZ, R65.H0_H0 ;  /* 0x20000041ff057230 */ /* 0x004fc80000004100 */
[----:B------:R-:W1:Y:S01]  /*2590*/  I2F.F16 R64, R64 ;  /* 0x0000004000407306 */ /* 0x000e620000200c00 */
[----:B------:R-:W-:Y:S01]  /*25a0*/  FFMA.FTZ R65, R51, R70, RZ ;  /* 0x0000004633417223 */ /* 0x000fe200000100ff */
[----:B---3--:R-:W-:Y:S01]  /*25b0*/  HADD2.F32 R67, -RZ, R67.H0_H0 ;  /* 0x20000043ff437230 */ /* 0x008fe20000004100 */
[----:B------:R-:W-:Y:S02]  /*25c0*/  FMUL.FTZ R63, R29, R66 ;  /* 0x000000421d3f7220 */ /* 0x000fe40000410000 */
[----:B------:R-:W-:-:S03]  /*25d0*/  FFMA.FTZ R65, R52, R69, R65 ;  /* 0x0000004534417223 */ /* 0x000fc60000010041 */
[----:B------:R-:W2:Y:S01]  /*25e0*/  I2F.F16 R13, R72 ;  /* 0x00000048000d7306 */ /* 0x000ea20000200c00 */
[----:B0-----:R-:W-:Y:S01]  /*25f0*/  HADD2.F32 R68, -RZ, R68.H0_H0 ;  /* 0x20000044ff447230 */ /* 0x001fe20000004100 */
[----:B------:R-:W-:-:S06]  /*2600*/  FFMA.FTZ R65, R10, R67, R65 ;  /* 0x000000430a417223 */ /* 0x000fcc0000010041 */
[----:B------:R-:W0:Y:S01]  /*2610*/  I2F.F16 R66, R71 ;  /* 0x0000004700427306 */ /* 0x000e220000200c00 */
[----:B-1----:R-:W-:Y:S01]  /*2620*/  HADD2.F32 R64, -RZ, R64.H0_H0 ;  /* 0x20000040ff407230 */ /* 0x002fe20000004100 */
[----:B------:R-:W-:-:S04]  /*2630*/  FFMA.FTZ R65, R36, R68, R65 ;  /* 0x0000004424417223 */ /* 0x000fc80000010041 */
[----:B------:R-:W-:Y:S01]  /*2640*/  FFMA.FTZ R65, R49, R64, R65 ;  /* 0x0000004031417223 */ /* 0x000fe20000010041 */
[----:B--2---:R-:W-:-:S03]  /*2650*/  HADD2.F32 R13, -RZ, R13.H0_H0 ;  /* 0x2000000dff0d7230 */ /* 0x004fc60000004100 */
[----:B------:R-:W-:Y:S02]  /*2660*/  FFMA.FTZ R65, R38, R5, R65 ;  /* 0x0000000526417223 */ /* 0x000fe40000010041 */
[----:B------:R-:W-:Y:S02]  /*2670*/  FFMA.FTZ R72, R70, R54, RZ ;  /* 0x0000003646487223 */ /* 0x000fe400000100ff */
[----:B------:R-:W-:Y:S01]  /*2680*/  FFMA.FTZ R65, R4, R13, R65 ;  /* 0x0000000d04417223 */ /* 0x000fe20000010041 */
[----:B0-----:R-:W-:Y:S01]  /*2690*/  HADD2.F32 R66, -RZ, R66.H0_H0 ;  /* 0x20000042ff427230 */ /* 0x001fe20000004100 */
[----:B------:R-:W-:-:S04]  /*26a0*/  FFMA.FTZ R72, R69, R56, R72 ;  /* 0x0000003845487223 */ /* 0x000fc80000010048 */
[----:B------:R-:W-:Y:S02]  /*26b0*/  FFMA.FTZ R65, R39, R66, R65 ;  /* 0x0000004227417223 */ /* 0x000fe40000010041 */
[----:B------:R-:W-:Y:S02]  /*26c0*/  FFMA.FTZ R72, R67, R12, R72 ;  /* 0x0000000c43487223 */ /* 0x000fe40000010048 */
[----:B------:R-:W-:Y:S01]  /*26d0*/  FMUL.FTZ R65, R30, R65 ;  /* 0x000000411e417220 */ /* 0x000fe20000410000 */
[----:B------:R-:W-:Y:S01]  /*26e0*/  F2FP.PACK_AB R63, RZ, R63 ;  /* 0x0000003fff3f723e */ /* 0x000fe200000000ff */
[----:B------:R-:W-:-:S03]  /*26f0*/  FFMA.FTZ R72, R68, R11, R72 ;  /* 0x0000000b44487223 */ /* 0x000fc60000010048 */
[----:B------:R-:W-:Y:S01]  /*2700*/  F2FP.PACK_AB R65, RZ, R65 ;  /* 0x00000041ff41723e */ /* 0x000fe200000000ff */
[----:B------:R-:W-:-:S03]  /*2710*/  FFMA.FTZ R72, R64, R9, R72 ;  /* 0x0000000940487223 */ /* 0x000fc60000010048 */
[----:B------:R-:W-:Y:S01]  /*2720*/  PRMT R63, R63, 0x5410, R65 ;  /* 0x000054103f3f7816 */ /* 0x000fe20000000041 */
[----:B------:R-:W-:-:S05]  /*2730*/  FFMA.FTZ R72, R5, R60, R72 ;  /* 0x0000003c05487223 */ /* 0x000fca0000010048 */
[----:B------:R-:W-:Y:S01]  /*2740*/  HFMA2.MMA R48, R63, 1, 1, R48 ;  /* 0x3c003c003f307835 */ /* 0x000fe20000000030 */
[----:B------:R-:W-:Y:S02]  /*2750*/  FFMA.FTZ R63, R13, R53, R72 ;  /* 0x000000350d3f7223 */ /* 0x000fe40000010048 */
[----:B------:R-:W-:Y:S02]  /*2760*/  FFMA.FTZ R70, R70, R55, RZ ;  /* 0x0000003746467223 */ /* 0x000fe400000100ff */
[----:B------:R-:W-:Y:S02]  /*2770*/  FFMA.FTZ R63, R66, R41, R63 ;  /* 0x00000029423f7223 */ /* 0x000fe4000001003f */
[----:B------:R-:W-:Y:S02]  /*2780*/  FFMA.FTZ R70, R69, R57, R70 ;  /* 0x0000003945467223 */ /* 0x000fe40000010046 */
[----:B------:R-:W-:Y:S02]  /*2790*/  FMUL.FTZ R63, R30, R63 ;  /* 0x0000003f1e3f7220 */ /* 0x000fe40000410000 */
[----:B------:R-:W-:-:S03]  /*27a0*/  FFMA.FTZ R70, R67, R8, R70 ;  /* 0x0000000843467223 */ /* 0x000fc60000010046 */
[----:B------:R-:W-:-:S04]  /*27b0*/  F2FP.PACK_AB R63, RZ, R63 ;  /* 0x0000003fff3f723e */ /* 0x000fc800000000ff */
[----:B------:R-:W-:Y:S01]  /*27c0*/  PRMT R62, R62, 0x5410, R63 ;  /* 0x000054103e3e7816 */ /* 0x000fe2000000003f */
[----:B------:R-:W-:-:S04]  /*27d0*/  FFMA.FTZ R63, R68, R37, R70 ;  /* 0x00000025443f7223 */ /* 0x000fc80000010046 */
[----:B------:R-:W-:-:S04]  /*27e0*/  FFMA.FTZ R63, R64, R50, R63 ;  /* 0x00000032403f7223 */ /* 0x000fc8000001003f */
[----:B------:R-:W-:Y:S01]  /*27f0*/  FFMA.FTZ R63, R5, R42, R63 ;  /* 0x0000002a053f7223 */ /* 0x000fe2000001003f */
[----:B------:R-:W-:-:S04]  /*2800*/  LOP3.LUT R5, R15, 0xff, RZ, 0xc0, !PT ;  /* 0x000000ff0f057812 */ /* 0x000fc800078ec0ff */
[----:B------:R-:W-:Y:S02]  /*2810*/  IADD3 R70, -R32, R5, RZ ;  /* 0x0000000520467210 */ /* 0x000fe40007ffe1ff */
[----:B------:R-:W-:Y:S01]  /*2820*/  SHF.R.U32.HI R5, RZ, 0x8, R15 ;  /* 0x00000008ff057819 */ /* 0x000fe2000001160f */
[----:B------:R-:W-:-:S03]  /*2830*/  FFMA.FTZ R63, R13, R40, R63 ;  /* 0x000000280d3f7223 */ /* 0x000fc6000001003f */
[----:B------:R-:W-:Y:S01]  /*2840*/  LOP3.LUT R5, R5, 0xff, RZ, 0xc0, !PT ;  /* 0x000000ff05057812 */ /* 0x000fe200078ec0ff */
[----:B------:R-:W-:-:S03]  /*2850*/  FFMA.FTZ R63, R66, R43, R63 ;  /* 0x0000002b423f7223 */ /* 0x000fc6000001003f */
[----:B------:R-:W-:Y:S02]  /*2860*/  IADD3 R13, -R32, R5, RZ ;  /* 0x00000005200d7210 */ /* 0x000fe40007ffe1ff */
[----:B------:R-:W-:Y:S01]  /*2870*/  SHF.R.U32.HI R5, RZ, 0x8, R14 ;  /* 0x00000008ff057819 */ /* 0x000fe2000001160e */
[----:B------:R-:W-:Y:S01]  /*2880*/  HADD2 R47, R62, R47 ;  /* 0x0000002f3e2f7230 */ /* 0x000fe20000000000 */
[----:B------:R-:W-:Y:S01]  /*2890*/  LOP3.LUT R64, R14, 0xff, RZ, 0xc0, !PT ;  /* 0x000000ff0e407812 */ /* 0x000fe200078ec0ff */
[----:B------:R-:W-:Y:S01]  /*28a0*/  FMUL.FTZ R62, R30, R63 ;  /* 0x0000003f1e3e7220 */ /* 0x000fe20000410000 */
[----:B------:R-:W-:Y:S02]  /*28b0*/  LOP3.LUT R66, R5, 0xff, RZ, 0xc0, !PT ;  /* 0x000000ff05427812 */ /* 0x000fe400078ec0ff */
[----:B------:R-:W-:Y:S02]  /*28c0*/  SHF.R.U32.HI R5, RZ, 0x10, R15 ;  /* 0x00000010ff057819 */ /* 0x000fe4000001160f */
[----:B------:R-:W-:-:S02]  /*28d0*/  IADD3 R64, -R31, R64, RZ ;  /* 0x000000401f407210 */ /* 0x000fc40007ffe1ff */
[----:B------:R-:W-:Y:S02]  /*28e0*/  LOP3.LUT R63, R5, 0xff, RZ, 0xc0, !PT ;  /* 0x000000ff053f7812 */ /* 0x000fe400078ec0ff */
[----:B------:R-:W-:Y:S02]  /*28f0*/  F2FP.PACK_AB R61, RZ, R61 ;  /* 0x0000003dff3d723e */ /* 0x000fe400000000ff */
[----:B------:R-:W-:Y:S02]  /*2900*/  F2FP.PACK_AB R62, RZ, R62 ;  /* 0x0000003eff3e723e */ /* 0x000fe400000000ff */
[----:B------:R-:W-:Y:S01]  /*2910*/  IADD3 R5, -R31, R66, RZ ;  /* 0x000000421f057210 */ /* 0x000fe20007ffe1ff */
[----:B------:R-:W0:Y:S01]  /*2920*/  I2F.F16 R70, R70 ;  /* 0x0000004600467306 */ /* 0x000e220000200c00 */
[----:B------:R-:W-:Y:S02]  /*2930*/  SHF.R.U32.HI R65, RZ, 0x10, R14 ;  /* 0x00000010ff417819 */ /* 0x000fe4000001160e */
[----:B------:R-:W-:-:S02]  /*2940*/  PRMT R61, R61, 0x5410, R62 ;  /* 0x000054103d3d7816 */ /* 0x000fc4000000003e */
[----:B------:R-:W-:-:S03]  /*2950*/  LOP3.LUT R62, R65, 0xff, RZ, 0xc0, !PT ;  /* 0x000000ff413e7812 */ /* 0x000fc600078ec0ff */
[----:B------:R-:W1:Y:S01]  /*2960*/  I2F.F16 R72, R64 ;  /* 0x0000004000487306 */ /* 0x000e620000200c00 */
[----:B------:R-:W-:Y:S02]  /*2970*/  IADD3 R63, -R32, R63, RZ ;  /* 0x0000003f203f7210 */ /* 0x000fe40007ffe1ff */
[----:B------:R-:W-:-:S05]  /*2980*/  IADD3 R62, -R31, R62, RZ ;  /* 0x0000003e1f3e7210 */ /* 0x000fca0007ffe1ff */
[----:B------:R-:W2:Y:S08]  /*2990*/  I2F.F16 R13, R13 ;  /* 0x0000000d000d7306 */ /* 0x000eb00000200c00 */
[----:B------:R-:W3:Y:S01]  /*29a0*/  I2F.F16 R5, R5 ;  /* 0x0000000500057306 */ /* 0x000ee20000200c00 */
[----:B0-----:R-:W-:-:S07]  /*29b0*/  HADD2.F32 R70, -RZ, R70.H0_H0 ;  /* 0x20000046ff467230 */ /* 0x001fce0000004100 */
[----:B------:R-:W0:Y:S01]  /*29c0*/  I2F.F16 R63, R63 ;  /* 0x0000003f003f7306 */ /* 0x000e220000200c00 */
[----:B-1----:R-:W-:-:S07]  /*29d0*/  HADD2.F32 R72, -RZ, R72.H0_H0 ;  /* 0x20000048ff487230 */ /* 0x002fce0000004100 */
[----:B------:R-:W1:Y:S01]  /*29e0*/  I2F.F16 R67, R62 ;  /* 0x0000003e00437306 */ /* 0x000e620000200c00 */
[----:B------:R-:W-:Y:S01]  /*29f0*/  HFMA2.MMA R46, R61, 1, 1, R46 ;  /* 0x3c003c003d2e7835 */ /* 0x000fe2000000002e */
[----:B--2---:R-:W-:Y:S01]  /*2a00*/  HADD2.F32 R13, -RZ, R13.H0_H0 ;  /* 0x2000000dff0d7230 */ /* 0x004fe20000004100 */
[-C--:B------:R-:W-:Y:S01]  /*2a10*/  FFMA.FTZ R64, R72, R54.reuse, RZ ;  /* 0x0000003648407223 */ /* 0x080fe200000100ff */
[----:B---3--:R-:W-:Y:S01]  /*2a20*/  HADD2.F32 R61, -RZ, R5.H0_H0 ;  /* 0x20000005ff3d7230 */ /* 0x008fe20000004100 */
[----:B------:R-:W-:Y:S01]  /*2a30*/  FFMA.FTZ R5, R70, R54, RZ ;  /* 0x0000003646057223 */ /* 0x000fe200000100ff */
[----:B------:R-:W-:Y:S02]  /*2a40*/  LEA.HI R54, R15, -R32, RZ, 0x8 ;  /* 0x800000200f367211 */ /* 0x000fe400078f40ff */
[----:B------:R-:W-:Y:S01]  /*2a50*/  LOP3.LUT R15, R7, 0xff, RZ, 0xc0, !PT ;  /* 0x000000ff070f7812 */ /* 0x000fe200078ec0ff */
[-C--:B------:R-:W-:Y:S01]  /*2a60*/  FFMA.FTZ R5, R13, R56.reuse, R5 ;  /* 0x000000380d057223 */ /* 0x080fe20000010005 */
[----:B0-----:R-:W-:Y:S01]  /*2a70*/  HADD2.F32 R63, -RZ, R63.H0_H0 ;  /* 0x2000003fff3f7230 */ /* 0x001fe20000004100 */
[----:B------:R-:W-:Y:S01]  /*2a80*/  FFMA.FTZ R56, R61, R56, R64 ;  /* 0x000000383d387223 */ /* 0x000fe20000010040 */
[----:B------:R-:W-:Y:S01]  /*2a90*/  IADD3 R64, -R32, R15, RZ ;  /* 0x0000000f20407210 */ /* 0x000fe20007ffe1ff */
[----:B------:R-:W0:Y:S01]  /*2aa0*/  I2F.F16 R54, R54 ;  /* 0x0000003600367306 */ /* 0x000e220000200c00 */
[----:B------:R-:W-:Y:S01]  /*2ab0*/  LEA.HI R14, R14, -R31, RZ, 0x8 ;  /* 0x8000001f0e0e7211 */ /* 0x000fe200078f40ff */
[----:B-1----:R-:W-:Y:S01]  /*2ac0*/  HADD2.F32 R67, -RZ, R67.H0_H0 ;  /* 0x20000043ff437230 */ /* 0x002fe20000004100 */
[----:B------:R-:W-:Y:S01]  /*2ad0*/  LOP3.LUT R62, R6, 0xff, RZ, 0xc0, !PT ;  /* 0x000000ff063e7812 */ /* 0x000fe200078ec0ff */
[----:B------:R-:W-:-:S03]  /*2ae0*/  FFMA.FTZ R5, R63, R12, R5 ;  /* 0x0000000c3f057223 */ /* 0x000fc60000010005 */
[----:B------:R-:W-:Y:S01]  /*2af0*/  FFMA.FTZ R12, R67, R12, R56 ;  /* 0x0000000c430c7223 */ /* 0x000fe20000010038 */
[----:B------:R-:W1:Y:S01]  /*2b00*/  I2F.F16 R64, R64 ;  /* 0x0000004000407306 */ /* 0x000e620000200c00 */
[----:B------:R-:W-:-:S07]  /*2b10*/  IADD3 R15, -R31, R62, RZ ;  /* 0x0000003e1f0f7210 */ /* 0x000fce0007ffe1ff */
[----:B------:R-:W2:Y:S08]  /*2b20*/  I2F.F16 R56, R14 ;  /* 0x0000000e00387306 */ /* 0x000eb00000200c00 */
[----:B------:R-:W3:Y:S01]  /*2b30*/  I2F.F16 R62, R15 ;  /* 0x0000000f003e7306 */ /* 0x000ee20000200c00 */
[----:B0-----:R-:W-:Y:S02]  /*2b40*/  HADD2.F32 R54, -RZ, R54.H0_H0 ;  /* 0x20000036ff367230 */ /* 0x001fe40000004100 */
[----:B-1----:R-:W-:-:S03]  /*2b50*/  HADD2.F32 R64, -RZ, R64.H0_H0 ;  /* 0x20000040ff407230 */ /* 0x002fc60000004100 */
[----:B------:R-:W-:Y:S01]  /*2b60*/  FFMA.FTZ R5, R54, R11, R5 ;  /* 0x0000000b36057223 */ /* 0x000fe20000010005 */
[----:B--2---:R-:W-:-:S03]  /*2b70*/  HADD2.F32 R56, -RZ, R56.H0_H0 ;  /* 0x20000038ff387230 */ /* 0x004fc60000004100 */
[----:B------:R-:W-:Y:S01]  /*2b80*/  FFMA.FTZ R66, R64, R9, R5 ;  /* 0x0000000940427223 */ /* 0x000fe20000010005 */
[----:B------:R-:W-:Y:S01]  /*2b90*/  SHF.R.U32.HI R5, RZ, 0x8, R7 ;  /* 0x00000008ff057819 */ /* 0x000fe20000011607 */
[----:B------:R-:W-:Y:S01]  /*2ba0*/  FFMA.FTZ R12, R56, R11, R12 ;  /* 0x0000000b380c7223 */ /* 0x000fe2000001000c */
[----:B---3--:R-:W-:-:S05]  /*2bb0*/  HADD2.F32 R62, -RZ, R62.H0_H0 ;  /* 0x2000003eff3e7230 */ /* 0x008fca0000004100 */
[----:B------:R-:W-:Y:S01]  /*2bc0*/  FFMA.FTZ R68, R62, R9, R12 ;  /* 0x000000093e447223 */ /* 0x000fe2000001000c */
[----:B------:R-:W-:Y:S02]  /*2bd0*/  LOP3.LUT R9, R5, 0xff, RZ, 0xc0, !PT ;  /* 0x000000ff05097812 */ /* 0x000fe400078ec0ff */
[----:B------:R-:W-:-:S04]  /*2be0*/  SHF.R.U32.HI R5, RZ, 0x8, R6 ;  /* 0x00000008ff057819 */ /* 0x000fc80000011606 */
[----:B------:R-:W-:-:S04]  /*2bf0*/  LOP3.LUT R12, R5, 0xff, RZ, 0xc0, !PT ;  /* 0x000000ff050c7812 */ /* 0x000fc800078ec0ff */
[----:B------:R-:W-:-:S06]  /*2c00*/  IADD3 R12, -R31, R12, RZ ;  /* 0x0000000c1f0c7210 */ /* 0x000fcc0007ffe1ff */
[----:B------:R-:W0:Y:S01]  /*2c10*/  I2F.F16 R12, R12 ;  /* 0x0000000c000c7306 */ /* 0x000e220000200c00 */
[----:B------:R-:W-:Y:S02]  /*2c20*/  IMAD.IADD R11, R9, 0x1, -R32 ;  /* 0x00000001090b7824 */ /* 0x000fe400078e0a20 */
[----:B------:R-:W-:Y:S02]  /*2c30*/  FFMA.FTZ R9, R51, R70, RZ ;  /* 0x0000004633097223 */ /* 0x000fe400000100ff */
[----:B------:R-:W-:Y:S02]  /*2c40*/  FFMA.FTZ R70, R70, R55, RZ ;  /* 0x0000003746467223 */ /* 0x000fe400000100ff */
[----:B------:R-:W-:Y:S01]  /*2c50*/  IMAD.WIDE R58, R20, c[0x0][0x18c], R58 ;  /* 0x00006300143a7a25 */ /* 0x000fe200078e023a */
[----:B------:R1:W2:Y:S03]  /*2c60*/  I2F.F16 R5, R11 ;  /* 0x0000000b00057306 */ /* 0x0002a60000200c00 */
[----:B------:R-:W-:Y:S01]  /*2c70*/  FFMA.FTZ R9, R52, R13, R9 ;  /* 0x0000000d34097223 */ /* 0x000fe20000010009 */
[----:B0-----:R-:W-:Y:S01]  /*2c80*/  HADD2.F32 R65, -RZ, R12.H0_H0 ;  /* 0x2000000cff417230 */ /* 0x001fe20000004100 */
[----:B-1----:R-:W-:-:S02]  /*2c90*/  FFMA.FTZ R11, R13, R57, R70 ;  /* 0x000000390d0b7223 */ /* 0x002fc40000010046 */
[----:B------:R-:W3:Y:S01]  /*2ca0*/  LDG.E.128.CONSTANT R12, [R58.64] ;  /* 0x0000000c3a0c7981 */ /* 0x000ee2000c1e9d00 */
[----:B------:R-:W-:Y:S02]  /*2cb0*/  FFMA.FTZ R51, R51, R72, RZ ;  /* 0x0000004833337223 */ /* 0x000fe400000100ff */
[----:B------:R-:W-:Y:S01]  /*2cc0*/  FFMA.FTZ R72, R72, R55, RZ ;  /* 0x0000003748487223 */ /* 0x000fe200000100ff */
[----:B--2---:R-:W-:Y:S01]  /*2cd0*/  HADD2.F32 R5, -RZ, R5.H0_H0 ;  /* 0x20000005ff057230 */ /* 0x004fe20000004100 */
[-C--:B------:R-:W-:Y:S02]  /*2ce0*/  FFMA.FTZ R68, R65, R60.reuse, R68 ;  /* 0x0000003c41447223 */ /* 0x080fe40000010044 */
[----:B------:R-:W-:Y:S02]  /*2cf0*/  FFMA.FTZ R52, R52, R61, R51 ;  /* 0x0000003d34347223 */ /* 0x000fe40000010033 */
[----:B------:R-:W-:Y:S02]  /*2d00*/  FFMA.FTZ R66, R5, R60, R66 ;  /* 0x0000003c05427223 */ /* 0x000fe40000010042 */
[----:B------:R-:W-:-:S02]  /*2d10*/  FFMA.FTZ R57, R61, R57, R72 ;  /* 0x000000393d397223 */ /* 0x000fc40000010048 */
[----:B------:R-:W-:-:S04]  /*2d20*/  IMAD.WIDE R60, R20, c[0x0][0x18c], R58 ;  /* 0x00006300143c7a25 */ /* 0x000fc800078e023a */
[C---:B------:R-:W-:Y:S02]  /*2d30*/  FFMA.FTZ R51, R10.reuse, R63, R9 ;  /* 0x0000003f0a337223 */ /* 0x040fe40000010009 */
[----:B------:R-:W-:Y:S02]  /*2d40*/  FFMA.FTZ R55, R10, R67, R52 ;  /* 0x000000430a377223 */ /* 0x000fe40000010034 */
[-C--:B------:R-:W-:Y:S02]  /*2d50*/  FFMA.FTZ R63, R63, R8.reuse, R11 ;  /* 0x000000083f3f7223 */ /* 0x080fe4000001000b */
[----:B------:R-:W-:Y:S02]  /*2d60*/  FFMA.FTZ R57, R67, R8, R57 ;  /* 0x0000000843397223 */ /* 0x000fe40000010039 */
[----:B------:R-:W2:Y:S01]  /*2d70*/  LDG.E.128.CONSTANT R8, [R60.64] ;  /* 0x0000000c3c087981 */ /* 0x000ea2000c1e9d00 */
[----:B------:R-:W-:-:S04]  /*2d80*/  SHF.R.U32.HI R52, RZ, 0x10, R7 ;  /* 0x00000010ff347819 */ /* 0x000fc80000011607 */
[----:B------:R-:W-:Y:S02]  /*2d90*/  LOP3.LUT R67, R52, 0xff, RZ, 0xc0, !PT ;  /* 0x000000ff34437812 */ /* 0x000fe400078ec0ff */
[----:B------:R-:W-:-:S04]  /*2da0*/  SHF.R.U32.HI R52, RZ, 0x10, R6 ;  /* 0x00000010ff347819 */ /* 0x000fc80000011606 */
[----:B------:R-:W-:Y:S02]  /*2db0*/  LOP3.LUT R52, R52, 0xff, RZ, 0xc0, !PT ;  /* 0x000000ff34347812 */ /* 0x000fe400078ec0ff */
[----:B------:R-:W-:Y:S02]  /*2dc0*/  IADD3 R67, -R32, R67, RZ ;  /* 0x0000004320437210 */ /* 0x000fe40007ffe1ff */
[----:B------:R-:W-:Y:S01]  /*2dd0*/  IADD3 R52, -R31, R52, RZ ;  /* 0x000000341f347210 */ /* 0x000fe20007ffe1ff */
[C---:B------:R-:W-:Y:S02]  /*2de0*/  FFMA.FTZ R51, R36.reuse, R54, R51 ;  /* 0x0000003624337223 */ /* 0x040fe40000010033 */
[----:B------:R-:W-:Y:S01]  /*2df0*/  FFMA.FTZ R55, R36, R56, R55 ;  /* 0x0000003824377223 */ /* 0x000fe20000010037 */
[----:B------:R-:W-:Y:S01]  /*2e00*/  LEA.HI R7, R7, -R32, RZ, 0x8 ;  /* 0x8000002007077211 */ /* 0x000fe200078f40ff */
[----:B------:R-:W0:Y:S01]  /*2e10*/  I2F.F16 R36, R67 ;  /* 0x0000004300247306 */ /* 0x000e220000200c00 */
[----:B------:R-:W-:-:S07]  /*2e20*/  LEA.HI R6, R6, -R31, RZ, 0x8 ;  /* 0x8000001f06067211 */ /* 0x000fce00078f40ff */
[----:B------:R-:W1:Y:S01]  /*2e30*/  I2F.F16 R52, R52 ;  /* 0x0000003400347306 */ /* 0x000e620000200c00 */
[C---:B------:R-:W-:Y:S02]  /*2e40*/  FFMA.FTZ R51, R49.reuse, R64, R51 ;  /* 0x0000004031337223 */ /* 0x040fe40000010033 */
[----:B------:R-:W-:-:S05]  /*2e50*/  FFMA.FTZ R49, R49, R62, R55 ;  /* 0x0000003e31317223 */ /* 0x000fca0000010037 */
[----:B------:R-:W4:Y:S01]  /*2e60*/  I2F.F16 R7, R7 ;  /* 0x0000000700077306 */ /* 0x000f220000200c00 */
[----:B------:R-:W-:-:S07]  /*2e70*/  FFMA.FTZ R55, R38, R5, R51 ;  /* 0x0000000526377223 */ /* 0x000fce0000010033 */
[----:B------:R-:W4:Y:S01]  /*2e80*/  I2F.F16 R6, R6 ;  /* 0x0000000600067306 */ /* 0x000f220000200c00 */
[----:B------:R-:W-:Y:S01]  /*2e90*/  FFMA.FTZ R38, R38, R65, R49 ;  /* 0x0000004126267223 */ /* 0x000fe20000010031 */
[----:B0-----:R-:W-:Y:S02]  /*2ea0*/  HADD2.F32 R51, -RZ, R36.H0_H0 ;  /* 0x20000024ff337230 */ /* 0x001fe40000004100 */
[----:B-1----:R-:W-:Y:S01]  /*2eb0*/  HADD2.F32 R49, -RZ, R52.H0_H0 ;  /* 0x20000034ff317230 */ /* 0x002fe20000004100 */
[----:B------:R-:W-:Y:S02]  /*2ec0*/  FFMA.FTZ R63, R54, R37, R63 ;  /* 0x00000025363f7223 */ /* 0x000fe4000001003f */
[C---:B------:R-:W-:Y:S02]  /*2ed0*/  FFMA.FTZ R54, R4.reuse, R51, R55 ;  /* 0x0000003304367223 */ /* 0x040fe40000010037 */
[----:B------:R-:W-:Y:S01]  /*2ee0*/  FFMA.FTZ R4, R4, R49, R38 ;  /* 0x0000003104047223 */ /* 0x000fe20000010026 */
[----:B----4-:R-:W-:Y:S01]  /*2ef0*/  HADD2.F32 R38, -RZ, R7.H0_H0 ;  /* 0x20000007ff267230 */ /* 0x010fe20000004100 */
[----:B------:R-:W-:-:S02]  /*2f00*/  FFMA.FTZ R57, R56, R37, R57 ;  /* 0x0000002538397223 */ /* 0x000fc40000010039 */
[-C--:B------:R-:W-:Y:S01]  /*2f10*/  FFMA.FTZ R63, R64, R50.reuse, R63 ;  /* 0x00000032403f7223 */ /* 0x080fe2000001003f */
[----:B------:R-:W-:Y:S01]  /*2f20*/  LDS.64 R36, [UR4+0x220] ;  /* 0x00022004ff247984 */ /* 0x000fe20008000a00 */
[----:B------:R-:W-:Y:S01]  /*2f30*/  HADD2.F32 R52, -RZ, R6.H0_H0 ;  /* 0x20000006ff347230 */ /* 0x000fe20000004100 */
[----:B------:R-:W-:Y:S02]  /*2f40*/  FFMA.FTZ R57, R62, R50, R57 ;  /* 0x000000323e397223 */ /* 0x000fe40000010039 */
[----:B------:R-:W0:Y:S01]  /*2f50*/  LDS.64 R6, [UR4+0x120] ;  /* 0x00012004ff067984 */ /* 0x000e220008000a00 */
[C---:B------:R-:W-:Y:S02]  /*2f60*/  FFMA.FTZ R54, R39.reuse, R38, R54 ;  /* 0x0000002627367223 */ /* 0x040fe40000010036 */
[----:B------:R-:W-:Y:S02]  /*2f70*/  FFMA.FTZ R39, R39, R52, R4 ;  /* 0x0000003427277223 */ /* 0x000fe40000010004 */
[----:B------:R-:W-:-:S02]  /*2f80*/  FFMA.FTZ R63, R5, R42, R63 ;  /* 0x0000002a053f7223 */ /* 0x000fc4000001003f */
[----:B------:R-:W1:Y:S01]  /*2f90*/  LDS.64 R4, [UR4+0x20] ;  /* 0x00002004ff047984 */ /* 0x000e620008000a00 */
[----:B------:R-:W-:Y:S02]  /*2fa0*/  FFMA.FTZ R57, R65, R42, R57 ;  /* 0x0000002a41397223 */ /* 0x000fe40000010039 */
[C---:B------:R-:W-:Y:S02]  /*2fb0*/  FFMA.FTZ R66, R51.reuse, R53, R66 ;  /* 0x0000003533427223 */ /* 0x040fe40000010042 */
[-C--:B------:R-:W-:Y:S02]  /*2fc0*/  FFMA.FTZ R63, R51, R40.reuse, R63 ;  /* 0x00000028333f7223 */ /* 0x080fe4000001003f */
[----:B------:R-:W-:Y:S02]  /*2fd0*/  FFMA.FTZ R57, R49, R40, R57 ;  /* 0x0000002831397223 */ /* 0x000fe40000010039 */
[C---:B------:R-:W-:Y:S02]  /*2fe0*/  FFMA.FTZ R66, R38.reuse, R41, R66 ;  /* 0x0000002926427223 */ /* 0x040fe40000010042 */
[----:B------:R-:W-:-:S02]  /*2ff0*/  FFMA.FTZ R38, R38, R43, R63 ;  /* 0x0000002b26267223 */ /* 0x000fc4000001003f */
[----:B------:R-:W-:Y:S02]  /*3000*/  FFMA.FTZ R57, R52, R43, R57 ;  /* 0x0000002b34397223 */ /* 0x000fe40000010039 */
[C---:B------:R-:W-:Y:S02]  /*3010*/  FMUL.FTZ R38, R33.reuse, R38 ;  /* 0x0000002621267220 */ /* 0x040fe40000410000 */
[C---:B------:R-:W-:Y:S02]  /*3020*/  FMUL.FTZ R57, R34.reuse, R57 ;  /* 0x0000003922397220 */ /* 0x040fe40000410000 */
[----:B------:R-:W-:Y:S01]  /*3030*/  FMUL.FTZ R54, R33, R54 ;  /* 0x0000003621367220 */ /* 0x000fe20000410000 */
[----:B------:R-:W-:Y:S01]  /*3040*/  F2FP.PACK_AB R38, RZ, R38 ;  /* 0x00000026ff26723e */ /* 0x000fe200000000ff */
[----:B------:R-:W-:Y:S01]  /*3050*/  FMUL.FTZ R39, R34, R39 ;  /* 0x0000002722277220 */ /* 0x000fe20000410000 */
[----:B------:R-:W-:Y:S01]  /*3060*/  F2FP.PACK_AB R57, RZ, R57 ;  /* 0x00000039ff39723e */ /* 0x000fe200000000ff */
[----:B------:R-:W-:Y:S01]  /*3070*/  FFMA.FTZ R68, R49, R53, R68 ;  /* 0x0000003531447223 */ /* 0x000fe20000010044 */
[----:B------:R-:W-:-:S02]  /*3080*/  F2FP.PACK_AB R54, RZ, R54 ;  /* 0x00000036ff36723e */ /* 0x000fc400000000ff */
[----:B------:R-:W-:Y:S02]  /*3090*/  F2FP.PACK_AB R39, RZ, R39 ;  /* 0x00000027ff27723e */ /* 0x000fe400000000ff */
[----:B------:R-:W-:Y:S01]  /*30a0*/  PRMT R57, R57, 0x5410, R38 ;  /* 0x0000541039397816 */ /* 0x000fe20000000026 */
[----:B------:R-:W-:Y:S01]  /*30b0*/  FFMA.FTZ R41, R52, R41, R68 ;  /* 0x0000002934297223 */ /* 0x000fe20000010044 */
[----:B------:R-:W-:Y:S01]  /*30c0*/  PRMT R39, R39, 0x5410, R54 ;  /* 0x0000541027277816 */ /* 0x000fe20000000036 */
[----:B------:R-:W-:Y:S02]  /*30d0*/  FMUL.FTZ R66, R33, R66 ;  /* 0x0000004221427220 */ /* 0x000fe40000410000 */
[----:B------:R-:W-:-:S03]  /*30e0*/  FMUL.FTZ R41, R34, R41 ;  /* 0x0000002922297220 */ /* 0x000fc60000410000 */
[----:B------:R-:W-:Y:S02]  /*30f0*/  F2FP.PACK_AB R66, RZ, R66 ;  /* 0x00000042ff42723e */ /* 0x000fe400000000ff */
[----:B------:R-:W-:Y:S01]  /*3100*/  F2FP.PACK_AB R41, RZ, R41 ;  /* 0x00000029ff29723e */ /* 0x000fe200000000ff */
[----:B0-----:R-:W-:-:S03]  /*3110*/  HADD2.F32 R53, -RZ, R6.H0_H0 ;  /* 0x20000006ff357230 */ /* 0x001fc60000004100 */
[----:B------:R-:W-:Y:S01]  /*3120*/  PRMT R41, R41, 0x5410, R66 ;  /* 0x0000541029297816 */ /* 0x000fe20000000042 */
[----:B-1----:R-:W-:Y:S02]  /*3130*/  HADD2.F32 R51, -RZ, R4.H0_H0 ;  /* 0x20000004ff337230 */ /* 0x002fe40000004100 */
[----:B------:R-:W-:Y:S02]  /*3140*/  HADD2.F32 R55, -RZ, R36.H0_H0 ;  /* 0x20000024ff377230 */ /* 0x000fe40000004100 */
[----:B------:R-:W-:Y:S01]  /*3150*/  HADD2 R44, R41, R44 ;  /* 0x0000002c292c7230 */ /* 0x000fe20000000000 */
[----:B------:R-:W-:Y:S01]  /*3160*/  HFMA2.MMA R45, R57, 1, 1, R45 ;  /* 0x3c003c00392d7835 */ /* 0x000fe2000000002d */
[----:B------:R-:W-:Y:S02]  /*3170*/  HADD2.F32 R4, -RZ, R4.H1_H1 ;  /* 0x30000004ff047230 */ /* 0x000fe40000004100 */
[----:B------:R-:W-:Y:S02]  /*3180*/  HADD2.F32 R6, -RZ, R6.H1_H1 ;  /* 0x30000006ff067230 */ /* 0x000fe40000004100 */
[----:B------:R-:W-:Y:S01]  /*3190*/  HADD2.F32 R56, -RZ, R36.H1_H1 ;  /* 0x30000024ff387230 */ /* 0x000fe20000004100 */
[----:B------:R-:W-:Y:S01]  /*31a0*/  HFMA2.MMA R35, R39, 1, 1, R35 ;  /* 0x3c003c0027237835 */ /* 0x000fe20000000023 */
[----:B---3--:R-:W-:-:S02]  /*31b0*/  LOP3.LUT R40, R12, 0xff, RZ, 0xc0, !PT ;  /* 0x000000ff0c287812 */ /* 0x008fc400078ec0ff */
[--C-:B------:R-:W-:Y:S02]  /*31c0*/  SHF.R.U32.HI R42, RZ, 0x8, R12.reuse ;  /* 0x00000008ff2a7819 */ /* 0x100fe4000001160c */
[C---:B------:R-:W-:Y:S02]  /*31d0*/  IADD3 R40, -R27.reuse, R40, RZ ;  /* 0x000000281b287210 */ /* 0x040fe40007ffe1ff */
[----:B------:R-:W-:Y:S02]  /*31e0*/  LOP3.LUT R42, R42, 0xff, RZ, 0xc0, !PT ;  /* 0x000000ff2a2a7812 */ /* 0x000fe400078ec0ff */
[----:B------:R-:W-:Y:S01]  /*31f0*/  SHF.R.U32.HI R38, RZ, 0x10, R12 ;  /* 0x00000010ff267819 */ /* 0x000fe2000001160c */
[----:B------:R0:W1:Y:S01]  /*3200*/  I2F.F16 R49, R40 ;  /* 0x0000002800317306 */ /* 0x0000620000200c00 */
[C---:B------:R-:W-:Y:S02]  /*3210*/  IADD3 R50, -R27.reuse, R42, RZ ;  /* 0x0000002a1b327210 */ /* 0x040fe40007ffe1ff */
[----:B------:R-:W-:Y:S01]  /*3220*/  LOP3.LUT R54, R38, 0xff, RZ, 0xc0, !PT ;  /* 0x000000ff26367812 */ /* 0x000fe200078ec0ff */
[----:B------:R-:W-:Y:S04]  /*3230*/  LDS.64 R42, [UR4+0x228] ;  /* 0x00022804ff2a7984 */ /* 0x000fe80008000a00 */
[----:B------:R-:W3:Y:S01]  /*3240*/  I2F.F16 R52, R50 ;  /* 0x0000003200347306 */ /* 0x000ee20000200c00 */
[----:B------:R-:W-:Y:S01]  /*3250*/  IADD3 R54, -R27, R54, RZ ;  /* 0x000000361b367210 */ /* 0x000fe20007ffe1ff */
[----:B0-----:R-:W0:Y:S01]  /*3260*/  LDS.64 R40, [UR4+0x128] ;  /* 0x00012804ff287984 */ /* 0x001e220008000a00 */
[----:B------:R-:W-:-:S03]  /*3270*/  LEA.HI R57, R12, -R27, RZ, 0x8 ;  /* 0x8000001b0c397211 */ /* 0x000fc600078f40ff */
[----:B------:R-:W4:Y:S02]  /*3280*/  LDS.64 R38, [UR4+0x28] ;  /* 0x00002804ff267984 */ /* 0x000f240008000a00 */
[----:B------:R3:W3:Y:S01]  /*3290*/  I2F.F16 R50, R54 ;  /* 0x0000003600327306 */ /* 0x0006e20000200c00 */
[----:B-1----:R-:W-:Y:S01]  /*32a0*/  HADD2.F32 R58, -RZ, R49.H0_H0 ;  /* 0x20000031ff3a7230 */ /* 0x002fe20000004100 */
[----:B--2---:R-:W-:-:S04]  /*32b0*/  LOP3.LUT R36, R8, 0xff, RZ, 0xc0, !PT ;  /* 0x000000ff08247812 */ /* 0x004fc800078ec0ff */
[C---:B------:R-:W-:Y:S01]  /*32c0*/  FFMA.FTZ R49, R58.reuse, R51, RZ ;  /* 0x000000333a317223 */ /* 0x040fe200000100ff */
[----:B---3--:R-:W-:Y:S01]  /*32d0*/  HADD2.F32 R63, -RZ, R52.H0_H0 ;  /* 0x20000034ff3f7230 */ /* 0x008fe20000004100 */
[C---:B------:R-:W-:Y:S02]  /*32e0*/  FFMA.FTZ R59, R58.reuse, R53, RZ ;  /* 0x000000353a3b7223 */ /* 0x040fe400000100ff */
[----:B------:R-:W-:Y:S02]  /*32f0*/  FFMA.FTZ R58, R58, R55, RZ ;  /* 0x000000373a3a7223 */ /* 0x000fe400000100ff */
[C---:B------:R-:W-:Y:S02]  /*3300*/  FFMA.FTZ R49, R63.reuse, R4, R49 ;  /* 0x000000043f317223 */ /* 0x040fe40000010031 */
[C---:B------:R-:W-:Y:S02]  /*3310*/  FFMA.FTZ R59, R63.reuse, R6, R59 ;  /* 0x000000063f3b7223 */ /* 0x040fe4000001003b */
[----:B------:R-:W-:Y:S01]  /*3320*/  FFMA.FTZ R54, R63, R56, R58 ;  /* 0x000000383f367223 */ /* 0x000fe2000001003a */
[----:B------:R-:W-:Y:S01]  /*3330*/  HADD2.F32 R63, -RZ, R50.H0_H0 ;  /* 0x20000032ff3f7230 */ /* 0x000fe20000004100 */
[----:B------:R-:W-:Y:S01]  /*3340*/  IADD3 R50, -R27, R36, RZ ;  /* 0x000000241b327210 */ /* 0x000fe20007ffe1ff */
[----:B------:R-:W1:Y:S01]  /*3350*/  I2F.F16 R57, R57 ;  /* 0x0000003900397306 */ /* 0x000e620000200c00 */
[----:B------:R-:W-:Y:S01]  /*3360*/  SHF.R.U32.HI R36, RZ, 0x8, R8 ;  /* 0x00000008ff247819 */ /* 0x000fe20000011608 */
[----:B------:R-:W-:-:S03]  /*3370*/  HADD2.F32 R58, -RZ, R7.H0_H0 ;  /* 0x20000007ff3a7230 */ /* 0x000fc60000004100 */
[----:B------:R-:W-:Y:S02]  /*3380*/  LOP3.LUT R64, R36, 0xff, RZ, 0xc0, !PT ;  /* 0x000000ff24407812 */ /* 0x000fe400078ec0ff */
[----:B------:R-:W-:Y:S02]  /*3390*/  FFMA.FTZ R62, R63, R58, R59 ;  /* 0x0000003a3f3e7223 */ /* 0x000fe4000001003b */
[----:B------:R-:W-:Y:S01]  /*33a0*/  IADD3 R59, -R27, R64, RZ ;  /* 0x000000401b3b7210 */ /* 0x000fe20007ffe1ff */
[----:B------:R-:W-:Y:S02]  /*33b0*/  HADD2.F32 R12, -RZ, R5.H0_H0 ;  /* 0x20000005ff0c7230 */ /* 0x000fe40000004100 */
[----:B------:R-:W-:Y:S01]  /*33c0*/  HADD2.F32 R52, -RZ, R37.H0_H0 ;  /* 0x20000025ff347230 */ /* 0x000fe20000004100 */
[----:B------:R-:W-:Y:S01]  /*33d0*/  I2F.F16 R50, R50 ;  /* 0x0000003200327306 */ /* 0x000fe20000200c00 */
[----:B------:R-:W-:Y:S01]  /*33e0*/  HADD2.F32 R36, -RZ, R5.H1_H1 ;  /* 0x30000005ff247230 */ /* 0x000fe20000004100 */
[----:B------:R-:W-:Y:S01]  /*33f0*/  SHF.R.U32.HI R5, RZ, 0x10, R8 ;  /* 0x00000010ff057819 */ /* 0x000fe20000011608 */
[----:B-1----:R-:W-:Y:S01]  /*3400*/  HADD2.F32 R57, -RZ, R57.H0_H0 ;  /* 0x20000039ff397230 */ /* 0x002fe20000004100 */
[----:B------:R-:W-:Y:S01]  /*3410*/  FFMA.FTZ R49, R63, R12, R49 ;  /* 0x0000000c3f317223 */ /* 0x000fe20000010031 */
[----:B------:R-:W-:-:S03]  /*3420*/  HADD2.F32 R7, -RZ, R7.H1_H1 ;  /* 0x30000007ff077230 */ /* 0x000fc60000004100 */
[----:B------:R-:W1:Y:S01]  /*3430*/  I2F.F16 R59, R59 ;  /* 0x0000003b003b7306 */ /* 0x000e620000200c00 */
[----:B------:R-:W-:Y:S01]  /*3440*/  HADD2.F32 R37, -RZ, R37.H1_H1 ;  /* 0x30000025ff257230 */ /* 0x000fe20000004100 */
[----:B------:R-:W-:Y:S01]  /*3450*/  FFMA.FTZ R54, R63, R52, R54 ;  /* 0x000000343f367223 */ /* 0x000fe20000010036 */
[----:B------:R-:W-:Y:S01]  /*3460*/  LOP3.LUT R66, R5, 0xff, RZ, 0xc0, !PT ;  /* 0x000000ff05427812 */ /* 0x000fe200078ec0ff */
[C---:B------:R-:W-:Y:S02]  /*3470*/  FFMA.FTZ R64, R57.reuse, R36, R49 ;  /* 0x0000002439407223 */ /* 0x040fe40000010031 */
[C---:B------:R-:W-:Y:S02]  /*3480*/  FFMA.FTZ R62, R57.reuse, R7, R62 ;  /* 0x00000007393e7223 */ /* 0x040fe4000001003e */
[----:B------:R-:W-:Y:S01]  /*3490*/  FFMA.FTZ R57, R57, R37, R54 ;  /* 0x0000002539397223 */ /* 0x000fe20000010036 */
[----:B------:R-:W-:Y:S02]  /*34a0*/  IADD3 R54, -R27, R66, RZ ;  /* 0x000000421b367210 */ /* 0x000fe40007ffe1ff */
[----:B------:R-:W-:Y:S01]  /*34b0*/  LEA.HI R67, R8, -R27, RZ, 0x8 ;  /* 0x8000001b08437211 */ /* 0x000fe200078f40ff */
[----:B0-----:R-:W-:-:S03]  /*34c0*/  HADD2.F32 R5, -RZ, R40.H0_H0 ;  /* 0x20000028ff057230 */ /* 0x001fc60000004100 */
[----:B------:R-:W0:Y:S01]  /*34d0*/  I2F.F16 R54, R54 ;  /* 0x0000003600367306 */ /* 0x000e220000200c00 */
[----:B-1----:R-:W-:Y:S02]  /*34e0*/  HADD2.F32 R8, -RZ, R59.H0_H0 ;  /* 0x2000003bff087230 */ /* 0x002fe40000004100 */
[----:B------:R-:W-:Y:S02]  /*34f0*/  HADD2.F32 R65, -RZ, R50.H0_H0 ;  /* 0x20000032ff417230 */ /* 0x000fe40000004100 */
[----:B------:R-:W-:Y:S02]  /*3500*/  HADD2.F32 R59, -RZ, R40.H1_H1 ;  /* 0x30000028ff3b7230 */ /* 0x000fe40000004100 */
[--C-:B------:R-:W-:Y:S02]  /*3510*/  HADD2.F32 R50, -RZ, R42.reuse.H0_H0 ;  /* 0x2000002aff327230 */ /* 0x100fe40000004100 */
[----:B------:R-:W-:Y:S02]  /*3520*/  HADD2.F32 R40, -RZ, R42.H1_H1 ;  /* 0x3000002aff287230 */ /* 0x000fe40000004100 */
[----:B------:R-:W1:Y:S01]  /*3530*/  I2F.F16 R42, R67 ;  /* 0x00000043002a7306 */ /* 0x000e620000200c00 */
[--C-:B----4-:R-:W-:Y:S01]  /*3540*/  HADD2.F32 R49, -RZ, R38.reuse.H0_H0 ;  /* 0x20000026ff317230 */ /* 0x110fe20000004100 */
[C---:B------:R-:W-:Y:S01]  /*3550*/  FFMA.FTZ R62, R65.reuse, R5, R62 ;  /* 0x00000005413e7223 */ /* 0x040fe2000001003e */
[----:B------:R-:W-:Y:S01]  /*3560*/  HADD2.F32 R38, -RZ, R38.H1_H1 ;  /* 0x30000026ff267230 */ /* 0x000fe20000004100 */
[----:B------:R-:W-:-:S02]  /*3570*/  FFMA.FTZ R57, R65, R50, R57 ;  /* 0x0000003241397223 */ /* 0x000fc40000010039 */
[----:B------:R-:W-:Y:S01]  /*3580*/  FFMA.FTZ R63, R65, R49, R64 ;  /* 0x00000031413f7223 */ /* 0x000fe20000010040 */
[----:B0-----:R-:W-:Y:S01]  /*3590*/  HADD2.F32 R66, -RZ, R54.H0_H0 ;  /* 0x20000036ff427230 */ /* 0x001fe20000004100 */
[C---:B------:R-:W-:Y:S02]  /*35a0*/  FFMA.FTZ R62, R8.reuse, R59, R62 ;  /* 0x0000003b083e7223 */ /* 0x040fe4000001003e */
[C---:B------:R-:W-:Y:S02]  /*35b0*/  FFMA.FTZ R63, R8.reuse, R38, R63 ;  /* 0x00000026083f7223 */ /* 0x040fe4000001003f */
[----:B------:R-:W-:Y:S01]  /*35c0*/  FFMA.FTZ R65, R8, R40, R57 ;  /* 0x0000002808417223 */ /* 0x000fe20000010039 */
[----:B------:R-:W-:Y:S02]  /*35d0*/  HADD2.F32 R8, -RZ, R39.H0_H0 ;  /* 0x20000027ff087230 */ /* 0x000fe40000004100 */
[----:B------:R-:W-:Y:S02]  /*35e0*/  HADD2.F32 R57, -RZ, R41.H0_H0 ;  /* 0x20000029ff397230 */ /* 0x000fe40000004100 */
[----:B------:R-:W-:Y:S01]  /*35f0*/  HADD2.F32 R54, -RZ, R43.H0_H0 ;  /* 0x2000002bff367230 */ /* 0x000fe20000004100 */
[C---:B------:R-:W-:Y:S01]  /*3600*/  FFMA.FTZ R64, R66.reuse, R8, R63 ;  /* 0x0000000842407223 */ /* 0x040fe2000001003f */
[----:B-1----:R-:W-:Y:S01]  /*3610*/  HADD2.F32 R42, -RZ, R42.H0_H0 ;  /* 0x2000002aff2a7230 */ /* 0x002fe20000004100 */
[C---:B------:R-:W-:Y:S01]  /*3620*/  FFMA.FTZ R62, R66.reuse, R57, R62 ;  /* 0x00000039423e7223 */ /* 0x040fe2000001003e */
[----:B------:R-:W-:Y:S01]  /*3630*/  HADD2.F32 R41, -RZ, R41.H1_H1 ;  /* 0x30000029ff297230 */ /* 0x000fe20000004100 */
[----:B------:R-:W-:Y:S01]  /*3640*/  FFMA.FTZ R66, R66, R54, R65 ;  /* 0x0000003642427223 */ /* 0x000fe20000010041 */
[----:B------:R-:W-:-:S03]  /*3650*/  LOP3.LUT R65, R13, 0xff, RZ, 0xc0, !PT ;  /* 0x000000ff0d417812 */ /* 0x000fc600078ec0ff */
[----:B------:R-:W-:Y:S01]  /*3660*/  FFMA.FTZ R62, R42, R41, R62 ;  /* 0x000000292a3e7223 */ /* 0x000fe2000001003e */
[----:B------:R-:W-:-:S03]  /*3670*/  IADD3 R65, -R28, R65, RZ ;  /* 0x000000411c417210 */ /* 0x000fc60007ffe1ff */
[----:B------:R-:W-:Y:S01]  /*3680*/  FMUL.FTZ R63, R29, R62 ;  /* 0x0000003e1d3f7220 */ /* 0x000fe20000410000 */
[--C-:B------:R-:W-:Y:S01]  /*3690*/  SHF.R.U32.HI R62, RZ, 0x8, R13.reuse ;  /* 0x00000008ff3e7819 */ /* 0x100fe2000001160d */
[----:B------:R0:W1:Y:S03]  /*36a0*/  I2F.F16 R70, R65 ;  /* 0x0000004100467306 */ /* 0x0000660000200c00 */
[----:B------:R-:W-:Y:S02]  /*36b0*/  LOP3.LUT R67, R62, 0xff, RZ, 0xc0, !PT ;  /* 0x000000ff3e437812 */ /* 0x000fe400078ec0ff */
[----:B------:R-:W-:Y:S02]  /*36c0*/  SHF.R.U32.HI R62, RZ, 0x10, R13 ;  /* 0x00000010ff3e7819 */ /* 0x000fe4000001160d */
[----:B0-----:R-:W-:Y:S01]  /*36d0*/  SHF.R.U32.HI R65, RZ, 0x8, R9 ;  /* 0x00000008ff417819 */ /* 0x001fe20000011609 */
[----:B------:R-:W-:Y:S01]  /*36e0*/  HADD2.F32 R39, -RZ, R39.H1_H1 ;  /* 0x30000027ff277230 */ /* 0x000fe20000004100 */
[----:B------:R-:W-:-:S02]  /*36f0*/  IADD3 R69, -R28, R67, RZ ;  /* 0x000000431c457210 */ /* 0x000fc40007ffe1ff */
[----:B------:R-:W-:Y:S02]  /*3700*/  LOP3.LUT R65, R65, 0xff, RZ, 0xc0, !PT ;  /* 0x000000ff41417812 */ /* 0x000fe400078ec0ff */
[----:B------:R-:W-:Y:S02]  /*3710*/  LOP3.LUT R67, R62, 0xff, RZ, 0xc0, !PT ;  /* 0x000000ff3e437812 */ /* 0x000fe400078ec0ff */
[----:B------:R-:W-:Y:S01]  /*3720*/  IADD3 R65, -R28, R65, RZ ;  /* 0x000000411c417210 */ /* 0x000fe20007ffe1ff */
[----:B------:R-:W-:Y:S01]  /*3730*/  FFMA.FTZ R64, R42, R39, R64 ;  /* 0x000000272a407223 */ /* 0x000fe20000010040 */
[----:B------:R-:W-:Y:S01]  /*3740*/  HADD2.F32 R43, -RZ, R43.H1_H1 ;  /* 0x3000002bff2b7230 */ /* 0x000fe20000004100 */
[----:B------:R-:W-:Y:S01]  /*3750*/  IMAD.IADD R67, R67, 0x1, -R28 ;  /* 0x0000000143437824 */ /* 0x000fe200078e0a1c */
[----:B------:R-:W0:Y:S01]  /*3760*/  I2F.F16 R69, R69 ;  /* 0x0000004500457306 */ /* 0x000e220000200c00 */
[----:B------:R-:W-:Y:S01]  /*3770*/  FMUL.FTZ R64, R29, R64 ;  /* 0x000000401d407220 */ /* 0x000fe20000410000 */
[----:B------:R-:W-:-:S02]  /*3780*/  LEA.HI R68, R13, -R28, RZ, 0x8 ;  /* 0x8000001c0d447211 */ /* 0x000fc400078f40ff */
[----:B------:R-:W-:-:S04]  /*3790*/  LOP3.LUT R13, R9, 0xff, RZ, 0xc0, !PT ;  /* 0x000000ff090d7812 */ /* 0x000fc800078ec0ff */
[----:B------:R-:W2:Y:S01]  /*37a0*/  I2F.F16 R65, R65 ;  /* 0x0000004100417306 */ /* 0x000ea20000200c00 */
[----:B------:R-:W-:Y:S01]  /*37b0*/  FFMA.FTZ R66, R42, R43, R66 ;  /* 0x0000002b2a427223 */ /* 0x000fe20000010042 */
[----:B------:R-:W-:Y:S02]  /*37c0*/  F2FP.PACK_AB R42, RZ, R64 ;  /* 0x00000040ff2a723e */ /* 0x000fe400000000ff */
[----:B------:R-:W-:-:S04]  /*37d0*/  IADD3 R64, -R28, R13, RZ ;  /* 0x0000000d1c407210 */ /* 0x000fc80007ffe1ff */
[----:B------:R-:W3:Y:S01]  /*37e0*/  I2F.F16 R67, R67 ;  /* 0x0000004300437306 */ /* 0x000ee20000200c00 */
[----:B------:R-:W-:Y:S01]  /*37f0*/  SHF.R.U32.HI R13, RZ, 0x10, R9 ;  /* 0x00000010ff0d7819 */ /* 0x000fe20000011609 */
[----:B-1----:R-:W-:-:S06]  /*3800*/  HADD2.F32 R70, -RZ, R70.H0_H0 ;  /* 0x20000046ff467230 */ /* 0x002fcc0000004100 */
[----:B------:R-:W1:Y:S01]  /*3810*/  I2F.F16 R68, R68 ;  /* 0x0000004400447306 */ /* 0x000e620000200c00 */
[----:B------:R-:W-:Y:S01]  /*3820*/  LOP3.LUT R13, R13, 0xff, RZ, 0xc0, !PT ;  /* 0x000000ff0d0d7812 */ /* 0x000fe200078ec0ff */
[----:B0-----:R-:W-:Y:S01]  /*3830*/  HADD2.F32 R69, -RZ, R69.H0_H0 ;  /* 0x20000045ff457230 */ /* 0x001fe20000004100 */
[----:B------:R-:W-:Y:S01]  /*3840*/  LEA.HI R71, R9, -R28, RZ, 0x8 ;  /* 0x8000001c09477211 */ /* 0x000fe200078f40ff */
[----:B--2---:R-:W-:-:S04]  /*3850*/  HADD2.F32 R9, -RZ, R65.H0_H0 ;  /* 0x20000041ff097230 */ /* 0x004fc80000004100 */
[----:B------:R-:W0:Y:S01]  /*3860*/  I2F.F16 R64, R64 ;  /* 0x0000004000407306 */ /* 0x000e220000200c00 */
[----:B------:R-:W-:Y:S01]  /*3870*/  IADD3 R72, -R28, R13, RZ ;  /* 0x0000000d1c487210 */ /* 0x000fe20007ffe1ff */
[----:B------:R-:W-:Y:S01]  /*3880*/  FFMA.FTZ R65, R51, R70, RZ ;  /* 0x0000004633417223 */ /* 0x000fe200000100ff */
[----:B---3--:R-:W-:Y:S01]  /*3890*/  HADD2.F32 R67, -RZ, R67.H0_H0 ;  /* 0x20000043ff437230 */ /* 0x008fe20000004100 */
[----:B------:R-:W-:Y:S02]  /*38a0*/  FMUL.FTZ R62, R29, R66 ;  /* 0x000000421d3e7220 */ /* 0x000fe40000410000 */
[----:B------:R-:W-:Y:S02]  /*38b0*/  FFMA.FTZ R65, R4, R69, R65 ;  /* 0x0000004504417223 */ /* 0x000fe40000010041 */
[----:B------:R-:W2:Y:S01]  /*38c0*/  I2F.F16 R13, R72 ;  /* 0x00000048000d7306 */ /* 0x000ea20000200c00 */
[----:B-1----:R-:W-:Y:S01]  /*38d0*/  HADD2.F32 R68, -RZ, R68.H0_H0 ;  /* 0x20000044ff447230 */ /* 0x002fe20000004100 */
[----:B------:R-:W-:-:S06]  /*38e0*/  FFMA.FTZ R65, R12, R67, R65 ;  /* 0x000000430c417223 */ /* 0x000fcc0000010041 */
[----:B------:R-:W1:Y:S01]  /*38f0*/  I2F.F16 R66, R71 ;  /* 0x0000004700427306 */ /* 0x000e620000200c00 */
[----:B0-----:R-:W-:Y:S01]  /*3900*/  HADD2.F32 R64, -RZ, R64.H0_H0 ;  /* 0x20000040ff407230 */ /* 0x001fe20000004100 */
[----:B------:R-:W-:-:S04]  /*3910*/  FFMA.FTZ R65, R36, R68, R65 ;  /* 0x0000004424417223 */ /* 0x000fc80000010041 */
[----:B------:R-:W-:Y:S01]  /*3920*/  FFMA.FTZ R65, R49, R64, R65 ;  /* 0x0000004031417223 */ /* 0x000fe20000010041 */
[----:B--2---:R-:W-:-:S03]  /*3930*/  HADD2.F32 R13, -RZ, R13.H0_H0 ;  /* 0x2000000dff0d7230 */ /* 0x004fc60000004100 */
[----:B------:R-:W-:-:S04]  /*3940*/  FFMA.FTZ R65, R38, R9, R65 ;  /* 0x0000000926417223 */ /* 0x000fc80000010041 */
[----:B------:R-:W-:Y:S01]  /*3950*/  FFMA.FTZ R65, R8, R13, R65 ;  /* 0x0000000d08417223 */ /* 0x000fe20000010041 */
[----:B-1----:R-:W-:-:S05]  /*3960*/  HADD2.F32 R66, -RZ, R66.H0_H0 ;  /* 0x20000042ff427230 */ /* 0x002fca0000004100 */
[----:B------:R-:W-:-:S04]  /*3970*/  FFMA.FTZ R65, R39, R66, R65 ;  /* 0x0000004227417223 */ /* 0x000fc80000010041 */
[----:B------:R-:W-:-:S05]  /*3980*/  FMUL.FTZ R65, R30, R65 ;  /* 0x000000411e417220 */ /* 0x000fca0000410000 */
[----:B------:R-:W-:-:S04]  /*3990*/  F2FP.PACK_AB R65, RZ, R65 ;  /* 0x00000041ff41723e */ /* 0x000fc800000000ff */
[----:B------:R-:W-:-:S06]  /*39a0*/  PRMT R42, R42, 0x5410, R65 ;  /* 0x000054102a2a7816 */ /* 0x000fcc0000000041 */
[----:B------:R-:W-:Y:S01]  /*39b0*/  HFMA2.MMA R42, R42, 1, 1, R48 ;  /* 0x3c003c002a2a7835 */ /* 0x000fe20000000030 */
[----:B------:R-:W-:-:S04]  /*39c0*/  FFMA.FTZ R48, R70, R53, RZ ;  /* 0x0000003546307223 */ /* 0x000fc800000100ff */
[----:B------:R-:W-:-:S04]  /*39d0*/  FFMA.FTZ R48, R69, R6, R48 ;  /* 0x0000000645307223 */ /* 0x000fc80000010030 */
[----:B------:R-:W-:-:S04]  /*39e0*/  FFMA.FTZ R48, R67, R58, R48 ;  /* 0x0000003a43307223 */ /* 0x000fc80000010030 */
[----:B------:R-:W-:-:S04]  /*39f0*/  FFMA.FTZ R48, R68, R7, R48 ;  /* 0x0000000744307223 */ /* 0x000fc80000010030 */
[----:B------:R-:W-:-:S04]  /*3a00*/  FFMA.FTZ R48, R64, R5, R48 ;  /* 0x0000000540307223 */ /* 0x000fc80000010030 */
[----:B------:R-:W-:-:S04]  /*3a10*/  FFMA.FTZ R48, R9, R59, R48 ;  /* 0x0000003b09307223 */ /* 0x000fc80000010030 */
[----:B------:R-:W-:-:S04]  /*3a20*/  FFMA.FTZ R65, R13, R57, R48 ;  /* 0x000000390d417223 */ /* 0x000fc80000010030 */
[----:B------:R-:W-:-:S04]  /*3a30*/  FFMA.FTZ R65, R66, R41, R65 ;  /* 0x0000002942417223 */ /* 0x000fc80000010041 */
[----:B------:R-:W-:Y:S02]  /*3a40*/  FMUL.FTZ R48, R30, R65 ;  /* 0x000000411e307220 */ /* 0x000fe40000410000 */
[----:B------:R-:W-:Y:S01]  /*3a50*/  FFMA.FTZ R70, R70, R55, RZ ;  /* 0x0000003746467223 */ /* 0x000fe200000100ff */
[----:B------:R-:W-:Y:S02]  /*3a60*/  F2FP.PACK_AB R63, RZ, R63 ;  /* 0x0000003fff3f723e */ /* 0x000fe400000000ff */
[----:B------:R-:W-:Y:S01]  /*3a70*/  F2FP.PACK_AB R48, RZ, R48 ;  /* 0x00000030ff30723e */ /* 0x000fe200000000ff */
[----:B------:R-:W-:-:S03]  /*3a80*/  FFMA.FTZ R70, R69, R56, R70 ;  /* 0x0000003845467223 */ /* 0x000fc60000010046 */
[----:B------:R-:W-:Y:S01]  /*3a90*/  PRMT R63, R63, 0x5410, R48 ;  /* 0x000054103f3f7816 */ /* 0x000fe20000000030 */
[----:B------:R-:W-:-:S04]  /*3aa0*/  FFMA.FTZ R70, R67, R52, R70 ;  /* 0x0000003443467223 */ /* 0x000fc80000010046 */
[----:B------:R-:W-:Y:S01]  /*3ab0*/  HADD2 R47, R63, R47 ;  /* 0x0000002f3f2f7230 */ /* 0x000fe20000000000 */
[----:B------:R-:W-:-:S04]  /*3ac0*/  FFMA.FTZ R63, R68, R37, R70 ;  /* 0x00000025443f7223 */ /* 0x000fc80000010046 */
[----:B------:R-:W-:-:S04]  /*3ad0*/  FFMA.FTZ R63, R64, R50, R63 ;  /* 0x00000032403f7223 */ /* 0x000fc8000001003f */
[----:B------:R-:W-:Y:S01]  /*3ae0*/  FFMA.FTZ R63, R9, R40, R63 ;  /* 0x00000028093f7223 */ /* 0x000fe2000001003f */
[----:B------:R-:W-:-:S04]  /*3af0*/  LOP3.LUT R9, R15, 0xff, RZ, 0xc0, !PT ;  /* 0x000000ff0f097812 */ /* 0x000fc800078ec0ff */
[----:B------:R-:W-:Y:S02]  /*3b00*/  IADD3 R70, -R32, R9, RZ ;  /* 0x0000000920467210 */ /* 0x000fe40007ffe1ff */
[----:B------:R-:W-:Y:S01]  /*3b10*/  SHF.R.U32.HI R9, RZ, 0x8, R15 ;  /* 0x00000008ff097819 */ /* 0x000fe2000001160f */
[----:B------:R-:W-:-:S03]  /*3b20*/  FFMA.FTZ R63, R13, R54, R63 ;  /* 0x000000360d3f7223 */ /* 0x000fc6000001003f */
[----:B------:R-:W-:Y:S02]  /*3b30*/  LOP3.LUT R13, R9, 0xff, RZ, 0xc0, !PT ;  /* 0x000000ff090d7812 */ /* 0x000fe400078ec0ff */
[----:B------:R-:W-:Y:S02]  /*3b40*/  LOP3.LUT R48, R14, 0xff, RZ, 0xc0, !PT ;  /* 0x000000ff0e307812 */ /* 0x000fe400078ec0ff */
[----:B------:R-:W-:Y:S02]  /*3b50*/  IADD3 R65, -R32, R13, RZ ;  /* 0x0000000d20417210 */ /* 0x000fe40007ffe1ff */
[----:B------:R-:W-:Y:S02]  /*3b60*/  SHF.R.U32.HI R13, RZ, 0x8, R14 ;  /* 0x00000008ff0d7819 */ /* 0x000fe4000001160e */
[----:B------:R-:W-:Y:S02]  /*3b70*/  IADD3 R72, -R31, R48, RZ ;  /* 0x000000301f487210 */ /* 0x000fe40007ffe1ff */
[----:B------:R-:W-:-:S02]  /*3b80*/  LOP3.LUT R48, R13, 0xff, RZ, 0xc0, !PT ;  /* 0x000000ff0d307812 */ /* 0x000fc400078ec0ff */
[----:B------:R-:W-:-:S04]  /*3b90*/  SHF.R.U32.HI R13, RZ, 0x10, R15 ;  /* 0x00000010ff0d7819 */ /* 0x000fc8000001160f */
[----:B------:R-:W-:Y:S01]  /*3ba0*/  LOP3.LUT R13, R13, 0xff, RZ, 0xc0, !PT ;  /* 0x000000ff0d0d7812 */ /* 0x000fe200078ec0ff */
[----:B------:R-:W-:Y:S01]  /*3bb0*/  FFMA.FTZ R63, R66, R43, R63 ;  /* 0x0000002b423f7223 */ /* 0x000fe2000001003f */
[----:B------:R-:W-:Y:S02]  /*3bc0*/  IADD3 R67, -R31, R48, RZ ;  /* 0x000000301f437210 */ /* 0x000fe40007ffe1ff */
[----:B------:R-:W-:Y:S02]  /*3bd0*/  IADD3 R48, -R32, R13, RZ ;  /* 0x0000000d20307210 */ /* 0x000fe40007ffe1ff */
[----:B------:R-:W-:Y:S01]  /*3be0*/  SHF.R.U32.HI R13, RZ, 0x10, R14 ;  /* 0x00000010ff0d7819 */ /* 0x000fe2000001160e */
[----:B------:R-:W-:Y:S01]  /*3bf0*/  FMUL.FTZ R63, R30, R63 ;  /* 0x0000003f1e3f7220 */ /* 0x000fe20000410000 */
[----:B------:R-:W0:Y:S02]  /*3c00*/  I2F.F16 R70, R70 ;  /* 0x0000004600467306 */ /* 0x000e240000200c00 */
[----:B------:R-:W-:-:S02]  /*3c10*/  LOP3.LUT R64, R13, 0xff, RZ, 0xc0, !PT ;  /* 0x000000ff0d407812 */ /* 0x000fc400078ec0ff */
[----:B------:R-:W-:Y:S02]  /*3c20*/  F2FP.PACK_AB R9, RZ, R63 ;  /* 0x0000003fff09723e */ /* 0x000fe400000000ff */
[----:B------:R-:W-:Y:S02]  /*3c30*/  IADD3 R13, -R31, R64, RZ ;  /* 0x000000401f0d7210 */ /* 0x000fe40007ffe1ff */
[----:B------:R-:W1:Y:S01]  /*3c40*/  I2F.F16 R72, R72 ;  /* 0x0000004800487306 */ /* 0x000e620000200c00 */
[----:B------:R-:W-:-:S07]  /*3c50*/  F2FP.PACK_AB R62, RZ, R62 ;  /* 0x0000003eff3e723e */ /* 0x000fce00000000ff */
[----:B------:R-:W2:Y:S01]  /*3c60*/  I2F.F16 R65, R65 ;  /* 0x0000004100417306 */ /* 0x000ea20000200c00 */
[----:B------:R-:W-:-:S07]  /*3c70*/  PRMT R62, R62, 0x5410, R9 ;  /* 0x000054103e3e7816 */ /* 0x000fce0000000009 */
[----:B------:R-:W3:Y:S01]  /*3c80*/  I2F.F16 R67, R67 ;  /* 0x0000004300437306 */ /* 0x000ee20000200c00 */
[----:B0-----:R-:W-:-:S07]  /*3c90*/  HADD2.F32 R70, -RZ, R70.H0_H0 ;  /* 0x20000046ff467230 */ /* 0x001fce0000004100 */
[----:B------:R-:W0:Y:S08]  /*3ca0*/  I2F.F16 R9, R48 ;  /* 0x0000003000097306 */ /* 0x000e300000200c00 */
[----:B------:R-:W4:Y:S01]  /*3cb0*/  I2F.F16 R13, R13 ;  /* 0x0000000d000d7306 */ /* 0x000f220000200c00 */
[----:B-1----:R-:W-:Y:S01]  /*3cc0*/  HADD2.F32 R72, -RZ, R72.H0_H0 ;  /* 0x20000048ff487230 */ /* 0x002fe20000004100 */
[----:B------:R-:W-:Y:S01]  /*3cd0*/  HFMA2.MMA R46, R62, 1, 1, R46 ;  /* 0x3c003c003e2e7835 */ /* 0x000fe2000000002e */
[----:B--2---:R-:W-:Y:S01]  /*3ce0*/  HADD2.F32 R65, -RZ, R65.H0_H0 ;  /* 0x20000041ff417230 */ /* 0x004fe20000004100 */
[-C--:B------:R-:W-:Y:S01]  /*3cf0*/  FFMA.FTZ R63, R70, R53.reuse, RZ ;  /* 0x00000035463f7223 */ /* 0x080fe200000100ff */
[----:B---3--:R-:W-:Y:S01]  /*3d00*/  HADD2.F32 R67, -RZ, R67.H0_H0 ;  /* 0x20000043ff437230 */ /* 0x008fe20000004100 */
[----:B------:R-:W-:Y:S01]  /*3d10*/  FFMA.FTZ R62, R72, R53, RZ ;  /* 0x00000035483e7223 */ /* 0x000fe200000100ff */
[----:B------:R-:W-:Y:S01]  /*3d20*/  LEA.HI R53, R15, -R32, RZ, 0x8 ;  /* 0x800000200f357211 */ /* 0x000fe200078f40ff */
[-C--:B------:R-:W-:Y:S01]  /*3d30*/  FFMA.FTZ R15, R65, R6.reuse, R63 ;  /* 0x00000006410f7223 */ /* 0x080fe2000001003f */
[----:B0-----:R-:W-:Y:S01]  /*3d40*/  HADD2.F32 R9, -RZ, R9.H0_H0 ;  /* 0x20000009ff097230 */ /* 0x001fe20000004100 */
[----:B------:R-:W-:Y:S01]  /*3d50*/  FFMA.FTZ R6, R67, R6, R62 ;  /* 0x0000000643067223 */ /* 0x000fe2000001003e */
[----:B------:R-:W-:-:S02]  /*3d60*/  LOP3.LUT R63, R11, 0xff, RZ, 0xc0, !PT ;  /* 0x000000ff0b3f7812 */ /* 0x000fc400078ec0ff */
[----:B------:R-:W-:Y:S01]  /*3d70*/  LEA.HI R14, R14, -R31, RZ, 0x8 ;  /* 0x8000001f0e0e7211 */ /* 0x000fe200078f40ff */
[----:B----4-:R-:W-:Y:S01]  /*3d80*/  HADD2.F32 R13, -RZ, R13.H0_H0 ;  /* 0x2000000dff0d7230 */ /* 0x010fe20000004100 */
[----:B------:R-:W-:Y:S01]  /*3d90*/  LOP3.LUT R62, R10, 0xff, RZ, 0xc0, !PT ;  /* 0x000000ff0a3e7812 */ /* 0x000fe200078ec0ff */
[----:B------:R0:W1:Y:S01]  /*3da0*/  I2F.F16 R48, R53 ;  /* 0x0000003500307306 */ /* 0x0000620000200c00 */
[-C--:B------:R-:W-:Y:S01]  /*3db0*/  FFMA.FTZ R15, R9, R58.reuse, R15 ;  /* 0x0000003a090f7223 */ /* 0x080fe2000001000f */
[----:B------:R-:W-:Y:S01]  /*3dc0*/  IADD3 R63, -R32, R63, RZ ;  /* 0x0000003f203f7210 */ /* 0x000fe20007ffe1ff */
[----:B------:R-:W-:-:S05]  /*3dd0*/  FFMA.FTZ R6, R13, R58, R6 ;  /* 0x0000003a0d067223 */ /* 0x000fca0000010006 */
[----:B------:R-:W2:Y:S01]  /*3de0*/  I2F.F16 R58, R14 ;  /* 0x0000000e003a7306 */ /* 0x000ea20000200c00 */
[----:B0-----:R-:W-:-:S07]  /*3df0*/  IADD3 R53, -R31, R62, RZ ;  /* 0x0000003e1f357210 */ /* 0x001fce0007ffe1ff */
[----:B------:R-:W0:Y:S08]  /*3e00*/  I2F.F16 R64, R63 ;  /* 0x0000003f00407306 */ /* 0x000e300000200c00 */
[----:B------:R-:W3:Y:S01]  /*3e10*/  I2F.F16 R62, R53 ;  /* 0x00000035003e7306 */ /* 0x000ee20000200c00 */
[----:B-1----:R-:W-:Y:S02]  /*3e20*/  HADD2.F32 R48, -RZ, R48.H0_H0 ;  /* 0x20000030ff307230 */ /* 0x002fe40000004100 */
[----:B--2---:R-:W-:-:S03]  /*3e30*/  HADD2.F32 R58, -RZ, R58.H0_H0 ;  /* 0x2000003aff3a7230 */ /* 0x004fc60000004100 */
[-C--:B------:R-:W-:Y:S01]  /*3e40*/  FFMA.FTZ R15, R48, R7.reuse, R15 ;  /* 0x00000007300f7223 */ /* 0x080fe2000001000f */
[----:B0-----:R-:W-:Y:S01]  /*3e50*/  HADD2.F32 R64, -RZ, R64.H0_H0 ;  /* 0x20000040ff407230 */ /* 0x001fe20000004100 */
[----:B------:R-:W-:Y:S01]  /*3e60*/  FFMA.FTZ R6, R58, R7, R6 ;  /* 0x000000073a067223 */ /* 0x000fe20000010006 */
[----:B---3--:R-:W-:-:S03]  /*3e70*/  HADD2.F32 R62, -RZ, R62.H0_H0 ;  /* 0x2000003eff3e7230 */ /* 0x008fc60000004100 */
[-C--:B------:R-:W-:Y:S02]  /*3e80*/  FFMA.FTZ R66, R64, R5.reuse, R15 ;  /* 0x0000000540427223 */ /* 0x080fe4000001000f */
[----:B------:R-:W-:Y:S01]  /*3e90*/  FFMA.FTZ R68, R62, R5, R6 ;  /* 0x000000053e447223 */ /* 0x000fe20000010006 */
[----:B------:R-:W-:-:S04]  /*3ea0*/  SHF.R.U32.HI R5, RZ, 0x8, R11 ;  /* 0x00000008ff057819 */ /* 0x000fc8000001160b */
[----:B------:R-:W-:Y:S02]  /*3eb0*/  LOP3.LUT R7, R5, 0xff, RZ, 0xc0, !PT ;  /* 0x000000ff05077812 */ /* 0x000fe400078ec0ff */
[----:B------:R-:W-:-:S04]  /*3ec0*/  SHF.R.U32.HI R5, RZ, 0x8, R10 ;  /* 0x00000008ff057819 */ /* 0x000fc8000001160a */
[----:B------:R-:W-:Y:S01]  /*3ed0*/  LOP3.LUT R6, R5, 0xff, RZ, 0xc0, !PT ;  /* 0x000000ff05067812 */ /* 0x000fe200078ec0ff */
[----:B------:R-:W-:-:S03]  /*3ee0*/  IMAD.IADD R7, R7, 0x1, -R32 ;  /* 0x0000000107077824 */ /* 0x000fc600078e0a20 */
[----:B------:R-:W-:-:S03]  /*3ef0*/  IADD3 R6, -R31, R6, RZ ;  /* 0x000000061f067210 */ /* 0x000fc60007ffe1ff */
[----:B------:R-:W0:Y:S01]  /*3f00*/  I2F.F16 R7, R7 ;  /* 0x0000000700077306 */ /* 0x000e220000200c00 */
[----:B------:R-:W-:-:S07]  /*3f10*/  FFMA.FTZ R14, R51, R70, RZ ;  /* 0x00000046330e7223 */ /* 0x000fce00000100ff */
[----:B------:R-:W1:Y:S01]  /*3f20*/  I2F.F16 R6, R6 ;  /* 0x0000000600067306 */ /* 0x000e620000200c00 */
[----:B------:R-:W-:Y:S02]  /*3f30*/  FFMA.FTZ R15, R51, R72, RZ ;  /* 0x00000048330f7223 */ /* 0x000fe400000100ff */
[C---:B------:R-:W-:Y:S02]  /*3f40*/  FFMA.FTZ R14, R4.reuse, R65, R14 ;  /* 0x00000041040e7223 */ /* 0x040fe4000001000e */
[----:B------:R-:W-:Y:S02]  /*3f50*/  FFMA.FTZ R15, R4, R67, R15 ;  /* 0x00000043040f7223 */ /* 0x000fe4000001000f */
[----:B------:R-:W-:Y:S02]  /*3f60*/  FFMA.FTZ R4, R70, R55, RZ ;  /* 0x0000003746047223 */ /* 0x000fe400000100ff */
[----:B------:R-:W-:Y:S01]  /*3f70*/  IMAD.WIDE R70, R20, c[0x0][0x18c], R60 ;  /* 0x0000630014467a25 */ /* 0x000fe200078e023c */
[----:B0-----:R-:W-:-:S03]  /*3f80*/  HADD2.F32 R63, -RZ, R7.H0_H0 ;  /* 0x20000007ff3f7230 */ /* 0x001fc60000004100 */
[----:B------:R-:W-:Y:S01]  /*3f90*/  FFMA.FTZ R65, R65, R56, R4 ;  /* 0x0000003841417223 */ /* 0x000fe20000010004 */
[----:B-1----:R-:W-:Y:S02]  /*3fa0*/  HADD2.F32 R53, -RZ, R6.H0_H0 ;  /* 0x20000006ff357230 */ /* 0x002fe40000004100 */
[----:B------:R-:W2:Y:S01]  /*3fb0*/  LDG.E.128.CONSTANT R4, [R70.64] ;  /* 0x0000000c46047981 */ /* 0x000ea2000c1e9d00 */
[----:B------:R-:W-:Y:S02]  /*3fc0*/  FFMA.FTZ R55, R72, R55, RZ ;  /* 0x0000003748377223 */ /* 0x000fe400000100ff */
[----:B------:R-:W-:-:S04]  /*3fd0*/  IMAD.WIDE R60, R20, c[0x0][0x18c], R70 ;  /* 0x00006300143c7a25 */ /* 0x000fc800078e0246 */
[----:B------:R-:W-:Y:S02]  /*3fe0*/  FFMA.FTZ R56, R67, R56, R55 ;  /* 0x0000003843387223 */ /* 0x000fe40000010037 */
[C---:B------:R-:W-:Y:S02]  /*3ff0*/  FFMA.FTZ R51, R12.reuse, R9, R14 ;  /* 0x000000090c337223 */ /* 0x040fe4000001000e */
[----:B------:R-:W-:Y:S02]  /*4000*/  FFMA.FTZ R55, R12, R13, R15 ;  /* 0x0000000d0c377223 */ /* 0x000fe4000001000f */
[-C--:B------:R-:W-:Y:S02]  /*4010*/  FFMA.FTZ R56, R13, R52.reuse, R56 ;  /* 0x000000340d387223 */ /* 0x080fe40000010038 */
[----:B------:R-:W3:Y:S01]  /*4020*/  LDG.E.128.CONSTANT R12, [R60.64] ;  /* 0x0000000c3c0c7981 */ /* 0x000ee2000c1e9d00 */
[----:B------:R-:W-:Y:S01]  /*4030*/  FFMA.FTZ R65, R9, R52, R65 ;  /* 0x0000003409417223 */ /* 0x000fe20000010041 */
[----:B------:R-:W-:-:S04]  /*4040*/  SHF.R.U32.HI R9, RZ, 0x10, R11 ;  /* 0x00000010ff097819 */ /* 0x000fc8000001160b */
[----:B------:R-:W-:Y:S01]  /*4050*/  LOP3.LUT R9, R9, 0xff, RZ, 0xc0, !PT ;  /* 0x000000ff09097812 */ /* 0x000fe200078ec0ff */
[C---:B------:R-:W-:Y:S02]  /*4060*/  FFMA.FTZ R51, R36.reuse, R48, R51 ;  /* 0x0000003024337223 */ /* 0x040fe40000010033 */
[----:B------:R-:W-:Y:S01]  /*4070*/  FFMA.FTZ R55, R36, R58, R55 ;  /* 0x0000003a24377223 */ /* 0x000fe20000010037 */
[----:B------:R-:W-:Y:S02]  /*4080*/  IADD3 R9, -R32, R9, RZ ;  /* 0x0000000920097210 */ /* 0x000fe40007ffe1ff */
[----:B------:R-:W-:Y:S01]  /*4090*/  SHF.R.U32.HI R36, RZ, 0x10, R10 ;  /* 0x00000010ff247819 */ /* 0x000fe2000001160a */
[----:B------:R-:W-:Y:S01]  /*40a0*/  FFMA.FTZ R66, R63, R59, R66 ;  /* 0x0000003b3f427223 */ /* 0x000fe20000010042 */
[----:B------:R-:W-:Y:S01]  /*40b0*/  LEA.HI R10, R10, -R31, RZ, 0x8 ;  /* 0x8000001f0a0a7211 */ /* 0x000fe200078f40ff */
[----:B------:R-:W-:Y:S01]  /*40c0*/  FFMA.FTZ R68, R53, R59, R68 ;  /* 0x0000003b35447223 */ /* 0x000fe20000010044 */
[----:B------:R-:W-:Y:S01]  /*40d0*/  LEA.HI R59, R11, -R32, RZ, 0x8 ;  /* 0x800000200b3b7211 */ /* 0x000fe200078f40ff */
[----:B------:R-:W0:Y:S01]  /*40e0*/  I2F.F16 R9, R9 ;  /* 0x0000000900097306 */ /* 0x000e220000200c00 */
[----:B------:R-:W-:-:S04]  /*40f0*/  LOP3.LUT R52, R36, 0xff, RZ, 0xc0, !PT ;  /* 0x000000ff24347812 */ /* 0x000fc800078ec0ff */
[----:B------:R-:W-:-:S03]  /*4100*/  IADD3 R52, -R31, R52, RZ ;  /* 0x000000341f347210 */ /* 0x000fc60007ffe1ff */
[----:B------:R-:W1:Y:S08]  /*4110*/  I2F.F16 R36, R59 ;  /* 0x0000003b00247306 */ /* 0x000e700000200c00 */
[----:B------:R-:W4:Y:S01]  /*4120*/  I2F.F16 R10, R10 ;  /* 0x0000000a000a7306 */ /* 0x000f220000200c00 */
[----:B------:R-:W-:-:S07]  /*4130*/  FFMA.FTZ R51, R49, R64, R51 ;  /* 0x0000004031337223 */ /* 0x000fce0000010033 */
[----:B------:R-:W4:Y:S01]  /*4140*/  I2F.F16 R11, R52 ;  /* 0x00000034000b7306 */ /* 0x000f220000200c00 */
[----:B------:R-:W-:Y:S01]  /*4150*/  FFMA.FTZ R55, R49, R62, R55 ;  /* 0x0000003e31377223 */ /* 0x000fe20000010037 */
[----:B0-----:R-:W-:Y:S01]  /*4160*/  HADD2.F32 R49, -RZ, R9.H0_H0 ;  /* 0x20000009ff317230 */ /* 0x001fe20000004100 */
[-C--:B------:R-:W-:Y:S02]  /*4170*/  FFMA.FTZ R65, R48, R37.reuse, R65 ;  /* 0x0000002530417223 */ /* 0x080fe40000010041 */
[----:B------:R-:W-:Y:S02]  /*4180*/  FFMA.FTZ R37, R58, R37, R56 ;  /* 0x000000253a257223 */ /* 0x000fe40000010038 */
[C---:B------:R-:W-:Y:S02]  /*4190*/  FFMA.FTZ R51, R38.reuse, R63, R51 ;  /* 0x0000003f26337223 */ /* 0x040fe40000010033 */
[----:B------:R-:W-:Y:S01]  /*41a0*/  FFMA.FTZ R55, R38, R53, R55 ;  /* 0x0000003526377223 */ /* 0x000fe20000010037 */
[----:B-1----:R-:W-:Y:S01]  /*41b0*/  HADD2.F32 R38, -RZ, R36.H0_H0 ;  /* 0x20000024ff267230 */ /* 0x002fe20000004100 */
[-C--:B------:R-:W-:Y:S01]  /*41c0*/  FFMA.FTZ R65, R64, R50.reuse, R65 ;  /* 0x0000003240417223 */ /* 0x080fe20000010041 */
[----:B----4-:R-:W-:Y:S01]  /*41d0*/  HADD2.F32 R36, -RZ, R10.H0_H0 ;  /* 0x2000000aff247230 */ /* 0x010fe20000004100 */
[----:B------:R-:W-:-:S02]  /*41e0*/  FFMA.FTZ R37, R62, R50, R37 ;  /* 0x000000323e257223 */ /* 0x000fc40000010025 */
[----:B------:R-:W-:Y:S01]  /*41f0*/  FFMA.FTZ R10, R8, R49, R51 ;  /* 0x00000031080a7223 */ /* 0x000fe20000010033 */
[----:B------:R-:W-:Y:S01]  /*4200*/  HADD2.F32 R11, -RZ, R11.H0_H0 ;  /* 0x2000000bff0b7230 */ /* 0x000fe20000004100 */
[-C--:B------:R-:W-:Y:S02]  /*4210*/  FFMA.FTZ R65, R63, R40.reuse, R65 ;  /* 0x000000283f417223 */ /* 0x080fe40000010041 */
[----:B------:R-:W-:Y:S02]  /*4220*/  FFMA.FTZ R37, R53, R40, R37 ;  /* 0x0000002835257223 */ /* 0x000fe40000010025 */
[----:B------:R-:W-:Y:S02]  /*4230*/  FFMA.FTZ R10, R39, R38, R10 ;  /* 0x00000026270a7223 */ /* 0x000fe4000001000a */
[-C--:B------:R-:W-:Y:S02]  /*4240*/  FFMA.FTZ R65, R49, R54.reuse, R65 ;  /* 0x0000003631417223 */ /* 0x080fe40000010041 */
[----:B------:R-:W-:-:S02]  /*4250*/  FFMA.FTZ R54, R11, R54, R37 ;  /* 0x000000360b367223 */ /* 0x000fc40000010025 */
[----:B------:R-:W-:Y:S02]  /*4260*/  FFMA.FTZ R66, R49, R57, R66 ;  /* 0x0000003931427223 */ /* 0x000fe40000010042 */
[----:B------:R-:W-:Y:S02]  /*4270*/  FMUL.FTZ R37, R33, R10 ;  /* 0x0000000a21257220 */ /* 0x000fe40000410000 */
[----:B------:R-:W-:Y:S02]  /*4280*/  FFMA.FTZ R55, R8, R11, R55 ;  /* 0x0000000b08377223 */ /* 0x000fe40000010037 */
[----:B------:R-:W-:Y:S01]  /*4290*/  FFMA.FTZ R68, R11, R57, R68 ;  /* 0x000000390b447223 */ /* 0x000fe20000010044 */
[----:B------:R-:W0:Y:S01]  /*42a0*/  LDS.64 R8, [UR4+0x30] ;  /* 0x00003004ff087984 */ /* 0x000e220008000a00 */
[C---:B------:R-:W-:Y:S02]  /*42b0*/  FFMA.FTZ R66, R38.reuse, R41, R66 ;  /* 0x0000002926427223 */ /* 0x040fe40000010042 */
[----:B------:R-:W-:Y:S01]  /*42c0*/  FFMA.FTZ R40, R38, R43, R65 ;  /* 0x0000002b26287223 */ /* 0x000fe20000010041 */
[----:B------:R-:W-:Y:S01]  /*42d0*/  F2FP.PACK_AB R38, RZ, R37 ;  /* 0x00000025ff26723e */ /* 0x000fe200000000ff */
[----:B------:R-:W-:Y:S01]  /*42e0*/  FFMA.FTZ R39, R39, R36, R55 ;  /* 0x0000002427277223 */ /* 0x000fe20000010037 */
[----:B------:R-:W1:Y:S01]  /*42f0*/  LDS.64 R10, [UR4+0x130] ;  /* 0x00013004ff0a7984 */ /* 0x000e620008000a00 */
[----:B------:R-:W-:-:S02]  /*4300*/  FFMA.FTZ R41, R36, R41, R68 ;  /* 0x0000002924297223 */ /* 0x000fc40000010044 */
[----:B------:R-:W-:Y:S02]  /*4310*/  FFMA.FTZ R43, R36, R43, R54 ;  /* 0x0000002b242b7223 */ /* 0x000fe40000010036 */
[----:B------:R-:W4:Y:S01]  /*4320*/  LDS.64 R36, [UR4+0x230] ;  /* 0x00023004ff247984 */ /* 0x000f220008000a00 */
[----:B------:R-:W-:-:S05]  /*4330*/  FMUL.FTZ R39, R34, R39 ;  /* 0x0000002722277220 */ /* 0x000fca0000410000 */
[----:B------:R-:W-:Y:S01]  /*4340*/  F2FP.PACK_AB R39, RZ, R39 ;  /* 0x00000027ff27723e */ /* 0x000fe200000000ff */
[----:B------:R-:W-:-:S03]  /*4350*/  FMUL.FTZ R66, R33, R66 ;  /* 0x0000004221427220 */ /* 0x000fc60000410000 */
[----:B------:R-:W-:Y:S01]  /*4360*/  PRMT R39, R39, 0x5410, R38 ;  /* 0x0000541027277816 */ /* 0x000fe20000000026 */
[C---:B------:R-:W-:Y:S02]  /*4370*/  FMUL.FTZ R41, R34.reuse, R41 ;  /* 0x0000002922297220 */ /* 0x040fe40000410000 */
[----:B------:R-:W-:Y:S02]  /*4380*/  FMUL.FTZ R40, R33, R40 ;  /* 0x0000002821287220 */ /* 0x000fe40000410000 */
[----:B------:R-:W-:Y:S01]  /*4390*/  FMUL.FTZ R43, R34, R43 ;  /* 0x0000002b222b7220 */ /* 0x000fe20000410000 */
[----:B------:R-:W-:Y:S02]  /*43a0*/  F2FP.PACK_AB R66, RZ, R66 ;  /* 0x00000042ff42723e */ /* 0x000fe400000000ff */
[----:B------:R-:W-:Y:S02]  /*43b0*/  F2FP.PACK_AB R41, RZ, R41 ;  /* 0x00000029ff29723e */ /* 0x000fe400000000ff */
[----:B------:R-:W-:-:S02]  /*43c0*/  F2FP.PACK_AB R40, RZ, R40 ;  /* 0x00000028ff28723e */ /* 0x000fc400000000ff */
[----:B------:R-:W-:Y:S02]  /*43d0*/  F2FP.PACK_AB R43, RZ, R43 ;  /* 0x0000002bff2b723e */ /* 0x000fe400000000ff */
[----:B------:R-:W-:Y:S02]  /*43e0*/  PRMT R41, R41, 0x5410, R66 ;  /* 0x0000541029297816 */ /* 0x000fe40000000042 */
[----:B------:R-:W-:Y:S01]  /*43f0*/  PRMT R43, R43, 0x5410, R40 ;  /* 0x000054102b2b7816 */ /* 0x000fe20000000028 */
[----:B------:R-:W-:Y:S02]  /*4400*/  HFMA2.MMA R35, R39, 1, 1, R35 ;  /* 0x3c003c0027237835 */ /* 0x000fe40000000023 */
[----:B------:R-:W-:Y:S02]  /*4410*/  HADD2 R44, R41, R44 ;  /* 0x0000002c292c7230 */ /* 0x000fe40000000000 */
[----:B------:R-:W-:Y:S01]  /*4420*/  LDS.64 R40, [UR4+0x238] ;  /* 0x00023804ff287984 */ /* 0x000fe20008000a00 */
[----:B------:R-:W-:Y:S01]  /*4430*/  HFMA2.MMA R45, R43, 1, 1, R45 ;  /* 0x3c003c002b2d7835 */ /* 0x000fe2000000002d */
[----:B0-----:R-:W-:-:S02]  /*4440*/  HADD2.F32 R43, -RZ, R8.H0_H0 ;  /* 0x20000008ff2b7230 */ /* 0x001fc40000004100 */
[----:B-1----:R-:W-:Y:S01]  /*4450*/  HADD2.F32 R52, -RZ, R10.H1_H1 ;  /* 0x3000000aff347230 */ /* 0x002fe20000004100 */
[--C-:B--2---:R-:W-:Y:S02]  /*4460*/  SHF.R.U32.HI R49, RZ, 0x8, R4.reuse ;  /* 0x00000008ff317819 */ /* 0x104fe40000011604 */
[----:B------:R-:W-:Y:S02]  /*4470*/  LOP3.LUT R48, R4, 0xff, RZ, 0xc0, !PT ;  /* 0x000000ff04307812 */ /* 0x000fe400078ec0ff */
[----:B------:R-:W-:Y:S02]  /*4480*/  SHF.R.U32.HI R51, RZ, 0x10, R4 ;  /* 0x00000010ff337819 */ /* 0x000fe40000011604 */
[----:B------:R-:W-:Y:S02]  /*4490*/  LOP3.LUT R50, R49, 0xff, RZ, 0xc0, !PT ;  /* 0x000000ff31327812 */ /* 0x000fe400078ec0ff */
[C---:B------:R-:W-:Y:S02]  /*44a0*/  IADD3 R48, -R27.reuse, R48, RZ ;  /* 0x000000301b307210 */ /* 0x040fe40007ffe1ff */
[----:B------:R-:W-:-:S02]  /*44b0*/  IADD3 R54, -R27, R50, RZ ;  /* 0x000000321b367210 */ /* 0x000fc40007ffe1ff */
[----:B------:R-:W-:Y:S01]  /*44c0*/  LOP3.LUT R38, R51, 0xff, RZ, 0xc0, !PT ;  /* 0x000000ff33267812 */ /* 0x000fe200078ec0ff */
[----:B------:R-:W0:Y:S03]  /*44d0*/  I2F.F16 R53, R48 ;  /* 0x0000003000357306 */ /* 0x000e260000200c00 */
[----:B------:R-:W-:Y:S02]  /*44e0*/  IADD3 R56, -R27, R38, RZ ;  /* 0x000000261b387210 */ /* 0x000fe40007ffe1ff */
[----:B------:R-:W-:Y:S01]  /*44f0*/  LEA.HI R55, R4, -R27, RZ, 0x8 ;  /* 0x8000001b04377211 */ /* 0x000fe200078f40ff */
[----:B------:R-:W1:Y:S02]  /*4500*/  LDS.64 R38, [UR4+0x138] ;  /* 0x00013804ff267984 */ /* 0x000e640008000a00 */
[----:B------:R-:W2:Y:S08]  /*4510*/  I2F.F16 R54, R54 ;  /* 0x0000003600367306 */ /* 0x000eb00000200c00 */
[----:B------:R-:W3:Y:S01]  /*4520*/  I2F.F16 R56, R56 ;  /* 0x0000003800387306 */ /* 0x000ee20000200c00 */
[----:B0-----:R-:W-:-:S02]  /*4530*/  HADD2.F32 R58, -RZ, R53.H0_H0 ;  /* 0x20000035ff3a7230 */ /* 0x001fc40000004100 */
[----:B------:R-:W-:Y:S02]  /*4540*/  HADD2.F32 R48, -RZ, R8.H1_H1 ;  /* 0x30000008ff307230 */ /* 0x000fe40000004100 */
[--C-:B------:R-:W-:Y:S02]  /*4550*/  HADD2.F32 R49, -RZ, R9.reuse.H0_H0 ;  /* 0x20000009ff317230 */ /* 0x100fe40000004100 */
[----:B------:R-:W-:Y:S01]  /*4560*/  HADD2.F32 R50, -RZ, R9.H1_H1 ;  /* 0x30000009ff327230 */ /* 0x000fe20000004100 */
[----:B------:R-:W0:Y:S01]  /*4570*/  I2F.F16 R55, R55 ;  /* 0x0000003700377306 */ /* 0x000e220000200c00 */
[----:B------:R-:W-:Y:S01]  /*4580*/  HADD2.F32 R51, -RZ, R10.H0_H0 ;  /* 0x2000000aff337230 */ /* 0x000fe20000004100 */
[----:B------:R-:W1:Y:S01]  /*4590*/  LDS.64 R8, [UR4+0x38] ;  /* 0x00003804ff087984 */ /* 0x000e620008000a00 */
[----:B----4-:R-:W-:Y:S02]  /*45a0*/  HADD2.F32 R4, -RZ, R36.H0_H0 ;  /* 0x20000024ff047230 */ /* 0x010fe40000004100 */
[----:B--2---:R-:W-:Y:S01]  /*45b0*/  HADD2.F32 R57, -RZ, R54.H0_H0 ;  /* 0x20000036ff397230 */ /* 0x004fe20000004100 */
[C---:B------:R-:W-:Y:S01]  /*45c0*/  FFMA.FTZ R54, R58.reuse, R43, RZ ;  /* 0x0000002b3a367223 */ /* 0x040fe200000100ff */
[----:B------:R-:W-:Y:S01]  /*45d0*/  HADD2.F32 R36, -RZ, R36.H1_H1 ;  /* 0x30000024ff247230 */ /* 0x000fe20000004100 */
[----:B------:R-:W-:-:S02]  /*45e0*/  FFMA.FTZ R59, R58, R51, RZ ;  /* 0x000000333a3b7223 */ /* 0x000fc400000100ff */
[----:B------:R-:W-:Y:S01]  /*45f0*/  FFMA.FTZ R62, R58, R4, RZ ;  /* 0x000000043a3e7223 */ /* 0x000fe200000100ff */
[----:B---3--:R-:W-:Y:S01]  /*4600*/  HADD2.F32 R58, -RZ, R56.H0_H0 ;  /* 0x20000038ff3a7230 */ /* 0x008fe20000004100 */
[C---:B------:R-:W-:Y:S01]  /*4610*/  FFMA.FTZ R54, R57.reuse, R48, R54 ;  /* 0x0000003039367223 */ /* 0x040fe20000010036 */
[----:B------:R-:W-:Y:S01]  /*4620*/  HADD2.F32 R10, -RZ, R11.H0_H0 ;  /* 0x2000000bff0a7230 */ /* 0x000fe20000004100 */
[----:B------:R-:W-:Y:S01]  /*4630*/  LOP3.LUT R56, R12, 0xff, RZ, 0xc0, !PT ;  /* 0x000000ff0c387812 */ /* 0x000fe200078ec0ff */
[----:B------:R-:W-:Y:S01]  /*4640*/  HADD2.F32 R53, -RZ, R37.H0_H0 ;  /* 0x20000025ff357230 */ /* 0x000fe20000004100 */
[C---:B------:R-:W-:Y:S02]  /*4650*/  FFMA.FTZ R59, R57.reuse, R52, R59 ;  /* 0x00000034393b7223 */ /* 0x040fe4000001003b */
[----:B------:R-:W-:Y:S01]  /*4660*/  FFMA.FTZ R63, R57, R36, R62 ;  /* 0x00000024393f7223 */ /* 0x000fe2000001003e */
[----:B------:R-:W-:Y:S01]  /*4670*/  IADD3 R56, -R27, R56, RZ ;  /* 0x000000381b387210 */ /* 0x000fe20007ffe1ff */
[----:B------:R-:W-:-:S02]  /*4680*/  FFMA.FTZ R57, R58, R49, R54 ;  /* 0x000000313a397223 */ /* 0x000fc40000010036 */
[C---:B------:R-:W-:Y:S02]  /*4690*/  FFMA.FTZ R62, R58.reuse, R10, R59 ;  /* 0x0000000a3a3e7223 */ /* 0x040fe4000001003b */
[----:B------:R-:W-:Y:S01]  /*46a0*/  FFMA.FTZ R54, R58, R53, R63 ;  /* 0x000000353a367223 */ /* 0x000fe2000001003f */
[----:B------:R-:W-:Y:S01]  /*46b0*/  SHF.R.U32.HI R58, RZ, 0x8, R12 ;  /* 0x00000008ff3a7819 */ /* 0x000fe2000001160c */
[----:B0-----:R-:W-:Y:S02]  /*46c0*/  HADD2.F32 R55, -RZ, R55.H0_H0 ;  /* 0x20000037ff377230 */ /* 0x001fe40000004100 */
[----:B------:R-:W-:Y:S02]  /*46d0*/  HADD2.F32 R11, -RZ, R11.H1_H1 ;  /* 0x3000000bff0b7230 */ /* 0x000fe40000004100 */
[----:B------:R-:W-:Y:S01]  /*46e0*/  HADD2.F32 R37, -RZ, R37.H1_H1 ;  /* 0x30000025ff257230 */ /* 0x000fe20000004100 */
[----:B------:R-:W-:Y:S01]  /*46f0*/  LOP3.LUT R58, R58, 0xff, RZ, 0xc0, !PT ;  /* 0x000000ff3a3a7812 */ /* 0x000fe200078ec0ff */
[----:B------:R-:W0:Y:S01]  /*4700*/  I2F.F16 R56, R56 ;  /* 0x0000003800387306 */ /* 0x000e220000200c00 */
[----:B------:R-:W-:-:S02]  /*4710*/  FFMA.FTZ R57, R55, R50, R57 ;  /* 0x0000003237397223 */ /* 0x000fc40000010039 */
[C---:B------:R-:W-:Y:S02]  /*4720*/  FFMA.FTZ R62, R55.reuse, R11, R62 ;  /* 0x0000000b373e7223 */ /* 0x040fe4000001003e */
[----:B------:R-:W-:Y:S01]  /*4730*/  FFMA.FTZ R63, R55, R37, R54 ;  /* 0x00000025373f7223 */ /* 0x000fe20000010036 */
[----:B------:R-:W-:Y:S02]  /*4740*/  IADD3 R55, -R27, R58, RZ ;  /* 0x0000003a1b377210 */ /* 0x000fe40007ffe1ff */
[----:B------:R-:W-:-:S04]  /*4750*/  SHF.R.U32.HI R54, RZ, 0x10, R12 ;  /* 0x00000010ff367819 */ /* 0x000fc8000001160c */
[----:B------:R-:W-:Y:S01]  /*4760*/  LOP3.LUT R54, R54, 0xff, RZ, 0xc0, !PT ;  /* 0x000000ff36367812 */ /* 0x000fe200078ec0ff */
[----:B------:R-:W2:Y:S03]  /*4770*/  I2F.F16 R55, R55 ;  /* 0x0000003700377306 */ /* 0x000ea60000200c00 */
[----:B------:R-:W-:Y:S01]  /*4780*/  IADD3 R64, -R27, R54, RZ ;  /* 0x000000361b407210 */ /* 0x000fe20007ffe1ff */
[----:B0-----:R-:W-:Y:S01]  /*4790*/  HADD2.F32 R65, -RZ, R56.H0_H0 ;  /* 0x20000038ff417230 */ /* 0x001fe20000004100 */
[----:B------:R-:W-:Y:S01]  /*47a0*/  LEA.HI R58, R12, -R27, RZ, 0x8 ;  /* 0x8000001b0c3a7211 */ /* 0x000fe200078f40ff */
[----:B-1----:R-:W-:Y:S02]  /*47b0*/  HADD2.F32 R27, -RZ, R38.H0_H0 ;  /* 0x20000026ff1b7230 */ /* 0x002fe40000004100 */
[----:B------:R-:W0:Y:S01]  /*47c0*/  I2F.F16 R56, R64 ;  /* 0x0000004000387306 */ /* 0x000e220000200c00 */
[----:B------:R-:W-:-:S02]  /*47d0*/  HADD2.F32 R12, -RZ, R40.H0_H0 ;  /* 0x20000028ff0c7230 */ /* 0x000fc40000004100 */
[----:B------:R-:W-:Y:S01]  /*47e0*/  HADD2.F32 R54, -RZ, R8.H0_H0 ;  /* 0x20000008ff367230 */ /* 0x000fe20000004100 */
[----:B------:R-:W-:-:S04]  /*47f0*/  FFMA.FTZ R59, R65, R27, R62 ;  /* 0x0000001b413b7223 */ /* 0x000fc8000001003e */
[----:B------:R-:W1:Y:S01]  /*4800*/  I2F.F16 R58, R58 ;  /* 0x0000003a003a7306 */ /* 0x000e620000200c00 */
[C---:B------:R-:W-:Y:S01]  /*4810*/  FFMA.FTZ R62, R65.reuse, R12, R63 ;  /* 0x0000000c413e7223 */ /* 0x040fe2000001003f */
[----:B--2---:R-:W-:Y:S01]  /*4820*/  HADD2.F32 R63, -RZ, R55.H0_H0 ;  /* 0x20000037ff3f7230 */ /* 0x004fe20000004100 */
[----:B------:R-:W-:Y:S01]  /*4830*/  FFMA.FTZ R57, R65, R54, R57 ;  /* 0x0000003641397223 */ /* 0x000fe20000010039 */
[----:B------:R-:W-:Y:S02]  /*4840*/  HADD2.F32 R8, -RZ, R8.H1_H1 ;  /* 0x30000008ff087230 */ /* 0x000fe40000004100 */
[----:B------:R-:W-:Y:S02]  /*4850*/  HADD2.F32 R38, -RZ, R38.H1_H1 ;  /* 0x30000026ff267230 */ /* 0x000fe40000004100 */
[----:B------:R-:W-:Y:S01]  /*4860*/  HADD2.F32 R55, -RZ, R40.H1_H1 ;  /* 0x30000028ff377230 */ /* 0x000fe20000004100 */
[C---:B------:R-:W-:Y:S02]  /*4870*/  FFMA.FTZ R68, R63.reuse, R8, R57 ;  /* 0x000000083f447223 */ /* 0x040fe40000010039 */
[----:B------:R-:W-:-:S02]  /*4880*/  FFMA.FTZ R59, R63, R38, R59 ;  /* 0x000000263f3b7223 */ /* 0x000fc4000001003b */
[----:B------:R-:W-:Y:S01]  /*4890*/  FFMA.FTZ R62, R63, R55, R62 ;  /* 0x000000373f3e7223 */ /* 0x000fe2000001003e */
[----:B0-----:R-:W-:Y:S02]  /*48a0*/  HADD2.F32 R63, -RZ, R56.H0_H0 ;  /* 0x20000038ff3f7230 */ /* 0x001fe40000004100 */
[----:B------:R-:W-:Y:S02]  /*48b0*/  HADD2.F32 R57, -RZ, R9.H0_H0 ;  /* 0x20000009ff397230 */ /* 0x000fe40000004100 */
[----:B------:R-:W-:Y:S02]  /*48c0*/  HADD2.F32 R56, -RZ, R39.H0_H0 ;  /* 0x20000027ff387230 */ /* 0x000fe40000004100 */
[----:B------:R-:W-:Y:S01]  /*48d0*/  HADD2.F32 R40, -RZ, R41.H0_H0 ;  /* 0x20000029ff287230 */ /* 0x000fe20000004100 */
[C---:B------:R-:W-:Y:S01]  /*48e0*/  FFMA.FTZ R68, R63.reuse, R57, R68 ;  /* 0x000000393f447223 */ /* 0x040fe20000010044 */
[----:B------:R-:W-:Y:S01]  /*48f0*/  HADD2.F32 R9, -RZ, R9.H1_H1 ;  /* 0x30000009ff097230 */ /* 0x000fe20000004100 */
[----:B------:R-:W-:Y:S01]  /*4900*/  FFMA.FTZ R64, R63, R56, R59 ;  /* 0x000000383f407223 */ /* 0x000fe2000001003b */
[----:B-1----:R-:W-:-:S02]  /*4910*/  HADD2.F32 R66, -RZ, R58.H0_H0 ;  /* 0x2000003aff427230 */ /* 0x002fc40000004100 */
[----:B------:R-:W-:Y:S01]  /*4920*/  HADD2.F32 R39, -RZ, R39.H1_H1 ;  /* 0x30000027ff277230 */ /* 0x000fe20000004100 */
[----:B------:R-:W-:Y:S01]  /*4930*/  FFMA.FTZ R59, R63, R40, R62 ;  /* 0x000000283f3b7223 */ /* 0x000fe2000001003e */
[----:B------:R-:W-:Y:S01]  /*4940*/  HADD2.F32 R58, -RZ, R41.H1_H1 ;  /* 0x30000029ff3a7230 */ /* 0x000fe20000004100 */
[----:B------:R-:W-:Y:S01]  /*4950*/  LOP3.LUT R41, R5, 0xff, RZ, 0xc0, !PT ;  /* 0x000000ff05297812 */ /* 0x000fe200078ec0ff */
[C---:B------:R-:W-:Y:S02]  /*4960*/  FFMA.FTZ R68, R66.reuse, R9, R68 ;  /* 0x0000000942447223 */ /* 0x040fe40000010044 */
[C---:B------:R-:W-:Y:S02]  /*4970*/  FFMA.FTZ R64, R66.reuse, R39, R64 ;  /* 0x0000002742407223 */ /* 0x040fe40000010040 */
[----:B------:R-:W-:Y:S01]  /*4980*/  FFMA.FTZ R66, R66, R58, R59 ;  /* 0x0000003a42427223 */ /* 0x000fe2000001003b */
[----:B------:R-:W-:Y:S02]  /*4990*/  IADD3 R59, -R28, R41, RZ ;  /* 0x000000291c3b7210 */ /* 0x000fe40007ffe1ff */
[----:B------:R-:W-:-:S02]  /*49a0*/  SHF.R.U32.HI R41, RZ, 0x8, R5 ;  /* 0x00000008ff297819 */ /* 0x000fc40000011605 */
[----:B------:R-:W-:Y:S02]  /*49b0*/  SHF.R.U32.HI R62, RZ, 0x10, R5 ;  /* 0x00000010ff3e7819 */ /* 0x000fe40000011605 */
[----:B------:R-:W-:Y:S02]  /*49c0*/  LOP3.LUT R41, R41, 0xff, RZ, 0xc0, !PT ;  /* 0x000000ff29297812 */ /* 0x000fe400078ec0ff */
[----:B------:R-:W-:Y:S01]  /*49d0*/  LOP3.LUT R63, R62, 0xff, RZ, 0xc0, !PT ;  /* 0x000000ff3e3f7812 */ /* 0x000fe200078ec0ff */
[C---:B------:R-:W-:Y:S01]  /*49e0*/  FMUL.FTZ R65, R29.reuse, R64 ;  /* 0x000000401d417220 */ /* 0x040fe20000410000 */
[----:B------:R-:W-:Y:S01]  /*49f0*/  IADD3 R41, -R28, R41, RZ ;  /* 0x000000291c297210 */ /* 0x000fe20007ffe1ff */
[----:B------:R-:W0:Y:S01]  /*4a00*/  I2F.F16 R59, R59 ;  /* 0x0000003b003b7306 */ /* 0x000e220000200c00 */
[----:B------:R-:W-:Y:S02]  /*4a10*/  FMUL.FTZ R64, R29, R66 ;  /* 0x000000421d407220 */ /* 0x000fe40000410000 */
[----:B------:R-:W-:-:S02]  /*4a20*/  IMAD.IADD R62, R63, 0x1, -R28 ;  /* 0x000000013f3e7824 */ /* 0x000fc400078e0a1c */
[----:B------:R-:W-:Y:S01]  /*4a30*/  FMUL.FTZ R63, R29, R68 ;  /* 0x000000441d3f7220 */ /* 0x000fe20000410000 */
[----:B------:R-:W-:Y:S02]  /*4a40*/  F2FP.PACK_AB R29, RZ, R65 ;  /* 0x00000041ff1d723e */ /* 0x000fe400000000ff */
[----:B------:R-:W1:Y:S01]  /*4a50*/  I2F.F16 R41, R41 ;  /* 0x0000002900297306 */ /* 0x000e620000200c00 */
[----:B------:R-:W-:Y:S02]  /*4a60*/  LEA.HI R65, R5, -R28, RZ, 0x8 ;  /* 0x8000001c05417211 */ /* 0x000fe400078f40ff */
[----:B------:R-:W-:Y:S02]  /*4a70*/  LOP3.LUT R5, R13, 0xff, RZ, 0xc0, !PT ;  /* 0x000000ff0d057812 */ /* 0x000fe400078ec0ff */
[--C-:B------:R-:W-:Y:S02]  /*4a80*/  SHF.R.U32.HI R69, RZ, 0x8, R13.reuse ;  /* 0x00000008ff457819 */ /* 0x100fe4000001160d */
[----:B------:R-:W-:Y:S01]  /*4a90*/  SHF.R.U32.HI R67, RZ, 0x10, R13 ;  /* 0x00000010ff437819 */ /* 0x000fe2000001160d */
[----:B------:R-:W2:Y:S01]  /*4aa0*/  I2F.F16 R62, R62 ;  /* 0x0000003e003e7306 */ /* 0x000ea20000200c00 */
[----:B------:R-:W-:-:S02]  /*4ab0*/  IADD3 R66, -R28, R5, RZ ;  /* 0x000000051c427210 */ /* 0x000fc40007ffe1ff */
[----:B------:R-:W-:Y:S02]  /*4ac0*/  LOP3.LUT R69, R69, 0xff, RZ, 0xc0, !PT ;  /* 0x000000ff45457812 */ /* 0x000fe400078ec0ff */
[----:B------:R-:W-:Y:S02]  /*4ad0*/  LOP3.LUT R67, R67, 0xff, RZ, 0xc0, !PT ;  /* 0x000000ff43437812 */ /* 0x000fe400078ec0ff */
[----:B------:R-:W-:Y:S01]  /*4ae0*/  F2FP.PACK_AB R5, RZ, R64 ;  /* 0x00000040ff05723e */ /* 0x000fe200000000ff */
[----:B------:R-:W3:Y:S01]  /*4af0*/  I2F.F16 R65, R65 ;  /* 0x0000004100417306 */ /* 0x000ee20000200c00 */
[C---:B------:R-:W-:Y:S02]  /*4b00*/  IADD3 R64, -R28.reuse, R69, RZ ;  /* 0x000000451c407210 */ /* 0x040fe40007ffe1ff */
[----:B------:R-:W-:Y:S02]  /*4b10*/  IADD3 R67, -R28, R67, RZ ;  /* 0x000000431c437210 */ /* 0x000fe40007ffe1ff */
[----:B------:R-:W-:Y:S01]  /*4b20*/  LEA.HI R13, R13, -R28, RZ, 0x8 ;  /* 0x8000001c0d0d7211 */ /* 0x000fe200078f40ff */
[----:B0-----:R-:W-:-:S02]  /*4b30*/  HADD2.F32 R28, -RZ, R59.H0_H0 ;  /* 0x2000003bff1c7230 */ /* 0x001fc40000004100 */
[----:B------:R-:W0:Y:S01]  /*4b40*/  I2F.F16 R66, R66 ;  /* 0x0000004200427306 */ /* 0x000e220000200c00 */
[----:B-1----:R-:W-:Y:S02]  /*4b50*/  HADD2.F32 R59, -RZ, R41.H0_H0 ;  /* 0x20000029ff3b7230 */ /* 0x002fe40000004100 */
[----:B------:R-:W-:Y:S01]  /*4b60*/  FFMA.FTZ R41, R43, R28, RZ ;  /* 0x0000001c2b297223 */ /* 0x000fe200000100ff */
[----:B--2---:R-:W-:-:S04]  /*4b70*/  HADD2.F32 R62, -RZ, R62.H0_H0 ;  /* 0x2000003eff3e7230 */ /* 0x004fc80000004100 */
[----:B------:R-:W1:Y:S01]  /*4b80*/  I2F.F16 R64, R64 ;  /* 0x0000004000407306 */ /* 0x000e620000200c00 */
[----:B------:R-:W-:Y:S01]  /*4b90*/  FFMA.FTZ R41, R48, R59, R41 ;  /* 0x0000003b30297223 */ /* 0x000fe20000010029 */
[----:B---3--:R-:W-:-:S06]  /*4ba0*/  HADD2.F32 R68, -RZ, R65.H0_H0 ;  /* 0x20000041ff447230 */ /* 0x008fcc0000004100 */
[----:B------:R-:W2:Y:S01]  /*4bb0*/  I2F.F16 R67, R67 ;  /* 0x0000004300437306 */ /* 0x000ea20000200c00 */
[----:B------:R-:W-:Y:S01]  /*4bc0*/  FFMA.FTZ R41, R49, R62, R41 ;  /* 0x0000003e31297223 */ /* 0x000fe20000010029 */
[----:B0-----:R-:W-:-:S06]  /*4bd0*/  HADD2.F32 R69, -RZ, R66.H0_H0 ;  /* 0x20000042ff457230 */ /* 0x001fcc0000004100 */
[----:B------:R-:W0:Y:S01]  /*4be0*/  I2F.F16 R13, R13 ;  /* 0x0000000d000d7306 */ /* 0x000e220000200c00 */
[----:B------:R-:W-:Y:S01]  /*4bf0*/  FFMA.FTZ R66, R50, R68, R41 ;  /* 0x0000004432427223 */ /* 0x000fe20000010029 */
[----:B-1----:R-:W-:-:S03]  /*4c00*/  HADD2.F32 R65, -RZ, R64.H0_H0 ;  /* 0x20000040ff417230 */ /* 0x002fc60000004100 */
[----:B------:R-:W-:Y:S01]  /*4c10*/  FFMA.FTZ R66, R54, R69, R66 ;  /* 0x0000004536427223 */ /* 0x000fe20000010042 */
[----:B--2---:R-:W-:-:S03]  /*4c20*/  HADD2.F32 R67, -RZ, R67.H0_H0 ;  /* 0x20000043ff437230 */ /* 0x004fc60000004100 */
[----:B------:R-:W-:-:S04]  /*4c30*/  FFMA.FTZ R66, R8, R65, R66 ;  /* 0x0000004108427223 */ /* 0x000fc80000010042 */
[----:B------:R-:W-:Y:S01]  /*4c40*/  FFMA.FTZ R66, R57, R67, R66 ;  /* 0x0000004339427223 */ /* 0x000fe20000010042 */
[----:B0-----:R-:W-:-:S05]  /*4c50*/  HADD2.F32 R64, -RZ, R13.H0_H0 ;  /* 0x2000000dff407230 */ /* 0x001fca0000004100 */
[----:B------:R-:W-:-:S04]  /*4c60*/  FFMA.FTZ R13, R9, R64, R66 ;  /* 0x00000040090d7223 */ /* 0x000fc80000010042 */
[----:B------:R-:W-:Y:S01]  /*4c70*/  FMUL.FTZ R13, R30, R13 ;  /* 0x0000000d1e0d7220 */ /* 0x000fe20000410000 */
[----:B------:R-:W-:-:S04]  /*4c80*/  F2FP.PACK_AB R63, RZ, R63 ;  /* 0x0000003fff3f723e */ /* 0x000fc800000000ff */
[----:B------:R-:W-:-:S04]  /*4c90*/  F2FP.PACK_AB R13, RZ, R13 ;  /* 0x0000000dff0d723e */ /* 0x000fc800000000ff */
[----:B------:R-:W-:Y:S01]  /*4ca0*/  PRMT R63, R63, 0x5410, R13 ;  /* 0x000054103f3f7816 */ /* 0x000fe2000000000d */
[----:B------:R-:W-:-:S04]  /*4cb0*/  FFMA.FTZ R13, R28, R51, RZ ;  /* 0x000000331c0d7223 */ /* 0x000fc800000100ff */
[----:B------:R-:W-:Y:S01]  /*4cc0*/  FFMA.FTZ R13, R59, R52, R13 ;  /* 0x000000343b0d7223 */ /* 0x000fe2000001000d */
[----:B------:R-:W-:-:S03]  /*4cd0*/  HFMA2.MMA R41, R63, 1, 1, R42 ;  /* 0x3c003c003f297835 */ /* 0x000fc6000000002a */
        /* <DEDUP_REMOVED lines=11> */
[----:B------:R-:W-:-:S03]  /*4d90*/  FFMA.FTZ R28, R69, R12, R28 ;  /* 0x0000000c451c7223 */ /* 0x000fc6000001001c */
[----:B------:R-:W-:Y:S01]  /*4da0*/  F2FP.PACK_AB R13, RZ, R13 ;  /* 0x0000000dff0d723e */ /* 0x000fe200000000ff */
[----:B------:R-:W-:Y:S01]  /*4db0*/  FFMA.FTZ R42, R65, R55, R28 ;  /* 0x00000037412a7223 */ /* 0x000fe2000001001c */
[--C-:B------:R-:W-:Y:S02]  /*4dc0*/  SHF.R.U32.HI R72, RZ, 0x8, R6.reuse ;  /* 0x00000008ff487819 */ /* 0x100fe40000011606 */
[----:B------:R-:W-:Y:S02]  /*4dd0*/  SHF.R.U32.HI R66, RZ, 0x10, R6 ;  /* 0x00000010ff427819 */ /* 0x000fe40000011606 */
[--C-:B------:R-:W-:Y:S02]  /*4de0*/  SHF.R.U32.HI R70, RZ, 0x8, R14.reuse ;  /* 0x00000008ff467819 */ /* 0x100fe4000001160e */
[----:B------:R-:W-:Y:S02]  /*4df0*/  SHF.R.U32.HI R62, RZ, 0x10, R14 ;  /* 0x00000010ff3e7819 */ /* 0x000fe4000001160e */
[----:B------:R-:W-:-:S02]  /*4e00*/  PRMT R29, R29, 0x5410, R13 ;  /* 0x000054101d1d7816 */ /* 0x000fc4000000000d */
[C---:B------:R-:W-:Y:S02]  /*4e10*/  LOP3.LUT R68, R6.reuse, 0xff, RZ, 0xc0, !PT ;  /* 0x000000ff06447812 */ /* 0x040fe400078ec0ff */
[----:B------:R-:W-:Y:S02]  /*4e20*/  LEA.HI R28, R6, -R31, RZ, 0x8 ;  /* 0x8000001f061c7211 */ /* 0x000fe400078f40ff */
[----:B------:R-:W-:Y:S02]  /*4e30*/  LOP3.LUT R6, R14, 0xff, RZ, 0xc0, !PT ;  /* 0x000000ff0e067812 */ /* 0x000fe400078ec0ff */
[----:B------:R-:W-:Y:S02]  /*4e40*/  LOP3.LUT R72, R72, 0xff, RZ, 0xc0, !PT ;  /* 0x000000ff48487812 */ /* 0x000fe400078ec0ff */
[----:B------:R-:W-:Y:S02]  /*4e50*/  LOP3.LUT R66, R66, 0xff, RZ, 0xc0, !PT ;  /* 0x000000ff42427812 */ /* 0x000fe400078ec0ff */
[----:B------:R-:W-:-:S02]  /*4e60*/  LOP3.LUT R70, R70, 0xff, RZ, 0xc0, !PT ;  /* 0x000000ff46467812 */ /* 0x000fc400078ec0ff */
[----:B------:R-:W-:Y:S01]  /*4e70*/  LOP3.LUT R62, R62, 0xff, RZ, 0xc0, !PT ;  /* 0x000000ff3e3e7812 */ /* 0x000fe200078ec0ff */
[----:B------:R-:W-:Y:S01]  /*4e80*/  HADD2 R47, R29, R47 ;  /* 0x0000002f1d2f7230 */ /* 0x000fe20000000000 */
[C---:B------:R-:W-:Y:S02]  /*4e90*/  IADD3 R29, -R31.reuse, R6, RZ ;  /* 0x000000061f1d7210 */ /* 0x040fe40007ffe1ff */
[C---:B------:R-:W-:Y:S02]  /*4ea0*/  IADD3 R68, -R31.reuse, R68, RZ ;  /* 0x000000441f447210 */ /* 0x040fe40007ffe1ff */
[C---:B------:R-:W-:Y:S02]  /*4eb0*/  IADD3 R65, -R31.reuse, R72, RZ ;  /* 0x000000481f417210 */ /* 0x040fe40007ffe1ff */
[C---:B------:R-:W-:Y:S02]  /*4ec0*/  IADD3 R66, -R31.reuse, R66, RZ ;  /* 0x000000421f427210 */ /* 0x040fe40007ffe1ff */
[----:B------:R-:W-:-:S02]  /*4ed0*/  IADD3 R13, -R31, R70, RZ ;  /* 0x000000461f0d7210 */ /* 0x000fc40007ffe1ff */
[----:B------:R-:W-:Y:S02]  /*4ee0*/  IADD3 R6, -R31, R62, RZ ;  /* 0x0000003e1f067210 */ /* 0x000fe40007ffe1ff */
[----:B------:R-:W-:Y:S02]  /*4ef0*/  LEA.HI R14, R14, -R31, RZ, 0x8 ;  /* 0x8000001f0e0e7211 */ /* 0x000fe400078f40ff */
[----:B------:R-:W-:Y:S01]  /*4f00*/  LOP3.LUT R31, R7, 0xff, RZ, 0xc0, !PT ;  /* 0x000000ff071f7812 */ /* 0x000fe200078ec0ff */
[----:B------:R-:W-:Y:S01]  /*4f10*/  FFMA.FTZ R67, R67, R40, R42 ;  /* 0x0000002843437223 */ /* 0x000fe2000001002a */
[----:B------:R-:W-:Y:S02]  /*4f20*/  SHF.R.U32.HI R42, RZ, 0x8, R7 ;  /* 0x00000008ff2a7819 */ /* 0x000fe40000011607 */
[----:B------:R-:W-:Y:S02]  /*4f30*/  IADD3 R62, -R32, R31, RZ ;  /* 0x0000001f203e7210 */ /* 0x000fe40007ffe1ff */
[----:B------:R-:W-:-:S02]  /*4f40*/  LOP3.LUT R31, R42, 0xff, RZ, 0xc0, !PT ;  /* 0x000000ff2a1f7812 */ /* 0x000fc400078ec0ff */
[----:B------:R-:W0:Y:S01]  /*4f50*/  I2F.F16 R42, R68 ;  /* 0x00000044002a7306 */ /* 0x000e220000200c00 */
[----:B------:R-:W-:-:S07]  /*4f60*/  SHF.R.U32.HI R63, RZ, 0x10, R7 ;  /* 0x00000010ff3f7819 */ /* 0x000fce0000011607 */
[----:B------:R-:W1:Y:S01]  /*4f70*/  I2F.F16 R62, R62 ;  /* 0x0000003e003e7306 */ /* 0x000e620000200c00 */
[----:B------:R-:W-:Y:S02]  /*4f80*/  IADD3 R59, -R32, R31, RZ ;  /* 0x0000001f203b7210 */ /* 0x000fe40007ffe1ff */
[----:B------:R-:W-:Y:S01]  /*4f90*/  LOP3.LUT R63, R63, 0xff, RZ, 0xc0, !PT ;  /* 0x000000ff3f3f7812 */ /* 0x000fe200078ec0ff */
[----:B------:R-:W-:-:S04]  /*4fa0*/  FFMA.FTZ R67, R64, R58, R67 ;  /* 0x0000003a40437223 */ /* 0x000fc80000010043 */
[----:B------:R-:W2:Y:S01]  /*4fb0*/  I2F.F16 R59, R59 ;  /* 0x0000003b003b7306 */ /* 0x000ea20000200c00 */
[----:B------:R-:W-:Y:S01]  /*4fc0*/  IMAD.IADD R63, R63, 0x1, -R32 ;  /* 0x000000013f3f7824 */ /* 0x000fe200078e0a20 */
[----:B0-----:R-:W-:-:S06]  /*4fd0*/  HADD2.F32 R42, -RZ, R42.H0_H0 ;  /* 0x2000002aff2a7230 */ /* 0x001fcc0000004100 */
[----:B------:R0:W3:Y:S01]  /*4fe0*/  I2F.F16 R31, R65 ;  /* 0x00000041001f7306 */ /* 0x0000e20000200c00 */
[----:B-1----:R-:W-:Y:S01]  /*4ff0*/  HADD2.F32 R62, -RZ, R62.H0_H0 ;  /* 0x2000003eff3e7230 */ /* 0x002fe20000004100 */
[----:B------:R-:W-:-:S04]  /*5000*/  FMUL.FTZ R30, R30, R67 ;  /* 0x000000431e1e7220 */ /* 0x000fc80000410000 */
[-C--:B------:R-:W-:Y:S02]  /*5010*/  FFMA.FTZ R67, R62, R51.reuse, RZ ;  /* 0x000000333e437223 */ /* 0x080fe400000100ff */
[----:B------:R-:W1:Y:S01]  /*5020*/  I2F.F16 R63, R63 ;  /* 0x0000003f003f7306 */ /* 0x000e620000200c00 */
[----:B0-----:R-:W-:Y:S01]  /*5030*/  FFMA.FTZ R65, R42, R51, RZ ;  /* 0x000000332a417223 */ /* 0x001fe200000100ff */
[----:B------:R-:W-:Y:S01]  /*5040*/  LEA.HI R51, R7, -R32, RZ, 0x8 ;  /* 0x8000002007337211 */ /* 0x000fe200078f40ff */
[----:B--2---:R-:W-:-:S05]  /*5050*/  HADD2.F32 R59, -RZ, R59.H0_H0 ;  /* 0x2000003bff3b7230 */ /* 0x004fca0000004100 */
[----:B------:R1:W0:Y:S01]  /*5060*/  I2F.F16 R64, R66 ;  /* 0x0000004200407306 */ /* 0x0002220000200c00 */
[----:B---3--:R-:W-:Y:S01]  /*5070*/  HADD2.F32 R31, -RZ, R31.H0_H0 ;  /* 0x2000001fff1f7230 */ /* 0x008fe20000004100 */
[----:B------:R-:W-:-:S06]  /*5080*/  FFMA.FTZ R7, R59, R52, R67 ;  /* 0x000000343b077223 */ /* 0x000fcc0000010043 */
[----:B------:R-:W2:Y:S01]  /*5090*/  I2F.F16 R51, R51 ;  /* 0x0000003300337306 */ /* 0x000ea20000200c00 */
[----:B------:R-:W-:Y:S02]  /*50a0*/  FFMA.FTZ R65, R31, R52, R65 ;  /* 0x000000341f417223 */ /* 0x000fe40000010041 */
[C---:B------:R-:W-:Y:S01]  /*50b0*/  FFMA.FTZ R52, R43.reuse, R62, RZ ;  /* 0x0000003e2b347223 */ /* 0x040fe200000100ff */
[----:B-1----:R-:W-:Y:S01]  /*50c0*/  HADD2.F32 R66, -RZ, R63.H0_H0 ;  /* 0x2000003fff427230 */ /* 0x002fe20000004100 */
[----:B------:R-:W-:Y:S02]  /*50d0*/  FFMA.FTZ R43, R43, R42, RZ ;  /* 0x0000002a2b2b7223 */ /* 0x000fe400000100ff */
[C---:B------:R-:W-:Y:S01]  /*50e0*/  FFMA.FTZ R52, R48.reuse, R59, R52 ;  /* 0x0000003b30347223 */ /* 0x040fe20000010034 */
[----:B------:R-:W1:Y:S01]  /*50f0*/  I2F.F16 R28, R28 ;  /* 0x0000001c001c7306 */ /* 0x000e620000200c00 */
[----:B------:R-:W-:Y:S01]  /*5100*/  FFMA.FTZ R48, R48, R31, R43 ;  /* 0x0000001f30307223 */ /* 0x000fe2000001002b */
[----:B0-----:R-:W-:Y:S01]  /*5110*/  HADD2.F32 R64, -RZ, R64.H0_H0 ;  /* 0x20000040ff407230 */ /* 0x001fe20000004100 */
[----:B------:R-:W-:Y:S01]  /*5120*/  FFMA.FTZ R63, R49, R66, R52 ;  /* 0x00000042313f7223 */ /* 0x000fe20000010034 */
[----:B------:R-:W-:Y:S01]  /*5130*/  LOP3.LUT R43, R15, 0xff, RZ, 0xc0, !PT ;  /* 0x000000ff0f2b7812 */ /* 0x000fe200078ec0ff */
[----:B--2---:R-:W-:Y:S01]  /*5140*/  HADD2.F32 R52, -RZ, R51.H0_H0 ;  /* 0x20000033ff347230 */ /* 0x004fe20000004100 */
[----:B------:R-:W-:Y:S01]  /*5150*/  SHF.R.U32.HI R51, RZ, 0x8, R15 ;  /* 0x00000008ff337819 */ /* 0x000fe2000001160f */
[----:B------:R-:W-:Y:S01]  /*5160*/  FFMA.FTZ R49, R49, R64, R48 ;  /* 0x0000004031317223 */ /* 0x000fe20000010030 */
[----:B------:R-:W-:-:S02]  /*5170*/  IADD3 R43, -R32, R43, RZ ;  /* 0x0000002b202b7210 */ /* 0x000fc40007ffe1ff */
[----:B------:R-:W-:Y:S02]  /*5180*/  LOP3.LUT R51, R51, 0xff, RZ, 0xc0, !PT ;  /* 0x000000ff33337812 */ /* 0x000fe400078ec0ff */
[----:B------:R-:W-:Y:S01]  /*5190*/  LEA.HI R48, R15, -R32, RZ, 0x8 ;  /* 0x800000200f307211 */ /* 0x000fe200078f40ff */
[-C--:B------:R-:W-:Y:S01]  /*51a0*/  FFMA.FTZ R7, R66, R10.reuse, R7 ;  /* 0x0000000a42077223 */ /* 0x080fe20000010007 */
[----:B------:R-:W-:Y:S01]  /*51b0*/  SHF.R.U32.HI R15, RZ, 0x10, R15 ;  /* 0x00000010ff0f7819 */ /* 0x000fe2000001160f */
[----:B------:R-:W-:Y:S01]  /*51c0*/  FFMA.FTZ R65, R64, R10, R65 ;  /* 0x0000000a40417223 */ /* 0x000fe20000010041 */
[----:B------:R-:W-:Y:S01]  /*51d0*/  IADD3 R10, -R32, R51, RZ ;  /* 0x00000033200a7210 */ /* 0x000fe20007ffe1ff */
[----:B------:R-:W0:Y:S01]  /*51e0*/  I2F.F16 R43, R43 ;  /* 0x0000002b002b7306 */ /* 0x000e220000200c00 */
[----:B------:R-:W-:Y:S01]  /*51f0*/  LOP3.LUT R15, R15, 0xff, RZ, 0xc0, !PT ;  /* 0x000000ff0f0f7812 */ /* 0x000fe200078ec0ff */
[----:B-1----:R-:W-:Y:S01]  /*5200*/  HADD2.F32 R28, -RZ, R28.H0_H0 ;  /* 0x2000001cff1c7230 */ /* 0x002fe20000004100 */
[----:B------:R-:W-:-:S02]  /*5210*/  FFMA.FTZ R63, R50, R52, R63 ;  /* 0x00000034323f7223 */ /* 0x000fc4000001003f */
[----:B------:R-:W-:-:S03]  /*5220*/  IADD3 R15, -R32, R15, RZ ;  /* 0x0000000f200f7210 */ /* 0x000fc60007ffe1ff */
[----:B------:R-:W1:Y:S01]  /*5230*/  I2F.F16 R29, R29 ;  /* 0x0000001d001d7306 */ /* 0x000e620000200c00 */
[----:B------:R-:W-:Y:S02]  /*5240*/  FFMA.FTZ R49, R50, R28, R49 ;  /* 0x0000001c32317223 */ /* 0x000fe40000010031 */
[-C--:B------:R-:W-:Y:S02]  /*5250*/  FFMA.FTZ R62, R62, R4.reuse, RZ ;  /* 0x000000043e3e7223 */ /* 0x080fe400000100ff */
[----:B------:R-:W-:-:S03]  /*5260*/  FFMA.FTZ R50, R42, R4, RZ ;  /* 0x000000042a327223 */ /* 0x000fc600000100ff */
[----:B------:R-:W2:Y:S08]  /*5270*/  I2F.F16 R10, R10 ;  /* 0x0000000a000a7306 */ /* 0x000eb00000200c00 */
[----:B------:R-:W3:Y:S01]  /*5280*/  I2F.F16 R13, R13 ;  /* 0x0000000d000d7306 */ /* 0x000ee20000200c00 */
[-C--:B------:R-:W-:Y:S02]  /*5290*/  FFMA.FTZ R62, R59, R36.reuse, R62 ;  /* 0x000000243b3e7223 */ /* 0x080fe4000001003e */
[----:B------:R-:W-:-:S05]  /*52a0*/  FFMA.FTZ R50, R31, R36, R50 ;  /* 0x000000241f327223 */ /* 0x000fca0000010032 */
[----:B------:R-:W4:Y:S01]  /*52b0*/  I2F.F16 R4, R15 ;  /* 0x0000000f00047306 */ /* 0x000f220000200c00 */
[----:B0-----:R-:W-:-:S07]  /*52c0*/  HADD2.F32 R43, -RZ, R43.H0_H0 ;  /* 0x2000002bff2b7230 */ /* 0x001fce0000004100 */
[----:B------:R-:W0:Y:S01]  /*52d0*/  I2F.F16 R6, R6 ;  /* 0x0000000600067306 */ /* 0x000e220000200c00 */
[-C--:B------:R-:W-:Y:S01]  /*52e0*/  FFMA.FTZ R62, R66, R53.reuse, R62 ;  /* 0x00000035423e7223 */ /* 0x080fe2000001003e */
[----:B-1----:R-:W-:Y:S01]  /*52f0*/  HADD2.F32 R29, -RZ, R29.H0_H0 ;  /* 0x2000001dff1d7230 */ /* 0x002fe20000004100 */
[----:B------:R-:W-:-:S05]  /*5300*/  FFMA.FTZ R50, R64, R53, R50 ;  /* 0x0000003540327223 */ /* 0x000fca0000010032 */
[----:B------:R-:W1:Y:S01]  /*5310*/  I2F.F16 R48, R48 ;  /* 0x0000003000307306 */ /* 0x000e620000200c00 */
[----:B------:R-:W-:-:S07]  /*5320*/  FFMA.FTZ R32, R52, R11, R7 ;  /* 0x0000000b34207223 */ /* 0x000fce0000010007 */
[----:B------:R-:W1:Y:S01]  /*5330*/  I2F.F16 R14, R14 ;  /* 0x0000000e000e7306 */ /* 0x000e620000200c00 */
[----:B------:R-:W-:Y:S01]  /*5340*/  FFMA.FTZ R42, R28, R11, R65 ;  /* 0x0000000b1c2a7223 */ /* 0x000fe20000010041 */
[----:B--2---:R-:W-:Y:S01]  /*5350*/  HADD2.F32 R7, -RZ, R10.H0_H0 ;  /* 0x2000000aff077230 */ /* 0x004fe20000004100 */
[----:B------:R-:W-:Y:S01]  /*5360*/  FFMA.FTZ R63, R54, R43, R63 ;  /* 0x0000002b363f7223 */ /* 0x000fe2000001003f */
[----:B---3--:R-:W-:Y:S01]  /*5370*/  HADD2.F32 R13, -RZ, R13.H0_H0 ;  /* 0x2000000dff0d7230 */ /* 0x008fe20000004100 */
[-C--:B------:R-:W-:Y:S02]  /*5380*/  FFMA.FTZ R52, R52, R37.reuse, R62 ;  /* 0x0000002534347223 */ /* 0x080fe4000001003e */
[----:B------:R-:W-:Y:S02]  /*5390*/  FFMA.FTZ R28, R28, R37, R50 ;  /* 0x000000251c1c7223 */ /* 0x000fe40000010032 */
[----:B------:R-:W-:Y:S01]  /*53a0*/  FFMA.FTZ R49, R54, R29, R49 ;  /* 0x0000001d36317223 */ /* 0x000fe20000010031 */
[----:B----4-:R-:W-:Y:S01]  /*53b0*/  HADD2.F32 R15, -RZ, R4.H0_H0 ;  /* 0x20000004ff0f7230 */ /* 0x010fe20000004100 */
[-C--:B------:R-:W-:Y:S01]  /*53c0*/  FFMA.FTZ R32, R43, R27.reuse, R32 ;  /* 0x0000001b2b207223 */ /* 0x080fe20000010020 */
[----:B0-----:R-:W-:Y:S01]  /*53d0*/  HADD2.F32 R11, -RZ, R6.H0_H0 ;  /* 0x20000006ff0b7230 */ /* 0x001fe20000004100 */
[----:B------:R-:W-:-:S02]  /*53e0*/  FFMA.FTZ R42, R29, R27, R42 ;  /* 0x0000001b1d2a7223 */ /* 0x000fc4000001002a */
[C---:B------:R-:W-:Y:S02]  /*53f0*/  FFMA.FTZ R10, R8.reuse, R7, R63 ;  /* 0x00000007080a7223 */ /* 0x040fe4000001003f */
[-C--:B------:R-:W-:Y:S02]  /*5400*/  FFMA.FTZ R52, R43, R12.reuse, R52 ;  /* 0x0000000c2b347223 */ /* 0x080fe40000010034 */
[----:B------:R-:W-:Y:S02]  /*5410*/  FFMA.FTZ R28, R29, R12, R28 ;  /* 0x0000000c1d1c7223 */ /* 0x000fe4000001001c */
[----:B------:R-:W-:Y:S01]  /*5420*/  FFMA.FTZ R8, R8, R13, R49 ;  /* 0x0000000d08087223 */ /* 0x000fe20000010031 */
[----:B-1----:R-:W-:Y:S01]  /*5430*/  HADD2.F32 R48, -RZ, R48.H0_H0 ;  /* 0x20000030ff307230 */ /* 0x002fe20000004100 */
[-C--:B------:R-:W-:Y:S01]  /*5440*/  FFMA.FTZ R32, R7, R38.reuse, R32 ;  /* 0x0000002607207223 */ /* 0x080fe20000010020 */
[----:B------:R-:W-:Y:S01]  /*5450*/  HADD2.F32 R14, -RZ, R14.H0_H0 ;  /* 0x2000000eff0e7230 */ /* 0x000fe20000004100 */
[----:B------:R-:W-:Y:S01]  /*5460*/  FFMA.FTZ R42, R13, R38, R42 ;  /* 0x000000260d2a7223 */ /* 0x000fe2000001002a */
[----:B------:R-:W-:Y:S01]  /*5470*/  UIADD3 UR10, UR10, 0x20, URZ ;  /* 0x000000200a0a7890 */ /* 0x000fe2000fffe03f */
[----:B------:R-:W-:-:S02]  /*5480*/  FFMA.FTZ R10, R57, R15, R10 ;  /* 0x0000000f390a7223 */ /* 0x000fc4000001000a */
[-C--:B------:R-:W-:Y:S02]  /*5490*/  FFMA.FTZ R52, R7, R55.reuse, R52 ;  /* 0x0000003707347223 */ /* 0x080fe40000010034 */
[----:B------:R-:W-:Y:S02]  /*54a0*/  FFMA.FTZ R28, R13, R55, R28 ;  /* 0x000000370d1c7223 */ /* 0x000fe4000001001c */
[----:B------:R-:W-:Y:S02]  /*54b0*/  FFMA.FTZ R8, R57, R11, R8 ;  /* 0x0000000b39087223 */ /* 0x000fe40000010008 */
[-C--:B------:R-:W-:Y:S02]  /*54c0*/  FFMA.FTZ R32, R15, R56.reuse, R32 ;  /* 0x000000380f207223 */ /* 0x080fe40000010020 */
[----:B------:R-:W-:Y:S01]  /*54d0*/  FFMA.FTZ R42, R11, R56, R42 ;  /* 0x000000380b2a7223 */ /* 0x000fe2000001002a */
[----:B------:R-:W-:Y:S01]  /*54e0*/  UISETP.GE.AND UP0, UPT, UR10, UR5, UPT ;  /* 0x000000050a00728c */ /* 0x000fe2000bf06270 */
[----:B------:R-:W-:-:S02]  /*54f0*/  FFMA.FTZ R10, R9, R48, R10 ;  /* 0x00000030090a7223 */ /* 0x000fc4000001000a */
[-C--:B------:R-:W-:Y:S02]  /*5500*/  FFMA.FTZ R15, R15, R40.reuse, R52 ;  /* 0x000000280f0f7223 */ /* 0x080fe40000010034 */
[----:B------:R-:W-:Y:S02]  /*5510*/  FFMA.FTZ R11, R11, R40, R28 ;  /* 0x000000280b0b7223 */ /* 0x000fe4000001001c */
[----:B------:R-:W-:Y:S02]  /*5520*/  FFMA.FTZ R9, R9, R14, R8 ;  /* 0x0000000e09097223 */ /* 0x000fe40000010008 */
[-C--:B------:R-:W-:Y:S02]  /*5530*/  FFMA.FTZ R32, R48, R39.reuse, R32 ;  /* 0x0000002730207223 */ /* 0x080fe40000010020 */
[----:B------:R-:W-:Y:S02]  /*5540*/  FFMA.FTZ R39, R14, R39, R42 ;  /* 0x000000270e277223 */ /* 0x000fe4000001002a */
[----:B------:R-:W-:-:S02]  /*5550*/  FFMA.FTZ R48, R48, R58, R15 ;  /* 0x0000003a30307223 */ /* 0x000fc4000001000f */
[----:B------:R-:W-:Y:S02]  /*5560*/  FFMA.FTZ R11, R14, R58, R11 ;  /* 0x0000003a0e0b7223 */ /* 0x000fe4000001000b */
[C---:B------:R-:W-:Y:S02]  /*5570*/  FMUL.FTZ R10, R33.reuse, R10 ;  /* 0x0000000a210a7220 */ /* 0x040fe40000410000 */
[C---:B------:R-:W-:Y:S01]  /*5580*/  FMUL.FTZ R9, R34.reuse, R9 ;  /* 0x0000000922097220 */ /* 0x040fe20000410000 */
[----:B------:R-:W-:Y:S01]  /*5590*/  PLOP3.LUT P1, PT, PT, PT, UP0, 0x80, 0x0 ;  /* 0x000000000000781c */ /* 0x000fe20003f2f008 */
        /* <DEDUP_REMOVED lines=19> */
[----:B------:R-:W-:Y:S01]  /*56d0*/  IMAD.WIDE R60, R20, c[0x0][0x18c], R60 ;  /* 0x00006300143c7a25 */ /* 0x000fe200078e023c */
[----:B------:R-:W-:Y:S01]  /*56e0*/  HADD2 R39, R39, R44 ;  /* 0x0000002c27277230 */ /* 0x000fe20000000000 */
[----:B------:R-:W-:Y:S01]  /*56f0*/  IADD3 R18, R18, 0x20, RZ ;  /* 0x0000002012127810 */ /* 0x000fe20007ffe0ff */
[----:B------:R-:W-:Y:S01]  /*5700*/  HADD2 R38, R11, R45 ;  /* 0x0000002d0b267230 */ /* 0x000fe20000000000 */
[----:B------:R-:W-:Y:S01]  /*5710*/  @P1 CALL.REL.NOINC `(.L_x_1525) ;  /* 0x0000001000001944 */ /* 0x000fe20003c00000 */
[----:B------:R-:W-:Y:S05]  /*5720*/  BRA `(.L_x_1526) ;  /* 0xffffb20000007947 */ /* 0x000fea000383ffff */
.L_x_1525:
[----:B------:R-:W-:-:S05]  /*5730*/  IMAD.WIDE R2, R21, R16, c[0x0][0x180] ;  /* 0x0000600015027625 */ /* 0x000fca00078e0210 */
[----:B------:R-:W2:Y:S01]  /*5740*/  ATOM.E.ADD.F16x2.RN.STRONG.GPU P0, RZ, [R2.64], R41 ;  /* 0x0000002902ff798a */ /* 0x000ea2000810e9cc */
[----:B------:R-:W-:Y:S01]  /*5750*/  BSSY B0, `(.L_x_1527) ;  /* 0x000000e000007945 */ /* 0x000fe20003800000 */
[----:B--2---:R-:W-:Y:S05]  /*5760*/  @P0 BRA `(.L_x_1528) ;  /* 0x000000c000000947 */ /* 0x004fea0003800000 */
[----:B------:R-:W0:Y:S02]  /*5770*/  QSPC.E.S P0, RZ, [R2] ;  /* 0x0000000002ff73aa */ /* 0x000e240000000500 */
[----:B0-----:R-:W-:Y:S05]  /*5780*/  @!P0 BRA `(.L_x_1529) ;  /* 0x0000007000008947 */ /* 0x001fea0003800000 */
[----:B------:R-:W-:-:S05]  /*5790*/  LOP3.LUT R0, R2, 0xffffff, RZ, 0xc0, !PT ;  /* 0x00ffffff02007812 */ /* 0x000fca00078ec0ff */
.L_x_1530:
[----:B------:R-:W0:Y:S02]  /*57a0*/  LDS R4, [R0] ;  /* 0x0000000000047984 */ /* 0x000e240000000800 */
[----:B0-----:R-:W-:-:S10]  /*57b0*/  HFMA2.MMA R5, R4, 1, 1, R41 ;  /* 0x3c003c0004057835 */ /* 0x001fd40000000029 */
[----:B------:R-:W0:Y:S02]  /*57c0*/  ATOMS.CAST.SPIN R5, [R0], R4, R5 ;  /* 0x000000040005738d */ /* 0x000e240001800005 */
[----:B0-----:R-:W-:-:S13]  /*57d0*/  ISETP.EQ.U32.AND P0, PT, R5, 0x1, PT ;  /* 0x000000010500780c */ /* 0x001fda0003f02070 */
[----:B------:R-:W-:Y:S05]  /*57e0*/  @!P0 BRA `(.L_x_1530) ;  /* 0xffffffb000008947 */ /* 0x000fea000383ffff */
[----:B------:R-:W-:Y:S05]  /*57f0*/  BRA `(.L_x_1528) ;  /* 0x0000003000007947 */ /* 0x000fea0003800000 */
.L_x_1529:
[----:B------:R-:W2:Y:S02]  /*5800*/  LD.E R0, [R2.64] ;  /* 0x0000000c02007980 */ /* 0x000ea4000c101900 */
[----:B--2---:R-:W-:-:S05]  /*5810*/  IADD3 R5, R41, R0, RZ ;  /* 0x0000000029057210 */ /* 0x004fca0007ffe0ff */
[----:B------:R0:W-:Y:S02]  /*5820*/  ST.E [R2.64], R5 ;  /* 0x0000000502007985 */ /* 0x0001e4000c10190c */
.L_x_1528:
[----:B------:R-:W-:Y:S05]  /*5830*/  BSYNC B0 ;  /* 0x0000000000007941 */ /* 0x000fea0003800000 */
.L_x_1527:
        /* <DEDUP_REMOVED lines=9> */
.L_x_1534:
[----:B------:R-:W0:Y:S02]  /*58d0*/  LDS R6, [R0] ;  /* 0x0000000000067984 */ /* 0x000e240000000800 */
[----:B0-----:R-:W-:-:S06]  /*58e0*/  HADD2 R7, R6, R35 ;  /* 0x0000002306077230 */ /* 0x001fcc0000000000 */
[----:B------:R-:W0:Y:S02]  /*58f0*/  ATOMS.CAST.SPIN R7, [R0], R6, R7 ;  /* 0x000000060007738d */ /* 0x000e240001800007 */
[----:B0-----:R-:W-:-:S13]  /*5900*/  ISETP.EQ.U32.AND P0, PT, R7, 0x1, PT ;  /* 0x000000010700780c */ /* 0x001fda0003f02070 */
[----:B------:R-:W-:Y:S05]  /*5910*/  @!P0 BRA `(.L_x_1534) ;  /* 0xffffffb000008947 */ /* 0x000fea000383ffff */
[----:B------:R-:W-:Y:S05]  /*5920*/  BRA `(.L_x_1532) ;  /* 0x0000003000007947 */ /* 0x000fea0003800000 */
.L_x_1533:
[----:B------:R-:W2:Y:S02]  /*5930*/  LD.E R0, [R2.64+0x4] ;  /* 0x0000040c02007980 */ /* 0x000ea4000c101900 */
[----:B--2---:R-:W-:-:S05]  /*5940*/  IADD3 R7, R35, R0, RZ ;  /* 0x0000000023077210 */ /* 0x004fca0007ffe0ff */
[----:B------:R0:W-:Y:S02]  /*5950*/  ST.E [R2.64+0x4], R7 ;  /* 0x0000040702007985 */ /* 0x0001e4000c10190c */
.L_x_1532:
[----:B------:R-:W-:Y:S05]  /*5960*/  BSYNC B0 ;  /* 0x0000000000007941 */ /* 0x000fea0003800000 */
.L_x_1531:
[----:B0-----:R-:W-:-:S05]  /*5970*/  IMAD.WIDE R2, R16, c[0x0][0x18c], R2 ;  /* 0x0000630010027a25 */ /* 0x001fca00078e0202 */
[----:B------:R-:W2:Y:S01]  /*5980*/  ATOM.E.ADD.F16x2.RN.STRONG.GPU P0, RZ, [R2.64], R47 ;  /* 0x0000002f02ff798a */ /* 0x000ea2000810e9cc */
[----:B------:R-:W-:Y:S01]  /*5990*/  BSSY B0, `(.L_x_1535) ;  /* 0x000000e000007945 */ /* 0x000fe20003800000 */
[----:B--2---:R-:W-:Y:S05]  /*59a0*/  @P0 BRA `(.L_x_1536) ;  /* 0x000000c000000947 */ /* 0x004fea0003800000 */
[----:B------:R-:W0:Y:S02]  /*59b0*/  QSPC.E.S P0, RZ, [R2] ;  /* 0x0000000002ff73aa */ /* 0x000e240000000500 */
[----:B0-----:R-:W-:Y:S05]  /*59c0*/  @!P0 BRA `(.L_x_1537) ;  /* 0x0000007000008947 */ /* 0x001fea0003800000 */
[----:B------:R-:W-:-:S05]  /*59d0*/  LOP3.LUT R0, R2, 0xffffff, RZ, 0xc0, !PT ;  /* 0x00ffffff02007812 */ /* 0x000fca00078ec0ff */
.L_x_1538:
[----:B------:R-:W0:Y:S02]  /*59e0*/  LDS R6, [R0] ;  /* 0x0000000000067984 */ /* 0x000e240000000800 */
[----:B0-----:R-:W-:-:S10]  /*59f0*/  HFMA2.MMA R7, R6, 1, 1, R47 ;  /* 0x3c003c0006077835 */ /* 0x001fd4000000002f */
[----:B------:R-:W0:Y:S02]  /*5a00*/  ATOMS.CAST.SPIN R7, [R0], R6, R7 ;  /* 0x000000060007738d */ /* 0x000e240001800007 */
[----:B0-----:R-:W-:-:S13]  /*5a10*/  ISETP.EQ.U32.AND P0, PT, R7, 0x1, PT ;  /* 0x000000010700780c */ /* 0x001fda0003f02070 */
[----:B------:R-:W-:Y:S05]  /*5a20*/  @!P0 BRA `(.L_x_1538) ;  /* 0xffffffb000008947 */ /* 0x000fea000383ffff */
[----:B------:R-:W-:Y:S05]  /*5a30*/  BRA `(.L_x_1536) ;  /* 0x0000003000007947 */ /* 0x000fea0003800000 */
.L_x_1537:
[----:B------:R-:W2:Y:S02]  /*5a40*/  LD.E R0, [R2.64] ;  /* 0x0000000c02007980 */ /* 0x000ea4000c101900 */
[----:B--2---:R-:W-:-:S05]  /*5a50*/  IADD3 R7, R47, R0, RZ ;  /* 0x000000002f077210 */ /* 0x004fca0007ffe0ff */
[----:B------:R0:W-:Y:S02]  /*5a60*/  ST.E [R2.64], R7 ;  /* 0x0000000702007985 */ /* 0x0001e4000c10190c */
.L_x_1536:
[----:B------:R-:W-:Y:S05]  /*5a70*/  BSYNC B0 ;  /* 0x0000000000007941 */ /* 0x000fea0003800000 */
.L_x_1535:
[----:B------:R-:W-:-:S05]  /*5a80*/  IMAD.WIDE R4, R16, c[0x0][0x18c], R4 ;  /* 0x0000630010047a25 */ /* 0x000fca00078e0204 */
[----:B------:R-:W2:Y:S01]  /*5a90*/  ATOM.E.ADD.F16x2.RN.STRONG.GPU P0, RZ, [R4.64], R39 ;  /* 0x0000002704ff798a */ /* 0x000ea2000810e9cc */
[----:B------:R-:W-:Y:S01]  /*5aa0*/  BSSY B0, `(.L_x_1539) ;  /* 0x000000e000007945 */ /* 0x000fe20003800000 */
[----:B--2---:R-:W-:Y:S05]  /*5ab0*/  @P0 BRA `(.L_x_1540) ;  /* 0x000000c000000947 */ /* 0x004fea0003800000 */
[----:B------:R-:W1:Y:S02]  /*5ac0*/  QSPC.E.S P0, RZ, [R4] ;  /* 0x0000000004ff73aa */ /* 0x000e640000000500 */
[----:B-1----:R-:W-:Y:S05]  /*5ad0*/  @!P0 BRA `(.L_x_1541) ;  /* 0x0000007000008947 */ /* 0x002fea0003800000 */
[----:B------:R-:W-:-:S05]  /*5ae0*/  LOP3.LUT R4, R4, 0xffffff, RZ, 0xc0, !PT ;  /* 0x00ffffff04047812 */ /* 0x000fca00078ec0ff */
.L_x_1542:
[----:B------:R-:W1:Y:S02]  /*5af0*/  LDS R6, [R4] ;  /* 0x0000000004067984 */ /* 0x000e640000000800 */
[----:B01----:R-:W-:-:S06]  /*5b00*/  HADD2 R7, R6, R39 ;  /* 0x0000002706077230 */ /* 0x003fcc0000000000 */
[----:B------:R-:W0:Y:S02]  /*5b10*/  ATOMS.CAST.SPIN R7, [R4], R6, R7 ;  /* 0x000000060407738d */ /* 0x000e240001800007 */
[----:B0-----:R-:W-:-:S13]  /*5b20*/  ISETP.EQ.U32.AND P0, PT, R7, 0x1, PT ;  /* 0x000000010700780c */ /* 0x001fda0003f02070 */
[----:B------:R-:W-:Y:S05]  /*5b30*/  @!P0 BRA `(.L_x_1542) ;  /* 0xffffffb000008947 */ /* 0x000fea000383ffff */
[----:B------:R-:W-:Y:S05]  /*5b40*/  BRA `(.L_x_1540) ;  /* 0x0000003000007947 */ /* 0x000fea0003800000 */
.L_x_1541:
[----:B------:R-:W2:Y:S02]  /*5b50*/  LD.E R0, [R4.64] ;  /* 0x0000000c04007980 */ /* 0x000ea4000c101900 */
[----:B0-2---:R-:W-:-:S05]  /*5b60*/  IADD3 R7, R39, R0, RZ ;  /* 0x0000000027077210 */ /* 0x005fca0007ffe0ff */
[----:B------:R0:W-:Y:S02]  /*5b70*/  ST.E [R4.64], R7 ;  /* 0x0000000704007985 */ /* 0x0001e4000c10190c */
.L_x_1540:
[----:B------:R-:W-:Y:S05]  /*5b80*/  BSYNC B0 ;  /* 0x0000000000007941 */ /* 0x000fea0003800000 */
.L_x_1539:
[----:B0-----:R-:W-:-:S05]  /*5b90*/  IMAD.WIDE R2, R16, c[0x0][0x18c], R2 ;  /* 0x0000630010027a25 */ /* 0x001fca00078e0202 */
[----:B------:R-:W2:Y:S01]  /*5ba0*/  ATOM.E.ADD.F16x2.RN.STRONG.GPU P0, RZ, [R2.64], R46 ;  /* 0x0000002e02ff798a */ /* 0x000ea2000810e9cc */
[----:B------:R-:W-:Y:S01]  /*5bb0*/  BSSY B0, `(.L_x_1543) ;  /* 0x000000e000007945 */ /* 0x000fe20003800000 */
[----:B--2---:R-:W-:Y:S05]  /*5bc0*/  @P0 BRA `(.L_x_1544) ;  /* 0x000000c000000947 */ /* 0x004fea0003800000 */
[----:B------:R-:W0:Y:S02]  /*5bd0*/  QSPC.E.S P0, RZ, [R2] ;  /* 0x0000000002ff73aa */ /* 0x000e240000000500 */
[----:B0-----:R-:W-:Y:S05]  /*5be0*/  @!P0 BRA `(.L_x_1545) ;  /* 0x0000007000008947 */ /* 0x001fea0003800000 */
[----:B------:R-:W-:-:S05]  /*5bf0*/  LOP3.LUT R0, R2, 0xffffff, RZ, 0xc0, !PT ;  /* 0x00ffffff02007812 */ /* 0x000fca00078ec0ff */
.L_x_1546:
[----:B------:R-:W0:Y:S02]  /*5c00*/  LDS R4, [R0] ;  /* 0x0000000000047984 */ /* 0x000e240000000800 */
[----:B0-----:R-:W-:-:S10]  /*5c10*/  HFMA2.MMA R5, R4, 1, 1, R46 ;  /* 0x3c003c0004057835 */ /* 0x001fd4000000002e */
[----:B------:R-:W0:Y:S02]  /*5c20*/  ATOMS.CAST.SPIN R5, [R0], R4, R5 ;  /* 0x000000040005738d */ /* 0x000e240001800005 */
[----:B0-----:R-:W-:-:S13]  /*5c30*/  ISETP.EQ.U32.AND P0, PT, R5, 0x1, PT ;  /* 0x000000010500780c */ /* 0x001fda0003f02070 */
[----:B------:R-:W-:Y:S05]  /*5c40*/  @!P0 BRA `(.L_x_1546) ;  /* 0xffffffb000008947 */ /* 0x000fea000383ffff */
[----:B------:R-:W-:Y:S05]  /*5c50*/  BRA `(.L_x_1544) ;  /* 0x0000003000007947 */ /* 0x000fea0003800000 */
.L_x_1545:
[----:B------:R-:W2:Y:S02]  /*5c60*/  LD.E R0, [R2.64] ;  /* 0x0000000c02007980 */ /* 0x000ea4000c101900 */
[----:B--2---:R-:W-:-:S05]  /*5c70*/  IADD3 R5, R46, R0, RZ ;  /* 0x000000002e057210 */ /* 0x004fca0007ffe0ff */
[----:B------:R0:W-:Y:S02]  /*5c80*/  ST.E [R2.64], R5 ;  /* 0x0000000502007985 */ /* 0x0001e4000c10190c */
.L_x_1544:
[----:B------:R-:W-:Y:S05]  /*5c90*/  BSYNC B0 ;  /* 0x0000000000007941 */ /* 0x000fea0003800000 */
.L_x_1543:
[----:B------:R-:W2:Y:S02]  /*5ca0*/  ATOM.E.ADD.F16x2.RN.STRONG.GPU P0, RZ, [R2.64+0x4], R38 ;  /* 0x0000042602ff798a */ /* 0x000ea4000810e9cc */
[----:B--2---:R-:W-:Y:S05]  /*5cb0*/  @P0 EXIT ;  /* 0x000000000000094d */ /* 0x004fea0003800000 */
[----:B------:R-:W1:Y:S02]  /*5cc0*/  QSPC.E.S P0, RZ, [R2+0x4] ;  /* 0x0000040002ff73aa */ /* 0x000e640000000500 */
[----:B-1----:R-:W-:Y:S05]  /*5cd0*/  @!P0 BRA `(.L_x_1547) ;  /* 0x0000008000008947 */ /* 0x002fea0003800000 */
[----:B0-----:R-:W-:-:S04]  /*5ce0*/  IADD3 R2, R2, 0x4, RZ ;  /* 0x0000000402027810 */ /* 0x001fc80007ffe0ff */
[----:B------:R-:W-:-:S05]  /*5cf0*/  LOP3.LUT R2, R2, 0xffffff, RZ, 0xc0, !PT ;  /* 0x00ffffff02027812 */ /* 0x000fca00078ec0ff */
.L_x_1548:
[----:B------:R-:W0:Y:S02]  /*5d00*/  LDS R4, [R2] ;  /* 0x0000000002047984 */ /* 0x000e240000000800 */
[----:B0-----:R-:W-:-:S06]  /*5d10*/  HADD2 R5, R4, R38 ;  /* 0x0000002604057230 */ /* 0x001fcc0000000000 */
[----:B------:R-:W0:Y:S02]  /*5d20*/  ATOMS.CAST.SPIN R5, [R2], R4, R5 ;  /* 0x000000040205738d */ /* 0x000e240001800005 */
[----:B0-----:R-:W-:-:S13]  /*5d30*/  ISETP.EQ.U32.AND P0, PT, R5, 0x1, PT ;  /* 0x000000010500780c */ /* 0x001fda0003f02070 */
[----:B------:R-:W-:Y:S05]  /*5d40*/  @!P0 BRA `(.L_x_1548) ;  /* 0xffffffb000008947 */ /* 0x000fea000383ffff */
[----:B------:R-:W-:Y:S05]  /*5d50*/  EXIT ;  /* 0x000000000000794d */ /* 0x000fea0003800000 */
.L_x_1547:
[----:B------:R-:W2:Y:S02]  /*5d60*/  LD.E R0, [R2.64+0x4] ;  /* 0x0000040c02007980 */ /* 0x000ea4000c101900 */
[----:B0-2---:R-:W-:-:S05]  /*5d70*/  IADD3 R5, R38, R0, RZ ;  /* 0x0000000026057210 */ /* 0x005fca0007ffe0ff */
[----:B------:R-:W-:Y:S01]  /*5d80*/  ST.E [R2.64+0x4], R5 ;  /* 0x0000040502007985 */ /* 0x000fe2000c10190c */
[----:B------:R-:W-:Y:S05]  /*5d90*/  EXIT ;  /* 0x000000000000794d */ /* 0x000fea0003800000 */
.L_x_1549:
        /* <DEDUP_REMOVED lines=14> */
.L_x_1832:


//--------------------- .text._ZN4vllm4gptq33gemm_half_q_half_gptq_4bit_kernelILb1ELi3EEEvPK6__halfPKjS6_S4_PS2_iiiibPKi --------------------------
	.section	.text._ZN4vllm4gptq33gemm_half_q_half_gptq_4bit_kernelILb1ELi3EEEvPK6__halfPKjS6_S4_PS2_iiiibPKi,"ax",@progbits
	.sectioninfo	@"SHI_REGISTERS=71"
	.align	128
        .global         _ZN4vllm4gptq33gemm_half_q_half_gptq_4bit_kernelILb1ELi3EEEvPK6__halfPKjS6_S4_PS2_iiiibPKi
        .type           _ZN4vllm4gptq33gemm_half_q_half_gptq_4bit_kernelILb1ELi3EEEvPK6__halfPKjS6_S4_PS2_iiiibPKi,@function
        .size           _ZN4vllm4gptq33gemm_half_q_half_gptq_4bit_kernelILb1ELi3EEEvPK6__halfPKjS6_S4_PS2_iiiibPKi,(.L_x_1833 - _ZN4vllm4gptq33gemm_half_q_half_gptq_4bit_kernelILb1ELi3EEEvPK6__halfPKjS6_S4_PS2_iiiibPKi)
        .other          _ZN4vllm4gptq33gemm_half_q_half_gptq_4bit_kernelILb1ELi3EEEvPK6__halfPKjS6_S4_PS2_iiiibPKi,@"STO_CUDA_ENTRY STV_DEFAULT"
_ZN4vllm4gptq33gemm_half_q_half_gptq_4bit_kernelILb1ELi3EEEvPK6__halfPKjS6_S4_PS2_iiiibPKi:
.text._ZN4vllm4gptq33gemm_half_q_half_gptq_4bit_kernelILb1ELi3EEEvPK6__halfPKjS6_S4_PS2_iiiibPKi:
[----:B------:R-:W-:Y:S02]  /*0000*/  IMAD.MOV.U32 R1, RZ, RZ, c[0x0][0x28] ;  /* 0x00000a00ff017624 */ /* 0x000fe400078e00ff */
[----:B------:R-:W0:Y:S01]  /*0010*/  S2UR UR7, SR_CTAID.Z ;  /* 0x00000000000779c3 */ /* 0x000e220000002700 */
[----:B------:R-:W1:Y:S01]  /*0020*/  S2R R0, SR_CTAID.X ;  /* 0x0000000000007919 */ /* 0x000e620000002500 */
[----:B------:R-:W-:Y:S01]  /*0030*/  ULDC UR6, c[0x0][0x190] ;  /* 0x0000640000067ab9 */ /* 0x000fe20000000800 */
[----:B------:R-:W-:Y:S01]  /*0040*/  BSSY B0, `(.L_x_1550) ;  /* 0x0000031000007945 */ /* 0x000fe20003800000 */
[----:B------:R-:W-:Y:S01]  /*0050*/  ULDC.64 UR10, c[0x0][0x118] ;  /* 0x00004600000a7ab9 */ /* 0x000fe20000000a00 */
[----:B------:R-:W1:Y:S01]  /*0060*/  S2R R15, SR_TID.X ;  /* 0x00000000000f7919 */ /* 0x000e620000002100 */
[----:B0-----:R-:W-:-:S04]  /*0070*/  USHF.L.U32 UR5, UR7, 0x7, URZ ;  /* 0x0000000707057899 */ /* 0x001fc8000800063f */
[----:B------:R-:W-:Y:S01]  /*0080*/  UIADD3 UR4, UR5, 0x80, URZ ;  /* 0x0000008005047890 */ /* 0x000fe2000fffe03f */
[----:B-1----:R-:W-:Y:S01]  /*0090*/  IMAD R33, R0, 0x80, R15 ;  /* 0x0000008000217824 */ /* 0x002fe200078e020f */
[----:B------:R-:W-:Y:S02]  /*00a0*/  IADD3 R0, R15, UR5, RZ ;  /* 0x000000050f007c10 */ /* 0x000fe4000fffe0ff */
[----:B------:R-:W-:Y:S01]  /*00b0*/  UISETP.LT.U32.AND UP0, UPT, UR4, UR6, UPT ;  /* 0x000000060400728c */ /* 0x000fe2000bf01070 */
[----:B------:R-:W-:-:S03]  /*00c0*/  IMAD.SHL.U32 R33, R33, 0x4, RZ ;  /* 0x0000000421217824 */ /* 0x000fc600078e00ff */
[----:B------:R-:W-:Y:S02]  /*00d0*/  USEL UR6, UR4, UR6, UP0 ;  /* 0x0000000604067287 */ /* 0x000fe40008000000 */
[----:B------:R-:W-:-:S04]  /*00e0*/  ISETP.GE.AND P1, PT, R33, c[0x0][0x18c], PT ;  /* 0x0000630021007a0c */ /* 0x000fc80003f26270 */
[----:B------:R-:W-:-:S13]  /*00f0*/  ISETP.GE.U32.AND P0, PT, R0, UR6, PT ;  /* 0x0000000600007c0c */ /* 0x000fda000bf06070 */
[----:B------:R-:W-:Y:S05]  /*0100*/  @P0 BRA `(.L_x_1551) ;  /* 0x0000024000000947 */ /* 0x000fea0003800000 */
[----:B------:R-:W-:-:S04]  /*0110*/  ISETP.NE.U32.AND P0, PT, RZ, c[0x0][0x1a0], PT ;  /* 0x00006800ff007a0c */ /* 0x000fc80003f05070 */
[----:B------:R-:W-:-:S13]  /*0120*/  ISETP.NE.AND.EX P0, PT, RZ, c[0x0][0x1a4], PT, P0 ;  /* 0x00006900ff007a0c */ /* 0x000fda0003f05300 */
[----:B------:R-:W-:-:S04]  /*0130*/  @P0 LEA R4, P2, R0, c[0x0][0x1a0], 0x2 ;  /* 0x0000680000040a11 */ /* 0x000fc800078410ff */
[----:B------:R-:W-:-:S05]  /*0140*/  @P0 LEA.HI.X R5, R0, c[0x0][0x1a4], RZ, 0x2, P2 ;  /* 0x0000690000050a11 */ /* 0x000fca00010f14ff */
[----:B------:R-:W2:Y:S01]  /*0150*/  @P0 LDG.E.CONSTANT R4, [R4.64] ;  /* 0x0000000a04040981 */ /* 0x000ea2000c1e9900 */
[----:B------:R-:W0:Y:S01]  /*0160*/  S2UR UR4, SR_CTAID.Y ;  /* 0x00000000000479c3 */ /* 0x000e220000002600 */
[----:B------:R-:W-:Y:S01]  /*0170*/  ULDC UR8, c[0x0][0x190] ;  /* 0x0000640000087ab9 */ /* 0x000fe20000000800 */
[----:B------:R-:W-:Y:S01]  /*0180*/  IMAD.MOV.U32 R13, RZ, RZ, c[0x0][0x190] ;  /* 0x00006400ff0d7624 */ /* 0x000fe200078e00ff */
[----:B0-----:R-:W-:-:S04]  /*0190*/  UIMAD UR4, UR4, 0x3, URZ ;  /* 0x00000003040478a4 */ /* 0x001fc8000f8e023f */
[----:B------:R-:W-:-:S04]  /*01a0*/  UIMAD UR4, UR4, UR8, URZ ;  /* 0x00000008040472a4 */ /* 0x000fc8000f8e023f */
[----:B------:R-:W-:Y:S02]  /*01b0*/  USHF.R.S32.HI UR8, URZ, 0x1f, UR4 ;  /* 0x0000001f3f087899 */ /* 0x000fe40008011404 */
[----:B------:R-:W-:-:S05]  /*01c0*/  @!P0 IADD3 R0, P2, R0, UR4, RZ ;  /* 0x0000000400008c10 */ /* 0x000fca000ff5e0ff */
[----:B------:R-:W-:Y:S01]  /*01d0*/  @!P0 IMAD.X R7, RZ, RZ, UR8, P2 ;  /* 0x00000008ff078e24 */ /* 0x000fe200090e06ff */
        /* <DEDUP_REMOVED lines=16> */
[----:B------:R-:W-:-:S05]  /*02e0*/  IMAD.SHL.U32 R0, R15, 0x2, RZ ;  /* 0x000000020f007824 */ /* 0x000fca00078e00ff */
[----:B--2---:R0:W-:Y:S04]  /*02f0*/  @P0 STS.U16 [R0], R3 ;  /* 0x0000000300000388 */ /* 0x0041e80000000400 */
[----:B---3--:R0:W-:Y:S04]  /*0300*/  @!P0 STS.U16 [R0], R9 ;  /* 0x0000000900008388 */ /* 0x0081e80000000400 */
[----:B----4-:R0:W-:Y:S04]  /*0310*/  @P0 STS.U16 [R0+0x100], R5 ;  /* 0x0001000500000388 */ /* 0x0101e80000000400 */
[----:B-----5:R0:W-:Y:S04]  /*0320*/  @P0 STS.U16 [R0+0x200], R7 ;  /* 0x0002000700000388 */ /* 0x0201e80000000400 */
[----:B------:R0:W-:Y:S04]  /*0330*/  @!P0 STS.U16 [R0+0x100], R11 ;  /* 0x0001000b00008388 */ /* 0x0001e80000000400 */
[----:B------:R0:W-:Y:S02]  /*0340*/  @!P0 STS.U16 [R0+0x200], R13 ;  /* 0x0002000d00008388 */ /* 0x0001e40000000400 */
.L_x_1551:
[----:B------:R-:W-:Y:S05]  /*0350*/  BSYNC B0 ;  /* 0x0000000000007941 */ /* 0x000fea0003800000 */
.L_x_1550:
[----:B------:R-:W-:Y:S05]  /*0360*/  @P1 EXIT ;  /* 0x000000000000194d */ /* 0x000fea0003800000 */
[----:B------:R-:W-:Y:S01]  /*0370*/  IABS R4, c[0x0][0x194] ;  /* 0x0000650000047a13 */ /* 0x000fe20000000000 */
[----:B------:R-:W-:Y:S01]  /*0380*/  ULDC.64 UR8, c[0x0][0x190] ;  /* 0x0000640000087ab9 */ /* 0x000fe20000000a00 */
[----:B------:R-:W-:Y:S01]  /*0390*/  IABS R6, c[0x0][0x190] ;  /* 0x0000640000067a13 */ /* 0x000fe20000000000 */
[----:B------:R-:W-:Y:S01]  /*03a0*/  ULOP3.LUT UR4, UR8, UR9, URZ, 0x3c, !UPT ;  /* 0x0000000908047292 */ /* 0x000fe2000f8e3c3f */
[----:B0-----:R-:W0:Y:S05]  /*03b0*/  I2F.RP R0, R4 ;  /* 0x0000000400007306 */ /* 0x001e2a0000209400 */
        /* <DEDUP_REMOVED lines=58> */
[----:B------:R-:W-:Y:S01]  /*0760*/  IMAD.MOV.U32 R47, RZ, RZ, RZ ;  /* 0x000000ffff2f7224 */ /* 0x000fe200078e00ff */
[----:B------:R-:W-:Y:S01]  /*0770*/  CS2R R38, SRZ ;  /* 0x0000000000267805 */ /* 0x000fe2000001ff00 */
[----:B------:R-:W-:Y:S01]  /*0780*/  CS2R R34, SRZ ;  /* 0x0000000000227805 */ /* 0x000fe2000001ff00 */
[----:B------:R-:W-:Y:S01]  /*0790*/  IMAD.MOV.U32 R36, RZ, RZ, RZ ;  /* 0x000000ffff247224 */ /* 0x000fe200078e00ff */
[----:B------:R-:W-:Y:S01]  /*07a0*/  BAR.SYNC.DEFER_BLOCKING 0x0 ;  /* 0x0000000000007b1d */ /* 0x000fe20000010000 */
[----:B------:R-:W-:-:S02]  /*07b0*/  PLOP3.LUT P0, PT, PT, PT, UP0, 0x80, 0x0 ;  /* 0x000000000000781c */ /* 0x000fc40003f0f008 */
        /* <DEDUP_REMOVED lines=36> */
[----:B------:R-:W-:Y:S01]  /*0a00*/  IMAD.MOV.U32 R7, RZ, RZ, R12 ;  /* 0x000000ffff077224 */ /* 0x000fe200078e000c */
[----:B------:R-:W-:Y:S01]  /*0a10*/  ULDC UR7, c[0x0][0x18c] ;  /* 0x0000630000077ab9 */ /* 0x000fe20000000800 */
[----:B------:R1:W4:Y:S01]  /*0a20*/  R2UR UR9, R9 ;  /* 0x00000000090973c2 */ /* 0x00032200000e0000 */
        /* <DEDUP_REMOVED lines=19> */
.L_x_1554:
[----:B------:R-:W-:Y:S01]  /*0b60*/  IMAD.MOV.U32 R37, RZ, RZ, 0x4 ;  /* 0x00000004ff257424 */ /* 0x000fe200078e00ff */
[----:B------:R0:W2:Y:S03]  /*0b70*/  LDG.E.128.CONSTANT R20, [R24.64] ;  /* 0x0000000a18147981 */ /* 0x0000a6000c1e9d00 */
[----:B------:R-:W-:Y:S01]  /*0b80*/  IMAD.WIDE R64, R37, c[0x0][0x18c], R24 ;  /* 0x0000630025407a25 */ /* 0x000fe200078e0218 */
[----:B------:R-:W1:Y:S04]  /*0b90*/  LDS.128 R16, [UR4] ;  /* 0x00000004ff107984 */ /* 0x000e680008000c00 */
[----:B0-----:R0:W5:Y:S01]  /*0ba0*/  LDG.E.128.CONSTANT R24, [R64.64] ;  /* 0x0000000a40187981 */ /* 0x001162000c1e9d00 */
[----:B------:R-:W-:-:S02]  /*0bb0*/  ISETP.NE.AND P0, PT, R11, UR5, PT ;  /* 0x000000050b007c0c */ /* 0x000fc4000bf05270 */
        /* <DEDUP_REMOVED lines=13> */
[----:B01----:R-:W-:Y:S01]  /*0c90*/  UIADD3 UR9, UR9, 0x1, URZ ;  /* 0x0000000109097890 */ /* 0x003fe2000fffe03f */
        /* <DEDUP_REMOVED lines=48> */
.L_x_1553:
[----:B01----:R-:W-:Y:S01]  /*0fa0*/  LOP3.LUT R46, R46, 0x64006400, RZ, 0xfc, !PT ;  /* 0x640064002e2e7812 */ /* 0x003fe200078efcff */
[----:B------:R-:W-:Y:S01]  /*0fb0*/  IMAD.WIDE R64, R37, c[0x0][0x18c], R64 ;  /* 0x0000630025407a25 */ /* 0x000fe200078e0240 */
[----:B------:R-:W-:-:S02]  /*0fc0*/  LOP3.LUT R52, R49, 0x64006400, RZ, 0xfc, !PT ;  /* 0x6400640031347812 */ /* 0x000fc400078efcff */
[----:B------:R-:W-:Y:S02]  /*0fd0*/  LOP3.LUT R31, R31, 0x64006400, RZ, 0xfc, !PT ;  /* 0x640064001f1f7812 */ /* 0x000fe400078efcff */
[----:B------:R-:W-:Y:S01]  /*0fe0*/  LOP3.LUT R51, R48, 0x64006400, RZ, 0xfc, !PT ;  /* 0x6400640030337812 */ /* 0x000fe200078efcff */
[----:B------:R-:W-:Y:S01]  /*0ff0*/  HFMA2.MMA R48, R46, 0.0625, 0.0625, R3 ;  /* 0x2c002c002e307835 */ /* 0x000fe20000000003 */
[----:B------:R-:W-:Y:S01]  /*1000*/  LOP3.LUT R21, R21, 0x64006400, RZ, 0xfc, !PT ;  /* 0x6400640015157812 */ /* 0x000fe200078efcff */
[----:B------:R-:W-:Y:S01]  /*1010*/  HFMA2.MMA R53, R52, 0.0625, 0.0625, R7 ;  /* 0x2c002c0034357835 */ /* 0x000fe20000000007 */
[----:B------:R-:W-:Y:S01]  /*1020*/  LOP3.LUT R55, R22, 0x64006400, RZ, 0xfc, !PT ;  /* 0x6400640016377812 */ /* 0x000fe200078efcff */
[----:B------:R-:W-:Y:S01]  /*1030*/  HADD2 R49, R51, R4 ;  /* 0x0000000433317230 */ /* 0x000fe20000000000 */
[----:B------:R-:W-:Y:S02]  /*1040*/  LOP3.LUT R20, R20, 0x64006400, RZ, 0xfc, !PT ;  /* 0x6400640014147812 */ /* 0x000fe400078efcff */
[----:B------:R-:W-:Y:S01]  /*1050*/  LOP3.LUT R57, R50, 0x64006400, RZ, 0xfc, !PT ;  /* 0x6400640032397812 */ /* 0x000fe200078efcff */
[----:B------:R-:W-:Y:S01]  /*1060*/  HFMA2.MMA R50, R31, 1, 1, R2 ;  /* 0x3c003c001f327835 */ /* 0x000fe20000000002 */
[----:B------:R-:W-:Y:S01]  /*1070*/  HADD2 R52, R55, R8 ;  /* 0x0000000837347230 */ /* 0x000fe20000000000 */
[----:B------:R-:W-:Y:S01]  /*1080*/  HFMA2.MMA R46, R21, 1, 1, R6 ;  /* 0x3c003c00152e7835 */ /* 0x000fe20000000006 */
[----:B------:R-:W-:Y:S01]  /*1090*/  HFMA2 R54, R20, 0.0625, 0.0625, R5 ;  /* 0x2c002c0014367831 */ /* 0x000fe20000000005 */
[----:B------:R-:W-:Y:S01]  /*10a0*/  LOP3.LUT R55, R30, 0xf000f, RZ, 0xc0, !PT ;  /* 0x000f000f1e377812 */ /* 0x000fe200078ec0ff */
[-C--:B------:R-:W-:Y:S01]  /*10b0*/  HFMA2 R20, R49, R16.reuse, RZ.H0_H0 ;  /* 0x0000001031147231 */ /* 0x080fe200000400ff */
[-C--:B------:R-:W-:Y:S01]  /*10c0*/  HFMA2.MMA R31, R50, R16.reuse, RZ ;  /* 0x00000010321f7235 */ /* 0x080fe200000000ff */
[----:B------:R-:W-:Y:S01]  /*10d0*/  HFMA2 R51, R57, 0.0625, 0.0625, R10 ;  /* 0x2c002c0039337831 */ /* 0x000fe2000000000a */
[----:B------:R-:W-:Y:S01]  /*10e0*/  HFMA2.MMA R21, R46, R16, RZ ;  /* 0x000000102e157235 */ /* 0x000fe200000000ff */
[----:B------:R-:W-:Y:S01]  /*10f0*/  HFMA2 R22, R52, R16, RZ.H0_H0 ;  /* 0x0000001034167231 */ /* 0x000fe200000400ff */
[----:B------:R-:W-:Y:S01]  /*1100*/  LOP3.LUT R56, R23, 0xf000f, RZ, 0xc0, !PT ;  /* 0x000f000f17387812 */ /* 0x000fe200078ec0ff */
[-C--:B------:R-:W-:Y:S01]  /*1110*/  HFMA2 R16, R54, R17.reuse, R20 ;  /* 0x0000001136107231 */ /* 0x080fe20000000014 */
[-C--:B------:R-:W-:Y:S01]  /*1120*/  HFMA2.MMA R31, R48, R17.reuse, R31 ;  /* 0x00000011301f7235 */ /* 0x080fe2000000001f */
[----:B------:R-:W-:Y:S01]  /*1130*/  HFMA2 R20, R51, R17, R22 ;  /* 0x0000001133147231 */ /* 0x000fe20000000016 */
[----:B------:R-:W-:Y:S01]  /*1140*/  LOP3.LUT R22, R29, 0xf000f, RZ, 0xc0, !PT ;  /* 0x000f000f1d167812 */ /* 0x000fe200078ec0ff */
[----:B------:R-:W-:Y:S01]  /*1150*/  HFMA2.MMA R21, R53, R17, R21 ;  /* 0x0000001135157235 */ /* 0x000fe20000000015 */
[----:B------:R-:W-:-:S02]  /*1160*/  LOP3.LUT R17, R28, 0xf000f, RZ, 0xc0, !PT ;  /* 0x000f000f1c117812 */ /* 0x000fc400078ec0ff */
[----:B------:R-:W-:Y:S02]  /*1170*/  LOP3.LUT R57, R22, 0x64006400, RZ, 0xfc, !PT ;  /* 0x6400640016397812 */ /* 0x000fe400078efcff */
[----:B------:R-:W-:Y:S02]  /*1180*/  LOP3.LUT R55, R55, 0x64006400, RZ, 0xfc, !PT ;  /* 0x6400640037377812 */ /* 0x000fe400078efcff */
[----:B------:R-:W-:Y:S02]  /*1190*/  LOP3.LUT R59, R56, 0x64006400, RZ, 0xfc, !PT ;  /* 0x64006400383b7812 */ /* 0x000fe400078efcff */
[----:B------:R-:W-:Y:S01]  /*11a0*/  LOP3.LUT R17, R17, 0x64006400, RZ, 0xfc, !PT ;  /* 0x6400640011117812 */ /* 0x000fe200078efcff */
[----:B------:R-:W-:Y:S01]  /*11b0*/  HFMA2.MMA R57, R57, 1, 1, R4 ;  /* 0x3c003c0039397835 */ /* 0x000fe20000000004 */
[----:B------:R-:W-:Y:S01]  /*11c0*/  HADD2 R56, R55, R6 ;  /* 0x0000000637387230 */ /* 0x000fe20000000000 */
[----:B------:R-:W-:Y:S01]  /*11d0*/  LOP3.LUT R23, R23, 0xf000f0, RZ, 0xc0, !PT ;  /* 0x00f000f017177812 */ /* 0x000fe200078ec0ff */
[----:B------:R-:W-:Y:S01]  /*11e0*/  HFMA2.MMA R55, R59, 1, 1, R8 ;  /* 0x3c003c003b377835 */ /* 0x000fe20000000008 */
[----:B------:R-:W-:Y:S01]  /*11f0*/  HADD2 R58, R17, R2 ;  /* 0x00000002113a7230 */ /* 0x000fe20000000000 */
[----:B------:R-:W-:-:S02]  /*1200*/  LOP3.LUT R29, R29, 0xf000f0, RZ, 0xc0, !PT ;  /* 0x00f000f01d1d7812 */ /* 0x000fc400078ec0ff */
[----:B------:R-:W-:Y:S01]  /*1210*/  LOP3.LUT R59, R23, 0x64006400, RZ, 0xfc, !PT ;  /* 0x64006400173b7812 */ /* 0x000fe200078efcff */
[-C--:B------:R-:W-:Y:S01]  /*1220*/  HFMA2.MMA R17, R56, R18.reuse, R21 ;  /* 0x0000001238117235 */ /* 0x080fe20000000015 */
[----:B------:R-:W-:Y:S01]  /*1230*/  LOP3.LUT R30, R30, 0xf000f0, RZ, 0xc0, !PT ;  /* 0x00f000f01e1e7812 */ /* 0x000fe200078ec0ff */
[----:B------:R-:W-:Y:S01]  /*1240*/  HFMA2.MMA R31, R58, R18, R31 ;  /* 0x000000123a1f7235 */ /* 0x000fe2000000001f */
[-C--:B------:R-:W-:Y:S01]  /*1250*/  HFMA2 R16, R57, R18.reuse, R16 ;  /* 0x0000001239107231 */ /* 0x080fe20000000010 */
[----:B------:R-:W-:Y:S01]  /*1260*/  LOP3.LUT R28, R28, 0xf000f0, RZ, 0xc0, !PT ;  /* 0x00f000f01c1c7812 */ /* 0x000fe200078ec0ff */
[----:B------:R-:W-:Y:S01]  /*1270*/  HFMA2 R18, R55, R18, R20 ;  /* 0x0000001237127231 */ /* 0x000fe20000000014 */
[----:B------:R-:W-:Y:S01]  /*1280*/  HFMA2.MMA R59, R59, 0.0625, 0.0625, R10 ;  /* 0x2c002c003b3b7835 */ /* 0x000fe2000000000a */
[----:B------:R-:W0:Y:S01]  /*1290*/  LDS.128 R20, [UR4+0x100] ;  /* 0x00010004ff147984 */ /* 0x000e220008000c00 */
[----:B------:R-:W-:Y:S02]  /*12a0*/  LOP3.LUT R30, R30, 0x64006400, RZ, 0xfc, !PT ;  /* 0x640064001e1e7812 */ /* 0x000fe400078efcff */
[----:B------:R-:W-:-:S06]  /*12b0*/  LOP3.LUT R28, R28, 0x64006400, RZ, 0xfc, !PT ;  /* 0x640064001c1c7812 */ /* 0x000fcc00078efcff */
[----:B------:R-:W-:Y:S01]  /*12c0*/  HFMA2 R60, R59, R19, R18 ;  /* 0x000000133b3c7231 */ /* 0x000fe20000000012 */
[----:B------:R-:W-:Y:S01]  /*12d0*/  LOP3.LUT R18, R29, 0x64006400, RZ, 0xfc, !PT ;  /* 0x640064001d127812 */ /* 0x000fe200078efcff */
[----:B------:R-:W-:-:S03]  /*12e0*/  HFMA2.MMA R62, R28, 0.0625, 0.0625, R3 ;  /* 0x2c002c001c3e7835 */ /* 0x000fc60000000003 */
[--C-:B------:R-:W-:Y:S02]  /*12f0*/  HADD2.F32 R63, -RZ, R60.reuse.H0_H0 ;  /* 0x2000003cff3f7230 */ /* 0x100fe40000004100 */
[----:B------:R-:W-:Y:S02]  /*1300*/  HFMA2 R61, R18, 0.0625, 0.0625, R5 ;  /* 0x2c002c00123d7831 */ /* 0x000fe40000000005 */
[----:B------:R-:W-:Y:S01]  /*1310*/  HADD2.F32 R66, -RZ, R60.H1_H1 ;  /* 0x3000003cff427230 */ /* 0x000fe20000004100 */
[----:B------:R-:W-:Y:S02]  /*1320*/  HFMA2.MMA R60, R30, 0.0625, 0.0625, R7 ;  /* 0x2c002c001e3c7835 */ /* 0x000fe40000000007 */
[----:B------:R-:W-:Y:S01]  /*1330*/  HFMA2 R31, R62, R19, R31 ;  /* 0x000000133e1f7231 */ /* 0x000fe2000000001f */
[----:B------:R-:W-:Y:S01]  /*1340*/  HFMA2.MMA R28, R61, R19, R16 ;  /* 0x000000133d1c7235 */ /* 0x000fe20000000010 */
[----:B------:R-:W-:-:S03]  /*1350*/  FADD.FTZ R16, R63, R66 ;  /* 0x000000423f107221 */ /* 0x000fc60000010000 */
[----:B------:R-:W-:Y:S01]  /*1360*/  HADD2.F32 R18, -RZ, R31.H1_H1 ;  /* 0x3000001fff127230 */ /* 0x000fe20000004100 */
[----:B------:R-:W-:Y:S02]  /*1370*/  FFMA.FTZ R40, R9, R16, R40 ;  /* 0x0000001009287223 */ /* 0x000fe40000010028 */
[----:B------:R-:W-:Y:S02]  /*1380*/  HFMA2 R29, R60, R19, R17 ;  /* 0x000000133c1d7231 */ /* 0x000fe40000000011 */
[----:B------:R-:W-:Y:S02]  /*1390*/  HADD2.F32 R17, -RZ, R31.H0_H0 ;  /* 0x2000001fff117230 */ /* 0x000fe40000004100 */
[--C-:B------:R-:W-:Y:S02]  /*13a0*/  HADD2.F32 R19, -RZ, R28.reuse.H0_H0 ;  /* 0x2000001cff137230 */ /* 0x100fe40000004100 */
[----:B------:R-:W-:Y:S01]  /*13b0*/  HADD2.F32 R28, -RZ, R28.H1_H1 ;  /* 0x3000001cff1c7230 */ /* 0x000fe20000004100 */
[----:B------:R-:W-:Y:S01]  /*13c0*/  FADD.FTZ R17, R17, R18 ;  /* 0x0000001211117221 */ /* 0x000fe20000010000 */
[----:B------:R-:W-:-:S02]  /*13d0*/  HADD2.F32 R30, -RZ, R29.H0_H0 ;  /* 0x2000001dff1e7230 */ /* 0x000fc40000004100 */
[----:B------:R-:W-:Y:S01]  /*13e0*/  HADD2.F32 R29, -RZ, R29.H1_H1 ;  /* 0x3000001dff1d7230 */ /* 0x000fe20000004100 */
[----:B------:R-:W-:Y:S01]  /*13f0*/  FADD.FTZ R19, R19, R28 ;  /* 0x0000001c13137221 */ /* 0x000fe20000010000 */
[-C--:B0-----:R-:W-:Y:S01]  /*1400*/  HFMA2.MMA R28, R50, R20.reuse, RZ ;  /* 0x00000014321c7235 */ /* 0x081fe200000000ff */
[----:B------:R-:W-:Y:S02]  /*1410*/  FFMA.FTZ R41, R12, R17, R41 ;  /* 0x000000110c297223 */ /* 0x000fe40000010029 */
[----:B------:R-:W-:Y:S01]  /*1420*/  FADD.FTZ R29, R30, R29 ;  /* 0x0000001d1e1d7221 */ /* 0x000fe20000010000 */
[----:B------:R-:W-:Y:S01]  /*1430*/  HFMA2.MMA R31, R46, R20, RZ ;  /* 0x000000142e1f7235 */ /* 0x000fe200000000ff */
[----:B------:R-:W-:Y:S02]  /*1440*/  FFMA.FTZ R44, R13, R19, R44 ;  /* 0x000000130d2c7223 */ /* 0x000fe4000001002c */
[----:B------:R-:W-:Y:S01]  /*1450*/  FFMA.FTZ R45, R14, R29, R45 ;  /* 0x0000001d0e2d7223 */ /* 0x000fe2000001002d */
[-C--:B------:R-:W-:Y:S01]  /*1460*/  HFMA2.MMA R29, R48, R21.reuse, R28 ;  /* 0x00000015301d7235 */ /* 0x080fe2000000001c */
[-C--:B------:R-:W-:Y:S01]  /*1470*/  HFMA2 R30, R49, R20.reuse, RZ.H0_H0 ;  /* 0x00000014311e7231 */ /* 0x080fe200000400ff */
[----:B------:R-:W-:Y:S01]  /*1480*/  HFMA2.MMA R28, R53, R21, R31 ;  /* 0x00000015351c7235 */ /* 0x000fe2000000001f */
[----:B------:R0:W2:Y:S01]  /*1490*/  LDG.E.128.CONSTANT R16, [R64.64] ;  /* 0x0000000a40107981 */ /* 0x0000a2000c1e9d00 */
[----:B------:R-:W-:-:S02]  /*14a0*/  HFMA2 R20, R52, R20, RZ.H0_H0 ;  /* 0x0000001434147231 */ /* 0x000fc400000400ff */
[----:B------:R-:W-:Y:S01]  /*14b0*/  HFMA2.MMA R31, R58, R22, R29 ;  /* 0x000000163a1f7235 */ /* 0x000fe2000000001d */
[-C--:B------:R-:W-:Y:S02]  /*14c0*/  HFMA2 R30, R54, R21.reuse, R30 ;  /* 0x00000015361e7231 */ /* 0x080fe4000000001e */
[----:B------:R-:W-:Y:S02]  /*14d0*/  HFMA2 R21, R51, R21, R20 ;  /* 0x0000001533157231 */ /* 0x000fe40000000014 */
[-C--:B------:R-:W-:Y:S01]  /*14e0*/  HFMA2 R30, R57, R22.reuse, R30 ;  /* 0x00000016391e7231 */ /* 0x080fe2000000001e */
[----:B------:R-:W-:Y:S01]  /*14f0*/  HFMA2.MMA R31, R62, R23, R31 ;  /* 0x000000173e1f7235 */ /* 0x000fe2000000001f */
[----:B------:R-:W-:Y:S02]  /*1500*/  HFMA2 R21, R55, R22, R21 ;  /* 0x0000001637157231 */ /* 0x000fe40000000015 */
[-C--:B------:R-:W-:Y:S02]  /*1510*/  HFMA2 R20, R61, R23.reuse, R30 ;  /* 0x000000173d147231 */ /* 0x080fe4000000001e */
[----:B------:R-:W-:-:S03]  /*1520*/  HFMA2 R21, R59, R23, R21 ;  /* 0x000000173b157231 */ /* 0x000fc60000000015 */
[--C-:B------:R-:W-:Y:S02]  /*1530*/  HADD2.F32 R66, -RZ, R20.reuse.H1_H1 ;  /* 0x30000014ff427230 */ /* 0x100fe40000004100 */
[--C-:B------:R-:W-:Y:S02]  /*1540*/  HADD2.F32 R29, -RZ, R31.reuse.H0_H0 ;  /* 0x2000001fff1d7230 */ /* 0x100fe40000004100 */
[----:B------:R-:W-:Y:S02]  /*1550*/  HADD2.F32 R30, -RZ, R31.H1_H1 ;  /* 0x3000001fff1e7230 */ /* 0x000fe40000004100 */
[----:B------:R-:W-:Y:S01]  /*1560*/  HADD2.F32 R31, -RZ, R20.H0_H0 ;  /* 0x20000014ff1f7230 */ /* 0x000fe20000004100 */
[----:B------:R-:W-:Y:S02]  /*1570*/  HFMA2.MMA R20, R56, R22, R28 ;  /* 0x0000001638147235 */ /* 0x000fe4000000001c */
[----:B------:R-:W-:Y:S02]  /*1580*/  FADD.FTZ R22, R29, R30 ;  /* 0x0000001e1d167221 */ /* 0x000fe40000010000 */
[----:B------:R-:W-:-:S02]  /*1590*/  FADD.FTZ R66, R31, R66 ;  /* 0x000000421f427221 */ /* 0x000fc40000010000 */
[----:B------:R-:W1:Y:S01]  /*15a0*/  LDS.128 R28, [UR4+0x200] ;  /* 0x00020004ff1c7984 */ /* 0x000e620008000c00 */
[----:B------:R-:W-:Y:S01]  /*15b0*/  HFMA2.MMA R20, R60, R23, R20 ;  /* 0x000000173c147235 */ /* 0x000fe20000000014 */
[----:B------:R-:W-:Y:S02]  /*15c0*/  FFMA.FTZ R43, R12, R22, R43 ;  /* 0x000000160c2b7223 */ /* 0x000fe4000001002b */
[----:B------:R-:W-:-:S07]  /*15d0*/  FFMA.FTZ R42, R13, R66, R42 ;  /* 0x000000420d2a7223 */ /* 0x000fce000001002a */
[--C-:B------:R-:W-:Y:S02]  /*15e0*/  HADD2.F32 R22, -RZ, R20.reuse.H0_H0 ;  /* 0x20000014ff167230 */ /* 0x100fe40000004100 */
[----:B------:R-:W-:-:S05]  /*15f0*/  HADD2.F32 R23, -RZ, R20.H1_H1 ;  /* 0x30000014ff177230 */ /* 0x000fca0000004100 */
[----:B------:R-:W-:-:S04]  /*1600*/  FADD.FTZ R20, R22, R23 ;  /* 0x0000001716147221 */ /* 0x000fc80000010000 */
[----:B------:R-:W-:Y:S01]  /*1610*/  FFMA.FTZ R47, R14, R20, R47 ;  /* 0x000000140e2f7223 */ /* 0x000fe2000001002f */
[-C--:B-1----:R-:W-:Y:S01]  /*1620*/  HFMA2.MMA R50, R50, R28.reuse, RZ ;  /* 0x0000001c32327235 */ /* 0x082fe200000000ff */
[-C--:B------:R-:W-:Y:S01]  /*1630*/  HFMA2 R49, R49, R28.reuse, RZ.H0_H0 ;  /* 0x0000001c31317231 */ /* 0x080fe200000400ff */
[----:B------:R-:W-:Y:S01]  /*1640*/  HFMA2.MMA R46, R46, R28, RZ ;  /* 0x0000001c2e2e7235 */ /* 0x000fe200000000ff */
[----:B------:R-:W-:Y:S02]  /*1650*/  HFMA2 R52, R52, R28, RZ.H0_H0 ;  /* 0x0000001c34347231 */ /* 0x000fe400000400ff */
[--C-:B------:R-:W-:Y:S01]  /*1660*/  HADD2.F32 R28, -RZ, R21.reuse.H0_H0 ;  /* 0x20000015ff1c7230 */ /* 0x100fe20000004100 */
[-C--:B------:R-:W-:Y:S01]  /*1670*/  HFMA2.MMA R50, R48, R29.reuse, R50 ;  /* 0x0000001d30327235 */ /* 0x080fe20000000032 */
[----:B------:R-:W-:Y:S01]  /*1680*/  HADD2.F32 R21, -RZ, R21.H1_H1 ;  /* 0x30000015ff157230 */ /* 0x000fe20000004100 */
[----:B------:R-:W-:Y:S01]  /*1690*/  HFMA2.MMA R46, R53, R29, R46 ;  /* 0x0000001d352e7235 */ /* 0x000fe2000000002e */
[-C--:B------:R-:W-:Y:S01]  /*16a0*/  HFMA2 R49, R54, R29.reuse, R49 ;  /* 0x0000001d36317231 */ /* 0x080fe20000000031 */
[----:B-----5:R-:W-:Y:S01]  /*16b0*/  LOP3.LUT R53, R27, 0xf000f0, RZ, 0xc0, !PT ;  /* 0x00f000f01b357812 */ /* 0x020fe200078ec0ff */
[----:B------:R-:W-:Y:S01]  /*16c0*/  HFMA2 R52, R51, R29, R52 ;  /* 0x0000001d33347231 */ /* 0x000fe20000000034 */
[----:B------:R-:W-:Y:S01]  /*16d0*/  FADD.FTZ R28, R28, R21 ;  /* 0x000000151c1c7221 */ /* 0x000fe20000010000 */
[-C--:B------:R-:W-:Y:S01]  /*16e0*/  HFMA2.MMA R50, R58, R30.reuse, R50 ;  /* 0x0000001e3a327235 */ /* 0x080fe20000000032 */
[----:B------:R-:W1:Y:S01]  /*16f0*/  LDS.128 R20, [UR4+0x10] ;  /* 0x00001004ff147984 */ /* 0x000e620008000c00 */
[----:B------:R-:W-:Y:S01]  /*1700*/  HFMA2.MMA R46, R56, R30, R46 ;  /* 0x0000001e382e7235 */ /* 0x000fe2000000002e */
[-C--:B------:R-:W-:Y:S01]  /*1710*/  HFMA2 R49, R57, R30.reuse, R49 ;  /* 0x0000001e39317231 */ /* 0x080fe20000000031 */
[----:B------:R-:W-:Y:S01]  /*1720*/  FFMA.FTZ R38, R9, R28, R38 ;  /* 0x0000001c09267223 */ /* 0x000fe20000010026 */
[----:B------:R-:W-:Y:S01]  /*1730*/  HFMA2 R52, R55, R30, R52 ;  /* 0x0000001e37347231 */ /* 0x000fe20000000034 */
[-C--:B------:R-:W-:Y:S01]  /*1740*/  HFMA2.MMA R50, R62, R31.reuse, R50 ;  /* 0x0000001f3e327235 */ /* 0x080fe20000000032 */
[-C--:B------:R-:W-:Y:S01]  /*1750*/  HFMA2 R49, R61, R31.reuse, R49 ;  /* 0x0000001f3d317231 */ /* 0x080fe20000000031 */
[----:B------:R-:W-:Y:S01]  /*1760*/  HFMA2.MMA R46, R60, R31, R46 ;  /* 0x0000001f3c2e7235 */ /* 0x000fe2000000002e */
[----:B------:R-:W-:Y:S01]  /*1770*/  HFMA2 R52, R59, R31, R52 ;  /* 0x0000001f3b347231 */ /* 0x000fe20000000034 */
[----:B------:R-:W-:-:S02]  /*1780*/  LOP3.LUT R28, R24, 0xf000f, RZ, 0xc0, !PT ;  /* 0x000f000f181c7812 */ /* 0x000fc400078ec0ff */
[--C-:B------:R-:W-:Y:S01]  /*1790*/  HADD2.F32 R30, -RZ, R49.reuse.H0_H0 ;  /* 0x20000031ff1e7230 */ /* 0x100fe20000004100 */
[----:B------:R-:W-:Y:S01]  /*17a0*/  LOP3.LUT R57, R53, 0x64006400, RZ, 0xfc, !PT ;  /* 0x6400640035397812 */ /* 0x000fe200078efcff */
[----:B------:R-:W-:Y:S02]  /*17b0*/  HADD2.F32 R48, -RZ, R52.H0_H0 ;  /* 0x20000034ff307230 */ /* 0x000fe40000004100 */
        /* <DEDUP_REMOVED lines=18> */
[----:B------:R-:W-:Y:S01]  /*18e0*/  FFMA.FTZ R35, R14, R31, R35 ;  /* 0x0000001f0e237223 */ /* 0x000fe20000010023 */
[----:B------:R-:W-:-:S02]  /*18f0*/  LOP3.LUT R31, R25, 0xf000f, RZ, 0xc0, !PT ;  /* 0x000f000f191f7812 */ /* 0x000fc400078ec0ff */
[----:B------:R-:W-:Y:S01]  /*1900*/  LOP3.LUT R28, R46, 0x64006400, RZ, 0xfc, !PT ;  /* 0x640064002e1c7812 */ /* 0x000fe200078efcff */
[----:B------:R-:W-:Y:S01]  /*1910*/  HFMA2.MMA R46, R29, 1, 1, R2 ;  /* 0x3c003c001d2e7835 */ /* 0x000fe20000000002 */
[----:B------:R-:W-:Y:S02]  /*1920*/  LOP3.LUT R51, R48, 0x64006400, RZ, 0xfc, !PT ;  /* 0x6400640030337812 */ /* 0x000fe400078efcff */
[----:B------:R-:W-:Y:S01]  /*1930*/  LOP3.LUT R30, R30, 0x64006400, RZ, 0xfc, !PT ;  /* 0x640064001e1e7812 */ /* 0x000fe200078efcff */
[----:B------:R-:W-:Y:S01]  /*1940*/  HFMA2 R53, R28, 0.0625, 0.0625, R5 ;  /* 0x2c002c001c357831 */ /* 0x000fe20000000005 */
[----:B------:R-:W-:Y:S01]  /*1950*/  LOP3.LUT R49, R26, 0xf000f0, RZ, 0xc0, !PT ;  /* 0x00f000f01a317812 */ /* 0x000fe200078ec0ff */
[-C--:B-1----:R-:W-:Y:S01]  /*1960*/  HFMA2.MMA R28, R46, R20.reuse, RZ ;  /* 0x000000142e1c7235 */ /* 0x082fe200000000ff */
[----:B------:R-:W-:Y:S02]  /*1970*/  LOP3.LUT R31, R31, 0x64006400, RZ, 0xfc, !PT ;  /* 0x640064001f1f7812 */ /* 0x000fe400078efcff */
[----:B------:R-:W-:Y:S01]  /*1980*/  LOP3.LUT R55, R50, 0x64006400, RZ, 0xfc, !PT ;  /* 0x6400640032377812 */ /* 0x000fe200078efcff */
[----:B------:R-:W-:Y:S01]  /*1990*/  HFMA2.MMA R50, R51, 1, 1, R6 ;  /* 0x3c003c0033327835 */ /* 0x000fe20000000006 */
[----:B------:R-:W-:Y:S01]  /*19a0*/  LOP3.LUT R52, R49, 0x64006400, RZ, 0xfc, !PT ;  /* 0x6400640031347812 */ /* 0x000fe200078efcff */
[----:B------:R-:W-:Y:S01]  /*19b0*/  HFMA2.MMA R54, R30, 0.0625, 0.0625, R3 ;  /* 0x2c002c001e367835 */ /* 0x000fe20000000003 */
[----:B------:R-:W-:Y:S01]  /*19c0*/  HADD2 R49, R31, R4 ;  /* 0x000000041f317230 */ /* 0x000fe20000000000 */
[----:B------:R-:W-:Y:S01]  /*19d0*/  SHF.R.U32.HI R25, RZ, 0x8, R25 ;  /* 0x00000008ff197819 */ /* 0x000fe20000011619 */
[----:B------:R-:W-:Y:S01]  /*19e0*/  HADD2 R48, R55, R8 ;  /* 0x0000000837307230 */ /* 0x000fe20000000000 */
[----:B------:R-:W-:Y:S01]  /*19f0*/  HFMA2.MMA R59, R50, R20, RZ ;  /* 0x00000014323b7235 */ /* 0x000fe200000000ff */
[-C--:B------:R-:W-:Y:S01]  /*1a00*/  HFMA2 R60, R49, R20.reuse, RZ.H0_H0 ;  /* 0x00000014313c7231 */ /* 0x080fe200000400ff */
[----:B------:R-:W-:Y:S01]  /*1a10*/  SHF.R.U32.HI R27, RZ, 0x8, R27 ;  /* 0x00000008ff1b7819 */ /* 0x000fe2000001161b */
[----:B------:R-:W-:Y:S01]  /*1a20*/  HFMA2 R58, R48, R20, RZ.H0_H0 ;  /* 0x00000014303a7231 */ /* 0x000fe200000400ff */
[-C--:B------:R-:W-:Y:S01]  /*1a30*/  HFMA2.MMA R20, R54, R21.reuse, R28 ;  /* 0x0000001536147235 */ /* 0x080fe2000000001c */
[----:B------:R-:W-:Y:S01]  /*1a40*/  IMAD.WIDE R28, R37, c[0x0][0x18c], R64 ;  /* 0x00006300251c7a25 */ /* 0x000fe200078e0240 */
[----:B------:R-:W-:Y:S01]  /*1a50*/  HFMA2.MMA R52, R52, 0.0625, 0.0625, R7 ;  /* 0x2c002c0034347835 */ /* 0x000fe20000000007 */
[----:B------:R-:W-:Y:S01]  /*1a60*/  HFMA2 R51, R57, 0.0625, 0.0625, R10 ;  /* 0x2c002c0039337831 */ /* 0x000fe2000000000a */
[----:B------:R-:W-:Y:S01]  /*1a70*/  LOP3.LUT R30, R25, 0xf000f, RZ, 0xc0, !PT ;  /* 0x000f000f191e7812 */ /* 0x000fe200078ec0ff */
[-C--:B------:R-:W-:Y:S01]  /*1a80*/  HFMA2 R60, R53, R21.reuse, R60 ;  /* 0x00000015353c7231 */ /* 0x080fe2000000003c */
[----:B------:R-:W-:Y:S01]  /*1a90*/  SHF.R.U32.HI R24, RZ, 0x8, R24 ;  /* 0x00000008ff187819 */ /* 0x000fe20000011618 */
[----:B------:R-:W-:Y:S01]  /*1aa0*/  IMAD.WIDE R62, R37, c[0x0][0x18c], R28 ;  /* 0x00006300253e7a25 */ /* 0x000fe200078e021c */
[----:B------:R-:W-:Y:S01]  /*1ab0*/  SHF.R.U32.HI R26, RZ, 0x8, R26 ;  /* 0x00000008ff1a7819 */ /* 0x000fe2000001161a */
[----:B------:R-:W-:Y:S01]  /*1ac0*/  HFMA2.MMA R59, R52, R21, R59 ;  /* 0x00000015343b7235 */ /* 0x000fe2000000003b */
[----:B------:R-:W-:Y:S01]  /*1ad0*/  LOP3.LUT R56, R27, 0xf000f, RZ, 0xc0, !PT ;  /* 0x000f000f1b387812 */ /* 0x000fe200078ec0ff */
[----:B------:R-:W-:Y:S01]  /*1ae0*/  HFMA2 R58, R51, R21, R58 ;  /* 0x00000015333a7231 */ /* 0x000fe2000000003a */
        /* <DEDUP_REMOVED lines=15> */
[----:B0-----:R-:W-:Y:S01]  /*1be0*/  HFMA2.MMA R64, R55, R22, R59 ;  /* 0x0000001637407235 */ /* 0x001fe2000000003b */
[----:B------:R-:W-:Y:S01]  /*1bf0*/  HFMA2 R22, R37, R22, R58 ;  /* 0x0000001625167231 */ /* 0x000fe2000000003a */
[----:B------:R-:W-:Y:S01]  /*1c00*/  LOP3.LUT R58, R26, 0xf000f0, RZ, 0xc0, !PT ;  /* 0x00f000f01a3a7812 */ /* 0x000fe200078ec0ff */
[----:B------:R-:W3:Y:S01]  /*1c10*/  LDG.E.128.CONSTANT R28, [R28.64] ;  /* 0x0000000a1c1c7981 */ /* 0x000ee2000c1e9d00 */
[----:B------:R-:W-:Y:S01]  /*1c20*/  LOP3.LUT R60, R24, 0x64006400, RZ, 0xfc, !PT ;  /* 0x64006400183c7812 */ /* 0x000fe200078efcff */
[----:B------:R-:W-:Y:S01]  /*1c30*/  UIADD3 UR5, UR5, 0x20, URZ ;  /* 0x0000002005057890 */ /* 0x000fe2000fffe03f */
[----:B------:R-:W-:Y:S02]  /*1c40*/  LOP3.LUT R66, R25, 0x64006400, RZ, 0xfc, !PT ;  /* 0x6400640019427812 */ /* 0x000fe400078efcff */
[----:B------:R-:W-:Y:S01]  /*1c50*/  LOP3.LUT R59, R27, 0x64006400, RZ, 0xfc, !PT ;  /* 0x640064001b3b7812 */ /* 0x000fe200078efcff */
[----:B------:R-:W-:Y:S01]  /*1c60*/  HFMA2 R61, R60, 0.0625, 0.0625, R3 ;  /* 0x2c002c003c3d7831 */ /* 0x000fe20000000003 */
[----:B------:R-:W0:Y:S01]  /*1c70*/  LDS.128 R24, [UR4+0x110] ;  /* 0x00011004ff187984 */ /* 0x000e220008000c00 */
[----:B------:R-:W-:Y:S01]  /*1c80*/  LOP3.LUT R68, R58, 0x64006400, RZ, 0xfc, !PT ;  /* 0x640064003a447812 */ /* 0x000fe200078efcff */
[----:B------:R-:W-:Y:S01]  /*1c90*/  HFMA2.MMA R60, R66, 0.0625, 0.0625, R5 ;  /* 0x2c002c00423c7835 */ /* 0x000fe20000000005 */
[----:B------:R-:W-:Y:S01]  /*1ca0*/  HFMA2 R20, R61, R23, R20 ;  /* 0x000000173d147231 */ /* 0x000fe20000000014 */
[----:B------:R-:W-:Y:S01]  /*1cb0*/  HFMA2.MMA R58, R59, 0.0625, 0.0625, R10 ;  /* 0x2c002c003b3a7835 */ /* 0x000fe2000000000a */
[----:B------:R-:W-:Y:S01]  /*1cc0*/  UISETP.GE.AND UP0, UPT, UR5, UR6, UPT ;  /* 0x000000060500728c */ /* 0x000fe2000bf06270 */
[----:B------:R-:W-:Y:S01]  /*1cd0*/  HFMA2 R59, R68, 0.0625, 0.0625, R7 ;  /* 0x2c002c00443b7831 */ /* 0x000fe20000000007 */
[----:B------:R-:W-:Y:S01]  /*1ce0*/  IADD3 R0, R0, 0x20, RZ ;  /* 0x0000002000007810 */ /* 0x000fe20007ffe0ff */
[----:B------:R-:W-:-:S02]  /*1cf0*/  HADD2.F32 R66, -RZ, R20.H1_H1 ;  /* 0x30000014ff427230 */ /* 0x000fc40000004100 */
[-C--:B------:R-:W-:Y:S01]  /*1d00*/  HFMA2.MMA R65, R58, R23.reuse, R22 ;  /* 0x000000173a417235 */ /* 0x080fe20000000016 */
[----:B------:R-:W-:Y:S01]  /*1d10*/  HFMA2 R64, R59, R23, R64 ;  /* 0x000000173b407231 */ /* 0x000fe20000000040 */
[----:B------:R-:W-:Y:S01]  /*1d20*/  HFMA2.MMA R22, R60, R23, R21 ;  /* 0x000000173c167235 */ /* 0x000fe20000000015 */
[----:B------:R-:W-:Y:S01]  /*1d30*/  HADD2.F32 R21, -RZ, R20.H0_H0 ;  /* 0x20000014ff157230 */ /* 0x000fe20000004100 */
[----:B------:R-:W-:-:S04]  /*1d40*/  PLOP3.LUT P0, PT, PT, PT, UP0, 0x80, 0x0 ;  /* 0x000000000000781c */ /* 0x000fc80003f0f008 */
[----:B------:R-:W-:Y:S02]  /*1d50*/  FADD.FTZ R21, R21, R66 ;  /* 0x0000004215157221 */ /* 0x000fe40000010000 */
        /* <DEDUP_REMOVED lines=8> */
[----:B------:R-:W-:Y:S02]  /*1de0*/  FFMA.FTZ R40, R9, R20, R40 ;  /* 0x0000001409287223 */ /* 0x000fe40000010028 */
[----:B------:R-:W-:Y:S02]  /*1df0*/  FADD.FTZ R64, R65, R64 ;  /* 0x0000004041407221 */ /* 0x000fe40000010000 */
[----:B------:R-:W-:Y:S02]  /*1e00*/  FADD.FTZ R22, R23, R22 ;  /* 0x0000001617167221 */ /* 0x000fe40000010000 */
[----:B------:R-:W-:Y:S02]  /*1e10*/  FFMA.FTZ R45, R14, R64, R45 ;  /* 0x000000400e2d7223 */ /* 0x000fe4000001002d */
[----:B------:R-:W-:Y:S01]  /*1e20*/  FFMA.FTZ R44, R13, R22, R44 ;  /* 0x000000160d2c7223 */ /* 0x000fe2000001002c */
[-C--:B0-----:R-:W-:Y:S01]  /*1e30*/  HFMA2.MMA R20, R46, R24.reuse, RZ ;  /* 0x000000182e147235 */ /* 0x081fe200000000ff */
[-C--:B------:R-:W-:Y:S01]  /*1e40*/  HFMA2 R21, R49, R24.reuse, RZ.H0_H0 ;  /* 0x0000001831157231 */ /* 0x080fe200000400ff */
[----:B------:R-:W-:Y:S01]  /*1e50*/  HFMA2.MMA R64, R50, R24, RZ ;  /* 0x0000001832407235 */ /* 0x000fe200000000ff */
[----:B------:R-:W-:-:S02]  /*1e60*/  HFMA2 R22, R48, R24, RZ.H0_H0 ;  /* 0x0000001830167231 */ /* 0x000fc400000400ff */
[-C--:B------:R-:W-:Y:S01]  /*1e70*/  HFMA2 R24, R53, R25.reuse, R21 ;  /* 0x0000001935187231 */ /* 0x080fe20000000015 */
[-C--:B------:R-:W-:Y:S01]  /*1e80*/  HFMA2.MMA R20, R54, R25.reuse, R20 ;  /* 0x0000001936147235 */ /* 0x080fe20000000014 */
[----:B------:R-:W-:Y:S01]  /*1e90*/  HFMA2 R65, R51, R25, R22 ;  /* 0x0000001933417231 */ /* 0x000fe20000000016 */
[----:B------:R-:W-:-:S03]  /*1ea0*/  HFMA2.MMA R64, R52, R25, R64 ;  /* 0x0000001934407235 */ /* 0x000fc60000000040 */
[-C--:B------:R-:W-:Y:S02]  /*1eb0*/  HFMA2.MMA R66, R56, R26.reuse, R24 ;  /* 0x0000001a38427235 */ /* 0x080fe40000000018 */
[----:B------:R-:W-:-:S03]  /*1ec0*/  HFMA2.MMA R25, R57, R26, R20 ;  /* 0x0000001a39197235 */ /* 0x000fc60000000014 */
[----:B------:R-:W0:Y:S02]  /*1ed0*/  LDS.128 R20, [UR4+0x210] ;  /* 0x00021004ff147984 */ /* 0x000e240008000c00 */
[----:B------:R-:W-:Y:S01]  /*1ee0*/  HFMA2 R64, R55, R26, R64 ;  /* 0x0000001a37407231 */ /* 0x000fe20000000040 */
[----:B------:R-:W-:Y:S02]  /*1ef0*/  HFMA2.MMA R26, R37, R26, R65 ;  /* 0x0000001a251a7235 */ /* 0x000fe40000000041 */
[-C--:B------:R-:W-:Y:S02]  /*1f00*/  HFMA2 R66, R60, R27.reuse, R66 ;  /* 0x0000001b3c427231 */ /* 0x080fe40000000042 */
[----:B------:R-:W-:Y:S01]  /*1f10*/  HFMA2 R25, R61, R27, R25 ;  /* 0x0000001b3d197231 */ /* 0x000fe20000000019 */
[----:B------:R-:W-:-:S04]  /*1f20*/  HFMA2.MMA R64, R59, R27, R64 ;  /* 0x0000001b3b407235 */ /* 0x000fc80000000040 */
[--C-:B------:R-:W-:Y:S02]  /*1f30*/  HADD2.F32 R65, -RZ, R25.reuse.H0_H0 ;  /* 0x20000019ff417230 */ /* 0x100fe40000004100 */
[----:B------:R-:W-:Y:S02]  /*1f40*/  HADD2.F32 R24, -RZ, R25.H1_H1 ;  /* 0x30000019ff187230 */ /* 0x000fe40000004100 */
[----:B------:R-:W-:-:S03]  /*1f50*/  HADD2.F32 R25, -RZ, R66.H1_H1 ;  /* 0x30000042ff197230 */ /* 0x000fc60000004100 */
[----:B------:R-:W-:Y:S01]  /*1f60*/  FADD.FTZ R65, R65, R24 ;  /* 0x0000001841417221 */ /* 0x000fe20000010000 */
[----:B------:R-:W-:-:S03]  /*1f70*/  HADD2.F32 R24, -RZ, R66.H0_H0 ;  /* 0x20000042ff187230 */ /* 0x000fc60000004100 */
[----:B------:R-:W-:Y:S02]  /*1f80*/  FFMA.FTZ R43, R12, R65, R43 ;  /* 0x000000410c2b7223 */ /* 0x000fe4000001002b */
[----:B------:R-:W-:Y:S02]  /*1f90*/  FADD.FTZ R66, R24, R25 ;  /* 0x0000001918427221 */ /* 0x000fe40000010000 */
[----:B------:R-:W-:Y:S01]  /*1fa0*/  IMAD.MOV.U32 R24, RZ, RZ, R62 ;  /* 0x000000ffff187224 */ /* 0x000fe200078e003e */
[----:B------:R-:W-:Y:S01]  /*1fb0*/  HFMA2 R62, R58, R27, R26 ;  /* 0x0000001b3a3e7231 */ /* 0x000fe2000000001a */
[----:B------:R-:W-:Y:S01]  /*1fc0*/  IMAD.MOV.U32 R25, RZ, RZ, R63 ;  /* 0x000000ffff197224 */ /* 0x000fe200078e003f */
[--C-:B------:R-:W-:Y:S01]  /*1fd0*/  HADD2.F32 R26, -RZ, R64.reuse.H0_H0 ;  /* 0x20000040ff1a7230 */ /* 0x100fe20000004100 */
[----:B------:R-:W-:Y:S01]  /*1fe0*/  FFMA.FTZ R42, R13, R66, R42 ;  /* 0x000000420d2a7223 */ /* 0x000fe2000001002a */
[----:B------:R-:W-:Y:S02]  /*1ff0*/  HADD2.F32 R27, -RZ, R64.H1_H1 ;  /* 0x30000040ff1b7230 */ /* 0x000fe40000004100 */
[----:B------:R-:W-:-:S02]  /*2000*/  HADD2.F32 R63, -RZ, R62.H0_H0 ;  /* 0x2000003eff3f7230 */ /* 0x000fc40000004100 */
[----:B------:R-:W-:Y:S01]  /*2010*/  HADD2.F32 R62, -RZ, R62.H1_H1 ;  /* 0x3000003eff3e7230 */ /* 0x000fe20000004100 */
[----:B------:R-:W-:Y:S01]  /*2020*/  FADD.FTZ R26, R26, R27 ;  /* 0x0000001b1a1a7221 */ /* 0x000fe20000010000 */
[-C--:B0-----:R-:W-:Y:S01]  /*2030*/  HFMA2.MMA R46, R46, R20.reuse, RZ ;  /* 0x000000142e2e7235 */ /* 0x081fe200000000ff */
[-C--:B------:R-:W-:Y:S01]  /*2040*/  HFMA2 R49, R49, R20.reuse, RZ.H0_H0 ;  /* 0x0000001431317231 */ /* 0x080fe200000400ff */
[----:B------:R-:W-:Y:S01]  /*2050*/  HFMA2.MMA R50, R50, R20, RZ ;  /* 0x0000001432327235 */ /* 0x000fe200000000ff */
[----:B------:R-:W-:Y:S01]  /*2060*/  HFMA2 R48, R48, R20, RZ.H0_H0 ;  /* 0x0000001430307231 */ /* 0x000fe200000400ff */
[----:B------:R-:W-:Y:S01]  /*2070*/  FADD.FTZ R20, R63, R62 ;  /* 0x0000003e3f147221 */ /* 0x000fe20000010000 */
[-C--:B------:R-:W-:Y:S01]  /*2080*/  HFMA2 R49, R53, R21.reuse, R49 ;  /* 0x0000001535317231 */ /* 0x080fe20000000031 */
[-C--:B------:R-:W-:Y:S01]  /*2090*/  HFMA2.MMA R46, R54, R21.reuse, R46 ;  /* 0x00000015362e7235 */ /* 0x080fe2000000002e */
[----:B------:R-:W-:Y:S01]  /*20a0*/  HFMA2 R48, R51, R21, R48 ;  /* 0x0000001533307231 */ /* 0x000fe20000000030 */
        /* <DEDUP_REMOVED lines=8> */
[----:B------:R-:W-:Y:S01]  /*2130*/  FFMA.FTZ R47, R14, R26, R47 ;  /* 0x0000001a0e2f7223 */ /* 0x000fe2000001002f */
[----:B--2---:R-:W-:Y:S01]  /*2140*/  SHF.R.U32.HI R57, RZ, 0x8, R17 ;  /* 0x00000008ff397819 */ /* 0x004fe20000011611 */
[-C--:B------:R-:W-:Y:S01]  /*2150*/  HFMA2.MMA R46, R61, R23.reuse, R46 ;  /* 0x000000173d2e7235 */ /* 0x080fe2000000002e */
[--C-:B------:R-:W-:Y:S01]  /*2160*/  HADD2.F32 R22, -RZ, R49.reuse.H0_H0 ;  /* 0x20000031ff167230 */ /* 0x100fe20000004100 */
[----:B------:R-:W-:Y:S01]  /*2170*/  HFMA2.MMA R50, R59, R23, R50 ;  /* 0x000000173b327235 */ /* 0x000fe20000000032 */
[----:B------:R-:W-:Y:S01]  /*2180*/  HADD2.F32 R49, -RZ, R49.H1_H1 ;  /* 0x30000031ff317230 */ /* 0x000fe20000004100 */
[----:B------:R-:W-:Y:S01]  /*2190*/  LOP3.LUT R37, R16, 0xf000f0, RZ, 0xc0, !PT ;  /* 0x00f000f010257812 */ /* 0x000fe200078ec0ff */
[--C-:B------:R-:W-:Y:S01]  /*21a0*/  HADD2.F32 R26, -RZ, R48.reuse.H0_H0 ;  /* 0x20000030ff1a7230 */ /* 0x100fe20000004100 */
[----:B------:R-:W-:Y:S01]  /*21b0*/  SHF.R.U32.HI R56, RZ, 0x8, R16 ;  /* 0x00000008ff387819 */ /* 0x000fe20000011610 */
[----:B------:R-:W-:Y:S01]  /*21c0*/  HADD2.F32 R27, -RZ, R48.H1_H1 ;  /* 0x30000030ff1b7230 */ /* 0x000fe20000004100 */
[----:B------:R-:W-:Y:S01]  /*21d0*/  FADD.FTZ R49, R22, R49 ;  /* 0x0000003116317221 */ /* 0x000fe20000010000 */
[----:B------:R-:W-:Y:S01]  /*21e0*/  LOP3.LUT R48, R17, 0xf000f0, RZ, 0xc0, !PT ;  /* 0x00f000f011307812 */ /* 0x000fe200078ec0ff */
[--C-:B------:R-:W-:Y:S01]  /*21f0*/  HADD2.F32 R21, -RZ, R46.reuse.H0_H0 ;  /* 0x2000002eff157230 */ /* 0x100fe20000004100 */
[----:B------:R-:W-:Y:S01]  /*2200*/  SHF.R.U32.HI R58, RZ, 0x8, R18 ;  /* 0x00000008ff3a7819 */ /* 0x000fe20000011612 */
[----:B------:R-:W-:Y:S01]  /*2210*/  HADD2.F32 R46, -RZ, R46.H1_H1 ;  /* 0x3000002eff2e7230 */ /* 0x000fe20000004100 */
[----:B------:R-:W-:Y:S01]  /*2220*/  FADD.FTZ R26, R26, R27 ;  /* 0x0000001b1a1a7221 */ /* 0x000fe20000010000 */
[--C-:B------:R-:W-:Y:S01]  /*2230*/  HADD2.F32 R23, -RZ, R50.reuse.H0_H0 ;  /* 0x20000032ff177230 */ /* 0x100fe20000004100 */
[----:B------:R-:W-:Y:S01]  /*2240*/  FFMA.FTZ R34, R13, R49, R34 ;  /* 0x000000310d227223 */ /* 0x000fe20000010022 */
        /* <DEDUP_REMOVED lines=9> */
[----:B------:R-:W0:Y:S01]  /*22e0*/  LDS.128 R20, [UR4+0x20] ;  /* 0x00002004ff147984 */ /* 0x000e220008000c00 */
[----:B------:R-:W-:Y:S01]  /*22f0*/  FFMA.FTZ R35, R14, R50, R35 ;  /* 0x000000320e237223 */ /* 0x000fe20000010023 */
[----:B------:R-:W-:-:S02]  /*2300*/  LOP3.LUT R50, R18, 0xf000f0, RZ, 0xc0, !PT ;  /* 0x00f000f012327812 */ /* 0x000fc400078ec0ff */
[----:B------:R-:W-:Y:S02]  /*2310*/  LOP3.LUT R16, R37, 0x64006400, RZ, 0xfc, !PT ;  /* 0x6400640025107812 */ /* 0x000fe400078efcff */
[----:B------:R-:W-:Y:S02]  /*2320*/  LOP3.LUT R27, R26, 0x64006400, RZ, 0xfc, !PT ;  /* 0x640064001a1b7812 */ /* 0x000fe400078efcff */
[----:B------:R-:W-:Y:S02]  /*2330*/  LOP3.LUT R37, R46, 0x64006400, RZ, 0xfc, !PT ;  /* 0x640064002e257812 */ /* 0x000fe400078efcff */
[----:B------:R-:W-:Y:S02]  /*2340*/  SHF.R.U32.HI R59, RZ, 0x8, R19 ;  /* 0x00000008ff3b7819 */ /* 0x000fe40000011613 */
[----:B------:R-:W-:Y:S01]  /*2350*/  LOP3.LUT R46, R48, 0x64006400, RZ, 0xfc, !PT ;  /* 0x64006400302e7812 */ /* 0x000fe200078efcff */
[----:B------:R-:W-:Y:S01]  /*2360*/  HFMA2.MMA R48, R49, 1, 1, R6 ;  /* 0x3c003c0031307835 */ /* 0x000fe20000000006 */
[C---:B------:R-:W-:Y:S01]  /*2370*/  LOP3.LUT R18, R19.reuse, 0xf000f, RZ, 0xc0, !PT ;  /* 0x000f000f13127812 */ /* 0x040fe200078ec0ff */
[----:B------:R-:W-:Y:S01]  /*2380*/  HFMA2.MMA R26, R27, 1, 1, R2 ;  /* 0x3c003c001b1a7835 */ /* 0x000fe20000000002 */
[----:B------:R-:W-:Y:S01]  /*2390*/  LOP3.LUT R50, R50, 0x64006400, RZ, 0xfc, !PT ;  /* 0x6400640032327812 */ /* 0x000fe200078efcff */
[----:B------:R-:W-:Y:S01]  /*23a0*/  HADD2 R37, R37, R4 ;  /* 0x0000000425257230 */ /* 0x000fe20000000000 */
[----:B------:R-:W-:Y:S01]  /*23b0*/  LOP3.LUT R52, R19, 0xf000f0, RZ, 0xc0, !PT ;  /* 0x00f000f013347812 */ /* 0x000fe200078ec0ff */
[----:B------:R-:W-:Y:S01]  /*23c0*/  HFMA2.MMA R27, R16, 0.0625, 0.0625, R3 ;  /* 0x2c002c00101b7835 */ /* 0x000fe20000000003 */
[----:B------:R-:W-:Y:S01]  /*23d0*/  LOP3.LUT R53, R57, 0xf000f, RZ, 0xc0, !PT ;  /* 0x000f000f39357812 */ /* 0x000fe200078ec0ff */
[----:B------:R-:W-:Y:S01]  /*23e0*/  HFMA2 R46, R46, 0.0625, 0.0625, R5 ;  /* 0x2c002c002e2e7831 */ /* 0x000fe20000000005 */
[----:B------:R-:W-:Y:S01]  /*23f0*/  LOP3.LUT R19, R58, 0xf000f, RZ, 0xc0, !PT ;  /* 0x000f000f3a137812 */ /* 0x000fe200078ec0ff */
[----:B------:R-:W-:Y:S01]  /*2400*/  HFMA2.MMA R49, R50, 0.0625, 0.0625, R7 ;  /* 0x2c002c0032317835 */ /* 0x000fe20000000007 */
[----:B------:R-:W-:-:S02]  /*2410*/  LOP3.LUT R55, R59, 0xf000f, RZ, 0xc0, !PT ;  /* 0x000f000f3b377812 */ /* 0x000fc400078ec0ff */
[----:B------:R-:W-:Y:S02]  /*2420*/  LOP3.LUT R51, R18, 0x64006400, RZ, 0xfc, !PT ;  /* 0x6400640012337812 */ /* 0x000fe400078efcff */
[----:B------:R-:W-:Y:S02]  /*2430*/  LOP3.LUT R61, R52, 0x64006400, RZ, 0xfc, !PT ;  /* 0x64006400343d7812 */ /* 0x000fe400078efcff */
[----:B------:R-:W-:Y:S01]  /*2440*/  LOP3.LUT R53, R53, 0x64006400, RZ, 0xfc, !PT ;  /* 0x6400640035357812 */ /* 0x000fe200078efcff */
[----:B------:R-:W-:Y:S01]  /*2450*/  HADD2 R50, R51, R8 ;  /* 0x0000000833327230 */ /* 0x000fe20000000000 */
[C---:B------:R-:W-:Y:S01]  /*2460*/  LOP3.LUT R17, R56.reuse, 0xf000f, RZ, 0xc0, !PT ;  /* 0x000f000f38117812 */ /* 0x040fe200078ec0ff */
[----:B------:R-:W-:Y:S01]  /*2470*/  HFMA2 R51, R61, 0.0625, 0.0625, R10 ;  /* 0x2c002c003d337831 */ /* 0x000fe2000000000a */
[----:B------:R-:W-:Y:S02]  /*2480*/  LOP3.LUT R19, R19, 0x64006400, RZ, 0xfc, !PT ;  /* 0x6400640013137812 */ /* 0x000fe400078efcff */
[----:B------:R-:W-:Y:S01]  /*2490*/  LOP3.LUT R55, R55, 0x64006400, RZ, 0xfc, !PT ;  /* 0x6400640037377812 */ /* 0x000fe200078efcff */
[----:B------:R-:W-:Y:S01]  /*24a0*/  HFMA2.MMA R53, R53, 1, 1, R4 ;  /* 0x3c003c0035357835 */ /* 0x000fe20000000004 */
[----:B------:R-:W-:Y:S01]  /*24b0*/  LOP3.LUT R17, R17, 0x64006400, RZ, 0xfc, !PT ;  /* 0x6400640011117812 */ /* 0x000fe200078efcff */
[----:B------:R-:W-:Y:S01]  /*24c0*/  HADD2 R54, R19, R6 ;  /* 0x0000000613367230 */ /* 0x000fe20000000000 */
[-C--:B0-----:R-:W-:Y:S01]  /*24d0*/  HFMA2.MMA R52, R48, R20.reuse, RZ ;  /* 0x0000001430347235 */ /* 0x081fe200000000ff */
[-C--:B------:R-:W-:Y:S01]  /*24e0*/  HFMA2 R18, R37, R20.reuse, RZ.H0_H0 ;  /* 0x0000001425127231 */ /* 0x080fe200000400ff */
[----:B------:R-:W-:Y:S01]  /*24f0*/  HFMA2.MMA R16, R26, R20, RZ ;  /* 0x000000141a107235 */ /* 0x000fe200000000ff */
[----:B------:R-:W-:Y:S01]  /*2500*/  HFMA2 R20, R50, R20, RZ.H0_H0 ;  /* 0x0000001432147231 */ /* 0x000fe200000400ff */
[----:B------:R-:W-:Y:S01]  /*2510*/  HFMA2.MMA R55, R55, 1, 1, R8 ;  /* 0x3c003c0037377835 */ /* 0x000fe20000000008 */
[-C--:B------:R-:W-:Y:S01]  /*2520*/  HFMA2 R18, R46, R21.reuse, R18 ;  /* 0x000000152e127231 */ /* 0x080fe20000000012 */
[-C--:B------:R-:W-:Y:S01]  /*2530*/  HFMA2.MMA R61, R49, R21.reuse, R52 ;  /* 0x00000015313d7235 */ /* 0x080fe20000000034 */
[----:B------:R-:W-:Y:S01]  /*2540*/  HADD2 R52, R17, R2 ;  /* 0x0000000211347230 */ /* 0x000fe20000000000 */
[----:B------:R-:W-:Y:S01]  /*2550*/  HFMA2.MMA R16, R27, R21, R16 ;  /* 0x000000151b107235 */ /* 0x000fe20000000010 */
[----:B------:R-:W-:Y:S01]  /*2560*/  HFMA2 R62, R51, R21, R20 ;  /* 0x00000015333e7231 */ /* 0x000fe20000000014 */
[----:B------:R-:W-:Y:S01]  /*2570*/  LOP3.LUT R57, R57, 0xf000f0, RZ, 0xc0, !PT ;  /* 0x00f000f039397812 */ /* 0x000fe200078ec0ff */
[-C--:B------:R-:W-:Y:S01]  /*2580*/  HFMA2 R20, R53, R22.reuse, R18 ;  /* 0x0000001635147231 */ /* 0x080fe20000000012 */
[-C--:B------:R-:W-:Y:S01]  /*2590*/  HFMA2.MMA R21, R54, R22.reuse, R61 ;  /* 0x0000001636157235 */ /* 0x080fe2000000003d */
[----:B------:R-:W-:Y:S01]  /*25a0*/  LOP3.LUT R61, R59, 0xf000f0, RZ, 0xc0, !PT ;  /* 0x00f000f03b3d7812 */ /* 0x000fe200078ec0ff */
[----:B------:R-:W-:Y:S01]  /*25b0*/  HFMA2.MMA R60, R52, R22, R16 ;  /* 0x00000016343c7235 */ /* 0x000fe20000000010 */
[----:B------:R-:W-:Y:S01]  /*25c0*/  HFMA2 R22, R55, R22, R62 ;  /* 0x0000001637167231 */ /* 0x000fe2000000003e */
[----:B------:R-:W-:-:S02]  /*25d0*/  LOP3.LUT R56, R56, 0xf000f0, RZ, 0xc0, !PT ;  /* 0x00f000f038387812 */ /* 0x000fc400078ec0ff */
[----:B------:R-:W-:Y:S01]  /*25e0*/  LOP3.LUT R61, R61, 0x64006400, RZ, 0xfc, !PT ;  /* 0x640064003d3d7812 */ /* 0x000fe200078efcff */
[----:B------:R-:W0:Y:S01]  /*25f0*/  LDS.128 R16, [UR4+0x120] ;  /* 0x00012004ff107984 */ /* 0x000e220008000c00 */
[----:B------:R-:W-:Y:S02]  /*2600*/  LOP3.LUT R62, R57, 0x64006400, RZ, 0xfc, !PT ;  /* 0x64006400393e7812 */ /* 0x000fe400078efcff */
[----:B------:R-:W-:Y:S02]  /*2610*/  LOP3.LUT R59, R58, 0xf000f0, RZ, 0xc0, !PT ;  /* 0x00f000f03a3b7812 */ /* 0x000fe400078ec0ff */
[----:B------:R-:W-:Y:S01]  /*2620*/  LOP3.LUT R58, R56, 0x64006400, RZ, 0xfc, !PT ;  /* 0x64006400383a7812 */ /* 0x000fe200078efcff */
[----:B------:R-:W-:Y:S01]  /*2630*/  HFMA2.MMA R56, R61, 0.0625, 0.0625, R10 ;  /* 0x2c002c003d387835 */ /* 0x000fe2000000000a */
[----:B------:R-:W-:Y:S01]  /*2640*/  LOP3.LUT R64, R59, 0x64006400, RZ, 0xfc, !PT ;  /* 0x640064003b407812 */ /* 0x000fe200078efcff */
[----:B------:R-:W-:Y:S02]  /*2650*/  HFMA2.MMA R57, R62, 0.0625, 0.0625, R5 ;  /* 0x2c002c003e397835 */ /* 0x000fe40000000005 */
[----:B------:R-:W-:-:S02]  /*2660*/  HFMA2 R59, R58, 0.0625, 0.0625, R3 ;  /* 0x2c002c003a3b7831 */ /* 0x000fc40000000003 */
[-C--:B------:R-:W-:Y:S01]  /*2670*/  HFMA2.MMA R62, R56, R23.reuse, R22 ;  /* 0x00000017383e7235 */ /* 0x080fe20000000016 */
[----:B------:R-:W-:Y:S01]  /*2680*/  HFMA2 R58, R64, 0.0625, 0.0625, R7 ;  /* 0x2c002c00403a7831 */ /* 0x000fe20000000007 */
[----:B------:R-:W-:Y:S01]  /*2690*/  HFMA2.MMA R22, R57, R23, R20 ;  /* 0x0000001739167235 */ /* 0x000fe20000000014 */
        /* <DEDUP_REMOVED lines=10> */
[----:B------:R-:W-:-:S02]  /*2740*/  HADD2.F32 R62, -RZ, R61.H0_H0 ;  /* 0x2000003dff3e7230 */ /* 0x000fc40000004100 */
[----:B------:R-:W-:Y:S01]  /*2750*/  HADD2.F32 R63, -RZ, R61.H1_H1 ;  /* 0x3000003dff3f7230 */ /* 0x000fe20000004100 */
[----:B------:R-:W-:Y:S02]  /*2760*/  FADD.FTZ R61, R23, R22 ;  /* 0x00000016173d7221 */ /* 0x000fe40000010000 */
[----:B------:R-:W1:Y:S01]  /*2770*/  LDS.128 R20, [UR4+0x220] ;  /* 0x00022004ff147984 */ /* 0x000e620008000c00 */
[----:B------:R-:W-:Y:S02]  /*2780*/  FADD.FTZ R64, R64, R65 ;  /* 0x0000004140407221 */ /* 0x000fe40000010000 */
[----:B------:R-:W-:Y:S01]  /*2790*/  FADD.FTZ R62, R62, R63 ;  /* 0x0000003f3e3e7221 */ /* 0x000fe20000010000 */
[-C--:B0-----:R-:W-:Y:S01]  /*27a0*/  HFMA2.MMA R60, R26, R16.reuse, RZ ;  /* 0x000000101a3c7235 */ /* 0x081fe200000000ff */
[----:B------:R-:W-:Y:S01]  /*27b0*/  FFMA.FTZ R44, R13, R61, R44 ;  /* 0x0000003d0d2c7223 */ /* 0x000fe2000001002c */
[-C--:B------:R-:W-:Y:S01]  /*27c0*/  HFMA2 R61, R37, R16.reuse, RZ.H0_H0 ;  /* 0x00000010253d7231 */ /* 0x080fe200000400ff */
[----:B------:R-:W-:Y:S01]  /*27d0*/  FFMA.FTZ R45, R14, R62, R45 ;  /* 0x0000003e0e2d7223 */ /* 0x000fe2000001002d */
[----:B------:R-:W-:Y:S01]  /*27e0*/  HFMA2.MMA R62, R48, R16, RZ ;  /* 0x00000010303e7235 */ /* 0x000fe200000000ff */
[----:B------:R-:W-:Y:S01]  /*27f0*/  HFMA2 R16, R50, R16, RZ.H0_H0 ;  /* 0x0000001032107231 */ /* 0x000fe200000400ff */
[-C--:B------:R-:W-:Y:S01]  /*2800*/  HFMA2.MMA R60, R27, R17.reuse, R60 ;  /* 0x000000111b3c7235 */ /* 0x080fe2000000003c */
[-C--:B------:R-:W-:Y:S01]  /*2810*/  HFMA2 R61, R46, R17.reuse, R61 ;  /* 0x000000112e3d7231 */ /* 0x080fe2000000003d */
[----:B------:R-:W-:Y:S01]  /*2820*/  FFMA.FTZ R40, R9, R64, R40 ;  /* 0x0000004009287223 */ /* 0x000fe20000010028 */
        /* <DEDUP_REMOVED lines=11> */
[----:B------:R-:W-:-:S05]  /*28e0*/  HADD2.F32 R61, -RZ, R61.H1_H1 ;  /* 0x3000003dff3d7230 */ /* 0x000fca0000004100 */
[--C-:B------:R-:W-:Y:S01]  /*28f0*/  HADD2.F32 R16, -RZ, R60.reuse.H0_H0 ;  /* 0x2000003cff107230 */ /* 0x100fe20000004100 */
[----:B------:R-:W-:Y:S01]  /*2900*/  FADD.FTZ R18, R18, R61 ;  /* 0x0000003d12127221 */ /* 0x000fe20000010000 */
[----:B------:R-:W-:Y:S02]  /*2910*/  HADD2.F32 R17, -RZ, R60.H1_H1 ;  /* 0x3000003cff117230 */ /* 0x000fe40000004100 */
[--C-:B------:R-:W-:Y:S01]  /*2920*/  HADD2.F32 R19, -RZ, R62.reuse.H0_H0 ;  /* 0x2000003eff137230 */ /* 0x100fe20000004100 */
[----:B------:R-:W-:Y:S01]  /*2930*/  FFMA.FTZ R42, R13, R18, R42 ;  /* 0x000000120d2a7223 */ /* 0x000fe2000001002a */
[----:B------:R-:W-:Y:S01]  /*2940*/  HADD2.F32 R62, -RZ, R62.H1_H1 ;  /* 0x3000003eff3e7230 */ /* 0x000fe20000004100 */
[----:B------:R-:W-:Y:S01]  /*2950*/  FADD.FTZ R17, R16, R17 ;  /* 0x0000001110117221 */ /* 0x000fe20000010000 */
[-C--:B-1----:R-:W-:Y:S01]  /*2960*/  HFMA2.MMA R26, R26, R20.reuse, RZ ;  /* 0x000000141a1a7235 */ /* 0x082fe200000000ff */
[-C--:B------:R-:W-:Y:S01]  /*2970*/  HFMA2 R37, R37, R20.reuse, RZ.H0_H0 ;  /* 0x0000001425257231 */ /* 0x080fe200000400ff */
[----:B------:R-:W-:Y:S01]  /*2980*/  HFMA2.MMA R48, R48, R20, RZ ;  /* 0x0000001430307235 */ /* 0x000fe200000000ff */
[----:B------:R-:W-:Y:S01]  /*2990*/  FADD.FTZ R16, R19, R62 ;  /* 0x0000003e13107221 */ /* 0x000fe20000010000 */
[----:B------:R-:W-:Y:S01]  /*29a0*/  HFMA2 R20, R50, R20, RZ.H0_H0 ;  /* 0x0000001432147231 */ /* 0x000fe200000400ff */
[----:B------:R-:W-:Y:S01]  /*29b0*/  FFMA.FTZ R43, R12, R17, R43 ;  /* 0x000000110c2b7223 */ /* 0x000fe2000001002b */
[-C--:B------:R-:W-:Y:S01]  /*29c0*/  HFMA2.MMA R26, R27, R21.reuse, R26 ;  /* 0x000000151b1a7235 */ /* 0x080fe2000000001a */
[----:B------:R-:W-:Y:S01]  /*29d0*/  FFMA.FTZ R47, R14, R16, R47 ;  /* 0x000000100e2f7223 */ /* 0x000fe2000001002f */
[----:B------:R-:W-:Y:S01]  /*29e0*/  HFMA2.MMA R27, R49, R21, R48 ;  /* 0x00000015311b7235 */ /* 0x000fe20000000030 */
[----:B------:R-:W0:Y:S01]  /*29f0*/  LDS.128 R16, [UR4+0x30] ;  /* 0x00003004ff107984 */ /* 0x000e220008000c00 */
[----:B------:R-:W-:-:S02]  /*2a00*/  HFMA2 R37, R46, R21, R37 ;  /* 0x000000152e257231 */ /* 0x000fc40000000025 */
        /* <DEDUP_REMOVED lines=9> */
[----:B---3--:R-:W-:Y:S01]  /*2aa0*/  SHF.R.U32.HI R50, RZ, 0x8, R29 ;  /* 0x00000008ff327819 */ /* 0x008fe2000001161d */
[----:B------:R-:W-:Y:S01]  /*2ab0*/  HADD2.F32 R60, -RZ, R63.H0_H0 ;  /* 0x2000003fff3c7230 */ /* 0x000fe20000004100 */
[----:B------:R-:W-:Y:S01]  /*2ac0*/  SHF.R.U32.HI R52, RZ, 0x8, R28 ;  /* 0x00000008ff347819 */ /* 0x000fe2000001161c */
[--C-:B------:R-:W-:Y:S01]  /*2ad0*/  HADD2.F32 R22, -RZ, R37.reuse.H0_H0 ;  /* 0x20000025ff167230 */ /* 0x100fe20000004100 */
[----:B------:R-:W-:Y:S01]  /*2ae0*/  SHF.R.U32.HI R49, RZ, 0x8, R31 ;  /* 0x00000008ff317819 */ /* 0x000fe2000001161f */
[----:B------:R-:W-:Y:S01]  /*2af0*/  HADD2.F32 R37, -RZ, R37.H1_H1 ;  /* 0x30000025ff257230 */ /* 0x000fe20000004100 */
[----:B------:R-:W-:Y:S01]  /*2b00*/  SHF.R.U32.HI R51, RZ, 0x8, R30 ;  /* 0x00000008ff337819 */ /* 0x000fe2000001161e */
[--C-:B------:R-:W-:Y:S01]  /*2b10*/  HADD2.F32 R20, -RZ, R26.reuse.H0_H0 ;  /* 0x2000001aff147230 */ /* 0x100fe20000004100 */
[----:B------:R-:W-:Y:S01]  /*2b20*/  LOP3.LUT R57, R52, 0xf000f, RZ, 0xc0, !PT ;  /* 0x000f000f34397812 */ /* 0x000fe200078ec0ff */
[----:B------:R-:W-:Y:S01]  /*2b30*/  HADD2.F32 R21, -RZ, R26.H1_H1 ;  /* 0x3000001aff157230 */ /* 0x000fe20000004100 */
[----:B------:R-:W-:Y:S01]  /*2b40*/  FADD.FTZ R22, R22, R37 ;  /* 0x0000002516167221 */ /* 0x000fe20000010000 */
[--C-:B------:R-:W-:Y:S01]  /*2b50*/  HADD2.F32 R23, -RZ, R27.reuse.H0_H0 ;  /* 0x2000001bff177230 */ /* 0x100fe20000004100 */
[----:B------:R-:W-:Y:S01]  /*2b60*/  LOP3.LUT R37, R31, 0xf000f0, RZ, 0xc0, !PT ;  /* 0x00f000f01f257812 */ /* 0x000fe200078ec0ff */
[----:B------:R-:W-:Y:S01]  /*2b70*/  HADD2.F32 R26, -RZ, R27.H1_H1 ;  /* 0x3000001bff1a7230 */ /* 0x000fe20000004100 */
[----:B------:R-:W-:Y:S01]  /*2b80*/  FADD.FTZ R20, R20, R21 ;  /* 0x0000001514147221 */ /* 0x000fe20000010000 */
[--C-:B------:R-:W-:Y:S01]  /*2b90*/  HADD2.F32 R48, -RZ, R56.reuse.H0_H0 ;  /* 0x20000038ff307230 */ /* 0x100fe20000004100 */
[----:B------:R-:W-:Y:S01]  /*2ba0*/  FFMA.FTZ R34, R13, R22, R34 ;  /* 0x000000160d227223 */ /* 0x000fe20000010022 */
[----:B------:R-:W-:Y:S01]  /*2bb0*/  HADD2.F32 R27, -RZ, R56.H1_H1 ;  /* 0x30000038ff1b7230 */ /* 0x000fe20000004100 */
[----:B------:R-:W-:Y:S01]  /*2bc0*/  FADD.FTZ R23, R23, R26 ;  /* 0x0000001a17177221 */ /* 0x000fe20000010000 */
[C---:B------:R-:W-:Y:S01]  /*2bd0*/  LOP3.LUT R26, R29.reuse, 0xf000f0, RZ, 0xc0, !PT ;  /* 0x00f000f01d1a7812 */ /* 0x040fe200078ec0ff */
[----:B------:R-:W-:Y:S01]  /*2be0*/  FFMA.FTZ R39, R12, R20, R39 ;  /* 0x000000140c277223 */ /* 0x000fe20000010027 */
[----:B------:R-:W-:Y:S01]  /*2bf0*/  LOP3.LUT R20, R28, 0xf000f, RZ, 0xc0, !PT ;  /* 0x000f000f1c147812 */ /* 0x000fe200078ec0ff */
[----:B------:R-:W-:Y:S01]  /*2c00*/  FADD.FTZ R48, R48, R27 ;  /* 0x0000001b30307221 */ /* 0x000fe20000010000 */
[----:B------:R-:W-:Y:S01]  /*2c10*/  LOP3.LUT R27, R30, 0xf000f, RZ, 0xc0, !PT ;  /* 0x000f000f1e1b7812 */ /* 0x000fe200078ec0ff */
[----:B------:R-:W-:Y:S01]  /*2c20*/  FFMA.FTZ R35, R14, R23, R35 ;  /* 0x000000170e237223 */ /* 0x000fe20000010023 */
[----:B------:R-:W-:Y:S01]  /*2c30*/  LOP3.LUT R23, R29, 0xf000f, RZ, 0xc0, !PT ;  /* 0x000f000f1d177812 */ /* 0x000fe200078ec0ff */
[----:B------:R-:W-:Y:S01]  /*2c40*/  HADD2.F32 R63, -RZ, R63.H1_H1 ;  /* 0x3000003fff3f7230 */ /* 0x000fe20000004100 */
[----:B------:R-:W-:Y:S01]  /*2c50*/  LOP3.LUT R29, R31, 0xf000f, RZ, 0xc0, !PT ;  /* 0x000f000f1f1d7812 */ /* 0x000fe200078ec0ff */
[----:B------:R-:W-:Y:S01]  /*2c60*/  FFMA.FTZ R36, R9, R48, R36 ;  /* 0x0000003009247223 */ /* 0x000fe20000010024 */
[----:B------:R-:W-:-:S02]  /*2c70*/  LOP3.LUT R22, R28, 0xf000f0, RZ, 0xc0, !PT ;  /* 0x00f000f01c167812 */ /* 0x000fc400078ec0ff */
[----:B------:R-:W-:Y:S01]  /*2c80*/  LOP3.LUT R53, R37, 0x64006400, RZ, 0xfc, !PT ;  /* 0x6400640025357812 */ /* 0x000fe200078efcff */
[----:B------:R-:W-:Y:S01]  /*2c90*/  FADD.FTZ R60, R60, R63 ;  /* 0x0000003f3c3c7221 */ /* 0x000fe20000010000 */
[----:B------:R-:W-:Y:S02]  /*2ca0*/  LOP3.LUT R28, R30, 0xf000f0, RZ, 0xc0, !PT ;  /* 0x00f000f01e1c7812 */ /* 0x000fe400078ec0ff */
[----:B------:R-:W-:Y:S01]  /*2cb0*/  LOP3.LUT R21, R20, 0x64006400, RZ, 0xfc, !PT ;  /* 0x6400640014157812 */ /* 0x000fe200078efcff */
[----:B------:R-:W-:Y:S01]  /*2cc0*/  FFMA.FTZ R38, R9, R60, R38 ;  /* 0x0000003c09267223 */ /* 0x000fe20000010026 */
[----:B------:R-:W-:Y:S01]  /*2cd0*/  LOP3.LUT R37, R27, 0x64006400, RZ, 0xfc, !PT ;  /* 0x640064001b257812 */ /* 0x000fe200078efcff */
[----:B------:R-:W-:Y:S01]  /*2ce0*/  HFMA2.MMA R46, R53, 0.0625, 0.0625, R10 ;  /* 0x2c002c00352e7835 */ /* 0x000fe2000000000a */
[----:B------:R-:W-:Y:S02]  /*2cf0*/  LOP3.LUT R31, R29, 0x64006400, RZ, 0xfc, !PT ;  /* 0x640064001d1f7812 */ /* 0x000fe400078efcff */
[----:B------:R-:W-:-:S02]  /*2d00*/  LOP3.LUT R23, R23, 0x64006400, RZ, 0xfc, !PT ;  /* 0x6400640017177812 */ /* 0x000fc400078efcff */
[----:B------:R-:W-:Y:S01]  /*2d10*/  LOP3.LUT R22, R22, 0x64006400, RZ, 0xfc, !PT ;  /* 0x6400640016167812 */ /* 0x000fe200078efcff */
[----:B------:R-:W-:Y:S01]  /*2d20*/  HADD2 R31, R31, R8 ;  /* 0x000000081f1f7230 */ /* 0x000fe20000000000 */
[----:B------:R-:W-:Y:S01]  /*2d30*/  LOP3.LUT R30, R28, 0x64006400, RZ, 0xfc, !PT ;  /* 0x640064001c1e7812 */ /* 0x000fe200078efcff */
[----:B------:R-:W-:Y:S01]  /*2d40*/  HFMA2.MMA R37, R37, 1, 1, R6 ;  /* 0x3c003c0025257835 */ /* 0x000fe20000000006 */
[----:B------:R-:W-:Y:S01]  /*2d50*/  LOP3.LUT R20, R26, 0x64006400, RZ, 0xfc, !PT ;  /* 0x640064001a147812 */ /* 0x000fe200078efcff */
[----:B------:R-:W-:Y:S01]  /*2d60*/  HFMA2.MMA R26, R21, 1, 1, R2 ;  /* 0x3c003c00151a7835 */ /* 0x000fe20000000002 */
[----:B------:R-:W-:Y:S01]  /*2d70*/  HADD2 R28, R23, R4 ;  /* 0x00000004171c7230 */ /* 0x000fe20000000000 */
[----:B------:R-:W-:Y:S01]  /*2d80*/  HFMA2.MMA R27, R22, 0.0625, 0.0625, R3 ;  /* 0x2c002c00161b7835 */ /* 0x000fe20000000003 */
[----:B------:R-:W-:Y:S01]  /*2d90*/  LOP3.LUT R58, R50, 0xf000f, RZ, 0xc0, !PT ;  /* 0x000f000f323a7812 */ /* 0x000fe200078ec0ff */
[----:B------:R-:W-:Y:S01]  /*2da0*/  HFMA2.MMA R30, R30, 0.0625, 0.0625, R7 ;  /* 0x2c002c001e1e7835 */ /* 0x000fe20000000007 */
[----:B------:R-:W-:Y:S01]  /*2db0*/  HFMA2 R29, R20, 0.0625, 0.0625, R5 ;  /* 0x2c002c00141d7831 */ /* 0x000fe20000000005 */
[-C--:B0-----:R-:W-:Y:S01]  /*2dc0*/  HFMA2.MMA R23, R31, R16.reuse, RZ ;  /* 0x000000101f177235 */ /* 0x081fe200000000ff */
[C---:B------:R-:W-:Y:S01]  /*2dd0*/  LOP3.LUT R61, R49.reuse, 0xf000f, RZ, 0xc0, !PT ;  /* 0x000f000f313d7812 */ /* 0x040fe200078ec0ff */
[----:B------:R-:W-:Y:S01]  /*2de0*/  HFMA2.MMA R54, R28, R16, RZ ;  /* 0x000000101c367235 */ /* 0x000fe200000000ff */
[-C--:B------:R-:W-:Y:S01]  /*2df0*/  HFMA2 R20, R37, R16.reuse, RZ.H0_H0 ;  /* 0x0000001025147231 */ /* 0x080fe200000400ff */
[----:B------:R-:W-:Y:S01]  /*2e00*/  LOP3.LUT R55, R49, 0xf000f0, RZ, 0xc0, !PT ;  /* 0x00f000f031377812 */ /* 0x000fe200078ec0ff */
[----:B------:R-:W-:Y:S01]  /*2e10*/  HFMA2 R53, R26, R16, RZ.H0_H0 ;  /* 0x000000101a357231 */ /* 0x000fe200000400ff */
[----:B------:R-:W-:-:S02]  /*2e20*/  LOP3.LUT R60, R51, 0xf000f, RZ, 0xc0, !PT ;  /* 0x000f000f333c7812 */ /* 0x000fc400078ec0ff */
[----:B------:R-:W-:Y:S01]  /*2e30*/  LOP3.LUT R56, R51, 0xf000f0, RZ, 0xc0, !PT ;  /* 0x00f000f033387812 */ /* 0x000fe200078ec0ff */
[-C--:B------:R-:W-:Y:S01]  /*2e40*/  HFMA2 R53, R27, R17.reuse, R53 ;  /* 0x000000111b357231 */ /* 0x080fe20000000035 */
[----:B------:R-:W-:Y:S01]  /*2e50*/  LOP3.LUT R49, R57, 0x64006400, RZ, 0xfc, !PT ;  /* 0x6400640039317812 */ /* 0x000fe200078efcff */
[-C--:B------:R-:W-:Y:S01]  /*2e60*/  HFMA2.MMA R54, R29, R17.reuse, R54 ;  /* 0x000000111d367235 */ /* 0x080fe20000000036 */
[----:B------:R-:W-:Y:S01]  /*2e70*/  LOP3.LUT R51, R58, 0x64006400, RZ, 0xfc, !PT ;  /* 0x640064003a337812 */ /* 0x000fe200078efcff */
[----:B------:R-:W-:Y:S01]  /*2e80*/  HFMA2 R16, R30, R17, R20 ;  /* 0x000000111e107231 */ /* 0x000fe20000000014 */
[----:B------:R-:W-:Y:S01]  /*2e90*/  HFMA2.MMA R17, R46, R17, R23 ;  /* 0x000000112e117235 */ /* 0x000fe20000000017 */
[----:B------:R-:W-:Y:S01]  /*2ea0*/  LOP3.LUT R52, R52, 0xf000f0, RZ, 0xc0, !PT ;  /* 0x00f000f034347812 */ /* 0x000fe200078ec0ff */
[----:B------:R-:W0:Y:S01]  /*2eb0*/  LDS.128 R20, [UR4+0x130] ;  /* 0x00013004ff147984 */ /* 0x000e220008000c00 */
[----:B------:R-:W-:Y:S01]  /*2ec0*/  LOP3.LUT R57, R60, 0x64006400, RZ, 0xfc, !PT ;  /* 0x640064003c397812 */ /* 0x000fe200078efcff */
[----:B------:R-:W-:Y:S01]  /*2ed0*/  HADD2 R49, R49, R2 ;  /* 0x0000000231317230 */ /* 0x000fe20000000000 */
[----:B------:R-:W-:Y:S01]  /*2ee0*/  HFMA2.MMA R51, R51, 1, 1, R4 ;  /* 0x3c003c0033337835 */ /* 0x000fe20000000004 */
[----:B------:R-:W-:-:S02]  /*2ef0*/  LOP3.LUT R61, R61, 0x64006400, RZ, 0xfc, !PT ;  /* 0x640064003d3d7812 */ /* 0x000fc400078efcff */
[----:B------:R-:W-:Y:S02]  /*2f00*/  LOP3.LUT R59, R50, 0xf000f0, RZ, 0xc0, !PT ;  /* 0x00f000f0323b7812 */ /* 0x000fe400078ec0ff */
[----:B------:R-:W-:Y:S01]  /*2f10*/  LOP3.LUT R50, R52, 0x64006400, RZ, 0xfc, !PT ;  /* 0x6400640034327812 */ /* 0x000fe200078efcff */
[----:B------:R-:W-:Y:S01]  /*2f20*/  HADD2 R52, R57, R6 ;  /* 0x0000000639347230 */ /* 0x000fe20000000000 */
[-C--:B------:R-:W-:Y:S01]  /*2f30*/  HFMA2.MMA R57, R49, R18.reuse, R53 ;  /* 0x0000001231397235 */ /* 0x080fe20000000035 */
[----:B------:R-:W-:Y:S01]  /*2f40*/  LOP3.LUT R58, R59, 0x64006400, RZ, 0xfc, !PT ;  /* 0x640064003b3a7812 */ /* 0x000fe200078efcff */
[----:B------:R-:W-:Y:S01]  /*2f50*/  HADD2 R53, R61, R8 ;  /* 0x000000083d357230 */ /* 0x000fe20000000000 */
[----:B------:R-:W-:Y:S01]  /*2f60*/  LOP3.LUT R56, R56, 0x64006400, RZ, 0xfc, !PT ;  /* 0x6400640038387812 */ /* 0x000fe200078efcff */
[----:B------:R-:W-:Y:S01]  /*2f70*/  HFMA2 R59, R51, R18, R54 ;  /* 0x00000012333b7231 */ /* 0x000fe20000000036 */
[----:B------:R-:W-:Y:S01]  /*2f80*/  HFMA2.MMA R60, R52, R18, R16 ;  /* 0x00000012343c7235 */ /* 0x000fe20000000010 */
[----:B------:R-:W-:-:S02]  /*2f90*/  HFMA2 R54, R58, 0.0625, 0.0625, R5 ;  /* 0x2c002c003a367831 */ /* 0x000fc40000000005 */
[----:B------:R-:W-:Y:S01]  /*2fa0*/  HFMA2.MMA R18, R53, R18, R17 ;  /* 0x0000001235127235 */ /* 0x000fe20000000011 */
[----:B------:R-:W-:Y:S01]  /*2fb0*/  LOP3.LUT R17, R55, 0x64006400, RZ, 0xfc, !PT ;  /* 0x6400640037117812 */ /* 0x000fe200078efcff */
[----:B------:R-:W-:Y:S01]  /*2fc0*/  HFMA2.MMA R55, R56, 0.0625, 0.0625, R7 ;  /* 0x2c002c0038377835 */ /* 0x000fe20000000007 */
[----:B------:R-:W-:Y:S01]  /*2fd0*/  HFMA2 R50, R50, 0.0625, 0.0625, R3 ;  /* 0x2c002c0032327831 */ /* 0x000fe20000000003 */
[----:B------:R-:W-:Y:S02]  /*2fe0*/  HFMA2.MMA R59, R54, R19, R59 ;  /* 0x00000013363b7235 */ /* 0x000fe4000000003b */
[----:B------:R-:W-:Y:S02]  /*2ff0*/  HFMA2 R56, R17, 0.0625, 0.0625, R10 ;  /* 0x2c002c0011387831 */ /* 0x000fe4000000000a */
[----:B------:R-:W-:-:S04]  /*3000*/  HFMA2 R57, R50, R19, R57 ;  /* 0x0000001332397231 */ /* 0x000fc80000000039 */
[----:B------:R-:W-:Y:S01]  /*3010*/  HFMA2.MMA R18, R56, R19, R18 ;  /* 0x0000001338127235 */ /* 0x000fe20000000012 */
[----:B------:R-:W-:Y:S02]  /*3020*/  HADD2.F32 R16, -RZ, R57.H0_H0 ;  /* 0x20000039ff107230 */ /* 0x000fe40000004100 */
[--C-:B------:R-:W-:Y:S02]  /*3030*/  HADD2.F32 R48, -RZ, R59.reuse.H0_H0 ;  /* 0x2000003bff307230 */ /* 0x100fe40000004100 */
[----:B------:R-:W-:Y:S02]  /*3040*/  HADD2.F32 R59, -RZ, R59.H1_H1 ;  /* 0x3000003bff3b7230 */ /* 0x000fe40000004100 */
[----:B------:R-:W-:Y:S02]  /*3050*/  HADD2.F32 R57, -RZ, R57.H1_H1 ;  /* 0x30000039ff397230 */ /* 0x000fe40000004100 */
[----:B------:R-:W-:Y:S01]  /*3060*/  HFMA2 R60, R55, R19, R60 ;  /* 0x00000013373c7231 */ /* 0x000fe2000000003c */
[----:B------:R-:W-:Y:S01]  /*3070*/  FADD.FTZ R59, R48, R59 ;  /* 0x0000003b303b7221 */ /* 0x000fe20000010000 */
[--C-:B------:R-:W-:Y:S01]  /*3080*/  HADD2.F32 R61, -RZ, R18.reuse.H0_H0 ;  /* 0x20000012ff3d7230 */ /* 0x100fe20000004100 */
[----:B------:R-:W-:Y:S01]  /*3090*/  FADD.FTZ R58, R16, R57 ;  /* 0x00000039103a7221 */ /* 0x000fe20000010000 */
[----:B------:R-:W-:Y:S01]  /*30a0*/  HADD2.F32 R62, -RZ, R18.H1_H1 ;  /* 0x30000012ff3e7230 */ /* 0x000fe20000004100 */
[----:B------:R-:W-:Y:S01]  /*30b0*/  FFMA.FTZ R44, R13, R59, R44 ;  /* 0x0000003b0d2c7223 */ /* 0x000fe2000001002c */
[----:B------:R-:W1:Y:S01]  /*30c0*/  LDS.128 R16, [UR4+0x230] ;  /* 0x00023004ff107984 */ /* 0x000e620008000c00 */
[--C-:B------:R-:W-:Y:S01]  /*30d0*/  HADD2.F32 R57, -RZ, R60.reuse.H0_H0 ;  /* 0x2000003cff397230 */ /* 0x100fe20000004100 */
[----:B0-----:R-:W-:Y:S01]  /*30e0*/  HFMA2.MMA R59, R28, R20, RZ ;  /* 0x000000141c3b7235 */ /* 0x001fe200000000ff */
[----:B------:R-:W-:Y:S01]  /*30f0*/  HADD2.F32 R60, -RZ, R60.H1_H1 ;  /* 0x3000003cff3c7230 */ /* 0x000fe20000004100 */
[----:B------:R-:W-:Y:S01]  /*3100*/  FFMA.FTZ R41, R12, R58, R41 ;  /* 0x0000003a0c297223 */ /* 0x000fe20000010029 */
[-C--:B------:R-:W-:Y:S01]  /*3110*/  HFMA2 R58, R26, R20.reuse, RZ.H0_H0 ;  /* 0x000000141a3a7231 */ /* 0x080fe200000400ff */
[----:B------:R-:W-:Y:S01]  /*3120*/  FADD.FTZ R48, R61, R62 ;  /* 0x0000003e3d307221 */ /* 0x000fe20000010000 */
[----:B------:R-:W-:Y:S01]  /*3130*/  UIADD3 UR4, UR4, 0x40, URZ ;  /* 0x0000004004047890 */ /* 0x000fe2000fffe03f */
[----:B------:R-:W-:Y:S01]  /*3140*/  FADD.FTZ R57, R57, R60 ;  /* 0x0000003c39397221 */ /* 0x000fe20000010000 */
[----:B------:R-:W-:Y:S01]  /*3150*/  HFMA2.MMA R59, R29, R21, R59 ;  /* 0x000000151d3b7235 */ /* 0x000fe2000000003b */
[----:B------:R-:W-:Y:S01]  /*3160*/  HFMA2 R60, R37, R20, RZ.H0_H0 ;  /* 0x00000014253c7231 */ /* 0x000fe200000400ff */
[----:B------:R-:W-:Y:S01]  /*3170*/  HFMA2.MMA R20, R31, R20, RZ ;  /* 0x000000141f147235 */ /* 0x000fe200000000ff */
[-C--:B------:R-:W-:Y:S01]  /*3180*/  HFMA2 R58, R27, R21.reuse, R58 ;  /* 0x000000151b3a7231 */ /* 0x080fe2000000003a */
[----:B------:R-:W-:Y:S01]  /*3190*/  FFMA.FTZ R45, R14, R57, R45 ;  /* 0x000000390e2d7223 */ /* 0x000fe2000001002d */
[----:B------:R-:W-:Y:S01]  /*31a0*/  HFMA2 R60, R30, R21, R60 ;  /* 0x000000151e3c7231 */ /* 0x000fe2000000003c */
[----:B------:R-:W-:Y:S01]  /*31b0*/  HFMA2.MMA R59, R51, R22, R59 ;  /* 0x00000016333b7235 */ /* 0x000fe2000000003b */
[-C--:B------:R-:W-:Y:S01]  /*31c0*/  HFMA2 R58, R49, R22.reuse, R58 ;  /* 0x00000016313a7231 */ /* 0x080fe2000000003a */
[----:B------:R-:W-:Y:S01]  /*31d0*/  HFMA2.MMA R20, R46, R21, R20 ;  /* 0x000000152e147235 */ /* 0x000fe20000000014 */
[----:B------:R-:W-:Y:S01]  /*31e0*/  HFMA2 R60, R52, R22, R60 ;  /* 0x00000016343c7231 */ /* 0x000fe2000000003c */
[----:B------:R-:W-:Y:S01]  /*31f0*/  FFMA.FTZ R40, R9, R48, R40 ;  /* 0x0000003009287223 */ /* 0x000fe20000010028 */
[-C--:B------:R-:W-:Y:S01]  /*3200*/  HFMA2 R58, R50, R23.reuse, R58 ;  /* 0x00000017323a7231 */ /* 0x080fe2000000003a */
[----:B------:R-:W-:Y:S01]  /*3210*/  HFMA2.MMA R59, R54, R23, R59 ;  /* 0x00000017363b7235 */ /* 0x000fe2000000003b */
[----:B------:R-:W-:Y:S01]  /*3220*/  HFMA2 R60, R55, R23, R60 ;  /* 0x00000017373c7231 */ /* 0x000fe2000000003c */
[----:B------:R-:W-:-:S02]  /*3230*/  HFMA2.MMA R20, R53, R22, R20 ;  /* 0x0000001635147235 */ /* 0x000fc40000000014 */
[----:B------:R-:W-:Y:S02]  /*3240*/  HADD2.F32 R21, -RZ, R58.H1_H1 ;  /* 0x3000003aff157230 */ /* 0x000fe40000004100 */
[----:B------:R-:W-:Y:S02]  /*3250*/  HADD2.F32 R57, -RZ, R60.H0_H0 ;  /* 0x2000003cff397230 */ /* 0x000fe40000004100 */
[----:B------:R-:W-:Y:S01]  /*3260*/  HFMA2.MMA R22, R56, R23, R20 ;  /* 0x0000001738167235 */ /* 0x000fe20000000014 */
[----:B------:R-:W-:Y:S02]  /*3270*/  HADD2.F32 R20, -RZ, R58.H0_H0 ;  /* 0x2000003aff147230 */ /* 0x000fe40000004100 */
[--C-:B------:R-:W-:Y:S02]  /*3280*/  HADD2.F32 R23, -RZ, R59.reuse.H0_H0 ;  /* 0x2000003bff177230 */ /* 0x100fe40000004100 */
[----:B------:R-:W-:Y:S02]  /*3290*/  HADD2.F32 R58, -RZ, R59.H1_H1 ;  /* 0x3000003bff3a7230 */ /* 0x000fe40000004100 */
[----:B------:R-:W-:-:S03]  /*32a0*/  HADD2.F32 R60, -RZ, R60.H1_H1 ;  /* 0x3000003cff3c7230 */ /* 0x000fc60000004100 */
[----:B------:R-:W-:Y:S01]  /*32b0*/  FADD.FTZ R23, R23, R58 ;  /* 0x0000003a17177221 */ /* 0x000fe20000010000 */
[-C--:B-1----:R-:W-:Y:S01]  /*32c0*/  HFMA2.MMA R28, R28, R16.reuse, RZ ;  /* 0x000000101c1c7235 */ /* 0x082fe200000000ff */
[-C--:B------:R-:W-:Y:S02]  /*32d0*/  HFMA2 R26, R26, R16.reuse, RZ.H0_H0 ;  /* 0x000000101a1a7231 */ /* 0x080fe400000400ff */
[----:B------:R-:W-:Y:S01]  /*32e0*/  FFMA.FTZ R42, R13, R23, R42 ;  /* 0x000000170d2a7223 */ /* 0x000fe2000001002a */
[----:B------:R-:W-:Y:S01]  /*32f0*/  HFMA2.MMA R23, R31, R16, RZ ;  /* 0x000000101f177235 */ /* 0x000fe200000000ff */
[-C--:B------:R-:W-:Y:S01]  /*3300*/  HFMA2 R26, R27, R17.reuse, R26 ;  /* 0x000000111b1a7231 */ /* 0x080fe2000000001a */
[-C--:B------:R-:W-:Y:S01]  /*3310*/  HFMA2.MMA R28, R29, R17.reuse, R28 ;  /* 0x000000111d1c7235 */ /* 0x080fe2000000001c */
[----:B------:R-:W-:Y:S02]  /*3320*/  HFMA2 R37, R37, R16, RZ.H0_H0 ;  /* 0x0000001025257231 */ /* 0x000fe400000400ff */
[----:B------:R-:W-:Y:S01]  /*3330*/  HFMA2 R26, R49, R18, R26 ;  /* 0x00000012311a7231 */ /* 0x000fe2000000001a */
[----:B------:R-:W-:Y:S01]  /*3340*/  HFMA2.MMA R23, R46, R17, R23 ;  /* 0x000000112e177235 */ /* 0x000fe20000000017 */
[----:B------:R-:W-:Y:S01]  /*3350*/  HFMA2 R37, R30, R17, R37 ;  /* 0x000000111e257231 */ /* 0x000fe20000000025 */
[----:B------:R-:W-:Y:S01]  /*3360*/  HFMA2.MMA R27, R51, R18, R28 ;  /* 0x00000012331b7235 */ /* 0x000fe2000000001c */
[----:B------:R-:W-:-:S02]  /*3370*/  HADD2.F32 R59, -RZ, R22.H0_H0 ;  /* 0x20000016ff3b7230 */ /* 0x000fc40000004100 */
[----:B------:R-:W-:Y:S01]  /*3380*/  HFMA2 R37, R52, R18, R37 ;  /* 0x0000001234257231 */ /* 0x000fe20000000025 */
[----:B------:R-:W-:Y:S01]  /*3390*/  HFMA2.MMA R28, R53, R18, R23 ;  /* 0x00000012351c7235 */ /* 0x000fe20000000017 */
[----:B------:R-:W-:Y:S01]  /*33a0*/  HADD2.F32 R62, -RZ, R22.H1_H1 ;  /* 0x30000016ff3e7230 */ /* 0x000fe20000004100 */
[-C--:B------:R-:W-:Y:S01]  /*33b0*/  HFMA2.MMA R27, R54, R19.reuse, R27 ;  /* 0x00000013361b7235 */ /* 0x080fe2000000001b */
[----:B------:R-:W-:Y:S01]  /*33c0*/  FADD.FTZ R22, R20, R21 ;  /* 0x0000001514167221 */ /* 0x000fe20000010000 */
[-C--:B------:R-:W-:Y:S01]  /*33d0*/  HFMA2 R26, R50, R19.reuse, R26 ;  /* 0x00000013321a7231 */ /* 0x080fe2000000001a */
[----:B------:R-:W-:Y:S01]  /*33e0*/  FADD.FTZ R21, R57, R60 ;  /* 0x0000003c39157221 */ /* 0x000fe20000010000 */
[----:B------:R-:W-:Y:S01]  /*33f0*/  HFMA2.MMA R28, R56, R19, R28 ;  /* 0x00000013381c7235 */ /* 0x000fe2000000001c */
[----:B------:R-:W-:Y:S01]  /*3400*/  HFMA2 R37, R55, R19, R37 ;  /* 0x0000001337257231 */ /* 0x000fe20000000025 */
[----:B------:R-:W-:Y:S01]  /*3410*/  FFMA.FTZ R43, R12, R22, R43 ;  /* 0x000000160c2b7223 */ /* 0x000fe2000001002b */
[--C-:B------:R-:W-:Y:S01]  /*3420*/  HADD2.F32 R16, -RZ, R26.reuse.H0_H0 ;  /* 0x2000001aff107230 */ /* 0x100fe20000004100 */
[----:B------:R-:W-:Y:S01]  /*3430*/  FFMA.FTZ R47, R14, R21, R47 ;  /* 0x000000150e2f7223 */ /* 0x000fe2000001002f */
[----:B------:R-:W-:Y:S01]  /*3440*/  HADD2.F32 R17, -RZ, R26.H1_H1 ;  /* 0x3000001aff117230 */ /* 0x000fe20000004100 */
[----:B------:R-:W-:Y:S01]  /*3450*/  FADD.FTZ R20, R59, R62 ;  /* 0x0000003e3b147221 */ /* 0x000fe20000010000 */
[----:B------:R-:W-:-:S02]  /*3460*/  HADD2.F32 R18, -RZ, R27.H0_H0 ;  /* 0x2000001bff127230 */ /* 0x000fc40000004100 */
[----:B------:R-:W-:Y:S01]  /*3470*/  HADD2.F32 R27, -RZ, R27.H1_H1 ;  /* 0x3000001bff1b7230 */ /* 0x000fe20000004100 */
[----:B------:R-:W-:Y:S01]  /*3480*/  FADD.FTZ R16, R16, R17 ;  /* 0x0000001110107221 */ /* 0x000fe20000010000 */
[--C-:B------:R-:W-:Y:S01]  /*3490*/  HADD2.F32 R21, -RZ, R28.reuse.H0_H0 ;  /* 0x2000001cff157230 */ /* 0x100fe20000004100 */
[----:B------:R-:W-:Y:S01]  /*34a0*/  FFMA.FTZ R38, R9, R20, R38 ;  /* 0x0000001409267223 */ /* 0x000fe20000010026 */
[--C-:B------:R-:W-:Y:S01]  /*34b0*/  HADD2.F32 R19, -RZ, R37.reuse.H0_H0 ;  /* 0x20000025ff137230 */ /* 0x100fe20000004100 */
[----:B------:R-:W-:Y:S01]  /*34c0*/  FADD.FTZ R18, R18, R27 ;  /* 0x0000001b12127221 */ /* 0x000fe20000010000 */
[----:B------:R-:W-:Y:S01]  /*34d0*/  HADD2.F32 R22, -RZ, R37.H1_H1 ;  /* 0x30000025ff167230 */ /* 0x000fe20000004100 */
[----:B------:R-:W-:Y:S01]  /*34e0*/  FFMA.FTZ R39, R12, R16, R39 ;  /* 0x000000100c277223 */ /* 0x000fe20000010027 */
[----:B------:R-:W-:Y:S01]  /*34f0*/  HADD2.F32 R28, -RZ, R28.H1_H1 ;  /* 0x3000001cff1c7230 */ /* 0x000fe20000004100 */
[----:B------:R-:W-:Y:S02]  /*3500*/  FFMA.FTZ R34, R13, R18, R34 ;  /* 0x000000120d227223 */ /* 0x000fe40000010022 */
[----:B------:R-:W-:-:S02]  /*3510*/  FADD.FTZ R19, R19, R22 ;  /* 0x0000001613137221 */ /* 0x000fc40000010000 */
[----:B------:R-:W-:Y:S02]  /*3520*/  FADD.FTZ R21, R21, R28 ;  /* 0x0000001c15157221 */ /* 0x000fe40000010000 */
[----:B------:R-:W-:Y:S02]  /*3530*/  FFMA.FTZ R35, R14, R19, R35 ;  /* 0x000000130e237223 */ /* 0x000fe40000010023 */
[----:B------:R-:W-:Y:S01]  /*3540*/  FFMA.FTZ R36, R9, R21, R36 ;  /* 0x0000001509247223 */ /* 0x000fe20000010024 */
[----:B------:R-:W-:Y:S01]  /*3550*/  @P0 CALL.REL.NOINC `(.L_x_1552) ;  /* 0x0000001000000944 */ /* 0x000fe20003c00000 */
[----:B------:R-:W-:Y:S05]  /*3560*/  BRA `(.L_x_1554) ;  /* 0xffffd5f000007947 */ /* 0x000fea000383ffff */
.L_x_1552:
        /* <DEDUP_REMOVED lines=13> */
.L_x_1558:
[----:B------:R-:W0:Y:S02]  /*3640*/  LDS R4, [R0] ;  /* 0x0000000000047984 */ /* 0x000e240000000800 */
[----:B0-----:R-:W-:-:S10]  /*3650*/  HFMA2.MMA R5, R4, 1, 1, R41 ;  /* 0x3c003c0004057835 */ /* 0x001fd40000000029 */
[----:B------:R-:W0:Y:S02]  /*3660*/  ATOMS.CAST.SPIN R5, [R0], R4, R5 ;  /* 0x000000040005738d */ /* 0x000e240001800005 */
[----:B0-----:R-:W-:-:S13]  /*3670*/  ISETP.EQ.U32.AND P0, PT, R5, 0x1, PT ;  /* 0x000000010500780c */ /* 0x001fda0003f02070 */
[----:B------:R-:W-:Y:S05]  /*3680*/  @!P0 BRA `(.L_x_1558) ;  /* 0xffffffb000008947 */ /* 0x000fea000383ffff */
[----:B------:R-:W-:Y:S05]  /*3690*/  BRA `(.L_x_1556) ;  /* 0x0000003000007947 */ /* 0x000fea0003800000 */
.L_x_1557:
[----:B------:R-:W2:Y:S02]  /*36a0*/  LD.E R0, [R2.64] ;  /* 0x0000000a02007980 */ /* 0x000ea4000c101900 */
[----:B--2---:R-:W-:-:S05]  /*36b0*/  IMAD.IADD R5, R41, 0x1, R0 ;  /* 0x0000000129057824 */ /* 0x004fca00078e0200 */
[----:B------:R0:W-:Y:S02]  /*36c0*/  ST.E [R2.64], R5 ;  /* 0x0000000502007985 */ /* 0x0001e4000c10190a */
.L_x_1556:
[----:B------:R-:W-:Y:S05]  /*36d0*/  BSYNC B0 ;  /* 0x0000000000007941 */ /* 0x000fea0003800000 */
.L_x_1555:
        /* <DEDUP_REMOVED lines=9> */
.L_x_1562:
[----:B------:R-:W0:Y:S02]  /*3770*/  LDS R6, [R0] ;  /* 0x0000000000067984 */ /* 0x000e240000000800 */
[----:B0-----:R-:W-:-:S06]  /*3780*/  HADD2 R7, R6, R40 ;  /* 0x0000002806077230 */ /* 0x001fcc0000000000 */
[----:B------:R-:W0:Y:S02]  /*3790*/  ATOMS.CAST.SPIN R7, [R0], R6, R7 ;  /* 0x000000060007738d */ /* 0x000e240001800007 */
[----:B0-----:R-:W-:-:S13]  /*37a0*/  ISETP.EQ.U32.AND P0, PT, R7, 0x1, PT ;  /* 0x000000010700780c */ /* 0x001fda0003f02070 */
[----:B------:R-:W-:Y:S05]  /*37b0*/  @!P0 BRA `(.L_x_1562) ;  /* 0xffffffb000008947 */ /* 0x000fea000383ffff */
[----:B------:R-:W-:Y:S05]  /*37c0*/  BRA `(.L_x_1560) ;  /* 0x0000003000007947 */ /* 0x000fea0003800000 */
.L_x_1561:
[----:B------:R-:W2:Y:S02]  /*37d0*/  LD.E R0, [R2.64+0x4] ;  /* 0x0000040a02007980 */ /* 0x000ea4000c101900 */
[----:B--2---:R-:W-:-:S05]  /*37e0*/  IMAD.IADD R7, R40, 0x1, R0 ;  /* 0x0000000128077824 */ /* 0x004fca00078e0200 */
[----:B------:R0:W-:Y:S02]  /*37f0*/  ST.E [R2.64+0x4], R7 ;  /* 0x0000040702007985 */ /* 0x0001e4000c10190a */
.L_x_1560:
[----:B------:R-:W-:Y:S05]  /*3800*/  BSYNC B0 ;  /* 0x0000000000007941 */ /* 0x000fea0003800000 */
.L_x_1559:
        /* <DEDUP_REMOVED lines=9> */
.L_x_1566:
[----:B------:R-:W0:Y:S02]  /*38a0*/  LDS R6, [R0] ;  /* 0x0000000000067984 */ /* 0x000e240000000800 */
[----:B0-----:R-:W-:-:S10]  /*38b0*/  HFMA2.MMA R7, R6, 1, 1, R42 ;  /* 0x3c003c0006077835 */ /* 0x001fd4000000002a */
[----:B------:R-:W0:Y:S02]  /*38c0*/  ATOMS.CAST.SPIN R7, [R0], R6, R7 ;  /* 0x000000060007738d */ /* 0x000e240001800007 */
[----:B0-----:R-:W-:-:S13]  /*38d0*/  ISETP.EQ.U32.AND P0, PT, R7, 0x1, PT ;  /* 0x000000010700780c */ /* 0x001fda0003f02070 */
[----:B------:R-:W-:Y:S05]  /*38e0*/  @!P0 BRA `(.L_x_1566) ;  /* 0xffffffb000008947 */ /* 0x000fea000383ffff */
[----:B------:R-:W-:Y:S05]  /*38f0*/  BRA `(.L_x_1564) ;  /* 0x0000003000007947 */ /* 0x000fea0003800000 */
.L_x_1565:
[----:B------:R-:W2:Y:S02]  /*3900*/  LD.E R0, [R2.64] ;  /* 0x0000000a02007980 */ /* 0x000ea4000c101900 */
[----:B--2---:R-:W-:-:S05]  /*3910*/  IMAD.IADD R7, R42, 0x1, R0 ;  /* 0x000000012a077824 */ /* 0x004fca00078e0200 */
[----:B------:R0:W-:Y:S02]  /*3920*/  ST.E [R2.64], R7 ;  /* 0x0000000702007985 */ /* 0x0001e4000c10190a */
.L_x_1564:
[----:B------:R-:W-:Y:S05]  /*3930*/  BSYNC B0 ;  /* 0x0000000000007941 */ /* 0x000fea0003800000 */
.L_x_1563:
[----:B------:R-:W-:-:S05]  /*3940*/  IMAD.WIDE R4, R9, c[0x0][0x18c], R4 ;  /* 0x0000630009047a25 */ /* 0x000fca00078e0204 */
[----:B------:R-:W2:Y:S01]  /*3950*/  ATOM.E.ADD.F16x2.RN.STRONG.GPU P0, RZ, [R4.64], R38 ;  /* 0x0000002604ff798a */ /* 0x000ea2000810e9ca */
[----:B------:R-:W-:Y:S01]  /*3960*/  BSSY B0, `(.L_x_1567) ;  /* 0x000000e000007945 */ /* 0x000fe20003800000 */
[----:B--2---:R-:W-:Y:S05]  /*3970*/  @P0 BRA `(.L_x_1568) ;  /* 0x000000c000000947 */ /* 0x004fea0003800000 */
[----:B------:R-:W1:Y:S02]  /*3980*/  QSPC.E.S P0, RZ, [R4] ;  /* 0x0000000004ff73aa */ /* 0x000e640000000500 */
[----:B-1----:R-:W-:Y:S05]  /*3990*/  @!P0 BRA `(.L_x_1569) ;  /* 0x0000007000008947 */ /* 0x002fea0003800000 */
[----:B------:R-:W-:-:S05]  /*39a0*/  LOP3.LUT R4, R4, 0xffffff, RZ, 0xc0, !PT ;  /* 0x00ffffff04047812 */ /* 0x000fca00078ec0ff */
.L_x_1570:
[----:B------:R-:W1:Y:S02]  /*39b0*/  LDS R6, [R4] ;  /* 0x0000000004067984 */ /* 0x000e640000000800 */
[----:B01----:R-:W-:-:S06]  /*39c0*/  HADD2 R7, R6, R38 ;  /* 0x0000002606077230 */ /* 0x003fcc0000000000 */
[----:B------:R-:W0:Y:S02]  /*39d0*/  ATOMS.CAST.SPIN R7, [R4], R6, R7 ;  /* 0x000000060407738d */ /* 0x000e240001800007 */
[----:B0-----:R-:W-:-:S13]  /*39e0*/  ISETP.EQ.U32.AND P0, PT, R7, 0x1, PT ;  /* 0x000000010700780c */ /* 0x001fda0003f02070 */
[----:B------:R-:W-:Y:S05]  /*39f0*/  @!P0 BRA `(.L_x_1570) ;  /* 0xffffffb000008947 */ /* 0x000fea000383ffff */
[----:B------:R-:W-:Y:S05]  /*3a00*/  BRA `(.L_x_1568) ;  /* 0x0000003000007947 */ /* 0x000fea0003800000 */
.L_x_1569:
[----:B------:R-:W2:Y:S02]  /*3a10*/  LD.E R0, [R4.64] ;  /* 0x0000000a04007980 */ /* 0x000ea4000c101900 */
[----:B0-2---:R-:W-:-:S05]  /*3a20*/  IMAD.IADD R7, R38, 0x1, R0 ;  /* 0x0000000126077824 */ /* 0x005fca00078e0200 */
[----:B------:R0:W-:Y:S02]  /*3a30*/  ST.E [R4.64], R7 ;  /* 0x0000000704007985 */ /* 0x0001e4000c10190a */
.L_x_1568:
[----:B------:R-:W-:Y:S05]  /*3a40*/  BSYNC B0 ;  /* 0x0000000000007941 */ /* 0x000fea0003800000 */
.L_x_1567:
        /* <DEDUP_REMOVED lines=9> */
.L_x_1574:
[----:B------:R-:W0:Y:S02]  /*3ae0*/  LDS R4, [R0] ;  /* 0x0000000000047984 */ /* 0x000e240000000800 */
[----:B0-----:R-:W-:-:S10]  /*3af0*/  HFMA2.MMA R5, R4, 1, 1, R34 ;  /* 0x3c003c0004057835 */ /* 0x001fd40000000022 */
[----:B------:R-:W0:Y:S02]  /*3b00*/  ATOMS.CAST.SPIN R5, [R0], R4, R5 ;  /* 0x000000040005738d */ /* 0x000e240001800005 */
[----:B0-----:R-:W-:-:S13]  /*3b10*/  ISETP.EQ.U32.AND P0, PT, R5, 0x1, PT ;  /* 0x000000010500780c */ /* 0x001fda0003f02070 */
[----:B------:R-:W-:Y:S05]  /*3b20*/  @!P0 BRA `(.L_x_1574) ;  /* 0xffffffb000008947 */ /* 0x000fea000383ffff */
[----:B------:R-:W-:Y:S05]  /*3b30*/  BRA `(.L_x_1572) ;  /* 0x0000003000007947 */ /* 0x000fea0003800000 */
.L_x_1573:
[----:B------:R-:W2:Y:S02]  /*3b40*/  LD.E R0, [R2.64] ;  /* 0x0000000a02007980 */ /* 0x000ea4000c101900 */
[----:B--2---:R-:W-:-:S05]  /*3b50*/  IMAD.IADD R5, R34, 0x1, R0 ;  /* 0x0000000122057824 */ /* 0x004fca00078e0200 */
[----:B------:R0:W-:Y:S02]  /*3b60*/  ST.E [R2.64], R5 ;  /* 0x0000000502007985 */ /* 0x0001e4000c10190a */
.L_x_1572:
[----:B------:R-:W-:Y:S05]  /*3b70*/  BSYNC B0 ;  /* 0x0000000000007941 */ /* 0x000fea0003800000 */
.L_x_1571:
[----:B------:R-:W2:Y:S02]  /*3b80*/  ATOM.E.ADD.F16x2.RN.STRONG.GPU P0, RZ, [R2.64+0x4], R35 ;  /* 0x0000042302ff798a */ /* 0x000ea4000810e9ca */
[----:B--2---:R-:W-:Y:S05]  /*3b90*/  @P0 EXIT ;  /* 0x000000000000094d */ /* 0x004fea0003800000 */
[----:B------:R-:W1:Y:S02]  /*3ba0*/  QSPC.E.S P0, RZ, [R2+0x4] ;  /* 0x0000040002ff73aa */ /* 0x000e640000000500 */
[----:B-1----:R-:W-:Y:S05]  /*3bb0*/  @!P0 BRA `(.L_x_1575) ;  /* 0x0000008000008947 */ /* 0x002fea0003800000 */
[----:B0-----:R-:W-:-:S04]  /*3bc0*/  IADD3 R2, R2, 0x4, RZ ;  /* 0x0000000402027810 */ /* 0x001fc80007ffe0ff */
[----:B------:R-:W-:-:S05]  /*3bd0*/  LOP3.LUT R2, R2, 0xffffff, RZ, 0xc0, !PT ;  /* 0x00ffffff02027812 */ /* 0x000fca00078ec0ff */
.L_x_1576:
[----:B------:R-:W0:Y:S02]  /*3be0*/  LDS R4, [R2] ;  /* 0x0000000002047984 */ /* 0x000e240000000800 */
[----:B0-----:R-:W-:-:S06]  /*3bf0*/  HADD2 R5, R4, R35 ;  /* 0x0000002304057230 */ /* 0x001fcc0000000000 */
[----:B------:R-:W0:Y:S02]  /*3c00*/  ATOMS.CAST.SPIN R5, [R2], R4, R5 ;  /* 0x000000040205738d */ /* 0x000e240001800005 */
[----:B0-----:R-:W-:-:S13]  /*3c10*/  ISETP.EQ.U32.AND P0, PT, R5, 0x1, PT ;  /* 0x000000010500780c */ /* 0x001fda0003f02070 */
[----:B------:R-:W-:Y:S05]  /*3c20*/  @!P0 BRA `(.L_x_1576) ;  /* 0xffffffb000008947 */ /* 0x000fea000383ffff */
[----:B------:R-:W-:Y:S05]  /*3c30*/  EXIT ;  /* 0x000000000000794d */ /* 0x000fea0003800000 */
.L_x_1575:
[----:B------:R-:W2:Y:S02]  /*3c40*/  LD.E R0, [R2.64+0x4] ;  /* 0x0000040a02007980 */ /* 0x000ea4000c101900 */
[----:B0-2---:R-:W-:-:S05]  /*3c50*/  IMAD.IADD R5, R35, 0x1, R0 ;  /* 0x0000000123057824 */ /* 0x005fca00078e0200 */
[----:B------:R-:W-:Y:S01]  /*3c60*/  ST.E [R2.64+0x4], R5 ;  /* 0x0000040502007985 */ /* 0x000fe2000c10190a */
[----:B------:R-:W-:Y:S05]  /*3c70*/  EXIT ;  /* 0x000000000000794d */ /* 0x000fea0003800000 */
.L_x_1577:
        /* <DEDUP_REMOVED lines=16> */
.L_x_1833:


//--------------------- .text._ZN4vllm4gptq33gemm_half_q_half_gptq_3bit_kernelILb1ELi3EEEvPK6__halfPKjS6_S4_PS2_iiiibPKi --------------------------
	.section	.text._ZN4vllm4gptq33gemm_half_q_half_gptq_3bit_kernelILb1ELi3EEEvPK6__halfPKjS6_S4_PS2_iiiibPKi,"ax",@progbits
	.sectioninfo	@"SHI_REGISTERS=94"
	.align	128
        .global         _ZN4vllm4gptq33gemm_half_q_half_gptq_3bit_kernelILb1ELi3EEEvPK6__halfPKjS6_S4_PS2_iiiibPKi
        .type           _ZN4vllm4gptq33gemm_half_q_half_gptq_3bit_kernelILb1ELi3EEEvPK6__halfPKjS6_S4_PS2_iiiibPKi,@function
        .size           _ZN4vllm4gptq33gemm_half_q_half_gptq_3bit_kernelILb1ELi3EEEvPK6__halfPKjS6_S4_PS2_iiiibPKi,(.L_x_1834 - _ZN4vllm4gptq33gemm_half_q_half_gptq_3bit_kernelILb1ELi3EEEvPK6__halfPKjS6_S4_PS2_iiiibPKi)
        .other          _ZN4vllm4gptq33gemm_half_q_half_gptq_3bit_kernelILb1ELi3EEEvPK6__halfPKjS6_S4_PS2_iiiibPKi,@"STO_CUDA_ENTRY STV_DEFAULT"
_ZN4vllm4gptq33gemm_half_q_half_gptq_3bit_kernelILb1ELi3EEEvPK6__halfPKjS6_S4_PS2_iiiibPKi:
.text._ZN4vllm4gptq33gemm_half_q_half_gptq_3bit_kernelILb1ELi3EEEvPK6__halfPKjS6_S4_PS2_iiiibPKi:
[----:B------:R-:W-:Y:S02]  /*0000*/  IMAD.MOV.U32 R1, RZ, RZ, c[0x0][0x28] ;  /* 0x00000a00ff017624 */ /* 0x000fe400078e00ff */
[----:B------:R-:W0:Y:S01]  /*0010*/  S2R R0, SR_CTAID.Z ;  /* 0x0000000000007919 */ /* 0x000e220000002700 */
[----:B------:R-:W-:Y:S01]  /*0020*/  ULDC.64 UR6, c[0x0][0x118] ;  /* 0x0000460000067ab9 */ /* 0x000fe20000000a00 */
[----:B------:R-:W-:Y:S02]  /*0030*/  BSSY B0, `(.L_x_1578) ;  /* 0x0000030000007945 */ /* 0x000fe40003800000 */
[----:B------:R-:W1:Y:S04]  /*0040*/  S2R R2, SR_CTAID.X ;  /* 0x0000000000027919 */ /* 0x000e680000002500 */
[----:B------:R-:W1:Y:S01]  /*0050*/  S2R R17, SR_TID.X ;  /* 0x0000000000117919 */ /* 0x000e620000002100 */
[----:B0-----:R-:W-:-:S05]  /*0060*/  IMAD.SHL.U32 R50, R0, 0x80, RZ ;  /* 0x0000008000327824 */ /* 0x001fca00078e00ff */
[----:B------:R-:W-:Y:S01]  /*0070*/  IADD3 R3, R50, 0x80, RZ ;  /* 0x0000008032037810 */ /* 0x000fe20007ffe0ff */
[----:B-1----:R-:W-:-:S03]  /*0080*/  IMAD R32, R2, 0x80, R17 ;  /* 0x0000008002207824 */ /* 0x002fc600078e0211 */
[----:B------:R-:W-:Y:S01]  /*0090*/  IMNMX.U32 R3, R3, c[0x0][0x190], PT ;  /* 0x0000640003037a17 */ /* 0x000fe20003800000 */
[----:B------:R-:W-:Y:S02]  /*00a0*/  IMAD.IADD R2, R50, 0x1, R17 ;  /* 0x0000000132027824 */ /* 0x000fe400078e0211 */
[----:B------:R-:W-:-:S03]  /*00b0*/  IMAD.SHL.U32 R32, R32, 0x4, RZ ;  /* 0x0000000420207824 */ /* 0x000fc600078e00ff */
[----:B------:R-:W-:Y:S02]  /*00c0*/  ISETP.GE.U32.AND P0, PT, R2, R3, PT ;  /* 0x000000030200720c */ /* 0x000fe40003f06070 */
[----:B------:R-:W-:-:S11]  /*00d0*/  ISETP.GE.AND P1, PT, R32, c[0x0][0x18c], PT ;  /* 0x0000630020007a0c */ /* 0x000fd60003f26270 */
        /* <DEDUP_REMOVED lines=37> */
.L_x_1579:
[----:B------:R-:W-:Y:S05]  /*0330*/  BSYNC B0 ;  /* 0x0000000000007941 */ /* 0x000fea0003800000 */
.L_x_1578:
        /* <DEDUP_REMOVED lines=73> */
.L_x_1583:
        /* <DEDUP_REMOVED lines=16> */
.L_x_1582:
        /* <DEDUP_REMOVED lines=17> */
.L_x_1581:
        /* <DEDUP_REMOVED lines=14> */
.L_x_1584:
[----:B------:R-:W-:Y:S05]  /*0ac0*/  BSYNC B0 ;  /* 0x0000000000007941 */ /* 0x000fea0003800000 */
.L_x_1580:
        /* <DEDUP_REMOVED lines=9> */
[----:B------:R-:W-:Y:S01]  /*0b60*/  PRMT R36, RZ, 0x5410, RZ ;  /* 0x00005410ff247816 */ /* 0x000fe200000000ff */
[----:B------:R-:W-:Y:S05]  /*0b70*/  @P1 BRA `(.L_x_1585) ;  /* 0x0000232000001947 */ /* 0x000fea0003800000 */
[----:B------:R-:W2:Y:S04]  /*0b80*/  LDG.E.CONSTANT R2, [R4.64] ;  /* 0x0000000604027981 */ /* 0x000ea8000c1e9900 */
[----:B------:R-:W3:Y:S01]  /*0b90*/  LDG.E.CONSTANT R6, [R4.64+0x4] ;  /* 0x0000040604067981 */ /* 0x000ee2000c1e9900 */
[----:B------:R-:W-:Y:S01]  /*0ba0*/  IMAD.SHL.U32 R0, R0, 0x4, RZ ;  /* 0x0000000400007824 */ /* 0x000fe200078e00ff */
[--C-:B------:R-:W-:Y:S01]  /*0bb0*/  SHF.R.U32.HI R44, RZ, 0x9, R42.reuse ;  /* 0x00000009ff2c7819 */ /* 0x100fe2000001162a */
[----:B------:R-:W-:Y:S01]  /*0bc0*/  IMAD R43, R33, 0x3, RZ ;  /* 0x00000003212b7824 */ /* 0x000fe200078e02ff */
[--C-:B------:R-:W-:Y:S01]  /*0bd0*/  SHF.R.U32.HI R45, RZ, 0x6, R42.reuse ;  /* 0x00000006ff2d7819 */ /* 0x100fe2000001162a */
[----:B------:R-:W-:Y:S01]  /*0be0*/  IMAD.IADD R37, R50, 0x1, R37 ;  /* 0x0000000132257824 */ /* 0x000fe200078e0225 */
[----:B------:R-:W-:Y:S01]  /*0bf0*/  LOP3.LUT R0, R0, 0x7fffffc, RZ, 0xc0, !PT ;  /* 0x07fffffc00007812 */ /* 0x000fe200078ec0ff */
[----:B------:R-:W-:Y:S01]  /*0c00*/  ULDC.S8 UR4, c[0x0][0x198] ;  /* 0x0000660000047ab9 */ /* 0x000fe20000000200 */
[----:B------:R-:W-:Y:S01]  /*0c10*/  SHF.R.U32.HI R46, RZ, 0x3, R42 ;  /* 0x00000003ff2e7819 */ /* 0x000fe2000001162a */
[----:B------:R-:W-:Y:S01]  /*0c20*/  UISETP.NE.AND UP0, UPT, UR4, URZ, UPT ;  /* 0x0000003f0400728c */ /* 0x000fe2000bf05270 */
[----:B------:R-:W-:Y:S01]  /*0c30*/  LOP3.LUT R42, R42, 0x7, RZ, 0xc0, !PT ;  /* 0x000000072a2a7812 */ /* 0x000fe200078ec0ff */
[----:B------:R-:W-:Y:S01]  /*0c40*/  IMAD R0, R0, c[0x0][0x18c], RZ ;  /* 0x0000630000007a24 */ /* 0x000fe200078e02ff */
[----:B------:R-:W-:Y:S01]  /*0c50*/  PRMT R52, RZ, 0x7610, R52 ;  /* 0x00007610ff347816 */ /* 0x000fe20000000034 */
[----:B------:R-:W-:Y:S01]  /*0c60*/  IMAD.MOV.U32 R39, RZ, RZ, R37 ;  /* 0x000000ffff277224 */ /* 0x000fe200078e0025 */
[----:B------:R-:W-:Y:S01]  /*0c70*/  LOP3.LUT R44, R44, 0x7, RZ, 0xc0, !PT ;  /* 0x000000072c2c7812 */ /* 0x000fe200078ec0ff */
[----:B------:R-:W-:Y:S01]  /*0c80*/  IMAD R7, R0, 0x3, RZ ;  /* 0x0000000300077824 */ /* 0x000fe200078e02ff */
[----:B------:R-:W-:Y:S01]  /*0c90*/  SHF.R.S32.HI R0, RZ, 0x1f, R32 ;  /* 0x0000001fff007819 */ /* 0x000fe20000011420 */
        /* <DEDUP_REMOVED lines=9> */
[----:B------:R-:W-:-:S02]  /*0d30*/  IADD3 R38, R43, -0x40, RZ ;  /* 0xffffffc02b267810 */ /* 0x000fc40007ffe0ff */
[----:B--2---:R-:W-:Y:S02]  /*0d40*/  PRMT R0, R2, 0x7610, R2 ;  /* 0x0000761002007816 */ /* 0x004fe40000000002 */
[----:B---3--:R-:W-:Y:S02]  /*0d50*/  PRMT R2, R6, 0x7610, R6 ;  /* 0x0000761006027816 */ /* 0x008fe40000000006 */
.L_x_1592:
        /* <DEDUP_REMOVED lines=25> */
.L_x_1590:
[----:B-----5:R-:W-:Y:S01]  /*0ef0*/  SHF.R.U32.HI R6, RZ, R47, R9 ;  /* 0x0000002fff067219 */ /* 0x020fe20000011609 */
[----:B------:R-:W-:Y:S05]  /*0f00*/  BRA `(.L_x_1591) ;  /* 0x0000006000007947 */ /* 0x000fea0003800000 */
.L_x_1589:
[----:B------:R-:W2:Y:S02]  /*0f10*/  LDG.E.CONSTANT R0, [R4.64+0x4] ;  /* 0x0000040604007981 */ /* 0x000ea4000c1e9900 */
[----:B--2---:R-:W-:-:S05]  /*0f20*/  IMAD.SHL.U32 R0, R0, 0x100, RZ ;  /* 0x0000010000007824 */ /* 0x004fca00078e00ff */
[----:B------:R-:W-:-:S04]  /*0f30*/  LOP3.LUT R0, R0, 0xf00, RZ, 0xc0, !PT ;  /* 0x00000f0000007812 */ /* 0x000fc800078ec0ff */
[----:B-----5:R-:W-:Y:S01]  /*0f40*/  LEA.HI R6, R9, R0, RZ, 0x8 ;  /* 0x0000000009067211 */ /* 0x020fe200078f40ff */
[----:B------:R-:W-:Y:S05]  /*0f50*/  BRA `(.L_x_1591) ;  /* 0x0000001000007947 */ /* 0x000fea0003800000 */
.L_x_1588:
[----:B-----5:R-:W-:Y:S02]  /*0f60*/  SHF.R.U32.HI R6, RZ, R43, R9 ;  /* 0x0000002bff067219 */ /* 0x020fe40000011609 */
.L_x_1591:
[----:B------:R-:W-:Y:S05]  /*0f70*/  BSYNC B0 ;  /* 0x0000000000007941 */ /* 0x000fea0003800000 */
.L_x_1587:
[----:B0-----:R-:W-:Y:S02]  /*0f80*/  IMAD.IADD R4, R32, 0x1, R7 ;  /* 0x0000000120047824 */ /* 0x001fe400078e0207 */
[----:B------:R-:W-:-:S04]  /*0f90*/  IMAD.MOV.U32 R5, RZ, RZ, 0x2 ;  /* 0x00000002ff057424 */ /* 0x000fc800078e00ff */
[----:B------:R-:W-:-:S05]  /*0fa0*/  IMAD.WIDE R4, R4, R5, c[0x0][0x178] ;  /* 0x00005e0004047625 */ /* 0x000fca00078e0205 */
[----:B------:R0:W5:Y:S04]  /*0fb0*/  LDG.E.CONSTANT R0, [R4.64] ;  /* 0x0000000604007981 */ /* 0x000168000c1e9900 */
[----:B------:R0:W5:Y:S01]  /*0fc0*/  LDG.E.CONSTANT R2, [R4.64+0x4] ;  /* 0x0000040604027981 */ /* 0x000162000c1e9900 */
[--C-:B------:R-:W-:Y:S01]  /*0fd0*/  SHF.R.U32.HI R46, RZ, 0x3, R6.reuse ;  /* 0x00000003ff2e7819 */ /* 0x100fe20000011606 */
[----:B------:R-:W-:Y:S01]  /*0fe0*/  IMAD.MOV.U32 R39, RZ, RZ, R37 ;  /* 0x000000ffff277224 */ /* 0x000fe200078e0025 */
[--C-:B------:R-:W-:Y:S02]  /*0ff0*/  SHF.R.U32.HI R45, RZ, 0x6, R6.reuse ;  /* 0x00000006ff2d7819 */ /* 0x100fe40000011606 */
[----:B------:R-:W-:Y:S02]  /*1000*/  LOP3.LUT R42, R6, 0x7, RZ, 0xc0, !PT ;  /* 0x00000007062a7812 */ /* 0x000fe400078ec0ff */
[----:B------:R-:W-:-:S02]  /*1010*/  SHF.R.U32.HI R6, RZ, 0x9, R6 ;  /* 0x00000009ff067819 */ /* 0x000fc40000011606 */
[----:B------:R-:W-:Y:S02]  /*1020*/  LOP3.LUT R46, R46, 0x7, RZ, 0xc0, !PT ;  /* 0x000000072e2e7812 */ /* 0x000fe400078ec0ff */
[----:B------:R-:W-:Y:S02]  /*1030*/  LOP3.LUT R45, R45, 0x7, RZ, 0xc0, !PT ;  /* 0x000000072d2d7812 */ /* 0x000fe400078ec0ff */
[----:B------:R-:W-:Y:S02]  /*1040*/  LOP3.LUT R44, R6, 0x7, RZ, 0xc0, !PT ;  /* 0x00000007062c7812 */ /* 0x000fe400078ec0ff */
.L_x_1586:
[----:B0-----:R0:W2:Y:S01]  /*1050*/  LDG.E.128.CONSTANT R16, [R40.64] ;  /* 0x0000000628107981 */ /* 0x0010a2000c1e9d00 */
[----:B------:R-:W-:-:S04]  /*1060*/  IMAD.MOV.U32 R23, RZ, RZ, 0x4 ;  /* 0x00000004ff177424 */ /* 0x000fc800078e00ff */
[----:B------:R-:W-:-:S05]  /*1070*/  IMAD.WIDE R12, R23, c[0x0][0x18c], R40 ;  /* 0x00006300170c7a25 */ /* 0x000fca00078e0228 */
[----:B------:R1:W3:Y:S01]  /*1080*/  LDG.E.128.CONSTANT R8, [R12.64] ;  /* 0x000000060c087981 */ /* 0x0002e2000c1e9d00 */
[----:B------:R-:W-:Y:S01]  /*1090*/  IMAD.WIDE R20, R23, c[0x0][0x18c], R12 ;  /* 0x0000630017147a25 */ /* 0x000fe200078e020c */
[----:B------:R-:W-:Y:S01]  /*10a0*/  I2F.F16 R14, -0x80 ;  /* 0xffffff80000e7906 */ /* 0x000fe20000200c00 */
[----:B------:R-:W-:-:S03]  /*10b0*/  IADD3 R61, R42, UR5, RZ ;  /* 0x000000052a3d7c10 */ /* 0x000fc6000fffe0ff */
[----:B------:R4:W3:Y:S04]  /*10c0*/  LDG.E.128.CONSTANT R4, [R20.64] ;  /* 0x0000000614047981 */ /* 0x0008e8000c1e9d00 */
[----:B------:R-:W4:Y:S01]  /*10d0*/  I2F.F16 R15, -0x10 ;  /* 0xfffffff0000f7906 */ /* 0x000f220000200c00 */
[----:B0-----:R-:W-:Y:S01]  /*10e0*/  IMAD.WIDE R40, R23, c[0x0][0x18c], R20 ;  /* 0x0000630017287a25 */ /* 0x001fe200078e0214 */
[----:B------:R-:W-:Y:S02]  /*10f0*/  IADD3 R60, R46, UR5, RZ ;  /* 0x000000052e3c7c10 */ /* 0x000fe4000fffe0ff */
[----:B------:R-:W-:Y:S02]  /*1100*/  IADD3 R59, R45, UR5, RZ ;  /* 0x000000052d3b7c10 */ /* 0x000fe4000fffe0ff */
[----:B------:R-:W-:-:S02]  /*1110*/  IADD3 R58, R44, UR5, RZ ;  /* 0x000000052c3a7c10 */ /* 0x000fc4000fffe0ff */
[----:B------:R-:W0:Y:S01]  /*1120*/  I2F.F16 R57, R61 ;  /* 0x0000003d00397306 */ /* 0x000e220000200c00 */
[----:B----4-:R-:W-:Y:S02]  /*1130*/  PRMT R20, R14, 0x5410, R15 ;  /* 0x000054100e147816 */ /* 0x010fe4000000000f */
[----:B-1----:R-:W1:Y:S05]  /*1140*/  LDS.128 R12, [UR4] ;  /* 0x00000004ff0c7984 */ /* 0x002e6a0008000c00 */
[----:B------:R-:W4:Y:S08]  /*1150*/  I2F.F16 R56, R60 ;  /* 0x0000003c00387306 */ /* 0x000f300000200c00 */
[----:B------:R0:W4:Y:S08]  /*1160*/  I2F.F16 R54, R59 ;  /* 0x0000003b00367306 */ /* 0x0001300000200c00 */
[----:B------:R-:W1:Y:S01]  /*1170*/  I2F.F16 R55, R58 ;  /* 0x0000003a00377306 */ /* 0x000e620000200c00 */
[C---:B0-----:R-:W-:Y:S01]  /*1180*/  HADD2 R57, R20.reuse, -R57.H0_H0 ;  /* 0xa000003914397230 */ /* 0x041fe20000000000 */
[----:B------:R-:W-:Y:S01]  /*1190*/  LOP3.LUT R61, R61, 0xe400, RZ, 0xfc, !PT ;  /* 0x0000e4003d3d7812 */ /* 0x000fe200078efcff */
[C---:B----4-:R-:W-:Y:S01]  /*11a0*/  HADD2 R56, R20.reuse, -R56.H0_H0 ;  /* 0xa000003814387230 */ /* 0x050fe20000000000 */
[----:B------:R-:W-:Y:S01]  /*11b0*/  LOP3.LUT R59, R59, 0xe400, RZ, 0xfc, !PT ;  /* 0x0000e4003b3b7812 */ /* 0x000fe200078efcff */
[C---:B------:R-:W-:Y:S01]  /*11c0*/  HADD2 R54, R20.reuse, -R54.H0_H0 ;  /* 0xa000003614367230 */ /* 0x040fe20000000000 */
[----:B------:R-:W-:Y:S01]  /*11d0*/  LOP3.LUT R60, R60, 0xe400, RZ, 0xfc, !PT ;  /* 0x0000e4003c3c7812 */ /* 0x000fe200078efcff */
[----:B-1----:R-:W-:-:S02]  /*11e0*/  HADD2 R55, R20, -R55.H0_H0 ;  /* 0xa000003714377230 */ /* 0x002fc40000000000 */
[----:B------:R-:W0:Y:S01]  /*11f0*/  LDS.128 R20, [UR4+0x100] ;  /* 0x00010004ff147984 */ /* 0x000e220008000c00 */
[----:B------:R-:W-:Y:S02]  /*1200*/  LOP3.LUT R58, R58, 0xe400, RZ, 0xfc, !PT ;  /* 0x0000e4003a3a7812 */ /* 0x000fe400078efcff */
[C---:B--2---:R-:W-:Y:S02]  /*1210*/  LOP3.LUT R24, R16.reuse, 0x70007, RZ, 0xc0, !PT ;  /* 0x0007000710187812 */ /* 0x044fe400078ec0ff */
        /* <DEDUP_REMOVED lines=9> */
[----:B------:R-:W-:-:S02]  /*12b0*/  LOP3.LUT R76, R17, 0x64006400, RZ, 0xfc, !PT ;  /* 0x64006400114c7812 */ /* 0x000fc400078efcff */
[----:B------:R-:W-:Y:S02]  /*12c0*/  LOP3.LUT R27, R18, 0x380038, RZ, 0xc0, !PT ;  /* 0x00380038121b7812 */ /* 0x000fe400078ec0ff */
[--C-:B------:R-:W-:Y:S02]  /*12d0*/  SHF.R.U32.HI R66, RZ, 0x6, R18.reuse ;  /* 0x00000006ff427819 */ /* 0x100fe40000011612 */
[----:B------:R-:W-:Y:S02]  /*12e0*/  SHF.R.U32.HI R67, RZ, 0xf, R18 ;  /* 0x0000000fff437819 */ /* 0x000fe40000011612 */
[----:B------:R-:W-:Y:S01]  /*12f0*/  LOP3.LUT R18, R19, 0x70007, RZ, 0xc0, !PT ;  /* 0x0007000713127812 */ /* 0x000fe200078ec0ff */
[----:B------:R-:W-:Y:S01]  /*1300*/  HADD2 R72, R24, R61.H0_H0 ;  /* 0x2000003d18487230 */ /* 0x000fe20000000000 */
[----:B------:R-:W-:Y:S01]  /*1310*/  LOP3.LUT R70, R25, 0x64006400, RZ, 0xfc, !PT ;  /* 0x6400640019467812 */ /* 0x000fe200078efcff */
[----:B------:R-:W-:Y:S01]  /*1320*/  HADD2 R76, R76, R59.H0_H0 ;  /* 0x2000003b4c4c7230 */ /* 0x000fe20000000000 */
[----:B------:R-:W-:-:S02]  /*1330*/  LOP3.LUT R71, R16, 0x64006400, RZ, 0xfc, !PT ;  /* 0x6400640010477812 */ /* 0x000fc400078efcff */
[----:B------:R-:W-:Y:S02]  /*1340*/  LOP3.LUT R27, R27, 0x64006400, RZ, 0xfc, !PT ;  /* 0x640064001b1b7812 */ /* 0x000fe400078efcff */
[----:B------:R-:W-:Y:S01]  /*1350*/  LOP3.LUT R69, R18, 0x64006400, RZ, 0xfc, !PT ;  /* 0x6400640012457812 */ /* 0x000fe200078efcff */
[----:B------:R-:W-:Y:S01]  /*1360*/  HFMA2 R70, R70, 0.125, 0.125, R57.H0_H0 ;  /* 0x3000300046467831 */ /* 0x000fe20000040039 */
[-C--:B------:R-:W-:Y:S01]  /*1370*/  HFMA2.MMA R16, R72, R12.reuse, RZ ;  /* 0x0000000c48107235 */ /* 0x080fe200000000ff */
[----:B------:R-:W-:Y:S01]  /*1380*/  HADD2 R71, R71, R60.H0_H0 ;  /* 0x2000003c47477230 */ /* 0x000fe20000000000 */
[----:B------:R-:W-:Y:S01]  /*1390*/  HFMA2.MMA R18, R76, R12, RZ ;  /* 0x0000000c4c127235 */ /* 0x000fe200000000ff */
[----:B------:R-:W-:Y:S01]  /*13a0*/  HFMA2 R77, R27, 0.125, 0.125, R54.H0_H0 ;  /* 0x300030001b4d7831 */ /* 0x000fe20000040036 */
[----:B------:R-:W-:Y:S01]  /*13b0*/  LOP3.LUT R28, R19, 0x380038, RZ, 0xc0, !PT ;  /* 0x00380038131c7812 */ /* 0x000fe200078ec0ff */
[----:B------:R-:W-:Y:S01]  /*13c0*/  HADD2 R69, R69, R58.H0_H0 ;  /* 0x2000003a45457230 */ /* 0x000fe20000000000 */
[--C-:B------:R-:W-:Y:S01]  /*13d0*/  SHF.R.U32.HI R68, RZ, 0x6, R19.reuse ;  /* 0x00000006ff447819 */ /* 0x100fe20000011613 */
[-C--:B------:R-:W-:Y:S01]  /*13e0*/  HFMA2 R17, R71, R12.reuse, RZ.H0_H0 ;  /* 0x0000000c47117231 */ /* 0x080fe200000400ff */
[----:B------:R-:W-:Y:S01]  /*13f0*/  SHF.R.U32.HI R75, RZ, 0xf, R19 ;  /* 0x0000000fff4b7819 */ /* 0x000fe20000011613 */
[----:B------:R-:W-:Y:S01]  /*1400*/  HFMA2 R19, R69, R12, RZ.H0_H0 ;  /* 0x0000000c45137231 */ /* 0x000fe200000400ff */
[----:B------:R-:W-:Y:S01]  /*1410*/  LOP3.LUT R73, R26, 0x64006400, RZ, 0xfc, !PT ;  /* 0x640064001a497812 */ /* 0x000fe200078efcff */
[-C--:B------:R-:W-:Y:S01]  /*1420*/  HFMA2.MMA R12, R70, R13.reuse, R16 ;  /* 0x0000000d460c7235 */ /* 0x080fe20000000010 */
[----:B------:R-:W-:Y:S01]  /*1430*/  LOP3.LUT R28, R28, 0x64006400, RZ, 0xfc, !PT ;  /* 0x640064001c1c7812 */ /* 0x000fe200078efcff */
[----:B------:R-:W-:Y:S01]  /*1440*/  HFMA2.MMA R16, R77, R13, R18 ;  /* 0x0000000d4d107235 */ /* 0x000fe20000000012 */
[C---:B------:R-:W-:Y:S01]  /*1450*/  LOP3.LUT R18, R62.reuse, 0x70007, RZ, 0xc0, !PT ;  /* 0x000700073e127812 */ /* 0x040fe200078ec0ff */
[----:B------:R-:W-:Y:S01]  /*1460*/  HFMA2 R73, R73, 0.125, 0.125, R56.H0_H0 ;  /* 0x3000300049497831 */ /* 0x000fe20000040038 */
[----:B------:R-:W-:Y:S01]  /*1470*/  LOP3.LUT R88, R62, 0x380038, RZ, 0xc0, !PT ;  /* 0x003800383e587812 */ /* 0x000fe200078ec0ff */
[----:B------:R-:W-:Y:S01]  /*1480*/  HFMA2 R74, R28, 0.125, 0.125, R55.H0_H0 ;  /* 0x300030001c4a7831 */ /* 0x000fe20000040037 */
[----:B------:R-:W-:Y:S01]  /*1490*/  LOP3.LUT R28, R66, 0x70007, RZ, 0xc0, !PT ;  /* 0x00070007421c7812 */ /* 0x000fe200078ec0ff */
[----:B------:R-:W1:Y:S01]  /*14a0*/  LDS.128 R24, [UR4+0x200] ;  /* 0x00020004ff187984 */ /* 0x000e620008000c00 */
[----:B------:R-:W-:Y:S01]  /*14b0*/  LOP3.LUT R18, R18, 0x64006400, RZ, 0xfc, !PT ;  /* 0x6400640012127812 */ /* 0x000fe200078efcff */
[-C--:B------:R-:W-:Y:S01]  /*14c0*/  HFMA2 R17, R73, R13.reuse, R17 ;  /* 0x0000000d49117231 */ /* 0x080fe20000000011 */
[----:B------:R-:W-:Y:S01]  /*14d0*/  LOP3.LUT R30, R68, 0x70007, RZ, 0xc0, !PT ;  /* 0x00070007441e7812 */ /* 0x000fe200078ec0ff */
[----:B------:R-:W-:Y:S01]  /*14e0*/  HFMA2 R13, R74, R13, R19 ;  /* 0x0000000d4a0d7231 */ /* 0x000fe20000000013 */
[----:B------:R-:W-:Y:S01]  /*14f0*/  LOP3.LUT R19, R64, 0x70007, RZ, 0xc0, !PT ;  /* 0x0007000740137812 */ /* 0x000fe200078ec0ff */
[----:B------:R-:W-:Y:S01]  /*1500*/  HADD2 R81, R18, R61.H0_H0 ;  /* 0x2000003d12517230 */ /* 0x000fe20000000000 */
[----:B------:R-:W-:-:S02]  /*1510*/  LOP3.LUT R28, R28, 0x64006400, RZ, 0xfc, !PT ;  /* 0x640064001c1c7812 */ /* 0x000fc400078efcff */
[----:B------:R-:W-:Y:S02]  /*1520*/  LOP3.LUT R29, R66, 0x380038, RZ, 0xc0, !PT ;  /* 0x00380038421d7812 */ /* 0x000fe400078ec0ff */
[----:B------:R-:W-:Y:S01]  /*1530*/  LOP3.LUT R88, R88, 0x64006400, RZ, 0xfc, !PT ;  /* 0x6400640058587812 */ /* 0x000fe200078efcff */
[----:B------:R-:W-:Y:S01]  /*1540*/  HADD2 R79, R28, R59.H0_H0 ;  /* 0x2000003b1c4f7230 */ /* 0x000fe20000000000 */
[----:B------:R-:W-:Y:S02]  /*1550*/  LOP3.LUT R87, R64, 0x380038, RZ, 0xc0, !PT ;  /* 0x0038003840577812 */ /* 0x000fe400078ec0ff */
[----:B------:R-:W-:Y:S02]  /*1560*/  LOP3.LUT R78, R68, 0x380038, RZ, 0xc0, !PT ;  /* 0x00380038444e7812 */ /* 0x000fe400078ec0ff */
[----:B------:R-:W-:Y:S02]  /*1570*/  LOP3.LUT R19, R19, 0x64006400, RZ, 0xfc, !PT ;  /* 0x6400640013137812 */ /* 0x000fe400078efcff */
[----:B------:R-:W-:Y:S01]  /*1580*/  LOP3.LUT R31, R30, 0x64006400, RZ, 0xfc, !PT ;  /* 0x640064001e1f7812 */ /* 0x000fe200078efcff */
[-C--:B------:R-:W-:Y:S01]  /*1590*/  HFMA2.MMA R12, R81, R14.reuse, R12 ;  /* 0x0000000e510c7235 */ /* 0x080fe2000000000c */
[----:B------:R-:W-:Y:S01]  /*15a0*/  LOP3.LUT R29, R29, 0x64006400, RZ, 0xfc, !PT ;  /* 0x640064001d1d7812 */ /* 0x000fe200078efcff */
[----:B------:R-:W-:Y:S01]  /*15b0*/  HFMA2 R88, R88, 0.125, 0.125, R57.H0_H0 ;  /* 0x3000300058587831 */ /* 0x000fe20000040039 */
[----:B------:R-:W-:Y:S01]  /*15c0*/  LOP3.LUT R87, R87, 0x64006400, RZ, 0xfc, !PT ;  /* 0x6400640057577812 */ /* 0x000fe200078efcff */
[----:B------:R-:W-:Y:S01]  /*15d0*/  HADD2 R80, R19, R60.H0_H0 ;  /* 0x2000003c13507230 */ /* 0x000fe20000000000 */
[----:B------:R-:W-:Y:S01]  /*15e0*/  LOP3.LUT R30, R78, 0x64006400, RZ, 0xfc, !PT ;  /* 0x640064004e1e7812 */ /* 0x000fe200078efcff */
[----:B------:R-:W-:Y:S01]  /*15f0*/  HADD2 R78, R31, R58.H0_H0 ;  /* 0x2000003a1f4e7230 */ /* 0x000fe20000000000 */
[----:B------:R-:W-:Y:S01]  /*1600*/  HFMA2.MMA R16, R79, R14, R16 ;  /* 0x0000000e4f107235 */ /* 0x000fe20000000010 */
[----:B------:R-:W-:Y:S01]  /*1610*/  HFMA2 R86, R29, 0.125, 0.125, R54.H0_H0 ;  /* 0x300030001d567831 */ /* 0x000fe20000040036 */
[----:B------:R-:W-:Y:S01]  /*1620*/  HFMA2.MMA R84, R88, R15, R12 ;  /* 0x0000000f58547235 */ /* 0x000fe2000000000c */
[-C--:B------:R-:W-:Y:S01]  /*1630*/  HFMA2 R17, R80, R14.reuse, R17 ;  /* 0x0000000e50117231 */ /* 0x080fe20000000011 */
[-C--:B0-----:R-:W-:Y:S01]  /*1640*/  HFMA2.MMA R12, R72, R20.reuse, RZ ;  /* 0x00000014480c7235 */ /* 0x081fe200000000ff */
[----:B------:R-:W-:Y:S01]  /*1650*/  HFMA2 R13, R78, R14, R13 ;  /* 0x0000000e4e0d7231 */ /* 0x000fe2000000000d */
[----:B------:R-:W-:Y:S01]  /*1660*/  HFMA2.MMA R14, R76, R20, RZ ;  /* 0x000000144c0e7235 */ /* 0x000fe200000000ff */
[----:B------:R-:W-:-:S02]  /*1670*/  HFMA2 R87, R87, 0.125, 0.125, R56.H0_H0 ;  /* 0x3000300057577831 */ /* 0x000fc40000040038 */
[----:B------:R-:W-:Y:S01]  /*1680*/  HFMA2 R85, R30, 0.125, 0.125, R55.H0_H0 ;  /* 0x300030001e557831 */ /* 0x000fe20000040037 */
[----:B------:R-:W-:Y:S01]  /*1690*/  HFMA2.MMA R83, R86, R15, R16 ;  /* 0x0000000f56537235 */ /* 0x000fe20000000010 */
[-C--:B------:R-:W-:Y:S01]  /*16a0*/  HFMA2 R82, R87, R15.reuse, R17 ;  /* 0x0000000f57527231 */ /* 0x080fe20000000011 */
[----:B------:R-:W0:Y:S01]  /*16b0*/  LDS.128 R28, [UR4+0x10] ;  /* 0x00001004ff1c7984 */ /* 0x000e220008000c00 */
[----:B------:R-:W-:Y:S02]  /*16c0*/  HFMA2 R89, R85, R15, R13 ;  /* 0x0000000f55597231 */ /* 0x000fe4000000000d */
[-C--:B------:R-:W-:Y:S02]  /*16d0*/  HFMA2 R13, R71, R20.reuse, RZ.H0_H0 ;  /* 0x00000014470d7231 */ /* 0x080fe400000400ff */
[----:B------:R-:W-:Y:S01]  /*16e0*/  HFMA2 R15, R69, R20, RZ.H0_H0 ;  /* 0x00000014450f7231 */ /* 0x000fe200000400ff */
[-C--:B------:R-:W-:Y:S01]  /*16f0*/  HFMA2.MMA R20, R70, R21.reuse, R12 ;  /* 0x0000001546147235 */ /* 0x080fe2000000000c */
[-C--:B------:R-:W-:Y:S01]  /*1700*/  HFMA2 R16, R73, R21.reuse, R13 ;  /* 0x0000001549107231 */ /* 0x080fe2000000000d */
[----:B------:R-:W-:Y:S01]  /*1710*/  HFMA2.MMA R90, R77, R21, R14 ;  /* 0x000000154d5a7235 */ /* 0x000fe2000000000e */
[----:B------:R-:W-:-:S02]  /*1720*/  HFMA2 R91, R74, R21, R15 ;  /* 0x000000154a5b7231 */ /* 0x000fc4000000000f */
[----:B------:R-:W2:Y:S01]  /*1730*/  LDS.128 R12, [UR4+0x110] ;  /* 0x00011004ff0c7984 */ /* 0x000ea20008000c00 */
[----:B------:R-:W-:Y:S01]  /*1740*/  HFMA2 R21, R80, R22, R16 ;  /* 0x0000001650157231 */ /* 0x000fe20000000010 */
[-C--:B-1----:R-:W-:Y:S02]  /*1750*/  HFMA2.MMA R72, R72, R24.reuse, RZ ;  /* 0x0000001848487235 */ /* 0x082fe400000000ff */
[----:B------:R-:W1:Y:S01]  /*1760*/  LDS.128 R16, [UR4+0x210] ;  /* 0x00021004ff107984 */ /* 0x000e620008000c00 */
[----:B------:R-:W-:Y:S01]  /*1770*/  HFMA2.MMA R76, R76, R24, RZ ;  /* 0x000000184c4c7235 */ /* 0x000fe200000000ff */
[-C--:B------:R-:W-:Y:S02]  /*1780*/  HFMA2 R71, R71, R24.reuse, RZ.H0_H0 ;  /* 0x0000001847477231 */ /* 0x080fe400000400ff */
[----:B------:R-:W-:Y:S01]  /*1790*/  HFMA2 R24, R69, R24, RZ.H0_H0 ;  /* 0x0000001845187231 */ /* 0x000fe200000400ff */
[-C--:B------:R-:W-:Y:S02]  /*17a0*/  HFMA2.MMA R72, R70, R25.reuse, R72 ;  /* 0x0000001946487235 */ /* 0x080fe40000000048 */
[----:B------:R-:W-:Y:S01]  /*17b0*/  HFMA2.MMA R76, R77, R25, R76 ;  /* 0x000000194d4c7235 */ /* 0x000fe2000000004c */
[-C--:B------:R-:W-:Y:S01]  /*17c0*/  HFMA2 R71, R73, R25.reuse, R71 ;  /* 0x0000001949477231 */ /* 0x080fe20000000047 */
[----:B------:R-:W-:Y:S01]  /*17d0*/  LOP3.LUT R62, R62, 0x1c001c0, RZ, 0xc0, !PT ;  /* 0x01c001c03e3e7812 */ /* 0x000fe200078ec0ff */
[----:B------:R-:W-:Y:S01]  /*17e0*/  HFMA2 R24, R74, R25, R24 ;  /* 0x000000194a187231 */ /* 0x000fe20000000018 */
[----:B------:R-:W-:-:S02]  /*17f0*/  LOP3.LUT R66, R66, 0x1c001c0, RZ, 0xc0, !PT ;  /* 0x01c001c042427812 */ /* 0x000fc400078ec0ff */
[----:B------:R-:W-:Y:S02]  /*1800*/  LOP3.LUT R64, R64, 0x1c001c0, RZ, 0xc0, !PT ;  /* 0x01c001c040407812 */ /* 0x000fe400078ec0ff */
[----:B------:R-:W-:Y:S01]  /*1810*/  LOP3.LUT R68, R68, 0x1c001c0, RZ, 0xc0, !PT ;  /* 0x01c001c044447812 */ /* 0x000fe200078ec0ff */
[-C--:B------:R-:W-:Y:S01]  /*1820*/  HFMA2.MMA R20, R81, R22.reuse, R20 ;  /* 0x0000001651147235 */ /* 0x080fe20000000014 */
[-C--:B------:R-:W-:Y:S01]  /*1830*/  HFMA2 R71, R80, R26.reuse, R71 ;  /* 0x0000001a50477231 */ /* 0x080fe20000000047 */
[----:B------:R-:W-:Y:S01]  /*1840*/  HFMA2.MMA R90, R79, R22, R90 ;  /* 0x000000164f5a7235 */ /* 0x000fe2000000005a */
[----:B------:R-:W-:Y:S01]  /*1850*/  LOP3.LUT R62, R62, 0x64006400, RZ, 0xfc, !PT ;  /* 0x640064003e3e7812 */ /* 0x000fe200078efcff */
[-C--:B------:R-:W-:Y:S01]  /*1860*/  HFMA2.MMA R72, R81, R26.reuse, R72 ;  /* 0x0000001a51487235 */ /* 0x080fe20000000048 */
[----:B------:R-:W-:Y:S01]  /*1870*/  LOP3.LUT R69, R66, 0x64006400, RZ, 0xfc, !PT ;  /* 0x6400640042457812 */ /* 0x000fe200078efcff */
[----:B------:R-:W-:Y:S01]  /*1880*/  HFMA2.MMA R76, R79, R26, R76 ;  /* 0x0000001a4f4c7235 */ /* 0x000fe2000000004c */
[----:B------:R-:W-:Y:S01]  /*1890*/  HFMA2 R26, R78, R26, R24 ;  /* 0x0000001a4e1a7231 */ /* 0x000fe20000000018 */
[----:B------:R-:W-:-:S02]  /*18a0*/  LOP3.LUT R25, R64, 0x64006400, RZ, 0xfc, !PT ;  /* 0x6400640040197812 */ /* 0x000fc400078efcff */
[----:B------:R-:W-:Y:S01]  /*18b0*/  LOP3.LUT R24, R68, 0x64006400, RZ, 0xfc, !PT ;  /* 0x6400640044187812 */ /* 0x000fe200078efcff */
[----:B------:R-:W-:Y:S01]  /*18c0*/  HFMA2 R91, R78, R22, R91 ;  /* 0x000000164e5b7231 */ /* 0x000fe2000000005b */
[-C--:B------:R-:W-:Y:S01]  /*18d0*/  HFMA2.MMA R20, R88, R23.reuse, R20 ;  /* 0x0000001758147235 */ /* 0x080fe20000000014 */
[----:B------:R-:W-:Y:S01]  /*18e0*/  HFMA2 R62, R62, 0.015625, 0.015625, R57.H1_H1 ;  /* 0x240024003e3e7831 */ /* 0x000fe20000060039 */
[----:B------:R-:W-:Y:S01]  /*18f0*/  HFMA2.MMA R22, R86, R23, R90 ;  /* 0x0000001756167235 */ /* 0x000fe2000000005a */
[----:B------:R-:W-:Y:S02]  /*1900*/  HFMA2 R70, R69, 0.015625, 0.015625, R54.H1_H1 ;  /* 0x2400240045467831 */ /* 0x000fe40000060036 */
[----:B------:R-:W-:Y:S02]  /*1910*/  HFMA2 R21, R87, R23, R21 ;  /* 0x0000001757157231 */ /* 0x000fe40000000015 */
[----:B------:R-:W-:Y:S02]  /*1920*/  HFMA2 R25, R25, 0.015625, 0.015625, R56.H1_H1 ;  /* 0x2400240019197831 */ /* 0x000fe40000060038 */
[----:B------:R-:W-:-:S02]  /*1930*/  HFMA2 R24, R24, 0.015625, 0.015625, R55.H1_H1 ;  /* 0x2400240018187831 */ /* 0x000fc40000060037 */
[----:B------:R-:W-:Y:S01]  /*1940*/  HFMA2 R23, R85, R23, R91 ;  /* 0x0000001755177231 */ /* 0x000fe2000000005b */
[-C--:B------:R-:W-:Y:S01]  /*1950*/  HFMA2.MMA R88, R88, R27.reuse, R72 ;  /* 0x0000001b58587235 */ /* 0x080fe20000000048 */
[-C--:B------:R-:W-:Y:S01]  /*1960*/  HFMA2 R87, R87, R27.reuse, R71 ;  /* 0x0000001b57577231 */ /* 0x080fe20000000047 */
[----:B------:R-:W-:Y:S01]  /*1970*/  HFMA2.MMA R86, R86, R27, R76 ;  /* 0x0000001b56567235 */ /* 0x000fe2000000004c */
[----:B------:R-:W-:Y:S01]  /*1980*/  HFMA2 R27, R85, R27, R26 ;  /* 0x0000001b551b7231 */ /* 0x000fe2000000001a */
[-C--:B0-----:R-:W-:Y:S01]  /*1990*/  HFMA2.MMA R84, R62, R28.reuse, R84 ;  /* 0x0000001c3e547235 */ /* 0x081fe20000000054 */
[CC--:B------:R-:W-:Y:S01]  /*19a0*/  HFMA2 R82, R25.reuse, R28.reuse, R82 ;  /* 0x0000001c19527231 */ /* 0x0c0fe20000000052 */
[----:B------:R-:W-:Y:S01]  /*19b0*/  HFMA2.MMA R83, R70, R28, R83 ;  /* 0x0000001c46537235 */ /* 0x000fe20000000053 */
[C---:B------:R-:W-:Y:S01]  /*19c0*/  HFMA2 R89, R24.reuse, R28, R89 ;  /* 0x0000001c18597231 */ /* 0x040fe20000000059 */
[-C--:B--2---:R-:W-:Y:S01]  /*19d0*/  HFMA2.MMA R26, R62, R12.reuse, R20 ;  /* 0x0000000c3e1a7235 */ /* 0x084fe20000000014 */
[-C--:B------:R-:W-:Y:S01]  /*19e0*/  HFMA2 R28, R25, R12.reuse, R21 ;  /* 0x0000000c191c7231 */ /* 0x080fe20000000015 */
[----:B------:R-:W-:Y:S01]  /*19f0*/  HFMA2.MMA R64, R70, R12, R22 ;  /* 0x0000000c46407235 */ /* 0x000fe20000000016 */
[----:B------:R-:W-:Y:S01]  /*1a00*/  HFMA2 R72, R24, R12, R23 ;  /* 0x0000000c18487231 */ /* 0x000fe20000000017 */
[----:B---3--:R-:W-:-:S02]  /*1a10*/  LOP3.LUT R12, R8, 0x70007, RZ, 0xc0, !PT ;  /* 0x00070007080c7812 */ /* 0x008fc400078ec0ff */
[----:B------:R-:W-:Y:S02]  /*1a20*/  LOP3.LUT R22, R10, 0x70007, RZ, 0xc0, !PT ;  /* 0x000700070a167812 */ /* 0x000fe400078ec0ff */
[----:B------:R-:W-:Y:S02]  /*1a30*/  LOP3.LUT R20, R9, 0x70007, RZ, 0xc0, !PT ;  /* 0x0007000709147812 */ /* 0x000fe400078ec0ff */
[----:B------:R-:W-:Y:S02]  /*1a40*/  LOP3.LUT R23, R11, 0x70007, RZ, 0xc0, !PT ;  /* 0x000700070b177812 */ /* 0x000fe400078ec0ff */
[----:B------:R-:W-:Y:S02]  /*1a50*/  LOP3.LUT R12, R12, 0x64006400, RZ, 0xfc, !PT ;  /* 0x640064000c0c7812 */ /* 0x000fe400078efcff */
[----:B------:R-:W-:Y:S02]  /*1a60*/  LOP3.LUT R66, R22, 0x64006400, RZ, 0xfc, !PT ;  /* 0x6400640016427812 */ /* 0x000fe400078efcff */
[----:B------:R-:W-:-:S02]  /*1a70*/  LOP3.LUT R21, R20, 0x64006400, RZ, 0xfc, !PT ;  /* 0x6400640014157812 */ /* 0x000fc400078efcff */
[----:B------:R-:W-:Y:S01]  /*1a80*/  LOP3.LUT R23, R23, 0x64006400, RZ, 0xfc, !PT ;  /* 0x6400640017177812 */ /* 0x000fe200078efcff */
[----:B------:R-:W-:Y:S02]  /*1a90*/  HADD2 R22, R12, R61.H0_H0 ;  /* 0x2000003d0c167230 */ /* 0x000fe40000000000 */
[----:B------:R-:W-:Y:S02]  /*1aa0*/  HADD2 R66, R66, R59.H0_H0 ;  /* 0x2000003b42427230 */ /* 0x000fe40000000000 */
[----:B------:R-:W-:Y:S02]  /*1ab0*/  HADD2 R68, R21, R60.H0_H0 ;  /* 0x2000003c15447230 */ /* 0x000fe40000000000 */
[----:B------:R-:W-:Y:S01]  /*1ac0*/  HADD2 R23, R23, R58.H0_H0 ;  /* 0x2000003a17177230 */ /* 0x000fe20000000000 */
[----:B------:R-:W-:Y:S01]  /*1ad0*/  LOP3.LUT R12, R8, 0x380038, RZ, 0xc0, !PT ;  /* 0x00380038080c7812 */ /* 0x000fe200078ec0ff */
[-C--:B-1----:R-:W-:Y:S01]  /*1ae0*/  HFMA2 R71, R25, R16.reuse, R87 ;  /* 0x0000001019477231 */ /* 0x082fe20000000057 */
[-C--:B------:R-:W-:Y:S01]  /*1af0*/  HFMA2.MMA R26, R22, R13.reuse, R26 ;  /* 0x0000000d161a7235 */ /* 0x080fe2000000001a */
[----:B------:R-:W-:Y:S01]  /*1b00*/  HFMA2 R27, R24, R16, R27 ;  /* 0x00000010181b7231 */ /* 0x000fe2000000001b */
[----:B------:R-:W-:Y:S01]  /*1b10*/  HFMA2.MMA R24, R66, R13, R64 ;  /* 0x0000000d42187235 */ /* 0x000fe20000000040 */
[----:B------:R-:W-:-:S02]  /*1b20*/  HFMA2 R28, R68, R13, R28 ;  /* 0x0000000d441c7231 */ /* 0x000fc4000000001c */
[----:B------:R-:W-:Y:S01]  /*1b30*/  HFMA2 R25, R23, R13, R72 ;  /* 0x0000000d17197231 */ /* 0x000fe20000000048 */
[----:B------:R-:W-:Y:S01]  /*1b40*/  LOP3.LUT R13, R9, 0x380038, RZ, 0xc0, !PT ;  /* 0x00380038090d7812 */ /* 0x000fe200078ec0ff */
[-C--:B------:R-:W-:Y:S01]  /*1b50*/  HFMA2.MMA R69, R62, R16.reuse, R88 ;  /* 0x000000103e457235 */ /* 0x080fe20000000058 */
[----:B------:R-:W-:Y:S01]  /*1b60*/  LOP3.LUT R12, R12, 0x64006400, RZ, 0xfc, !PT ;  /* 0x640064000c0c7812 */ /* 0x000fe200078efcff */
[----:B------:R-:W-:Y:S01]  /*1b70*/  HFMA2.MMA R70, R70, R16, R86 ;  /* 0x0000001046467235 */ /* 0x000fe20000000056 */
[----:B------:R-:W-:Y:S02]  /*1b80*/  LOP3.LUT R16, R10, 0x380038, RZ, 0xc0, !PT ;  /* 0x003800380a107812 */ /* 0x000fe400078ec0ff */
[----:B------:R-:W-:Y:S02]  /*1b90*/  LOP3.LUT R20, R11, 0x380038, RZ, 0xc0, !PT ;  /* 0x003800380b147812 */ /* 0x000fe400078ec0ff */
[----:B------:R-:W-:Y:S01]  /*1ba0*/  LOP3.LUT R13, R13, 0x64006400, RZ, 0xfc, !PT ;  /* 0x640064000d0d7812 */ /* 0x000fe200078efcff */
[----:B------:R-:W-:Y:S01]  /*1bb0*/  HFMA2 R74, R12, 0.125, 0.125, R57.H0_H0 ;  /* 0x300030000c4a7831 */ /* 0x000fe20000040039 */
[----:B------:R-:W-:-:S02]  /*1bc0*/  LOP3.LUT R21, R16, 0x64006400, RZ, 0xfc, !PT ;  /* 0x6400640010157812 */ /* 0x000fc400078efcff */
[----:B------:R-:W-:Y:S01]  /*1bd0*/  LOP3.LUT R16, R20, 0x64006400, RZ, 0xfc, !PT ;  /* 0x6400640014107812 */ /* 0x000fe200078efcff */
[----:B------:R-:W-:Y:S01]  /*1be0*/  HFMA2 R73, R13, 0.125, 0.125, R56.H0_H0 ;  /* 0x300030000d497831 */ /* 0x000fe20000040038 */
[-C--:B------:R-:W-:Y:S01]  /*1bf0*/  HFMA2.MMA R69, R22, R17.reuse, R69 ;  /* 0x0000001116457235 */ /* 0x080fe20000000045 */
[----:B------:R-:W-:Y:S01]  /*1c00*/  HFMA2 R72, R21, 0.125, 0.125, R54.H0_H0 ;  /* 0x3000300015487831 */ /* 0x000fe20000040036 */
[----:B------:R-:W-:Y:S01]  /*1c10*/  HFMA2.MMA R70, R66, R17, R70 ;  /* 0x0000001142467235 */ /* 0x000fe20000000046 */
[-C--:B------:R-:W-:Y:S01]  /*1c20*/  HFMA2 R71, R68, R17.reuse, R71 ;  /* 0x0000001144477231 */ /* 0x080fe20000000047 */
[----:B------:R-:W-:Y:S01]  /*1c30*/  HFMA2.MMA R64, R74, R14, R26 ;  /* 0x0000000e4a407235 */ /* 0x000fe2000000001a */
[----:B------:R-:W-:Y:S01]  /*1c40*/  HFMA2 R20, R23, R17, R27 ;  /* 0x0000001117147231 */ /* 0x000fe2000000001b */
[--C-:B------:R-:W-:Y:S01]  /*1c50*/  SHF.R.U32.HI R17, RZ, 0xe, R8.reuse ;  /* 0x0000000eff117819 */ /* 0x100fe20000011608 */
[----:B------:R-:W-:Y:S01]  /*1c60*/  HFMA2 R21, R16, 0.125, 0.125, R55.H0_H0 ;  /* 0x3000300010157831 */ /* 0x000fe20000040037 */
[----:B------:R-:W-:Y:S01]  /*1c70*/  SHF.R.U32.HI R26, RZ, 0x6, R8 ;  /* 0x00000006ff1a7819 */ /* 0x000fe20000011608 */
[----:B------:R-:W-:Y:S01]  /*1c80*/  HFMA2 R13, R73, R14, R28 ;  /* 0x0000000e490d7231 */ /* 0x000fe2000000001c */
[----:B------:R-:W-:Y:S01]  /*1c90*/  SHF.R.U32.HI R28, RZ, 0x6, R10 ;  /* 0x00000006ff1c7819 */ /* 0x000fe2000001160a */
[-C--:B------:R-:W-:Y:S01]  /*1ca0*/  HFMA2.MMA R84, R22, R29.reuse, R84 ;  /* 0x0000001d16547235 */ /* 0x080fe20000000054 */
[----:B------:R-:W-:Y:S01]  /*1cb0*/  LOP3.LUT R16, R63, 0x10001, RZ, 0xc0, !PT ;  /* 0x000100013f107812 */ /* 0x000fe200078ec0ff */
[----:B------:R-:W-:Y:S01]  /*1cc0*/  HFMA2.MMA R83, R66, R29, R83 ;  /* 0x0000001d42537235 */ /* 0x000fe20000000053 */
[----:B------:R-:W-:-:S02]  /*1cd0*/  SHF.R.U32.HI R8, RZ, 0xe, R9 ;  /* 0x0000000eff087819 */ /* 0x000fc40000011609 */
[----:B------:R-:W-:Y:S01]  /*1ce0*/  LOP3.LUT R65, R65, 0x10001, RZ, 0xc0, !PT ;  /* 0x0001000141417812 */ /* 0x000fe200078ec0ff */
[-C--:B------:R-:W-:Y:S01]  /*1cf0*/  HFMA2 R82, R68, R29.reuse, R82 ;  /* 0x0000001d44527231 */ /* 0x080fe20000000052 */
[----:B------:R-:W-:Y:S01]  /*1d00*/  SHF.R.U32.HI R27, RZ, 0x6, R9 ;  /* 0x00000006ff1b7819 */ /* 0x000fe20000011609 */
[----:B------:R-:W-:Y:S01]  /*1d10*/  HFMA2 R89, R23, R29, R89 ;  /* 0x0000001d17597231 */ /* 0x000fe20000000059 */
[----:B------:R-:W-:Y:S01]  /*1d20*/  SHF.R.U32.HI R62, RZ, 0x6, R11 ;  /* 0x00000006ff3e7819 */ /* 0x000fe2000001160b */
[----:B------:R-:W-:Y:S01]  /*1d30*/  HFMA2.MMA R12, R72, R14, R24 ;  /* 0x0000000e480c7235 */ /* 0x000fe20000000018 */
[----:B------:R-:W-:Y:S02]  /*1d40*/  LOP3.LUT R16, R16, 0x20002, R17, 0xf8, !PT ;  /* 0x0002000210107812 */ /* 0x000fe400078ef811 */
[----:B------:R-:W-:Y:S02]  /*1d50*/  LOP3.LUT R22, R26, 0x70007, RZ, 0xc0, !PT ;  /* 0x000700071a167812 */ /* 0x000fe400078ec0ff */
[----:B------:R-:W-:-:S02]  /*1d60*/  LOP3.LUT R29, R28, 0x70007, RZ, 0xc0, !PT ;  /* 0x000700071c1d7812 */ /* 0x000fc400078ec0ff */
[----:B------:R-:W-:Y:S01]  /*1d70*/  LOP3.LUT R17, R65, 0x20002, R8, 0xf8, !PT ;  /* 0x0002000241117812 */ /* 0x000fe200078ef808 */
[-C--:B------:R-:W-:Y:S01]  /*1d80*/  HFMA2.MMA R66, R74, R30.reuse, R84 ;  /* 0x0000001e4a427235 */ /* 0x080fe20000000054 */
[----:B------:R-:W-:Y:S01]  /*1d90*/  LOP3.LUT R24, R67, 0x10001, RZ, 0xc0, !PT ;  /* 0x0001000143187812 */ /* 0x000fe200078ec0ff */
[-C--:B------:R-:W-:Y:S01]  /*1da0*/  HFMA2 R82, R73, R30.reuse, R82 ;  /* 0x0000001e49527231 */ /* 0x080fe20000000052 */
[----:B------:R-:W-:Y:S01]  /*1db0*/  LOP3.LUT R23, R27, 0x70007, RZ, 0xc0, !PT ;  /* 0x000700071b177812 */ /* 0x000fe200078ec0ff */
[----:B------:R-:W-:Y:S01]  /*1dc0*/  HFMA2.MMA R83, R72, R30, R83 ;  /* 0x0000001e48537235 */ /* 0x000fe20000000053 */
[----:B------:R-:W-:Y:S01]  /*1dd0*/  LOP3.LUT R65, R62, 0x70007, RZ, 0xc0, !PT ;  /* 0x000700073e417812 */ /* 0x000fe200078ec0ff */
[C---:B------:R-:W-:Y:S01]  /*1de0*/  HFMA2 R67, R21.reuse, R30, R89 ;  /* 0x0000001e15437231 */ /* 0x040fe20000000059 */
[----:B------:R-:W-:Y:S02]  /*1df0*/  LOP3.LUT R22, R22, 0x64006400, RZ, 0xfc, !PT ;  /* 0x6400640016167812 */ /* 0x000fe400078efcff */
[----:B------:R-:W-:Y:S01]  /*1e00*/  LOP3.LUT R30, R29, 0x64006400, RZ, 0xfc, !PT ;  /* 0x640064001d1e7812 */ /* 0x000fe200078efcff */
[----:B------:R-:W-:Y:S01]  /*1e10*/  HFMA2 R14, R21, R14, R25 ;  /* 0x0000000e150e7231 */ /* 0x000fe20000000019 */
[----:B------:R-:W-:-:S02]  /*1e20*/  SHF.R.U32.HI R9, RZ, 0xe, R10 ;  /* 0x0000000eff097819 */ /* 0x000fc4000001160a */
[----:B------:R-:W-:Y:S02]  /*1e30*/  LOP3.LUT R23, R23, 0x64006400, RZ, 0xfc, !PT ;  /* 0x6400640017177812 */ /* 0x000fe400078efcff */
[----:B------:R-:W-:Y:S01]  /*1e40*/  LOP3.LUT R65, R65, 0x64006400, RZ, 0xfc, !PT ;  /* 0x6400640041417812 */ /* 0x000fe200078efcff */
[----:B------:R-:W-:Y:S01]  /*1e50*/  HFMA2 R63, R73, R18, R71 ;  /* 0x00000012493f7231 */ /* 0x000fe20000000047 */
[----:B------:R-:W-:Y:S01]  /*1e60*/  SHF.R.U32.HI R10, RZ, 0xe, R11 ;  /* 0x0000000eff0a7819 */ /* 0x000fe2000001160b */
[----:B------:R-:W-:Y:S01]  /*1e70*/  HADD2 R71, R22, R61.H0_H0 ;  /* 0x2000003d16477230 */ /* 0x000fe20000000000 */
[----:B------:R-:W-:Y:S01]  /*1e80*/  LOP3.LUT R25, R75, 0x10001, RZ, 0xc0, !PT ;  /* 0x000100014b197812 */ /* 0x000fe200078ec0ff */
[----:B------:R-:W-:Y:S01]  /*1e90*/  HADD2 R73, R30, R59.H0_H0 ;  /* 0x2000003b1e497230 */ /* 0x000fe20000000000 */
[-C--:B------:R-:W-:Y:S01]  /*1ea0*/  HFMA2.MMA R69, R74, R18.reuse, R69 ;  /* 0x000000124a457235 */ /* 0x080fe20000000045 */
[----:B------:R-:W-:Y:S01]  /*1eb0*/  HADD2 R74, R65, R58.H0_H0 ;  /* 0x2000003a414a7230 */ /* 0x000fe20000000000 */
[----:B------:R-:W-:Y:S01]  /*1ec0*/  HFMA2.MMA R70, R72, R18, R70 ;  /* 0x0000001248467235 */ /* 0x000fe20000000046 */
[----:B------:R-:W-:Y:S01]  /*1ed0*/  HADD2 R72, R23, R60.H0_H0 ;  /* 0x2000003c17487230 */ /* 0x000fe20000000000 */
[----:B------:R-:W-:-:S02]  /*1ee0*/  LOP3.LUT R24, R24, 0x20002, R9, 0xf8, !PT ;  /* 0x0002000218187812 */ /* 0x000fc400078ef809 */
[----:B------:R-:W-:Y:S01]  /*1ef0*/  LOP3.LUT R25, R25, 0x20002, R10, 0xf8, !PT ;  /* 0x0002000219197812 */ /* 0x000fe200078ef80a */
[----:B------:R-:W-:Y:S01]  /*1f00*/  HFMA2 R75, R21, R18, R20 ;  /* 0x00000012154b7231 */ /* 0x000fe20000000014 */
[----:B------:R-:W0:Y:S01]  /*1f10*/  LDS.128 R8, [UR4+0x20] ;  /* 0x00002004ff087984 */ /* 0x000e220008000c00 */
[-C--:B------:R-:W-:Y:S01]  /*1f20*/  HFMA2.MMA R64, R71, R15.reuse, R64 ;  /* 0x0000000f47407235 */ /* 0x080fe20000000040 */
[-C--:B------:R-:W-:Y:S01]  /*1f30*/  HFMA2 R29, R72, R15.reuse, R13 ;  /* 0x0000000f481d7231 */ /* 0x080fe2000000000d */
[----:B------:R-:W-:Y:S01]  /*1f40*/  HFMA2.MMA R30, R73, R15, R12 ;  /* 0x0000000f491e7235 */ /* 0x000fe2000000000c */
[----:B------:R-:W1:Y:S01]  /*1f50*/  LDS.128 R20, [UR4+0x120] ;  /* 0x00012004ff147984 */ /* 0x000e620008000c00 */
[----:B------:R-:W-:-:S03]  /*1f60*/  HFMA2 R68, R74, R15, R14 ;  /* 0x0000000f4a447231 */ /* 0x000fc6000000000e */
[----:B------:R-:W2:Y:S01]  /*1f70*/  LDS.128 R12, [UR4+0x220] ;  /* 0x00022004ff0c7984 */ /* 0x000ea20008000c00 */
[-C--:B------:R-:W-:Y:S01]  /*1f80*/  HFMA2.MMA R66, R71, R31.reuse, R66 ;  /* 0x0000001f47427235 */ /* 0x080fe20000000042 */
[-C--:B------:R-:W-:Y:S01]  /*1f90*/  HFMA2 R65, R72, R31.reuse, R82 ;  /* 0x0000001f48417231 */ /* 0x080fe20000000052 */
[----:B------:R-:W-:Y:S01]  /*1fa0*/  HFMA2.MMA R18, R73, R31, R83 ;  /* 0x0000001f49127235 */ /* 0x000fe20000000053 */
[----:B------:R-:W-:Y:S01]  /*1fb0*/  HFMA2 R67, R74, R31, R67 ;  /* 0x0000001f4a437231 */ /* 0x000fe20000000043 */
[-C--:B------:R-:W-:Y:S01]  /*1fc0*/  HFMA2.MMA R31, R71, R19.reuse, R69 ;  /* 0x00000013471f7235 */ /* 0x080fe20000000045 */
[-C--:B------:R-:W-:Y:S01]  /*1fd0*/  HFMA2 R63, R72, R19.reuse, R63 ;  /* 0x00000013483f7231 */ /* 0x080fe2000000003f */
[----:B------:R-:W-:Y:S01]  /*1fe0*/  HFMA2.MMA R69, R73, R19, R70 ;  /* 0x0000001349457235 */ /* 0x000fe20000000046 */
[----:B------:R-:W-:Y:S01]  /*1ff0*/  HFMA2 R70, R74, R19, R75 ;  /* 0x000000134a467231 */ /* 0x000fe2000000004b */
[----:B------:R-:W-:Y:S02]  /*2000*/  LOP3.LUT R19, R26, 0x380038, RZ, 0xc0, !PT ;  /* 0x003800381a137812 */ /* 0x000fe400078ec0ff */
[----:B------:R-:W-:-:S02]  /*2010*/  LOP3.LUT R71, R27, 0x380038, RZ, 0xc0, !PT ;  /* 0x003800381b477812 */ /* 0x000fc400078ec0ff */
[C---:B------:R-:W-:Y:S02]  /*2020*/  LOP3.LUT R72, R28.reuse, 0x380038, RZ, 0xc0, !PT ;  /* 0x003800381c487812 */ /* 0x040fe400078ec0ff */
[----:B------:R-:W-:Y:S02]  /*2030*/  LOP3.LUT R73, R28, 0x1c001c0, RZ, 0xc0, !PT ;  /* 0x01c001c01c497812 */ /* 0x000fe400078ec0ff */
[----:B------:R-:W-:Y:S02]  /*2040*/  LOP3.LUT R28, R19, 0x64006400, RZ, 0xfc, !PT ;  /* 0x64006400131c7812 */ /* 0x000fe400078efcff */
[C---:B------:R-:W-:Y:S02]  /*2050*/  LOP3.LUT R74, R62.reuse, 0x380038, RZ, 0xc0, !PT ;  /* 0x003800383e4a7812 */ /* 0x040fe400078ec0ff */
[----:B------:R-:W-:Y:S02]  /*2060*/  LOP3.LUT R62, R62, 0x1c001c0, RZ, 0xc0, !PT ;  /* 0x01c001c03e3e7812 */ /* 0x000fe400078ec0ff */
[----:B------:R-:W-:-:S02]  /*2070*/  LOP3.LUT R71, R71, 0x64006400, RZ, 0xfc, !PT ;  /* 0x6400640047477812 */ /* 0x000fc400078efcff */
[----:B------:R-:W-:Y:S02]  /*2080*/  LOP3.LUT R27, R27, 0x1c001c0, RZ, 0xc0, !PT ;  /* 0x01c001c01b1b7812 */ /* 0x000fe400078ec0ff */
[----:B------:R-:W-:Y:S01]  /*2090*/  LOP3.LUT R19, R72, 0x64006400, RZ, 0xfc, !PT ;  /* 0x6400640048137812 */ /* 0x000fe200078efcff */
[----:B------:R-:W-:Y:S01]  /*20a0*/  HFMA2 R28, R28, 0.125, 0.125, R57.H0_H0 ;  /* 0x300030001c1c7831 */ /* 0x000fe20000040039 */
[----:B------:R-:W-:Y:S02]  /*20b0*/  LOP3.LUT R26, R26, 0x1c001c0, RZ, 0xc0, !PT ;  /* 0x01c001c01a1a7812 */ /* 0x000fe400078ec0ff */
[----:B------:R-:W-:Y:S02]  /*20c0*/  LOP3.LUT R72, R74, 0x64006400, RZ, 0xfc, !PT ;  /* 0x640064004a487812 */ /* 0x000fe400078efcff */
[----:B------:R-:W-:Y:S01]  /*20d0*/  LOP3.LUT R74, R62, 0x64006400, RZ, 0xfc, !PT ;  /* 0x640064003e4a7812 */ /* 0x000fe200078efcff */
[----:B------:R-:W-:Y:S01]  /*20e0*/  HFMA2 R62, R71, 0.125, 0.125, R56.H0_H0 ;  /* 0x30003000473e7831 */ /* 0x000fe20000040038 */
[----:B------:R-:W-:Y:S01]  /*20f0*/  LOP3.LUT R27, R27, 0x64006400, RZ, 0xfc, !PT ;  /* 0x640064001b1b7812 */ /* 0x000fe200078efcff */
[----:B------:R-:W-:Y:S01]  /*2100*/  HFMA2 R71, R19, 0.125, 0.125, R54.H0_H0 ;  /* 0x3000300013477831 */ /* 0x000fe20000040036 */
[----:B------:R-:W-:-:S02]  /*2110*/  LOP3.LUT R26, R26, 0x64006400, RZ, 0xfc, !PT ;  /* 0x640064001a1a7812 */ /* 0x000fc400078efcff */
[----:B------:R-:W-:Y:S01]  /*2120*/  LOP3.LUT R73, R73, 0x64006400, RZ, 0xfc, !PT ;  /* 0x6400640049497812 */ /* 0x000fe200078efcff */
[C---:B0-----:R-:W-:Y:S01]  /*2130*/  HFMA2.MMA R19, R28.reuse, R8, R66 ;  /* 0x000000081c137235 */ /* 0x041fe20000000042 */
[----:B------:R-:W-:Y:S01]  /*2140*/  HFMA2 R75, R62, R8, R65 ;  /* 0x000000083e4b7231 */ /* 0x000fe20000000041 */
[----:B-1----:R-:W-:Y:S01]  /*2150*/  HFMA2.MMA R64, R28, R20, R64 ;  /* 0x000000141c407235 */ /* 0x002fe20000000040 */
[----:B------:R-:W-:Y:S01]  /*2160*/  HFMA2 R66, R27, 0.015625, 0.015625, R56.H1_H1 ;  /* 0x240024001b427831 */ /* 0x000fe20000060038 */
[C---:B------:R-:W-:Y:S01]  /*2170*/  HFMA2.MMA R76, R71.reuse, R8, R18 ;  /* 0x00000008474c7235 */ /* 0x040fe20000000012 */
[----:B------:R-:W-:Y:S01]  /*2180*/  HFMA2 R65, R26, 0.015625, 0.015625, R57.H1_H1 ;  /* 0x240024001a417831 */ /* 0x000fe20000060039 */
[----:B------:R-:W-:Y:S01]  /*2190*/  HFMA2.MMA R26, R71, R20, R30 ;  /* 0x00000014471a7235 */ /* 0x000fe2000000001e */
[----:B------:R-:W-:Y:S01]  /*21a0*/  HFMA2 R27, R62, R20, R29 ;  /* 0x000000143e1b7231 */ /* 0x000fe2000000001d */
[-C--:B--2---:R-:W-:Y:S01]  /*21b0*/  HFMA2.MMA R28, R28, R12.reuse, R31 ;  /* 0x0000000c1c1c7235 */ /* 0x084fe2000000001f */
[----:B------:R-:W-:Y:S01]  /*21c0*/  HFMA2 R72, R72, 0.125, 0.125, R55.H0_H0 ;  /* 0x3000300048487831 */ /* 0x000fe20000040037 */
[----:B------:R-:W-:Y:S01]  /*21d0*/  HFMA2.MMA R29, R71, R12, R69 ;  /* 0x0000000c471d7235 */ /* 0x000fe20000000045 */
[----:B------:R-:W-:-:S02]  /*21e0*/  HFMA2 R73, R73, 0.015625, 0.015625, R54.H1_H1 ;  /* 0x2400240049497831 */ /* 0x000fc40000060036 */
[C---:B------:R-:W-:Y:S01]  /*21f0*/  HFMA2 R67, R72.reuse, R8, R67 ;  /* 0x0000000848437231 */ /* 0x040fe20000000043 */
[C---:B------:R-:W-:Y:S01]  /*2200*/  HFMA2.MMA R8, R65.reuse, R9, R19 ;  /* 0x0000000941087235 */ /* 0x040fe20000000013 */
[----:B------:R-:W-:Y:S01]  /*2210*/  HFMA2 R68, R72, R20, R68 ;  /* 0x0000001448447231 */ /* 0x000fe20000000044 */
[----:B------:R-:W-:Y:S01]  /*2220*/  HFMA2.MMA R20, R65, R21, R64 ;  /* 0x0000001541147235 */ /* 0x000fe20000000040 */
[-C--:B------:R-:W-:Y:S01]  /*2230*/  HFMA2 R63, R62, R12.reuse, R63 ;  /* 0x0000000c3e3f7231 */ /* 0x080fe2000000003f */
[C---:B------:R-:W-:Y:S01]  /*2240*/  HFMA2.MMA R19, R73.reuse, R9, R76 ;  /* 0x0000000949137235 */ /* 0x040fe2000000004c */
[C---:B------:R-:W-:Y:S01]  /*2250*/  LOP3.LUT R30, R6.reuse, 0x70007, RZ, 0xc0, !PT ;  /* 0x00070007061e7812 */ /* 0x040fe200078ec0ff */
[----:B------:R-:W-:Y:S01]  /*2260*/  HFMA2.MMA R26, R73, R21, R26 ;  /* 0x00000015491a7235 */ /* 0x000fe2000000001a */
[--C-:B------:R-:W-:Y:S01]  /*2270*/  SHF.R.U32.HI R64, RZ, 0x6, R6.reuse ;  /* 0x00000006ff407819 */ /* 0x100fe20000011606 */
[-C--:B------:R-:W-:Y:S01]  /*2280*/  HFMA2.MMA R28, R65, R13.reuse, R28 ;  /* 0x0000000d411c7235 */ /* 0x080fe2000000001c */
[----:B------:R-:W-:Y:S01]  /*2290*/  LOP3.LUT R65, R6, 0x380038, RZ, 0xc0, !PT ;  /* 0x0038003806417812 */ /* 0x000fe200078ec0ff */
[----:B------:R-:W-:Y:S01]  /*22a0*/  HFMA2.MMA R29, R73, R13, R29 ;  /* 0x0000000d491d7235 */ /* 0x000fe2000000001d */
[----:B------:R-:W-:Y:S01]  /*22b0*/  SHF.R.U32.HI R73, RZ, 0xd, R6 ;  /* 0x0000000dff497819 */ /* 0x000fe20000011606 */
[----:B------:R-:W-:Y:S01]  /*22c0*/  HFMA2 R74, R74, 0.015625, 0.015625, R55.H1_H1 ;  /* 0x240024004a4a7831 */ /* 0x000fe20000060037 */
[----:B------:R-:W-:Y:S01]  /*22d0*/  SHF.R.U32.HI R6, RZ, 0xd, R7 ;  /* 0x0000000dff067819 */ /* 0x000fe20000011607 */
[----:B------:R-:W-:Y:S01]  /*22e0*/  HFMA2 R70, R72, R12, R70 ;  /* 0x0000000c48467231 */ /* 0x000fe20000000046 */
[----:B------:R-:W-:Y:S01]  /*22f0*/  SHF.R.U32.HI R62, RZ, 0x6, R4 ;  /* 0x00000006ff3e7819 */ /* 0x000fe20000011604 */
[C---:B------:R-:W-:Y:S01]  /*2300*/  HFMA2 R12, R66.reuse, R13, R63 ;  /* 0x0000000d420c7231 */ /* 0x040fe2000000003f */
[C---:B------:R-:W-:Y:S01]  /*2310*/  LOP3.LUT R31, R4.reuse, 0x70007, RZ, 0xc0, !PT ;  /* 0x00070007041f7812 */ /* 0x040fe200078ec0ff */
[----:B------:R-:W-:Y:S01]  /*2320*/  HFMA2 R27, R66, R21, R27 ;  /* 0x00000015421b7231 */ /* 0x000fe2000000001b */
[----:B------:R-:W-:-:S02]  /*2330*/  LOP3.LUT R63, R4, 0x380038, RZ, 0xc0, !PT ;  /* 0x00380038043f7812 */ /* 0x000fc400078ec0ff */
[----:B------:R-:W-:Y:S01]  /*2340*/  SHF.R.U32.HI R71, RZ, 0xd, R4 ;  /* 0x0000000dff477819 */ /* 0x000fe20000011604 */
[----:B------:R-:W-:Y:S01]  /*2350*/  HFMA2 R18, R66, R9, R75 ;  /* 0x0000000942127231 */ /* 0x000fe2000000004b */
[--C-:B------:R-:W-:Y:S01]  /*2360*/  SHF.R.U32.HI R4, RZ, 0x6, R5.reuse ;  /* 0x00000006ff047819 */ /* 0x100fe20000011605 */
[C---:B------:R-:W-:Y:S01]  /*2370*/  HFMA2 R21, R74.reuse, R21, R68 ;  /* 0x000000154a157231 */ /* 0x040fe20000000044 */
[----:B------:R-:W-:Y:S01]  /*2380*/  LOP3.LUT R72, R25, 0x40004, R6, 0xf8, !PT ;  /* 0x0004000419487812 */ /* 0x000fe200078ef806 */
[C---:B------:R-:W-:Y:S01]  /*2390*/  HFMA2 R13, R74.reuse, R13, R70 ;  /* 0x0000000d4a0d7231 */ /* 0x040fe20000000046 */
[C---:B------:R-:W-:Y:S01]  /*23a0*/  LOP3.LUT R68, R5.reuse, 0x70007, RZ, 0xc0, !PT ;  /* 0x0007000705447812 */ /* 0x040fe200078ec0ff */
[----:B------:R-:W-:Y:S01]  /*23b0*/  HFMA2 R9, R74, R9, R67 ;  /* 0x000000094a097231 */ /* 0x000fe20000000043 */
        /* <DEDUP_REMOVED lines=8> */
[----:B------:R-:W-:Y:S02]  /*2440*/  LOP3.LUT R71, R16, 0x40004, R71, 0xf8, !PT ;  /* 0x0004000410477812 */ /* 0x000fe400078ef847 */
[----:B------:R-:W-:Y:S02]  /*2450*/  LOP3.LUT R7, R7, 0x64006400, RZ, 0xfc, !PT ;  /* 0x6400640007077812 */ /* 0x000fe400078efcff */
[----:B------:R-:W-:Y:S02]  /*2460*/  LOP3.LUT R70, R17, 0x40004, R70, 0xf8, !PT ;  /* 0x0004000411467812 */ /* 0x000fe400078ef846 */
[----:B------:R-:W-:Y:S01]  /*2470*/  LOP3.LUT R73, R24, 0x40004, R73, 0xf8, !PT ;  /* 0x0004000418497812 */ /* 0x000fe200078ef849 */
[----:B------:R-:W-:Y:S01]  /*2480*/  HADD2 R24, R6, R61.H0_H0 ;  /* 0x2000003d06187230 */ /* 0x000fe20000000000 */
[----:B------:R-:W-:Y:S02]  /*2490*/  LOP3.LUT R16, R31, 0x64006400, RZ, 0xfc, !PT ;  /* 0x640064001f107812 */ /* 0x000fe400078efcff */
[----:B------:R-:W-:-:S02]  /*24a0*/  LOP3.LUT R17, R68, 0x64006400, RZ, 0xfc, !PT ;  /* 0x6400640044117812 */ /* 0x000fc400078efcff */
[----:B------:R-:W-:Y:S01]  /*24b0*/  LOP3.LUT R68, R71, 0x64006400, RZ, 0xfc, !PT ;  /* 0x6400640047447812 */ /* 0x000fe200078efcff */
[----:B------:R-:W-:Y:S01]  /*24c0*/  HADD2 R25, R7, R60.H0_H0 ;  /* 0x2000003c07197230 */ /* 0x000fe20000000000 */
[----:B------:R-:W-:Y:S01]  /*24d0*/  LOP3.LUT R6, R64, 0x70007, RZ, 0xc0, !PT ;  /* 0x0007000740067812 */ /* 0x000fe200078ec0ff */
[--C-:B------:R-:W-:Y:S01]  /*24e0*/  HADD2 R16, R16, R61.reuse.H0_H0 ;  /* 0x2000003d10107230 */ /* 0x100fe20000000000 */
[----:B------:R-:W-:Y:S01]  /*24f0*/  LOP3.LUT R7, R67, 0x70007, RZ, 0xc0, !PT ;  /* 0x0007000743077812 */ /* 0x000fe200078ec0ff */
[----:B------:R-:W-:Y:S01]  /*2500*/  HADD2 R61, R68, R61.H0_H0 ;  /* 0x2000003d443d7230 */ /* 0x000fe20000000000 */
[----:B------:R-:W-:Y:S02]  /*2510*/  LOP3.LUT R30, R30, 0x64006400, RZ, 0xfc, !PT ;  /* 0x640064001e1e7812 */ /* 0x000fe400078efcff */
[----:B------:R-:W-:Y:S02]  /*2520*/  LOP3.LUT R6, R6, 0x64006400, RZ, 0xfc, !PT ;  /* 0x6400640006067812 */ /* 0x000fe400078efcff */
[----:B------:R-:W-:-:S02]  /*2530*/  LOP3.LUT R31, R70, 0x64006400, RZ, 0xfc, !PT ;  /* 0x64006400461f7812 */ /* 0x000fc400078efcff */
[----:B------:R-:W-:Y:S02]  /*2540*/  LOP3.LUT R68, R73, 0x64006400, RZ, 0xfc, !PT ;  /* 0x6400640049447812 */ /* 0x000fe400078efcff */
[----:B------:R-:W-:Y:S02]  /*2550*/  LOP3.LUT R5, R5, 0x64006400, RZ, 0xfc, !PT ;  /* 0x6400640005057812 */ /* 0x000fe400078efcff */
[----:B------:R-:W-:Y:S01]  /*2560*/  LOP3.LUT R7, R7, 0x64006400, RZ, 0xfc, !PT ;  /* 0x6400640007077812 */ /* 0x000fe200078efcff */
[--C-:B------:R-:W-:Y:S01]  /*2570*/  HADD2 R70, R30, R59.reuse.H0_H0 ;  /* 0x2000003b1e467230 */ /* 0x100fe20000000000 */
[----:B------:R-:W-:Y:S01]  /*2580*/  LOP3.LUT R71, R72, 0x64006400, RZ, 0xfc, !PT ;  /* 0x6400640048477812 */ /* 0x000fe200078efcff */
[--C-:B------:R-:W-:Y:S02]  /*2590*/  HADD2 R17, R17, R60.reuse.H0_H0 ;  /* 0x2000003c11117230 */ /* 0x100fe40000000000 */
[----:B------:R-:W-:Y:S02]  /*25a0*/  HADD2 R30, R6, R59.H0_H0 ;  /* 0x2000003b061e7230 */ /* 0x000fe40000000000 */
[----:B------:R-:W-:-:S02]  /*25b0*/  HADD2 R60, R31, R60.H0_H0 ;  /* 0x2000003c1f3c7230 */ /* 0x000fc40000000000 */
[----:B------:R-:W-:Y:S01]  /*25c0*/  HADD2 R59, R68, R59.H0_H0 ;  /* 0x2000003b443b7230 */ /* 0x000fe20000000000 */
[----:B------:R-:W-:Y:S01]  /*25d0*/  LOP3.LUT R6, R63, 0x64006400, RZ, 0xfc, !PT ;  /* 0x640064003f067812 */ /* 0x000fe200078efcff */
[--C-:B------:R-:W-:Y:S02]  /*25e0*/  HADD2 R68, R5, R58.reuse.H0_H0 ;  /* 0x2000003a05447230 */ /* 0x100fe40000000000 */
        /* <DEDUP_REMOVED lines=11> */
[--C-:B------:R-:W-:Y:S02]  /*26a0*/  HFMA2 R69, R6, 0.125, 0.125, R57.reuse.H0_H0 ;  /* 0x3000300006457831 */ /* 0x100fe40000040039 */
[----:B------:R-:W-:-:S02]  /*26b0*/  HFMA2 R62, R62, 0.125, 0.125, R57.H0_H0 ;  /* 0x300030003e3e7831 */ /* 0x000fc40000040039 */
[--C-:B------:R-:W-:Y:S02]  /*26c0*/  HFMA2 R71, R71, 0.125, 0.125, R56.reuse.H0_H0 ;  /* 0x3000300047477831 */ /* 0x100fe40000040038 */
[--C-:B------:R-:W-:Y:S02]  /*26d0*/  HFMA2 R63, R63, 0.125, 0.125, R56.reuse.H0_H0 ;  /* 0x300030003f3f7831 */ /* 0x100fe40000040038 */
[----:B------:R-:W-:Y:S02]  /*26e0*/  HFMA2 R57, R4, 0.015625, 0.015625, R57.H1_H1 ;  /* 0x2400240004397831 */ /* 0x000fe40000060039 */
[----:B------:R-:W-:Y:S02]  /*26f0*/  HFMA2 R56, R5, 0.015625, 0.015625, R56.H1_H1 ;  /* 0x2400240005387831 */ /* 0x000fe40000060038 */
[----:B------:R-:W0:Y:S01]  /*2700*/  LDS.128 R4, [UR4+0x30] ;  /* 0x00003004ff047984 */ /* 0x000e220008000c00 */
[----:B------:R-:W-:Y:S02]  /*2710*/  LOP3.LUT R72, R66, 0x64006400, RZ, 0xfc, !PT ;  /* 0x6400640042487812 */ /* 0x000fe400078efcff */
[----:B------:R-:W-:-:S02]  /*2720*/  LOP3.LUT R66, R64, 0x380038, RZ, 0xc0, !PT ;  /* 0x0038003840427812 */ /* 0x000fc400078ec0ff */
[----:B------:R-:W-:Y:S02]  /*2730*/  LOP3.LUT R64, R64, 0x1c001c0, RZ, 0xc0, !PT ;  /* 0x01c001c040407812 */ /* 0x000fe400078ec0ff */
[C---:B------:R-:W-:Y:S02]  /*2740*/  LOP3.LUT R74, R67.reuse, 0x380038, RZ, 0xc0, !PT ;  /* 0x00380038434a7812 */ /* 0x040fe400078ec0ff */
[----:B------:R-:W-:Y:S02]  /*2750*/  LOP3.LUT R75, R67, 0x1c001c0, RZ, 0xc0, !PT ;  /* 0x01c001c0434b7812 */ /* 0x000fe400078ec0ff */
[----:B------:R-:W-:Y:S02]  /*2760*/  LOP3.LUT R65, R65, 0x64006400, RZ, 0xfc, !PT ;  /* 0x6400640041417812 */ /* 0x000fe400078efcff */
[----:B------:R-:W-:Y:S02]  /*2770*/  LOP3.LUT R67, R66, 0x64006400, RZ, 0xfc, !PT ;  /* 0x6400640042437812 */ /* 0x000fe400078efcff */
[----:B------:R-:W-:Y:S01]  /*2780*/  LOP3.LUT R73, R64, 0x64006400, RZ, 0xfc, !PT ;  /* 0x6400640040497812 */ /* 0x000fe200078efcff */
[--C-:B------:R-:W-:Y:S01]  /*2790*/  HFMA2 R65, R65, 0.125, 0.125, R54.reuse.H0_H0 ;  /* 0x3000300041417831 */ /* 0x100fe20000040036 */
[----:B------:R-:W-:Y:S01]  /*27a0*/  HFMA2.MMA R8, R16, R10, R8 ;  /* 0x0000000a10087235 */ /* 0x000fe20000000008 */
[----:B------:R-:W-:-:S02]  /*27b0*/  HFMA2 R64, R67, 0.125, 0.125, R54.H0_H0 ;  /* 0x3000300043407831 */ /* 0x000fc40000040036 */
[----:B------:R-:W-:Y:S01]  /*27c0*/  HFMA2 R54, R73, 0.015625, 0.015625, R54.H1_H1 ;  /* 0x2400240049367831 */ /* 0x000fe20000060036 */
[----:B------:R-:W-:Y:S01]  /*27d0*/  HFMA2.MMA R73, R70, R10, R19 ;  /* 0x0000000a46497235 */ /* 0x000fe20000000013 */
[----:B------:R-:W-:Y:S01]  /*27e0*/  HFMA2 R67, R72, 0.125, 0.125, R55.H0_H0 ;  /* 0x3000300048437831 */ /* 0x000fe20000040037 */
[C---:B------:R-:W-:Y:S01]  /*27f0*/  HFMA2.MMA R20, R16.reuse, R22, R20 ;  /* 0x0000001610147235 */ /* 0x040fe20000000014 */
[CC--:B------:R-:W-:Y:S01]  /*2800*/  HFMA2 R72, R17.reuse, R10.reuse, R18 ;  /* 0x0000000a11487231 */ /* 0x0c0fe20000000012 */
[----:B------:R-:W-:Y:S01]  /*2810*/  HFMA2.MMA R28, R16, R14, R28 ;  /* 0x0000000e101c7235 */ /* 0x000fe2000000001c */
[----:B------:R-:W-:Y:S02]  /*2820*/  HFMA2 R9, R68, R10, R9 ;  /* 0x0000000a44097231 */ /* 0x000fe40000000009 */
[C---:B------:R-:W-:Y:S02]  /*2830*/  HFMA2 R27, R17.reuse, R22, R27 ;  /* 0x00000016111b7231 */ /* 0x040fe4000000001b */
[----:B------:R-:W-:-:S02]  /*2840*/  HFMA2 R10, R17, R14, R12 ;  /* 0x0000000e110a7231 */ /* 0x000fc4000000000c */
[----:B------:R-:W1:Y:S01]  /*2850*/  LDS.128 R16, [UR4+0x130] ;  /* 0x00013004ff107984 */ /* 0x000e620008000c00 */
[-C--:B------:R-:W-:Y:S02]  /*2860*/  HFMA2.MMA R8, R69, R11.reuse, R8 ;  /* 0x0000000b45087235 */ /* 0x080fe40000000008 */
[----:B------:R-:W-:Y:S01]  /*2870*/  HFMA2.MMA R73, R65, R11, R73 ;  /* 0x0000000b41497235 */ /* 0x000fe20000000049 */
[----:B------:R-:W-:Y:S01]  /*2880*/  LOP3.LUT R66, R74, 0x64006400, RZ, 0xfc, !PT ;  /* 0x640064004a427812 */ /* 0x000fe200078efcff */
[-C--:B------:R-:W-:Y:S02]  /*2890*/  HFMA2 R72, R71, R11.reuse, R72 ;  /* 0x0000000b47487231 */ /* 0x080fe40000000048 */
[-C--:B0-----:R-:W-:Y:S01]  /*28a0*/  HFMA2.MMA R8, R24, R4.reuse, R8 ;  /* 0x0000000418087235 */ /* 0x081fe20000000008 */
[----:B------:R-:W-:Y:S01]  /*28b0*/  HFMA2 R9, R67, R11, R9 ;  /* 0x0000000b43097231 */ /* 0x000fe20000000009 */
[----:B------:R-:W-:Y:S01]  /*28c0*/  HFMA2.MMA R73, R30, R4, R73 ;  /* 0x000000041e497235 */ /* 0x000fe20000000049 */
[----:B------:R-:W-:Y:S01]  /*28d0*/  LOP3.LUT R74, R75, 0x64006400, RZ, 0xfc, !PT ;  /* 0x640064004b4a7812 */ /* 0x000fe200078efcff */
[----:B------:R-:W-:Y:S01]  /*28e0*/  HFMA2.MMA R29, R70, R14, R29 ;  /* 0x0000000e461d7235 */ /* 0x000fe2000000001d */
[----:B------:R-:W-:Y:S01]  /*28f0*/  HFMA2 R66, R66, 0.125, 0.125, R55.H0_H0 ;  /* 0x3000300042427831 */ /* 0x000fe20000040037 */
[----:B------:R-:W-:Y:S01]  /*2900*/  HFMA2.MMA R8, R62, R5, R8 ;  /* 0x000000053e087235 */ /* 0x000fe20000000008 */
[----:B------:R-:W-:Y:S01]  /*2910*/  HFMA2 R14, R68, R14, R13 ;  /* 0x0000000e440e7231 */ /* 0x000fe2000000000d */
[----:B------:R-:W-:Y:S01]  /*2920*/  HFMA2.MMA R13, R71, R23, R27 ;  /* 0x00000017470d7235 */ /* 0x000fe2000000001b */
[----:B------:R-:W-:-:S02]  /*2930*/  HFMA2 R72, R25, R4, R72 ;  /* 0x0000000419487231 */ /* 0x000fc40000000048 */
[----:B------:R-:W-:Y:S01]  /*2940*/  HFMA2 R9, R31, R4, R9 ;  /* 0x000000041f097231 */ /* 0x000fe20000000009 */
[----:B------:R-:W-:Y:S01]  /*2950*/  HFMA2.MMA R27, R64, R5, R73 ;  /* 0x00000005401b7235 */ /* 0x000fe20000000049 */
[----:B------:R-:W-:Y:S01]  /*2960*/  HFMA2 R12, R69, R23, R20 ;  /* 0x00000017450c7231 */ /* 0x000fe20000000014 */
[----:B------:R-:W-:Y:S01]  /*2970*/  HFMA2.MMA R69, R69, R15, R28 ;  /* 0x0000000f45457235 */ /* 0x000fe2000000001c */
[-C--:B------:R-:W-:Y:S02]  /*2980*/  HFMA2 R28, R63, R5.reuse, R72 ;  /* 0x000000053f1c7231 */ /* 0x080fe40000000048 */
[----:B------:R-:W-:Y:S02]  /*2990*/  HFMA2 R9, R66, R5, R9 ;  /* 0x0000000542097231 */ /* 0x000fe40000000009 */
[----:B------:R-:W-:Y:S01]  /*29a0*/  HFMA2 R55, R74, 0.015625, 0.015625, R55.H1_H1 ;  /* 0x240024004a377831 */ /* 0x000fe20000060037 */
[-C--:B------:R-:W-:Y:S01]  /*29b0*/  HFMA2.MMA R4, R57, R6.reuse, R8 ;  /* 0x0000000639047235 */ /* 0x080fe20000000008 */
[----:B------:R-:W-:Y:S01]  /*29c0*/  HFMA2 R28, R56, R6, R28 ;  /* 0x00000006381c7231 */ /* 0x000fe2000000001c */
[----:B------:R-:W-:Y:S01]  /*29d0*/  HFMA2.MMA R27, R54, R6, R27 ;  /* 0x00000006361b7235 */ /* 0x000fe2000000001b */
[----:B------:R-:W-:-:S02]  /*29e0*/  HFMA2 R71, R71, R15, R10 ;  /* 0x0000000f47477231 */ /* 0x000fc4000000000a */
[----:B------:R-:W-:Y:S02]  /*29f0*/  HFMA2 R6, R55, R6, R9 ;  /* 0x0000000637067231 */ /* 0x000fe40000000009 */
[----:B------:R-:W0:Y:S01]  /*2a00*/  LDS.128 R8, [UR4+0x230] ;  /* 0x00023004ff087984 */ /* 0x000e220008000c00 */
[----:B------:R-:W-:Y:S01]  /*2a10*/  HFMA2.MMA R26, R70, R22, R26 ;  /* 0x00000016461a7235 */ /* 0x000fe2000000001a */
[----:B------:R-:W-:Y:S01]  /*2a20*/  HFMA2 R21, R68, R22, R21 ;  /* 0x0000001644157231 */ /* 0x000fe20000000015 */
[----:B------:R-:W-:Y:S01]  /*2a30*/  HFMA2.MMA R5, R61, R7, R4 ;  /* 0x000000073d057235 */ /* 0x000fe20000000004 */
[----:B------:R-:W-:-:S03]  /*2a40*/  HFMA2 R28, R60, R7, R28 ;  /* 0x000000073c1c7231 */ /* 0x000fc6000000001c */
[----:B------:R-:W-:Y:S01]  /*2a50*/  HFMA2.MMA R20, R65, R23, R26 ;  /* 0x0000001741147235 */ /* 0x000fe2000000001a */
[----:B------:R-:W-:Y:S01]  /*2a60*/  HFMA2 R23, R67, R23, R21 ;  /* 0x0000001743177231 */ /* 0x000fe20000000015 */
[----:B------:R-:W-:Y:S01]  /*2a70*/  HFMA2.MMA R6, R58, R7, R6 ;  /* 0x000000073a067235 */ /* 0x000fe20000000006 */
[----:B------:R-:W-:Y:S01]  /*2a80*/  HFMA2 R27, R59, R7, R27 ;  /* 0x000000073b1b7231 */ /* 0x000fe2000000001b */
[----:B------:R-:W-:Y:S01]  /*2a90*/  IMAD.MOV.U32 R7, RZ, RZ, R52 ;  /* 0x000000ffff077224 */ /* 0x000fe200078e0034 */
[-C--:B-1----:R-:W-:Y:S01]  /*2aa0*/  HFMA2.MMA R13, R25, R16.reuse, R13 ;  /* 0x00000010190d7235 */ /* 0x082fe2000000000d */
[C-C-:B------:R-:W-:Y:S01]  /*2ab0*/  PRMT R52, R5.reuse, 0x5410, R28.reuse ;  /* 0x0000541005347816 */ /* 0x140fe2000000001c */
[----:B------:R-:W-:Y:S01]  /*2ac0*/  HFMA2.MMA R23, R31, R16, R23 ;  /* 0x000000101f177235 */ /* 0x000fe20000000017 */
[----:B------:R-:W-:-:S05]  /*2ad0*/  PRMT R28, R5, 0x7632, R28 ;  /* 0x00007632051c7816 */ /* 0x000fca000000001c */
[----:B------:R-:W-:Y:S01]  /*2ae0*/  HADD2 R52, R52, R28 ;  /* 0x0000001c34347230 */ /* 0x000fe20000000000 */
[-C--:B------:R-:W-:Y:S02]  /*2af0*/  HFMA2.MMA R28, R63, R17.reuse, R13 ;  /* 0x000000113f1c7235 */ /* 0x080fe4000000000d */
[----:B------:R-:W-:Y:S01]  /*2b00*/  HFMA2.MMA R23, R66, R17, R23 ;  /* 0x0000001142177235 */ /* 0x000fe20000000017 */
[C-C-:B------:R-:W-:Y:S01]  /*2b10*/  PRMT R5, R27.reuse, 0x5410, R6.reuse ;  /* 0x000054101b057816 */ /* 0x140fe20000000006 */
[----:B------:R-:W-:Y:S01]  /*2b20*/  HFMA2.MMA R4, R65, R15, R29 ;  /* 0x0000000f41047235 */ /* 0x000fe2000000001d */
[----:B------:R-:W-:Y:S01]  /*2b30*/  PRMT R6, R27, 0x7632, R6 ;  /* 0x000076321b067816 */ /* 0x000fe20000000006 */
[-C--:B------:R-:W-:Y:S01]  /*2b40*/  HFMA2 R12, R24, R16.reuse, R12 ;  /* 0x00000010180c7231 */ /* 0x080fe2000000000c */
[-C--:B------:R-:W-:Y:S01]  /*2b50*/  HFMA2.MMA R28, R56, R18.reuse, R28 ;  /* 0x00000012381c7235 */ /* 0x080fe2000000001c */
[----:B------:R-:W-:Y:S01]  /*2b60*/  HFMA2 R20, R30, R16, R20 ;  /* 0x000000101e147231 */ /* 0x000fe20000000014 */
[----:B------:R-:W-:Y:S01]  /*2b70*/  HFMA2.MMA R29, R55, R18, R23 ;  /* 0x00000012371d7235 */ /* 0x000fe20000000017 */
[----:B------:R-:W-:-:S02]  /*2b80*/  HFMA2 R12, R62, R17, R12 ;  /* 0x000000113e0c7231 */ /* 0x000fc4000000000c */
[----:B------:R-:W-:Y:S01]  /*2b90*/  HFMA2 R27, R64, R17, R20 ;  /* 0x00000011401b7231 */ /* 0x000fe20000000014 */
[----:B------:R-:W-:Y:S01]  /*2ba0*/  HFMA2.MMA R5, R5, 1, 1, R6 ;  /* 0x3c003c0005057835 */ /* 0x000fe20000000006 */
[-C--:B------:R-:W-:Y:S01]  /*2bb0*/  HFMA2 R12, R57, R18.reuse, R12 ;  /* 0x00000012390c7231 */ /* 0x080fe2000000000c */
[-C--:B------:R-:W-:Y:S01]  /*2bc0*/  HFMA2.MMA R6, R60, R19.reuse, R28 ;  /* 0x000000133c067235 */ /* 0x080fe2000000001c */
[----:B------:R-:W-:Y:S01]  /*2bd0*/  HFMA2 R27, R54, R18, R27 ;  /* 0x00000012361b7231 */ /* 0x000fe2000000001b */
[----:B------:R-:W-:Y:S01]  /*2be0*/  HFMA2.MMA R29, R58, R19, R29 ;  /* 0x000000133a1d7235 */ /* 0x000fe2000000001d */
[-C--:B------:R-:W-:Y:S02]  /*2bf0*/  HFMA2 R12, R61, R19.reuse, R12 ;  /* 0x000000133d0c7231 */ /* 0x080fe4000000000c */
[----:B------:R-:W-:Y:S01]  /*2c00*/  HFMA2 R27, R59, R19, R27 ;  /* 0x000000133b1b7231 */ /* 0x000fe2000000001b */
[----:B0-----:R-:W-:Y:S01]  /*2c10*/  HFMA2.MMA R4, R30, R8, R4 ;  /* 0x000000081e047235 */ /* 0x001fe20000000004 */
[----:B------:R-:W-:Y:S01]  /*2c20*/  HFMA2 R14, R67, R15, R14 ;  /* 0x0000000f430e7231 */ /* 0x000fe2000000000e */
[----:B-----5:R-:W-:Y:S01]  /*2c30*/  HFMA2.MMA R52, R52, R0, R7 ;  /* 0x0000000034347235 */ /* 0x020fe20000000007 */
[----:B------:R-:W-:Y:S01]  /*2c40*/  HFMA2 R53, R5, R2, R53 ;  /* 0x0000000205357231 */ /* 0x000fe20000000035 */
[----:B------:R-:W-:Y:S01]  /*2c50*/  HFMA2.MMA R69, R24, R8, R69 ;  /* 0x0000000818457235 */ /* 0x000fe20000000045 */
[----:B------:R-:W-:Y:S01]  /*2c60*/  PRMT R5, R12, 0x5410, R6 ;  /* 0x000054100c057816 */ /* 0x000fe20000000006 */
[----:B------:R-:W-:Y:S01]  /*2c70*/  HFMA2 R14, R31, R8, R14 ;  /* 0x000000081f0e7231 */ /* 0x000fe2000000000e */
[----:B------:R-:W-:-:S02]  /*2c80*/  PRMT R7, R27, 0x5410, R29 ;  /* 0x000054101b077816 */ /* 0x000fc4000000001d */
[----:B------:R-:W-:Y:S02]  /*2c90*/  PRMT R6, R12, 0x7632, R6 ;  /* 0x000076320c067816 */ /* 0x000fe40000000006 */
[----:B------:R-:W-:Y:S01]  /*2ca0*/  PRMT R29, R27, 0x7632, R29 ;  /* 0x000076321b1d7816 */ /* 0x000fe2000000001d */
[-C--:B------:R-:W-:Y:S01]  /*2cb0*/  HFMA2.MMA R27, R64, R9.reuse, R4 ;  /* 0x00000009401b7235 */ /* 0x080fe20000000004 */
[----:B------:R-:W-:Y:S01]  /*2cc0*/  HFMA2 R14, R66, R9, R14 ;  /* 0x00000009420e7231 */ /* 0x000fe2000000000e */
[----:B------:R-:W-:Y:S01]  /*2cd0*/  HFMA2.MMA R69, R62, R9, R69 ;  /* 0x000000093e457235 */ /* 0x000fe20000000045 */
[----:B------:R-:W-:Y:S02]  /*2ce0*/  HADD2 R5, R5, R6 ;  /* 0x0000000605057230 */ /* 0x000fe40000000000 */
[----:B------:R-:W-:Y:S01]  /*2cf0*/  HFMA2.MMA R6, R7, 1, 1, R29 ;  /* 0x3c003c0007067835 */ /* 0x000fe2000000001d */
[----:B------:R-:W-:Y:S01]  /*2d00*/  HFMA2 R29, R55, R10, R14 ;  /* 0x0000000a371d7231 */ /* 0x000fe2000000000e */
[-C--:B------:R-:W-:Y:S01]  /*2d10*/  HFMA2.MMA R27, R54, R10.reuse, R27 ;  /* 0x0000000a361b7235 */ /* 0x080fe2000000001b */
[----:B------:R-:W-:Y:S01]  /*2d20*/  HFMA2 R71, R25, R8, R71 ;  /* 0x0000000819477231 */ /* 0x000fe20000000047 */
[----:B------:R-:W-:-:S03]  /*2d30*/  HFMA2.MMA R69, R57, R10, R69 ;  /* 0x0000000a39457235 */ /* 0x000fc60000000045 */
[----:B------:R-:W-:Y:S01]  /*2d40*/  HFMA2 R28, R63, R9, R71 ;  /* 0x000000093f1c7231 */ /* 0x000fe20000000047 */
[-C--:B------:R-:W-:Y:S02]  /*2d50*/  HFMA2.MMA R29, R58, R11.reuse, R29 ;  /* 0x0000000b3a1d7235 */ /* 0x080fe4000000001d */
[----:B------:R-:W-:Y:S01]  /*2d60*/  HFMA2.MMA R69, R61, R11, R69 ;  /* 0x0000000b3d457235 */ /* 0x000fe20000000045 */
[----:B------:R-:W-:Y:S02]  /*2d70*/  HFMA2 R30, R56, R10, R28 ;  /* 0x0000000a381e7231 */ /* 0x000fe4000000001c */
[-C--:B------:R-:W-:Y:S01]  /*2d80*/  HFMA2 R27, R59, R11.reuse, R27 ;  /* 0x0000000b3b1b7231 */ /* 0x080fe2000000001b */
[----:B------:R-:W-:Y:S01]  /*2d90*/  IADD3 R50, R50, 0x20, RZ ;  /* 0x0000002032327810 */ /* 0x000fe20007ffe0ff */
[----:B------:R-:W-:Y:S01]  /*2da0*/  HFMA2 R30, R60, R11, R30 ;  /* 0x0000000b3c1e7231 */ /* 0x000fe2000000001e */
[----:B------:R-:W-:Y:S02]  /*2db0*/  HFMA2.MMA R51, R5, R0, R51 ;  /* 0x0000000005337235 */ /* 0x000fe40000000033 */
[----:B------:R-:W-:-:S02]  /*2dc0*/  PRMT R5, R27, 0x5410, R29 ;  /* 0x000054101b057816 */ /* 0x000fc4000000001d */
[----:B------:R-:W-:Y:S02]  /*2dd0*/  PRMT R29, R27, 0x7632, R29 ;  /* 0x000076321b1d7816 */ /* 0x000fe4000000001d */
[----:B------:R-:W-:Y:S02]  /*2de0*/  ISETP.GE.AND P1, PT, R50, R3, PT ;  /* 0x000000033200720c */ /* 0x000fe40003f26270 */
[C-C-:B------:R-:W-:Y:S02]  /*2df0*/  PRMT R4, R69.reuse, 0x5410, R30.reuse ;  /* 0x0000541045047816 */ /* 0x140fe4000000001e */
[----:B------:R-:W-:Y:S01]  /*2e00*/  PRMT R30, R69, 0x7632, R30 ;  /* 0x00007632451e7816 */ /* 0x000fe2000000001e */
[----:B------:R-:W-:-:S04]  /*2e10*/  HFMA2.MMA R5, R5, 1, 1, R29 ;  /* 0x3c003c0005057835 */ /* 0x000fc8000000001d */
[----:B------:R-:W-:Y:S01]  /*2e20*/  HADD2 R4, R4, R30 ;  /* 0x0000001e04047230 */ /* 0x000fe20000000000 */
[----:B------:R-:W-:Y:S01]  /*2e30*/  UIADD3 UR4, UR4, 0x40, URZ ;  /* 0x0000004004047890 */ /* 0x000fe2000fffe03f */
[----:B------:R-:W-:Y:S01]  /*2e40*/  HFMA2 R49, R6, R2, R49 ;  /* 0x0000000206317231 */ /* 0x000fe20000000031 */
[----:B------:R-:W-:-:S03]  /*2e50*/  IADD3 R37, R37, 0x20, RZ ;  /* 0x0000002025257810 */ /* 0x000fc60007ffe0ff */
[----:B------:R-:W-:Y:S01]  /*2e60*/  HFMA2.MMA R48, R4, R0, R48 ;  /* 0x0000000004307235 */ /* 0x000fe20000000030 */
[----:B------:R-:W-:Y:S01]  /*2e70*/  HFMA2 R36, R5, R2, R36 ;  /* 0x0000000205247231 */ /* 0x000fe20000000024 */
[----:B------:R-:W-:Y:S01]  /*2e80*/  @P1 CALL.REL.NOINC `(.L_x_1585) ;  /* 0x0000001000001944 */ /* 0x000fe20003c00000 */
[----:B------:R-:W-:Y:S05]  /*2e90*/  BRA `(.L_x_1592) ;  /* 0xffffdec000007947 */ /* 0x000fea000383ffff */
.L_x_1585:
        /* <DEDUP_REMOVED lines=11> */
.L_x_1596:
[----:B------:R-:W0:Y:S02]  /*2f50*/  LDS R4, [R0] ;  /* 0x0000000000047984 */ /* 0x000e240000000800 */
[----:B0-----:R-:W-:-:S06]  /*2f60*/  HADD2 R5, R4, R52 ;  /* 0x0000003404057230 */ /* 0x001fcc0000000000 */
[----:B------:R-:W0:Y:S02]  /*2f70*/  ATOMS.CAST.SPIN R5, [R0], R4, R5 ;  /* 0x000000040005738d */ /* 0x000e240001800005 */
[----:B0-----:R-:W-:-:S13]  /*2f80*/  ISETP.EQ.U32.AND P0, PT, R5, 0x1, PT ;  /* 0x000000010500780c */ /* 0x001fda0003f02070 */
[----:B------:R-:W-:Y:S05]  /*2f90*/  @!P0 BRA `(.L_x_1596) ;  /* 0xffffffb000008947 */ /* 0x000fea000383ffff */
[----:B------:R-:W-:Y:S05]  /*2fa0*/  BRA `(.L_x_1594) ;  /* 0x0000003000007947 */ /* 0x000fea0003800000 */
.L_x_1595:
[----:B------:R-:W2:Y:S02]  /*2fb0*/  LD.E R0, [R2.64] ;  /* 0x0000000602007980 */ /* 0x000ea4000c101900 */
[----:B--2---:R-:W-:-:S05]  /*2fc0*/  IMAD.IADD R5, R52, 0x1, R0 ;  /* 0x0000000134057824 */ /* 0x004fca00078e0200 */
[----:B------:R0:W-:Y:S02]  /*2fd0*/  ST.E [R2.64], R5 ;  /* 0x0000000502007985 */ /* 0x0001e4000c101906 */
.L_x_1594:
[----:B------:R-:W-:Y:S05]  /*2fe0*/  BSYNC B0 ;  /* 0x0000000000007941 */ /* 0x000fea0003800000 */
.L_x_1593:
        /* <DEDUP_REMOVED lines=9> */
.L_x_1600:
[----:B------:R-:W0:Y:S02]  /*3080*/  LDS R6, [R0] ;  /* 0x0000000000067984 */ /* 0x000e240000000800 */
[----:B0-----:R-:W-:-:S10]  /*3090*/  HFMA2.MMA R7, R6, 1, 1, R53 ;  /* 0x3c003c0006077835 */ /* 0x001fd40000000035 */
[----:B------:R-:W0:Y:S02]  /*30a0*/  ATOMS.CAST.SPIN R7, [R0], R6, R7 ;  /* 0x000000060007738d */ /* 0x000e240001800007 */
[----:B0-----:R-:W-:-:S13]  /*30b0*/  ISETP.EQ.U32.AND P0, PT, R7, 0x1, PT ;  /* 0x000000010700780c */ /* 0x001fda0003f02070 */
[----:B------:R-:W-:Y:S05]  /*30c0*/  @!P0 BRA `(.L_x_1600) ;  /* 0xffffffb000008947 */ /* 0x000fea000383ffff */
[----:B------:R-:W-:Y:S05]  /*30d0*/  BRA `(.L_x_1598) ;  /* 0x0000003000007947 */ /* 0x000fea0003800000 */
.L_x_1599:
[----:B------:R-:W2:Y:S02]  /*30e0*/  LD.E R0, [R2.64+0x4] ;  /* 0x0000040602007980 */ /* 0x000ea4000c101900 */
[----:B--2---:R-:W-:-:S05]  /*30f0*/  IMAD.IADD R7, R53, 0x1, R0 ;  /* 0x0000000135077824 */ /* 0x004fca00078e0200 */
[----:B------:R0:W-:Y:S02]  /*3100*/  ST.E [R2.64+0x4], R7 ;  /* 0x0000040702007985 */ /* 0x0001e4000c101906 */
.L_x_1598:
[----:B------:R-:W-:Y:S05]  /*3110*/  BSYNC B0 ;  /* 0x0000000000007941 */ /* 0x000fea0003800000 */
.L_x_1597:
[----:B0-----:R-:W-:-:S05]  /*3120*/  IMAD.WIDE R2, R9, c[0x0][0x18c], R2 ;  /* 0x0000630009027a25 */ /* 0x001fca00078e0202 */
[----:B------:R-:W2:Y:S01]  /*3130*/  ATOM.E.ADD.F16x2.RN.STRONG.GPU P0, RZ, [R2.64], R51 ;  /* 0x0000003302ff798a */ /* 0x000ea2000810e9c6 */
[----:B------:R-:W-:Y:S01]  /*3140*/  BSSY B0, `(.L_x_1601) ;  /* 0x000000e000007945 */ /* 0x000fe20003800000 */
[----:B--2---:R-:W-:Y:S05]  /*3150*/  @P0 BRA `(.L_x_1602) ;  /* 0x000000c000000947 */ /* 0x004fea0003800000 */
[----:B------:R-:W0:Y:S02]  /*3160*/  QSPC.E.S P0, RZ, [R2] ;  /* 0x0000000002ff73aa */ /* 0x000e240000000500 */
[----:B0-----:R-:W-:Y:S05]  /*3170*/  @!P0 BRA `(.L_x_1603) ;  /* 0x0000007000008947 */ /* 0x001fea0003800000 */
[----:B------:R-:W-:-:S05]  /*3180*/  LOP3.LUT R0, R2, 0xffffff, RZ, 0xc0, !PT ;  /* 0x00ffffff02007812 */ /* 0x000fca00078ec0ff */
.L_x_1604:
[----:B------:R-:W0:Y:S02]  /*3190*/  LDS R6, [R0] ;  /* 0x0000000000067984 */ /* 0x000e240000000800 */
[----:B0-----:R-:W-:-:S06]  /*31a0*/  HADD2 R7, R6, R51 ;  /* 0x0000003306077230 */ /* 0x001fcc0000000000 */
[----:B------:R-:W0:Y:S02]  /*31b0*/  ATOMS.CAST.SPIN R7, [R0], R6, R7 ;  /* 0x000000060007738d */ /* 0x000e240001800007 */
[----:B0-----:R-:W-:-:S13]  /*31c0*/  ISETP.EQ.U32.AND P0, PT, R7, 0x1, PT ;  /* 0x000000010700780c */ /* 0x001fda0003f02070 */
[----:B------:R-:W-:Y:S05]  /*31d0*/  @!P0 BRA `(.L_x_1604) ;  /* 0xffffffb000008947 */ /* 0x000fea000383ffff */
[----:B------:R-:W-:Y:S05]  /*31e0*/  BRA `(.L_x_1602) ;  /* 0x0000003000007947 */ /* 0x000fea0003800000 */
.L_x_1603:
[----:B------:R-:W2:Y:S02]  /*31f0*/  LD.E R0, [R2.64] ;  /* 0x0000000602007980 */ /* 0x000ea4000c101900 */
[----:B--2---:R-:W-:-:S05]  /*3200*/  IMAD.IADD R7, R51, 0x1, R0 ;  /* 0x0000000133077824 */ /* 0x004fca00078e0200 */
[----:B------:R0:W-:Y:S02]  /*3210*/  ST.E [R2.64], R7 ;  /* 0x0000000702007985 */ /* 0x0001e4000c101906 */
.L_x_1602:
[----:B------:R-:W-:Y:S05]  /*3220*/  BSYNC B0 ;  /* 0x0000000000007941 */ /* 0x000fea0003800000 */
.L_x_1601:
[----:B------:R-:W-:-:S05]  /*3230*/  IMAD.WIDE R4, R9, c[0x0][0x18c], R4 ;  /* 0x0000630009047a25 */ /* 0x000fca00078e0204 */
[----:B------:R-:W2:Y:S01]  /*3240*/  ATOM.E.ADD.F16x2.RN.STRONG.GPU P0, RZ, [R4.64], R49 ;  /* 0x0000003104ff798a */ /* 0x000ea2000810e9c6 */
[----:B------:R-:W-:Y:S01]  /*3250*/  BSSY B0, `(.L_x_1605) ;  /* 0x000000e000007945 */ /* 0x000fe20003800000 */
[----:B--2---:R-:W-:Y:S05]  /*3260*/  @P0 BRA `(.L_x_1606) ;  /* 0x000000c000000947 */ /* 0x004fea0003800000 */
[----:B------:R-:W1:Y:S02]  /*3270*/  QSPC.E.S P0, RZ, [R4] ;  /* 0x0000000004ff73aa */ /* 0x000e640000000500 */
[----:B-1----:R-:W-:Y:S05]  /*3280*/  @!P0 BRA `(.L_x_1607) ;  /* 0x0000007000008947 */ /* 0x002fea0003800000 */
[----:B------:R-:W-:-:S05]  /*3290*/  LOP3.LUT R4, R4, 0xffffff, RZ, 0xc0, !PT ;  /* 0x00ffffff04047812 */ /* 0x000fca00078ec0ff */
.L_x_1608:
[----:B------:R-:W1:Y:S02]  /*32a0*/  LDS R6, [R4] ;  /* 0x0000000004067984 */ /* 0x000e640000000800 */
[----:B01----:R-:W-:-:S10]  /*32b0*/  HFMA2.MMA R7, R6, 1, 1, R49 ;  /* 0x3c003c0006077835 */ /* 0x003fd40000000031 */
[----:B------:R-:W0:Y:S02]  /*32c0*/  ATOMS.CAST.SPIN R7, [R4], R6, R7 ;  /* 0x000000060407738d */ /* 0x000e240001800007 */
[----:B0-----:R-:W-:-:S13]  /*32d0*/  ISETP.EQ.U32.AND P0, PT, R7, 0x1, PT ;  /* 0x000000010700780c */ /* 0x001fda0003f02070 */
[----:B------:R-:W-:Y:S05]  /*32e0*/  @!P0 BRA `(.L_x_1608) ;  /* 0xffffffb000008947 */ /* 0x000fea000383ffff */
[----:B------:R-:W-:Y:S05]  /*32f0*/  BRA `(.L_x_1606) ;  /* 0x0000003000007947 */ /* 0x000fea0003800000 */
.L_x_1607:
[----:B------:R-:W2:Y:S02]  /*3300*/  LD.E R0, [R4.64] ;  /* 0x0000000604007980 */ /* 0x000ea4000c101900 */
[----:B0-2---:R-:W-:-:S05]  /*3310*/  IMAD.IADD R7, R49, 0x1, R0 ;  /* 0x0000000131077824 */ /* 0x005fca00078e0200 */
[----:B------:R0:W-:Y:S02]  /*3320*/  ST.E [R4.64], R7 ;  /* 0x0000000704007985 */ /* 0x0001e4000c101906 */
.L_x_1606:
[----:B------:R-:W-:Y:S05]  /*3330*/  BSYNC B0 ;  /* 0x0000000000007941 */ /* 0x000fea0003800000 */
.L_x_1605:
[----:B0-----:R-:W-:-:S05]  /*3340*/  IMAD.WIDE R2, R9, c[0x0][0x18c], R2 ;  /* 0x0000630009027a25 */ /* 0x001fca00078e0202 */
[----:B------:R-:W2:Y:S01]  /*3350*/  ATOM.E.ADD.F16x2.RN.STRONG.GPU P0, RZ, [R2.64], R48 ;  /* 0x0000003002ff798a */ /* 0x000ea2000810e9c6 */
[----:B------:R-:W-:Y:S01]  /*3360*/  BSSY B0, `(.L_x_1609) ;  /* 0x000000e000007945 */ /* 0x000fe20003800000 */
[----:B--2---:R-:W-:Y:S05]  /*3370*/  @P0 BRA `(.L_x_1610) ;  /* 0x000000c000000947 */ /* 0x004fea0003800000 */
[----:B------:R-:W0:Y:S02]  /*3380*/  QSPC.E.S P0, RZ, [R2] ;  /* 0x0000000002ff73aa */ /* 0x000e240000000500 */
[----:B0-----:R-:W-:Y:S05]  /*3390*/  @!P0 BRA `(.L_x_1611) ;  /* 0x0000007000008947 */ /* 0x001fea0003800000 */
[----:B------:R-:W-:-:S05]  /*33a0*/  LOP3.LUT R0, R2, 0xffffff, RZ, 0xc0, !PT ;  /* 0x00ffffff02007812 */ /* 0x000fca00078ec0ff */
.L_x_1612:
[----:B------:R-:W0:Y:S02]  /*33b0*/  LDS R4, [R0] ;  /* 0x0000000000047984 */ /* 0x000e240000000800 */
[----:B0-----:R-:W-:-:S06]  /*33c0*/  HADD2 R5, R4, R48 ;  /* 0x0000003004057230 */ /* 0x001fcc0000000000 */
[----:B------:R-:W0:Y:S02]  /*33d0*/  ATOMS.CAST.SPIN R5, [R0], R4, R5 ;  /* 0x000000040005738d */ /* 0x000e240001800005 */
[----:B0-----:R-:W-:-:S13]  /*33e0*/  ISETP.EQ.U32.AND P0, PT, R5, 0x1, PT ;  /* 0x000000010500780c */ /* 0x001fda0003f02070 */
[----:B------:R-:W-:Y:S05]  /*33f0*/  @!P0 BRA `(.L_x_1612) ;  /* 0xffffffb000008947 */ /* 0x000fea000383ffff */
[----:B------:R-:W-:Y:S05]  /*3400*/  BRA `(.L_x_1610) ;  /* 0x0000003000007947 */ /* 0x000fea0003800000 */
.L_x_1611:
[----:B------:R-:W2:Y:S02]  /*3410*/  LD.E R0, [R2.64] ;  /* 0x0000000602007980 */ /* 0x000ea4000c101900 */
[----:B--2---:R-:W-:-:S05]  /*3420*/  IMAD.IADD R5, R48, 0x1, R0 ;  /* 0x0000000130057824 */ /* 0x004fca00078e0200 */
[----:B------:R0:W-:Y:S02]  /*3430*/  ST.E [R2.64], R5 ;  /* 0x0000000502007985 */ /* 0x0001e4000c101906 */
.L_x_1610:
[----:B------:R-:W-:Y:S05]  /*3440*/  BSYNC B0 ;  /* 0x0000000000007941 */ /* 0x000fea0003800000 */
.L_x_1609:
[----:B------:R-:W2:Y:S02]  /*3450*/  ATOM.E.ADD.F16x2.RN.STRONG.GPU P0, RZ, [R2.64+0x4], R36 ;  /* 0x0000042402ff798a */ /* 0x000ea4000810e9c6 */
[----:B--2---:R-:W-:Y:S05]  /*3460*/  @P0 EXIT ;  /* 0x000000000000094d */ /* 0x004fea0003800000 */
[----:B------:R-:W1:Y:S02]  /*3470*/  QSPC.E.S P0, RZ, [R2+0x4] ;  /* 0x0000040002ff73aa */ /* 0x000e640000000500 */
[----:B-1----:R-:W-:Y:S05]  /*3480*/  @!P0 BRA `(.L_x_1613) ;  /* 0x0000008000008947 */ /* 0x002fea0003800000 */
[----:B0-----:R-:W-:-:S04]  /*3490*/  IADD3 R2, R2, 0x4, RZ ;  /* 0x0000000402027810 */ /* 0x001fc80007ffe0ff */
[----:B------:R-:W-:-:S05]  /*34a0*/  LOP3.LUT R2, R2, 0xffffff, RZ, 0xc0, !PT ;  /* 0x00ffffff02027812 */ /* 0x000fca00078ec0ff */
.L_x_1614:
[----:B------:R-:W0:Y:S02]  /*34b0*/  LDS R4, [R2] ;  /* 0x0000000002047984 */ /* 0x000e240000000800 */
[----:B0-----:R-:W-:-:S10]  /*34c0*/  HFMA2.MMA R5, R4, 1, 1, R36 ;  /* 0x3c003c0004057835 */ /* 0x001fd40000000024 */
[----:B------:R-:W0:Y:S02]  /*34d0*/  ATOMS.CAST.SPIN R5, [R2], R4, R5 ;  /* 0x000000040205738d */ /* 0x000e240001800005 */
[----:B0-----:R-:W-:-:S13]  /*34e0*/  ISETP.EQ.U32.AND P0, PT, R5, 0x1, PT ;  /* 0x000000010500780c */ /* 0x001fda0003f02070 */
[----:B------:R-:W-:Y:S05]  /*34f0*/  @!P0 BRA `(.L_x_1614) ;  /* 0xffffffb000008947 */ /* 0x000fea000383ffff */
[----:B------:R-:W-:Y:S05]  /*3500*/  EXIT ;  /* 0x000000000000794d */ /* 0x000fea0003800000 */
.L_x_1613:
[----:B------:R-:W2:Y:S02]  /*3510*/  LD.E R0, [R2.64+0x4] ;  /* 0x0000040602007980 */ /* 0x000ea4000c101900 */
[----:B0-2---:R-:W-:-:S05]  /*3520*/  IMAD.IADD R5, R36, 0x1, R0 ;  /* 0x0000000124057824 */ /* 0x005fca00078e0200 */
[----:B------:R-:W-:Y:S01]  /*3530*/  ST.E [R2.64+0x4], R5 ;  /* 0x0000040502007985 */ /* 0x000fe2000c101906 */
[----:B------:R-:W-:Y:S05]  /*3540*/  EXIT ;  /* 0x000000000000794d */ /* 0x000fea0003800000 */
.L_x_1615:
        /* <DEDUP_REMOVED lines=11> */
.L_x_1834:


//--------------------- .text._ZN4vllm4gptq33gemm_half_q_half_gptq_2bit_kernelILb1ELi3EEEvPK6__halfPKjS6_S4_PS2_iiiibPKi --------------------------
	.section	.text._ZN4vllm4gptq33gemm_half_q_half_gptq_2bit_kernelILb1ELi3EEEvPK6__halfPKjS6_S4_PS2_iiiibPKi,"ax",@progbits
	.sectioninfo	@"SHI_REGISTERS=71"
	.align	128
        .global         _ZN4vllm4gptq33gemm_half_q_half_gptq_2bit_kernelILb1ELi3EEEvPK6__halfPKjS6_S4_PS2_iiiibPKi
        .type           _ZN4vllm4gptq33gemm_half_q_half_gptq_2bit_kernelILb1ELi3EEEvPK6__halfPKjS6_S4_PS2_iiiibPKi,@function
        .size           _ZN4vllm4gptq33gemm_half_q_half_gptq_2bit_kernelILb1ELi3EEEvPK6__halfPKjS6_S4_PS2_iiiibPKi,(.L_x_1835 - _ZN4vllm4gptq33gemm_half_q_half_gptq_2bit_kernelILb1ELi3EEEvPK6__halfPKjS6_S4_PS2_iiiibPKi)
        .other          _ZN4vllm4gptq33gemm_half_q_half_gptq_2bit_kernelILb1ELi3EEEvPK6__halfPKjS6_S4_PS2_iiiibPKi,@"STO_CUDA_ENTRY STV_DEFAULT"
_ZN4vllm4gptq33gemm_half_q_half_gptq_2bit_kernelILb1ELi3EEEvPK6__halfPKjS6_S4_PS2_iiiibPKi:
.text._ZN4vllm4gptq33gemm_half_q_half_gptq_2bit_kernelILb1ELi3EEEvPK6__halfPKjS6_S4_PS2_iiiibPKi:
[----:B------:R-:W-:Y:S02]  /*0000*/  IMAD.MOV.U32 R1, RZ, RZ, c[0x0][0x28] ;  /* 0x00000a00ff017624 */ /* 0x000fe400078e00ff */
[----:B------:R-:W0:Y:S01]  /*0010*/  S2UR UR6, SR_CTAID.Z ;  /* 0x00000000000679c3 */ /* 0x000e220000002700 */
[----:B------:R-:W1:Y:S01]  /*0020*/  S2R R0, SR_CTAID.X ;  /* 0x0000000000007919 */ /* 0x000e620000002500 */
[----:B------:R-:W-:Y:S01]  /*0030*/  ULDC UR5, c[0x0][0x190] ;  /* 0x0000640000057ab9 */ /* 0x000fe20000000800 */
[----:B------:R-:W-:Y:S01]  /*0040*/  BSSY B0, `(.L_x_1616) ;  /* 0x0000031000007945 */ /* 0x000fe20003800000 */
[----:B------:R-:W-:Y:S01]  /*0050*/  ULDC.64 UR10, c[0x0][0x118] ;  /* 0x00004600000a7ab9 */ /* 0x000fe20000000a00 */
[----:B------:R-:W1:Y:S04]  /*0060*/  S2R R15, SR_TID.X ;  /* 0x00000000000f7919 */ /* 0x000e680000002100 */
[----:B------:R-:W2:Y:S01]  /*0070*/  S2R R63, SR_CTAID.Y ;  /* 0x00000000003f7919 */ /* 0x000ea20000002600 */
[----:B0-----:R-:W-:-:S04]  /*0080*/  USHF.L.U32 UR7, UR6, 0x7, URZ ;  /* 0x0000000706077899 */ /* 0x001fc8000800063f */
[----:B------:R-:W-:Y:S01]  /*0090*/  UIADD3 UR4, UR7, 0x80, URZ ;  /* 0x0000008007047890 */ /* 0x000fe2000fffe03f */
[----:B-1----:R-:W-:Y:S01]  /*00a0*/  IMAD R60, R0, 0x80, R15 ;  /* 0x00000080003c7824 */ /* 0x002fe200078e020f */
[----:B------:R-:W-:Y:S01]  /*00b0*/  IADD3 R0, R15, UR7, RZ ;  /* 0x000000070f007c10 */ /* 0x000fe2000fffe0ff */
[----:B------:R-:W-:Y:S01]  /*00c0*/  IMAD.U32 R61, RZ, RZ, UR7 ;  /* 0x00000007ff3d7e24 */ /* 0x000fe2000f8e00ff */
[----:B------:R-:W-:Y:S01]  /*00d0*/  UISETP.LT.U32.AND UP0, UPT, UR4, UR5, UPT ;  /* 0x000000050400728c */ /* 0x000fe2000bf01070 */
[----:B------:R-:W-:Y:S02]  /*00e0*/  IMAD.SHL.U32 R60, R60, 0x4, RZ ;  /* 0x000000043c3c7824 */ /* 0x000fe400078e00ff */
[----:B--2---:R-:W-:Y:S01]  /*00f0*/  IMAD R63, R63, 0x3, RZ ;  /* 0x000000033f3f7824 */ /* 0x004fe200078e02ff */
        /* <DEDUP_REMOVED lines=9> */
[----:B------:R-:W-:Y:S02]  /*0190*/  IMAD R3, R63, c[0x0][0x190], RZ ;  /* 0x000064003f037a24 */ /* 0x000fe400078e02ff */
[----:B------:R-:W-:-:S03]  /*01a0*/  IMAD.MOV.U32 R13, RZ, RZ, c[0x0][0x190] ;  /* 0x00006400ff0d7624 */ /* 0x000fc600078e00ff */
[----:B------:R-:W-:Y:S02]  /*01b0*/  SHF.R.S32.HI R7, RZ, 0x1f, R3 ;  /* 0x0000001fff077819 */ /* 0x000fe40000011403 */
[----:B------:R-:W-:Y:S02]  /*01c0*/  @!P0 IADD3 R0, P2, R0, R3, RZ ;  /* 0x0000000300008210 */ /* 0x000fe40007f5e0ff */
[----:B--2---:R-:W-:-:S04]  /*01d0*/  @P0 IADD3 R6, P3, R3, R4, RZ ;  /* 0x0000000403060210 */ /* 0x004fc80007f7e0ff */
[----:B------:R-:W-:Y:S01]  /*01e0*/  @P0 LEA.HI.X.SX32 R3, R4, R7, 0x1, P3 ;  /* 0x0000000704030211 */ /* 0x000fe200018f0eff */
[----:B------:R-:W-:Y:S01]  /*01f0*/  @!P0 IMAD.X R7, RZ, RZ, R7, P2 ;  /* 0x000000ffff078224 */ /* 0x000fe200010e0607 */
[----:B------:R-:W-:Y:S02]  /*0200*/  @P0 LEA R2, P3, R6, c[0x0][0x160], 0x1 ;  /* 0x0000580006020a11 */ /* 0x000fe400078608ff */
[----:B------:R-:W-:Y:S02]  /*0210*/  @!P0 LEA R8, P2, R0, c[0x0][0x160], 0x1 ;  /* 0x0000580000088a11 */ /* 0x000fe400078408ff */
[----:B------:R-:W-:Y:S02]  /*0220*/  @P0 LEA.HI.X R3, R6, c[0x0][0x164], R3, 0x1, P3 ;  /* 0x0000590006030a11 */ /* 0x000fe400018f0c03 */
[----:B------:R-:W-:-:S03]  /*0230*/  @!P0 LEA.HI.X R9, R0, c[0x0][0x164], R7, 0x1, P2 ;  /* 0x0000590000098a11 */ /* 0x000fc600010f0c07 */
[C---:B------:R-:W-:Y:S02]  /*0240*/  @P0 IMAD.WIDE R4, R13.reuse, 0x2, R2 ;  /* 0x000000020d040825 */ /* 0x040fe400078e0202 */
[----:B------:R-:W2:Y:S02]  /*0250*/  @P0 LDG.E.U16.CONSTANT R3, [R2.64] ;  /* 0x0000000a02030981 */ /* 0x000ea4000c1e9500 */
[C---:B------:R-:W-:Y:S02]  /*0260*/  @!P0 IMAD.WIDE R10, R13.reuse, 0x2, R8 ;  /* 0x000000020d0a8825 */ /* 0x040fe400078e0208 */
[----:B------:R-:W3:Y:S02]  /*0270*/  @!P0 LDG.E.U16.CONSTANT R9, [R8.64] ;  /* 0x0000000a08098981 */ /* 0x000ee4000c1e9500 */
        /* <DEDUP_REMOVED lines=13> */
.L_x_1617:
[----:B------:R-:W-:Y:S05]  /*0350*/  BSYNC B0 ;  /* 0x0000000000007941 */ /* 0x000fea0003800000 */
.L_x_1616:
[----:B------:R-:W-:Y:S05]  /*0360*/  @P1 EXIT ;  /* 0x000000000000194d */ /* 0x000fea0003800000 */
[----:B0-----:R-:W-:Y:S01]  /*0370*/  IABS R5, c[0x0][0x194] ;  /* 0x0000650000057a13 */ /* 0x001fe20000000000 */
[----:B------:R-:W-:Y:S01]  /*0380*/  ULDC.64 UR8, c[0x0][0x190] ;  /* 0x0000640000087ab9 */ /* 0x000fe20000000a00 */
[----:B------:R-:W-:Y:S01]  /*0390*/  IMAD.MOV.U32 R12, RZ, RZ, 0x4 ;  /* 0x00000004ff0c7424 */ /* 0x000fe200078e00ff */
[----:B------:R-:W-:Y:S01]  /*03a0*/  ULOP3.LUT UR4, UR8, UR9, URZ, 0x3c, !UPT ;  /* 0x0000000908047292 */ /* 0x000fe2000f8e3c3f */
[----:B------:R-:W0:Y:S01]  /*03b0*/  I2F.RP R0, R5 ;  /* 0x0000000500007306 */ /* 0x000e220000209400 */
[----:B------:R-:W-:Y:S01]  /*03c0*/  IMAD.MOV.U32 R9, RZ, RZ, 0x2 ;  /* 0x00000002ff097424 */ /* 0x000fe200078e00ff */
[----:B------:R-:W-:-:S02]  /*03d0*/  PRMT R14, RZ, 0x5410, RZ ;  /* 0x00005410ff0e7816 */ /* 0x000fc400000000ff */
        /* <DEDUP_REMOVED lines=11> */
[----:B------:R-:W-:-:S05]  /*0490*/  SHF.R.S32.HI R7, RZ, 0x1f, R60 ;  /* 0x0000001fff077819 */ /* 0x000fca000001143c */
        /* <DEDUP_REMOVED lines=25> */
[----:B------:R-:W-:Y:S01]  /*0630*/  IMAD R3, R16, R4, R61 ;  /* 0x0000000410037224 */ /* 0x000fe200078e023d */
[----:B------:R-:W-:-:S04]  /*0640*/  LEA.HI R4, R7, R60, RZ, 0x4 ;  /* 0x0000003c07047211 */ /* 0x000fc800078f20ff */
[----:B------:R-:W-:Y:S02]  /*0650*/  ISETP.GE.U32.AND P0, PT, R3, R16, PT ;  /* 0x000000100300720c */ /* 0x000fe40003f06070 */
[----:B------:R-:W-:-:S11]  /*0660*/  SHF.R.S32.HI R4, RZ, 0x4, R4 ;  /* 0x00000004ff047819 */ /* 0x000fd60000011404 */
        /* <DEDUP_REMOVED lines=16> */
[----:B------:R0:W2:Y:S01]  /*0770*/  LDG.E.CONSTANT R18, [R6.64] ;  /* 0x0000000a06127981 */ /* 0x0000a2000c1e9900 */
[----:B------:R-:W-:-:S03]  /*0780*/  USHF.L.U32 UR4, UR6, 0x3, URZ ;  /* 0x0000000306047899 */ /* 0x000fc6000800063f */
[----:B------:R1:W5:Y:S01]  /*0790*/  LDG.E.CONSTANT R62, [R8.64] ;  /* 0x0000000a083e7981 */ /* 0x000362000c1e9900 */
[----:B------:R-:W-:Y:S02]  /*07a0*/  ULOP3.LUT UR4, UR4, 0xffffff8, URZ, 0xc0, !UPT ;  /* 0x0ffffff804047892 */ /* 0x000fe4000f8ec03f */
[----:B------:R-:W-:Y:S01]  /*07b0*/  ULDC UR6, c[0x0][0x18c] ;  /* 0x0000630000067ab9 */ /* 0x000fe20000000800 */
[----:B------:R1:W5:Y:S01]  /*07c0*/  LDG.E.CONSTANT R64, [R8.64+0x4] ;  /* 0x0000040a08407981 */ /* 0x000362000c1e9900 */
[----:B------:R-:W-:Y:S01]  /*07d0*/  UIMAD UR4, UR4, UR6, URZ ;  /* 0x00000006040472a4 */ /* 0x000fe2000f8e023f */
[----:B------:R-:W-:-:S03]  /*07e0*/  IMAD.SHL.U32 R59, R60, 0x2, RZ ;  /* 0x000000023c3b7824 */ /* 0x000fc600078e00ff */
[----:B------:R-:W-:Y:S02]  /*07f0*/  USHF.R.S32.HI UR6, URZ, 0x1f, UR4 ;  /* 0x0000001f3f067899 */ /* 0x000fe40008011404 */
[C---:B------:R-:W-:Y:S02]  /*0800*/  IADD3 R67, P0, R60.reuse, UR4, RZ ;  /* 0x000000043c437c10 */ /* 0x040fe4000ff1e0ff */
[----:B------:R-:W-:Y:S02]  /*0810*/  LOP3.LUT R59, R59, 0x18, RZ, 0xc0, !PT ;  /* 0x000000183b3b7812 */ /* 0x000fe400078ec0ff */
[----:B------:R-:W-:Y:S02]  /*0820*/  LEA.HI.X.SX32 R12, R60, UR6, 0x1, P0 ;  /* 0x000000063c0c7c11 */ /* 0x000fe400080f0eff */
[----:B------:R-:W-:Y:S01]  /*0830*/  LEA R66, P0, R67, c[0x0][0x168], 0x2 ;  /* 0x00005a0043427a11 */ /* 0x000fe200078010ff */
[----:B0-----:R-:W-:Y:S01]  /*0840*/  IMAD.IADD R6, R61, 0x1, R16 ;  /* 0x000000013d067824 */ /* 0x001fe200078e0210 */
[----:B------:R-:W-:-:S02]  /*0850*/  ULDC.S8 UR4, c[0x0][0x198] ;  /* 0x0000660000047ab9 */ /* 0x000fc40000000200 */
[----:B------:R-:W-:Y:S01]  /*0860*/  LEA.HI.X R67, R67, c[0x0][0x16c], R12, 0x2, P0 ;  /* 0x00005b0043437a11 */ /* 0x000fe200000f140c */
[----:B-1----:R-:W-:Y:S01]  /*0870*/  IMAD.MOV.U32 R8, RZ, RZ, R10 ;  /* 0x000000ffff087224 */ /* 0x002fe200078e000a */
[----:B------:R-:W-:Y:S01]  /*0880*/  UISETP.NE.AND UP0, UPT, UR4, URZ, UPT ;  /* 0x0000003f0400728c */ /* 0x000fe2000bf05270 */
[----:B------:R-:W-:Y:S01]  /*0890*/  PRMT R3, RZ, 0x7610, R3 ;  /* 0x00007610ff037816 */ /* 0x000fe20000000003 */
[----:B------:R-:W-:Y:S01]  /*08a0*/  IMAD.MOV.U32 R10, RZ, RZ, R6 ;  /* 0x000000ffff0a7224 */ /* 0x000fe200078e0006 */
[----:B------:R-:W-:Y:S02]  /*08b0*/  UMOV UR4, URZ ;  /* 0x0000003f00047c82 */ /* 0x000fe40008000000 */
[----:B------:R-:W-:Y:S01]  /*08c0*/  USEL UR6, URZ, 0x1, UP0 ;  /* 0x000000013f067887 */ /* 0x000fe20008000000 */
        /* <DEDUP_REMOVED lines=8> */
.L_x_1620:
        /* <DEDUP_REMOVED lines=28> */
.L_x_1619:
        /* <DEDUP_REMOVED lines=9> */
[----:B------:R-:W-:Y:S02]  /*0ba0*/  LOP3.LUT R52, R27, 0x64006400, RZ, 0xfc, !PT ;  /* 0x640064001b347812 */ /* 0x000fe400078efcff */
[----:B------:R-:W-:Y:S02]  /*0bb0*/  LOP3.LUT R30, R22, 0x30003, RZ, 0xc0, !PT ;  /* 0x00030003161e7812 */ /* 0x000fe400078ec0ff */
[----:B------:R-:W-:Y:S02]  /*0bc0*/  SHF.R.U32.HI R18, RZ, 0x8, R21 ;  /* 0x00000008ff127819 */ /* 0x000fe40000011615 */
[----:B------:R-:W-:Y:S01]  /*0bd0*/  LOP3.LUT R35, R16, 0x30003, RZ, 0xc0, !PT ;  /* 0x0003000310237812 */ /* 0x000fe200078ec0ff */
[----:B------:R2:W4:Y:S01]  /*0be0*/  I2F.F16 R17, R31 ;  /* 0x0000001f00117306 */ /* 0x0005220000200c00 */
[--C-:B0--3--:R-:W-:Y:S01]  /*0bf0*/  HADD2 R34, R28.H0_H0, -R25.reuse.H0_H0 ;  /* 0xa00000191c227230 */ /* 0x109fe20000000800 */
[----:B------:R-:W-:Y:S01]  /*0c00*/  LOP3.LUT R33, R26, 0xe400, RZ, 0xfc, !PT ;  /* 0x0000e4001a217812 */ /* 0x000fe200078efcff */
[----:B------:R-:W-:Y:S01]  /*0c10*/  HADD2 R25, R24, -R25.H0_H0 ;  /* 0xa000001918197230 */ /* 0x000fe20000000000 */
[----:B------:R-:W-:-:S02]  /*0c20*/  LOP3.LUT R36, R30, 0x64006400, RZ, 0xfc, !PT ;  /* 0x640064001e247812 */ /* 0x000fc400078efcff */
[----:B------:R-:W-:Y:S01]  /*0c30*/  LOP3.LUT R30, R18, 0x30003, RZ, 0xc0, !PT ;  /* 0x00030003121e7812 */ /* 0x000fe200078ec0ff */
[----:B------:R-:W-:Y:S01]  /*0c40*/  HADD2 R52, R52, R33.H0_H0 ;  /* 0x2000002134347230 */ /* 0x000fe20000000000 */
[----:B------:R-:W0:Y:S01]  /*0c50*/  I2F.F16 R55, R15 ;  /* 0x0000000f00377306 */ /* 0x000e220000200c00 */
[--C-:B-1----:R-:W-:Y:S01]  /*0c60*/  HADD2 R42, R28.H0_H0, -R19.reuse.H0_H0 ;  /* 0xa00000131c2a7230 */ /* 0x102fe20000000800 */
[----:B--2---:R-:W-:Y:S01]  /*0c70*/  LOP3.LUT R31, R31, 0xe400, RZ, 0xfc, !PT ;  /* 0x0000e4001f1f7812 */ /* 0x004fe200078efcff */
[----:B------:R-:W-:Y:S01]  /*0c80*/  HADD2 R19, R24, -R19.H0_H0 ;  /* 0xa000001318137230 */ /* 0x000fe20000000000 */
[----:B------:R-:W-:Y:S02]  /*0c90*/  LOP3.LUT R26, R35, 0x64006400, RZ, 0xfc, !PT ;  /* 0x64006400231a7812 */ /* 0x000fe400078efcff */
[----:B------:R-:W-:Y:S01]  /*0ca0*/  SHF.R.U32.HI R54, RZ, 0x8, R23 ;  /* 0x00000008ff367819 */ /* 0x000fe20000011617 */
[--C-:B----4-:R-:W-:Y:S01]  /*0cb0*/  HADD2 R45, R28.H0_H0, -R17.reuse.H0_H0 ;  /* 0xa00000111c2d7230 */ /* 0x110fe20000000800 */
[----:B------:R-:W-:Y:S01]  /*0cc0*/  LOP3.LUT R32, R29, 0xe400, RZ, 0xfc, !PT ;  /* 0x0000e4001d207812 */ /* 0x000fe200078efcff */
[----:B------:R-:W-:Y:S01]  /*0cd0*/  HADD2 R17, R24, -R17.H0_H0 ;  /* 0xa000001118117230 */ /* 0x000fe20000000000 */
[----:B------:R-:W-:-:S02]  /*0ce0*/  LOP3.LUT R29, R23, 0x30003, RZ, 0xc0, !PT ;  /* 0x00030003171d7812 */ /* 0x000fc400078ec0ff */
[----:B------:R-:W-:Y:S02]  /*0cf0*/  LOP3.LUT R35, R54, 0x30003, RZ, 0xc0, !PT ;  /* 0x0003000336237812 */ /* 0x000fe400078ec0ff */
[----:B------:R-:W-:Y:S01]  /*0d00*/  LOP3.LUT R37, R29, 0x64006400, RZ, 0xfc, !PT ;  /* 0x640064001d257812 */ /* 0x000fe200078efcff */
[--C-:B0-----:R-:W-:Y:S01]  /*0d10*/  HADD2 R57, R28.H0_H0, -R55.reuse.H0_H0 ;  /* 0xa00000371c397230 */ /* 0x101fe20000000800 */
[----:B------:R-:W-:Y:S01]  /*0d20*/  LOP3.LUT R28, R21, 0x30003, RZ, 0xc0, !PT ;  /* 0x00030003151c7812 */ /* 0x000fe200078ec0ff */
[----:B------:R-:W-:Y:S01]  /*0d30*/  HADD2 R55, R24, -R55.H0_H0 ;  /* 0xa000003718377230 */ /* 0x000fe20000000000 */
[----:B------:R-:W-:Y:S02]  /*0d40*/  SHF.R.U32.HI R24, RZ, 0x8, R20 ;  /* 0x00000008ff187819 */ /* 0x000fe40000011614 */
[----:B------:R-:W-:Y:S02]  /*0d50*/  LOP3.LUT R51, R28, 0x64006400, RZ, 0xfc, !PT ;  /* 0x640064001c337812 */ /* 0x000fe400078efcff */
[----:B------:R-:W-:-:S02]  /*0d60*/  LOP3.LUT R27, R24, 0x30003, RZ, 0xc0, !PT ;  /* 0x00030003181b7812 */ /* 0x000fc400078ec0ff */
[----:B------:R-:W-:Y:S01]  /*0d70*/  LOP3.LUT R29, R24, 0xc000c, RZ, 0xc0, !PT ;  /* 0x000c000c181d7812 */ /* 0x000fe200078ec0ff */
[--C-:B------:R-:W-:Y:S01]  /*0d80*/  HADD2 R51, R51, R32.reuse.H0_H0 ;  /* 0x2000002033337230 */ /* 0x100fe20000000000 */
[----:B------:R-:W-:Y:S02]  /*0d90*/  LOP3.LUT R28, R27, 0x64006400, RZ, 0xfc, !PT ;  /* 0x640064001b1c7812 */ /* 0x000fe400078efcff */
[----:B------:R-:W-:Y:S02]  /*0da0*/  LOP3.LUT R27, R30, 0x64006400, RZ, 0xfc, !PT ;  /* 0x640064001e1b7812 */ /* 0x000fe400078efcff */
[----:B------:R-:W-:Y:S01]  /*0db0*/  LOP3.LUT R39, R35, 0x64006400, RZ, 0xfc, !PT ;  /* 0x6400640023277812 */ /* 0x000fe200078efcff */
[----:B------:R-:W-:Y:S01]  /*0dc0*/  HADD2 R33, R28, R33.H0_H0 ;  /* 0x200000211c217230 */ /* 0x000fe20000000000 */
[----:B------:R-:W-:Y:S01]  /*0dd0*/  LOP3.LUT R35, R24, 0x300030, RZ, 0xc0, !PT ;  /* 0x0030003018237812 */ /* 0x000fe200078ec0ff */
[--C-:B------:R-:W-:Y:S01]  /*0de0*/  HADD2 R28, R36, R31.reuse.H0_H0 ;  /* 0x2000001f241c7230 */ /* 0x100fe20000000000 */
[----:B------:R-:W-:Y:S01]  /*0df0*/  LOP3.LUT R30, R15, 0xe400, RZ, 0xfc, !PT ;  /* 0x0000e4000f1e7812 */ /* 0x000fe200078efcff */
[----:B------:R-:W-:Y:S01]  /*0e00*/  HADD2 R31, R26, R31.H0_H0 ;  /* 0x2000001f1a1f7230 */ /* 0x000fe20000000000 */
[C---:B------:R-:W-:Y:S01]  /*0e10*/  LOP3.LUT R26, R20.reuse, 0xc000c, RZ, 0xc0, !PT ;  /* 0x000c000c141a7812 */ /* 0x040fe200078ec0ff */
[----:B------:R-:W-:Y:S01]  /*0e20*/  HADD2 R32, R27, R32.H0_H0 ;  /* 0x200000201b207230 */ /* 0x000fe20000000000 */
[----:B------:R-:W-:Y:S01]  /*0e30*/  LOP3.LUT R27, R20, 0x300030, RZ, 0xc0, !PT ;  /* 0x00300030141b7812 */ /* 0x000fe200078ec0ff */
[--C-:B------:R-:W-:Y:S01]  /*0e40*/  HADD2 R15, R37, R30.reuse.H0_H0 ;  /* 0x2000001e250f7230 */ /* 0x100fe20000000000 */
[----:B------:R-:W-:Y:S01]  /*0e50*/  LOP3.LUT R26, R26, 0x64006400, RZ, 0xfc, !PT ;  /* 0x640064001a1a7812 */ /* 0x000fe200078efcff */
[----:B------:R-:W-:Y:S01]  /*0e60*/  HADD2 R30, R39, R30.H0_H0 ;  /* 0x2000001e271e7230 */ /* 0x000fe20000000000 */
[----:B------:R-:W-:-:S02]  /*0e70*/  LOP3.LUT R36, R29, 0x64006400, RZ, 0xfc, !PT ;  /* 0x640064001d247812 */ /* 0x000fc400078efcff */
[----:B------:R-:W-:Y:S01]  /*0e80*/  LOP3.LUT R40, R27, 0x64006400, RZ, 0xfc, !PT ;  /* 0x640064001b287812 */ /* 0x000fe200078efcff */
[--C-:B------:R-:W-:Y:S01]  /*0e90*/  HFMA2 R53, R26, 0.25, 0.25, R25.reuse.H0_H0 ;  /* 0x340034001a357831 */ /* 0x100fe20000040019 */
[----:B------:R-:W-:Y:S01]  /*0ea0*/  LOP3.LUT R38, R35, 0x64006400, RZ, 0xfc, !PT ;  /* 0x6400640023267812 */ /* 0x000fe200078efcff */
[--C-:B------:R-:W-:Y:S01]  /*0eb0*/  HFMA2 R29, R36, 0.25, 0.25, R25.reuse.H0_H0 ;  /* 0x34003400241d7831 */ /* 0x100fe20000040019 */
[----:B------:R-:W-:Y:S01]  /*0ec0*/  LOP3.LUT R20, R20, 0xc000c0, RZ, 0xc0, !PT ;  /* 0x00c000c014147812 */ /* 0x000fe200078ec0ff */
[--C-:B------:R-:W-:Y:S01]  /*0ed0*/  HFMA2 R40, R40, 0.0625, 0.0625, R25.reuse.H1_H1 ;  /* 0x2c002c0028287831 */ /* 0x100fe20000060019 */
[----:B------:R-:W-:Y:S01]  /*0ee0*/  LOP3.LUT R24, R24, 0xc000c0, RZ, 0xc0, !PT ;  /* 0x00c000c018187812 */ /* 0x000fe200078ec0ff */
[----:B------:R-:W-:Y:S01]  /*0ef0*/  HFMA2 R36, R38, 0.0625, 0.0625, R25.H1_H1 ;  /* 0x2c002c0026247831 */ /* 0x000fe20000060019 */
[----:B------:R-:W-:Y:S02]  /*0f00*/  LOP3.LUT R26, R21, 0xc000c, RZ, 0xc0, !PT ;  /* 0x000c000c151a7812 */ /* 0x000fe400078ec0ff */
[----:B------:R-:W-:-:S02]  /*0f10*/  LOP3.LUT R37, R18, 0xc000c, RZ, 0xc0, !PT ;  /* 0x000c000c12257812 */ /* 0x000fc400078ec0ff */
[----:B------:R-:W-:Y:S02]  /*0f20*/  LOP3.LUT R25, R20, 0x64006400, RZ, 0xfc, !PT ;  /* 0x6400640014197812 */ /* 0x000fe400078efcff */
[----:B------:R-:W-:Y:S02]  /*0f30*/  LOP3.LUT R38, R18, 0x300030, RZ, 0xc0, !PT ;  /* 0x0030003012267812 */ /* 0x000fe400078ec0ff */
[----:B------:R-:W-:Y:S02]  /*0f40*/  LOP3.LUT R27, R24, 0x64006400, RZ, 0xfc, !PT ;  /* 0x64006400181b7812 */ /* 0x000fe400078efcff */
[----:B------:R-:W-:Y:S02]  /*0f50*/  LOP3.LUT R26, R26, 0x64006400, RZ, 0xfc, !PT ;  /* 0x640064001a1a7812 */ /* 0x000fe400078efcff */
[----:B------:R-:W-:Y:S02]  /*0f60*/  LOP3.LUT R24, R37, 0x64006400, RZ, 0xfc, !PT ;  /* 0x6400640025187812 */ /* 0x000fe400078efcff */
[----:B------:R-:W-:Y:S01]  /*0f70*/  LOP3.LUT R44, R38, 0x64006400, RZ, 0xfc, !PT ;  /* 0x64006400262c7812 */ /* 0x000fe200078efcff */
[--C-:B------:R-:W-:Y:S01]  /*0f80*/  HFMA2 R38, R25, 0.015625, 0.015625, R34.reuse.H0_H0 ;  /* 0x2400240019267831 */ /* 0x100fe20000040022 */
[C---:B------:R-:W-:Y:S01]  /*0f90*/  LOP3.LUT R35, R21.reuse, 0x300030, RZ, 0xc0, !PT ;  /* 0x0030003015237812 */ /* 0x040fe200078ec0ff */
[----:B------:R-:W-:Y:S01]  /*0fa0*/  HFMA2 R34, R27, 0.015625, 0.015625, R34.H0_H0 ;  /* 0x240024001b227831 */ /* 0x000fe20000040022 */
[----:B------:R-:W-:Y:S01]  /*0fb0*/  LOP3.LUT R21, R21, 0xc000c0, RZ, 0xc0, !PT ;  /* 0x00c000c015157812 */ /* 0x000fe200078ec0ff */
[--C-:B------:R-:W-:Y:S01]  /*0fc0*/  HFMA2 R58, R26, 0.25, 0.25, R19.reuse.H0_H0 ;  /* 0x340034001a3a7831 */ /* 0x100fe20000040013 */
[----:B------:R-:W-:Y:S01]  /*0fd0*/  LOP3.LUT R20, R35, 0x64006400, RZ, 0xfc, !PT ;  /* 0x6400640023147812 */ /* 0x000fe200078efcff */
[--C-:B------:R-:W-:Y:S01]  /*0fe0*/  HFMA2 R37, R24, 0.25, 0.25, R19.reuse.H0_H0 ;  /* 0x3400340018257831 */ /* 0x100fe20000040013 */
[----:B------:R-:W-:Y:S01]  /*0ff0*/  LOP3.LUT R18, R18, 0xc000c0, RZ, 0xc0, !PT ;  /* 0x00c000c012127812 */ /* 0x000fe200078ec0ff */
[----:B------:R-:W0:Y:S01]  /*1000*/  LDS.128 R24, [UR4] ;  /* 0x00000004ff187984 */ /* 0x000e220008000c00 */
[----:B------:R-:W-:Y:S01]  /*1010*/  LOP3.LUT R43, R16, 0xc000c, RZ, 0xc0, !PT ;  /* 0x000c000c102b7812 */ /* 0x000fe200078ec0ff */
[--C-:B------:R-:W-:Y:S01]  /*1020*/  HFMA2 R39, R20, 0.0625, 0.0625, R19.reuse.H1_H1 ;  /* 0x2c002c0014277831 */ /* 0x100fe20000060013 */
[C---:B------:R-:W-:Y:S01]  /*1030*/  LOP3.LUT R20, R22.reuse, 0xc000c, RZ, 0xc0, !PT ;  /* 0x000c000c16147812 */ /* 0x040fe200078ec0ff */
[----:B------:R-:W-:Y:S01]  /*1040*/  HFMA2 R35, R44, 0.0625, 0.0625, R19.H1_H1 ;  /* 0x2c002c002c237831 */ /* 0x000fe20000060013 */
[----:B------:R-:W-:-:S02]  /*1050*/  LOP3.LUT R41, R22, 0x300030, RZ, 0xc0, !PT ;  /* 0x0030003016297812 */ /* 0x000fc400078ec0ff */
[----:B------:R-:W-:Y:S02]  /*1060*/  LOP3.LUT R47, R16, 0x300030, RZ, 0xc0, !PT ;  /* 0x00300030102f7812 */ /* 0x000fe400078ec0ff */
[----:B------:R-:W-:Y:S02]  /*1070*/  LOP3.LUT R21, R21, 0x64006400, RZ, 0xfc, !PT ;  /* 0x6400640015157812 */ /* 0x000fe400078efcff */
[----:B------:R-:W-:Y:S02]  /*1080*/  LOP3.LUT R19, R18, 0x64006400, RZ, 0xfc, !PT ;  /* 0x6400640012137812 */ /* 0x000fe400078efcff */
[----:B------:R-:W-:Y:S01]  /*1090*/  LOP3.LUT R20, R20, 0x64006400, RZ, 0xfc, !PT ;  /* 0x6400640014147812 */ /* 0x000fe200078efcff */
[--C-:B------:R-:W-:Y:S01]  /*10a0*/  HFMA2 R44, R21, 0.015625, 0.015625, R42.reuse.H0_H0 ;  /* 0x24002400152c7831 */ /* 0x100fe2000004002a */
[----:B------:R-:W-:Y:S01]  /*10b0*/  LOP3.LUT R46, R43, 0x64006400, RZ, 0xfc, !PT ;  /* 0x640064002b2e7812 */ /* 0x000fe200078efcff */
[----:B------:R-:W-:Y:S01]  /*10c0*/  HFMA2 R42, R19, 0.015625, 0.015625, R42.H0_H0 ;  /* 0x24002400132a7831 */ /* 0x000fe2000004002a */
        /* <DEDUP_REMOVED lines=8> */
[----:B------:R-:W-:-:S02]  /*1150*/  LOP3.LUT R22, R22, 0x64006400, RZ, 0xfc, !PT ;  /* 0x6400640016167812 */ /* 0x000fc400078efcff */
[----:B------:R-:W-:Y:S02]  /*1160*/  LOP3.LUT R20, R16, 0x64006400, RZ, 0xfc, !PT ;  /* 0x6400640010147812 */ /* 0x000fe400078efcff */
[----:B------:R-:W1:Y:S01]  /*1170*/  LDS.128 R16, [UR4+0x10] ;  /* 0x00001004ff107984 */ /* 0x000e620008000c00 */
[----:B------:R-:W-:Y:S01]  /*1180*/  LOP3.LUT R21, R23, 0xc000c, RZ, 0xc0, !PT ;  /* 0x000c000c17157812 */ /* 0x000fe200078ec0ff */
[--C-:B------:R-:W-:Y:S01]  /*1190*/  HFMA2 R48, R22, 0.015625, 0.015625, R45.reuse.H0_H0 ;  /* 0x2400240016307831 */ /* 0x100fe2000004002d */
[C---:B------:R-:W-:Y:S01]  /*11a0*/  LOP3.LUT R47, R54.reuse, 0xc000c, RZ, 0xc0, !PT ;  /* 0x000c000c362f7812 */ /* 0x040fe200078ec0ff */
[----:B------:R-:W-:Y:S01]  /*11b0*/  HFMA2 R45, R20, 0.015625, 0.015625, R45.H0_H0 ;  /* 0x24002400142d7831 */ /* 0x000fe2000004002d */
[----:B------:R-:W-:Y:S02]  /*11c0*/  LOP3.LUT R50, R21, 0x64006400, RZ, 0xfc, !PT ;  /* 0x6400640015327812 */ /* 0x000fe400078efcff */
[----:B------:R-:W-:Y:S02]  /*11d0*/  LOP3.LUT R20, R23, 0x300030, RZ, 0xc0, !PT ;  /* 0x0030003017147812 */ /* 0x000fe400078ec0ff */
[----:B------:R-:W-:Y:S01]  /*11e0*/  LOP3.LUT R21, R54, 0x300030, RZ, 0xc0, !PT ;  /* 0x0030003036157812 */ /* 0x000fe200078ec0ff */
[----:B------:R-:W-:Y:S01]  /*11f0*/  HFMA2 R50, R50, 0.25, 0.25, R55.H0_H0 ;  /* 0x3400340032327831 */ /* 0x000fe20000040037 */
[----:B------:R-:W-:-:S02]  /*1200*/  LOP3.LUT R56, R47, 0x64006400, RZ, 0xfc, !PT ;  /* 0x640064002f387812 */ /* 0x000fc400078efcff */
[----:B------:R-:W-:Y:S02]  /*1210*/  LOP3.LUT R54, R54, 0xc000c0, RZ, 0xc0, !PT ;  /* 0x00c000c036367812 */ /* 0x000fe400078ec0ff */
[----:B------:R-:W-:Y:S01]  /*1220*/  LOP3.LUT R20, R20, 0x64006400, RZ, 0xfc, !PT ;  /* 0x6400640014147812 */ /* 0x000fe200078efcff */
[--C-:B------:R-:W-:Y:S01]  /*1230*/  HFMA2 R47, R56, 0.25, 0.25, R55.reuse.H0_H0 ;  /* 0x34003400382f7831 */ /* 0x100fe20000040037 */
[----:B------:R-:W-:Y:S01]  /*1240*/  LOP3.LUT R22, R21, 0x64006400, RZ, 0xfc, !PT ;  /* 0x6400640015167812 */ /* 0x000fe200078efcff */
[-C--:B0-----:R-:W-:Y:S01]  /*1250*/  HFMA2 R21, R51, R24.reuse, RZ.H0_H0 ;  /* 0x0000001833157231 */ /* 0x081fe200000400ff */
[----:B------:R-:W-:Y:S01]  /*1260*/  LOP3.LUT R68, R54, 0x64006400, RZ, 0xfc, !PT ;  /* 0x6400640036447812 */ /* 0x000fe200078efcff */
[--C-:B------:R-:W-:Y:S01]  /*1270*/  HFMA2 R54, R20, 0.0625, 0.0625, R55.reuse.H1_H1 ;  /* 0x2c002c0014367831 */ /* 0x100fe20000060037 */
[-C--:B------:R-:W-:Y:S01]  /*1280*/  HFMA2.MMA R20, R28, R24.reuse, RZ ;  /* 0x000000181c147235 */ /* 0x080fe200000000ff */
[----:B------:R-:W-:Y:S01]  /*1290*/  HFMA2 R55, R22, 0.0625, 0.0625, R55.H1_H1 ;  /* 0x2c002c0016377831 */ /* 0x000fe20000060037 */
[----:B------:R-:W-:Y:S01]  /*12a0*/  HFMA2.MMA R22, R52, R24, RZ ;  /* 0x0000001834167235 */ /* 0x000fe200000000ff */
[----:B------:R-:W-:Y:S01]  /*12b0*/  HFMA2 R24, R15, R24, RZ.H0_H0 ;  /* 0x000000180f187231 */ /* 0x000fe200000400ff */
[----:B------:R-:W-:Y:S01]  /*12c0*/  LOP3.LUT R23, R23, 0xc000c0, RZ, 0xc0, !PT ;  /* 0x00c000c017177812 */ /* 0x000fe200078ec0ff */
[-C--:B------:R-:W-:Y:S01]  /*12d0*/  HFMA2 R21, R58, R25.reuse, R21 ;  /* 0x000000193a157231 */ /* 0x080fe20000000015 */
[-C--:B------:R-:W-:Y:S01]  /*12e0*/  HFMA2.MMA R20, R41, R25.reuse, R20 ;  /* 0x0000001929147235 */ /* 0x080fe20000000014 */
[----:B------:R-:W-:Y:S01]  /*12f0*/  IADD3 R61, R61, 0x10, RZ ;  /* 0x000000103d3d7810 */ /* 0x000fe20007ffe0ff */
[----:B------:R-:W-:Y:S01]  /*1300*/  HFMA2.MMA R22, R53, R25, R22 ;  /* 0x0000001935167235 */ /* 0x000fe20000000016 */
[----:B------:R-:W-:Y:S01]  /*1310*/  HFMA2 R25, R50, R25, R24 ;  /* 0x0000001932197231 */ /* 0x000fe20000000018 */
[----:B------:R-:W-:Y:S01]  /*1320*/  LOP3.LUT R56, R23, 0x64006400, RZ, 0xfc, !PT ;  /* 0x6400640017387812 */ /* 0x000fe200078efcff */
[-C--:B------:R-:W-:Y:S01]  /*1330*/  HFMA2 R21, R39, R26.reuse, R21 ;  /* 0x0000001a27157231 */ /* 0x080fe20000000015 */
[-C--:B------:R-:W-:Y:S01]  /*1340*/  HFMA2.MMA R24, R49, R26.reuse, R20 ;  /* 0x0000001a31187235 */ /* 0x080fe20000000014 */
[----:B------:R-:W-:Y:S01]  /*1350*/  HFMA2 R25, R54, R26, R25 ;  /* 0x0000001a36197231 */ /* 0x000fe20000000019 */
[----:B------:R-:W-:Y:S01]  /*1360*/  HFMA2.MMA R22, R40, R26, R22 ;  /* 0x0000001a28167235 */ /* 0x000fe20000000016 */
[----:B------:R-:W-:Y:S01]  /*1370*/  HFMA2 R56, R56, 0.015625, 0.015625, R57.H0_H0 ;  /* 0x2400240038387831 */ /* 0x000fe20000040039 */
[----:B------:R-:W-:Y:S01]  /*1380*/  ISETP.GE.AND P0, PT, R61, UR5, PT ;  /* 0x000000053d007c0c */ /* 0x000fe2000bf06270 */
[-C--:B------:R-:W-:Y:S01]  /*1390*/  HFMA2 R21, R44, R27.reuse, R21 ;  /* 0x0000001b2c157231 */ /* 0x080fe20000000015 */
[-C--:B------:R-:W-:Y:S01]  /*13a0*/  HFMA2.MMA R24, R48, R27.reuse, R24 ;  /* 0x0000001b30187235 */ /* 0x080fe20000000018 */
[----:B------:R-:W-:Y:S01]  /*13b0*/  HFMA2 R25, R56, R27, R25 ;  /* 0x0000001b38197231 */ /* 0x000fe20000000019 */
[----:B------:R-:W-:Y:S01]  /*13c0*/  HFMA2.MMA R22, R38, R27, R22 ;  /* 0x0000001b26167235 */ /* 0x000fe20000000016 */
[-C--:B-1----:R-:W-:Y:S01]  /*13d0*/  HFMA2 R21, R32, R16.reuse, R21 ;  /* 0x0000001020157231 */ /* 0x082fe20000000015 */
[----:B------:R-:W-:Y:S01]  /*13e0*/  IADD3 R6, R6, 0x10, RZ ;  /* 0x0000001006067810 */ /* 0x000fe20007ffe0ff */
[----:B------:R-:W-:Y:S01]  /*13f0*/  HFMA2 R25, R30, R16, R25 ;  /* 0x000000101e197231 */ /* 0x000fe20000000019 */
[-C--:B------:R-:W-:Y:S01]  /*1400*/  HFMA2.MMA R24, R31, R16.reuse, R24 ;  /* 0x000000101f187235 */ /* 0x080fe20000000018 */
[-C--:B------:R-:W-:Y:S01]  /*1410*/  HFMA2 R21, R37, R17.reuse, R21 ;  /* 0x0000001125157231 */ /* 0x080fe20000000015 */
[----:B------:R-:W-:Y:S01]  /*1420*/  HFMA2.MMA R22, R33, R16, R22 ;  /* 0x0000001021167235 */ /* 0x000fe20000000016 */
[----:B------:R-:W-:-:S02]  /*1430*/  HFMA2 R25, R47, R17, R25 ;  /* 0x000000112f197231 */ /* 0x000fc40000000019 */
[-C--:B------:R-:W-:Y:S01]  /*1440*/  HFMA2 R16, R35, R18.reuse, R21 ;  /* 0x0000001223107231 */ /* 0x080fe20000000015 */
[-C--:B------:R-:W-:Y:S01]  /*1450*/  HFMA2.MMA R23, R43, R17.reuse, R24 ;  /* 0x000000112b177235 */ /* 0x080fe20000000018 */
[----:B------:R-:W-:Y:S01]  /*1460*/  HFMA2 R57, R68, 0.015625, 0.015625, R57.H0_H0 ;  /* 0x2400240044397831 */ /* 0x000fe20000040039 */
[----:B------:R-:W-:Y:S01]  /*1470*/  HFMA2.MMA R22, R29, R17, R22 ;  /* 0x000000111d167235 */ /* 0x000fe20000000016 */
[-C--:B------:R-:W-:Y:S02]  /*1480*/  HFMA2 R16, R42, R19.reuse, R16 ;  /* 0x000000132a107231 */ /* 0x080fe40000000010 */
[----:B------:R-:W-:Y:S01]  /*1490*/  HFMA2 R25, R55, R18, R25 ;  /* 0x0000001237197231 */ /* 0x000fe20000000019 */
[-C--:B------:R-:W-:Y:S02]  /*14a0*/  HFMA2.MMA R24, R46, R18.reuse, R23 ;  /* 0x000000122e187235 */ /* 0x080fe40000000017 */
[----:B------:R-:W-:Y:S01]  /*14b0*/  HFMA2.MMA R17, R36, R18, R22 ;  /* 0x0000001224117235 */ /* 0x000fe20000000016 */
[----:B------:R-:W-:-:S03]  /*14c0*/  HFMA2 R25, R57, R19, R25 ;  /* 0x0000001339197231 */ /* 0x000fc60000000019 */
[----:B------:R-:W0:Y:S01]  /*14d0*/  LDS.128 R20, [UR4+0x100] ;  /* 0x00010004ff147984 */ /* 0x000e220008000c00 */
[-C--:B------:R-:W-:Y:S02]  /*14e0*/  HFMA2.MMA R24, R45, R19.reuse, R24 ;  /* 0x000000132d187235 */ /* 0x080fe40000000018 */
[----:B------:R-:W-:-:S08]  /*14f0*/  HFMA2.MMA R17, R34, R19, R17 ;  /* 0x0000001322117235 */ /* 0x000fd00000000011 */
[C-C-:B------:R-:W-:Y:S02]  /*1500*/  PRMT R27, R24.reuse, 0x5410, R25.reuse ;  /* 0x00005410181b7816 */ /* 0x140fe40000000019 */
[C-C-:B------:R-:W-:Y:S02]  /*1510*/  PRMT R26, R17.reuse, 0x5410, R16.reuse ;  /* 0x00005410111a7816 */ /* 0x140fe40000000010 */
[----:B------:R-:W-:Y:S02]  /*1520*/  PRMT R16, R17, 0x7632, R16 ;  /* 0x0000763211107816 */ /* 0x000fe40000000010 */
[----:B------:R-:W-:-:S03]  /*1530*/  PRMT R25, R24, 0x7632, R25 ;  /* 0x0000763218197816 */ /* 0x000fc60000000019 */
[----:B------:R-:W-:Y:S02]  /*1540*/  HADD2 R26, R26, R16 ;  /* 0x000000101a1a7230 */ /* 0x000fe40000000000 */
[----:B------:R-:W1:Y:S01]  /*1550*/  LDS.128 R16, [UR4+0x110] ;  /* 0x00011004ff107984 */ /* 0x000e620008000c00 */
[----:B------:R-:W-:-:S03]  /*1560*/  HFMA2.MMA R24, R27, 1, 1, R25 ;  /* 0x3c003c001b187835 */ /* 0x000fc60000000019 */
[----:B------:R-:W-:-:S03]  /*1570*/  HFMA2.MMA R3, R26, R62, R3 ;  /* 0x0000003e1a037235 */ /* 0x000fc60000000003 */
[----:B------:R-:W-:Y:S02]  /*1580*/  HFMA2.MMA R0, R24, R64, R0 ;  /* 0x0000004018007235 */ /* 0x000fe40000000000 */
[----:B0-----:R-:W-:Y:S01]  /*1590*/  HFMA2.MMA R26, R51, R20, RZ ;  /* 0x00000014331a7235 */ /* 0x001fe200000000ff */
[-C--:B------:R-:W-:Y:S02]  /*15a0*/  HFMA2 R25, R52, R20.reuse, RZ.H0_H0 ;  /* 0x0000001434197231 */ /* 0x080fe400000400ff */
[----:B------:R-:W-:Y:S02]  /*15b0*/  HFMA2 R24, R28, R20, RZ.H0_H0 ;  /* 0x000000141c187231 */ /* 0x000fe400000400ff */
[-C--:B------:R-:W-:Y:S01]  /*15c0*/  HFMA2 R25, R53, R21.reuse, R25 ;  /* 0x0000001535197231 */ /* 0x080fe20000000019 */
[----:B------:R-:W-:Y:S01]  /*15d0*/  HFMA2.MMA R26, R58, R21, R26 ;  /* 0x000000153a1a7235 */ /* 0x000fe2000000001a */
[----:B------:R-:W-:Y:S02]  /*15e0*/  HFMA2 R24, R41, R21, R24 ;  /* 0x0000001529187231 */ /* 0x000fe40000000018 */
[----:B------:R-:W-:-:S02]  /*15f0*/  HFMA2 R25, R40, R22, R25 ;  /* 0x0000001628197231 */ /* 0x000fc40000000019 */
[----:B------:R-:W-:Y:S01]  /*1600*/  HFMA2 R24, R49, R22, R24 ;  /* 0x0000001631187231 */ /* 0x000fe20000000018 */
[----:B------:R-:W-:Y:S01]  /*1610*/  HFMA2.MMA R26, R39, R22, R26 ;  /* 0x00000016271a7235 */ /* 0x000fe2000000001a */
[-C--:B------:R-:W-:Y:S02]  /*1620*/  HFMA2 R25, R38, R23.reuse, R25 ;  /* 0x0000001726197231 */ /* 0x080fe40000000019 */
[----:B------:R-:W-:-:S03]  /*1630*/  HFMA2 R24, R48, R23, R24 ;  /* 0x0000001730187231 */ /* 0x000fc60000000018 */
[----:B------:R-:W-:Y:S01]  /*1640*/  HFMA2.MMA R26, R44, R23, R26 ;  /* 0x000000172c1a7235 */ /* 0x000fe2000000001a */
[----:B-1----:R-:W-:-:S05]  /*1650*/  HFMA2 R25, R33, R16, R25 ;  /* 0x0000001021197231 */ /* 0x002fca0000000019 */
[----:B------:R-:W-:Y:S01]  /*1660*/  HFMA2.MMA R26, R32, R16, R26 ;  /* 0x00000010201a7235 */ /* 0x000fe2000000001a */
[----:B------:R-:W-:Y:S02]  /*1670*/  HFMA2 R24, R31, R16, R24 ;  /* 0x000000101f187231 */ /* 0x000fe40000000018 */
[----:B------:R-:W-:-:S03]  /*1680*/  HFMA2 R25, R29, R17, R25 ;  /* 0x000000111d197231 */ /* 0x000fc60000000019 */
[----:B------:R-:W-:Y:S01]  /*1690*/  HFMA2.MMA R26, R37, R17, R26 ;  /* 0x00000011251a7235 */ /* 0x000fe2000000001a */
[----:B------:R-:W-:-:S04]  /*16a0*/  HFMA2 R25, R36, R18, R25 ;  /* 0x0000001224197231 */ /* 0x000fc80000000019 */
[----:B------:R-:W-:Y:S01]  /*16b0*/  HFMA2 R25, R34, R19, R25 ;  /* 0x0000001322197231 */ /* 0x000fe20000000019 */
[----:B------:R-:W-:-:S06]  /*16c0*/  HFMA2.MMA R26, R35, R18, R26 ;  /* 0x00000012231a7235 */ /* 0x000fcc000000001a */
[----:B------:R-:W-:-:S10]  /*16d0*/  HFMA2.MMA R27, R42, R19, R26 ;  /* 0x000000132a1b7235 */ /* 0x000fd4000000001a */
[C-C-:B------:R-:W-:Y:S02]  /*16e0*/  PRMT R26, R25.reuse, 0x5410, R27.reuse ;  /* 0x00005410191a7816 */ /* 0x140fe4000000001b */
[----:B------:R-:W-:Y:S01]  /*16f0*/  PRMT R27, R25, 0x7632, R27 ;  /* 0x00007632191b7816 */ /* 0x000fe2000000001b */
[----:B------:R-:W-:-:S04]  /*1700*/  HFMA2.MMA R25, R15, R20, RZ ;  /* 0x000000140f197235 */ /* 0x000fc800000000ff */
[----:B------:R-:W-:Y:S02]  /*1710*/  HADD2 R26, R26, R27 ;  /* 0x0000001b1a1a7230 */ /* 0x000fe40000000000 */
[----:B------:R-:W-:Y:S02]  /*1720*/  HFMA2.MMA R27, R50, R21, R25 ;  /* 0x00000015321b7235 */ /* 0x000fe40000000019 */
[----:B------:R-:W-:-:S04]  /*1730*/  HFMA2 R2, R26, R62, R2 ;  /* 0x0000003e1a027231 */ /* 0x000fc80000000002 */
[----:B------:R-:W-:-:S06]  /*1740*/  HFMA2.MMA R27, R54, R22, R27 ;  /* 0x00000016361b7235 */ /* 0x000fcc000000001b */
[----:B------:R-:W-:Y:S02]  /*1750*/  HFMA2.MMA R27, R56, R23, R27 ;  /* 0x00000017381b7235 */ /* 0x000fe4000000001b */
[----:B------:R-:W0:Y:S04]  /*1760*/  LDS.128 R20, [UR4+0x200] ;  /* 0x00020004ff147984 */ /* 0x000e280008000c00 */
[----:B------:R-:W-:Y:S01]  /*1770*/  HFMA2.MMA R27, R30, R16, R27 ;  /* 0x000000101e1b7235 */ /* 0x000fe2000000001b */
[----:B------:R-:W-:-:S04]  /*1780*/  HFMA2 R16, R43, R17, R24 ;  /* 0x000000112b107231 */ /* 0x000fc80000000018 */
[----:B------:R-:W-:Y:S01]  /*1790*/  HFMA2 R16, R46, R18, R16 ;  /* 0x000000122e107231 */ /* 0x000fe20000000010 */
[----:B------:R-:W-:Y:S01]  /*17a0*/  HFMA2.MMA R27, R47, R17, R27 ;  /* 0x000000112f1b7235 */ /* 0x000fe2000000001b */
[----:B------:R-:W-:Y:S02]  /*17b0*/  IMAD.MOV.U32 R17, RZ, RZ, 0x4 ;  /* 0x00000004ff117424 */ /* 0x000fe400078e00ff */
[----:B------:R-:W-:Y:S02]  /*17c0*/  HFMA2 R16, R45, R19, R16 ;  /* 0x000000132d107231 */ /* 0x000fe40000000010 */
[----:B------:R-:W-:Y:S01]  /*17d0*/  IMAD.WIDE R66, R17, c[0x0][0x18c], R66 ;  /* 0x0000630011427a25 */ /* 0x000fe200078e0242 */
[----:B------:R-:W-:-:S04]  /*17e0*/  HFMA2.MMA R18, R55, R18, R27 ;  /* 0x0000001237127235 */ /* 0x000fc8000000001b */
[----:B------:R-:W1:Y:S01]  /*17f0*/  LDS.128 R24, [UR4+0x210] ;  /* 0x00021004ff187984 */ /* 0x000e620008000c00 */
[----:B------:R-:W-:Y:S01]  /*1800*/  UIADD3 UR4, UR4, 0x20, URZ ;  /* 0x0000002004047890 */ /* 0x000fe2000fffe03f */
[----:B------:R-:W-:Y:S02]  /*1810*/  HFMA2.MMA R18, R57, R19, R18 ;  /* 0x0000001339127235 */ /* 0x000fe40000000012 */
        /* <DEDUP_REMOVED lines=16> */
[-C--:B-1----:R-:W-:Y:S02]  /*1920*/  HFMA2 R28, R31, R24.reuse, R28 ;  /* 0x000000181f1c7231 */ /* 0x082fe4000000001c */
[----:B------:R-:W-:Y:S01]  /*1930*/  HFMA2 R19, R33, R24, R19 ;  /* 0x0000001821137231 */ /* 0x000fe20000000013 */
[-C--:B------:R-:W-:Y:S01]  /*1940*/  HFMA2.MMA R58, R32, R24.reuse, R58 ;  /* 0x00000018203a7235 */ /* 0x080fe2000000003a */
[-C--:B------:R-:W-:Y:S01]  /*1950*/  HFMA2 R23, R43, R25.reuse, R28 ;  /* 0x000000192b177231 */ /* 0x080fe2000000001c */
[----:B------:R-:W-:Y:S01]  /*1960*/  HFMA2.MMA R15, R30, R24, R15 ;  /* 0x000000181e0f7235 */ /* 0x000fe2000000000f */
[C-C-:B------:R-:W-:Y:S01]  /*1970*/  PRMT R32, R16.reuse, 0x5410, R18.reuse ;  /* 0x0000541010207816 */ /* 0x140fe20000000012 */
[----:B------:R-:W-:Y:S01]  /*1980*/  HFMA2 R19, R29, R25, R19 ;  /* 0x000000191d137231 */ /* 0x000fe20000000013 */
[----:B------:R-:W-:Y:S01]  /*1990*/  PRMT R18, R16, 0x7632, R18 ;  /* 0x0000763210127816 */ /* 0x000fe20000000012 */
[-C--:B------:R-:W-:Y:S01]  /*19a0*/  HFMA2.MMA R58, R37, R25.reuse, R58 ;  /* 0x00000019253a7235 */ /* 0x080fe2000000003a */
[-C--:B------:R-:W-:Y:S01]  /*19b0*/  HFMA2 R23, R46, R26.reuse, R23 ;  /* 0x0000001a2e177231 */ /* 0x080fe20000000017 */
[----:B------:R-:W-:Y:S01]  /*19c0*/  HFMA2.MMA R15, R47, R25, R15 ;  /* 0x000000192f0f7235 */ /* 0x000fe2000000000f */
[----:B------:R-:W-:-:S02]  /*19d0*/  HFMA2 R17, R36, R26, R19 ;  /* 0x0000001a24117231 */ /* 0x000fc40000000013 */
[----:B------:R-:W-:Y:S01]  /*19e0*/  HADD2 R32, R32, R18 ;  /* 0x0000001220207230 */ /* 0x000fe20000000000 */
[-C--:B------:R-:W-:Y:S01]  /*19f0*/  HFMA2.MMA R21, R35, R26.reuse, R58 ;  /* 0x0000001a23157235 */ /* 0x080fe2000000003a */
[-C--:B------:R-:W-:Y:S01]  /*1a00*/  HFMA2 R23, R45, R27.reuse, R23 ;  /* 0x0000001b2d177231 */ /* 0x080fe20000000017 */
[----:B------:R-:W-:Y:S01]  /*1a10*/  HFMA2.MMA R15, R55, R26, R15 ;  /* 0x0000001a370f7235 */ /* 0x000fe2000000000f */
[----:B------:R-:W-:Y:S02]  /*1a20*/  HFMA2 R17, R34, R27, R17 ;  /* 0x0000001b22117231 */ /* 0x000fe40000000011 */
[----:B------:R-:W-:Y:S01]  /*1a30*/  HFMA2 R14, R32, R64, R14 ;  /* 0x00000040200e7231 */ /* 0x000fe2000000000e */
[-C--:B------:R-:W-:Y:S02]  /*1a40*/  HFMA2.MMA R21, R42, R27.reuse, R21 ;  /* 0x0000001b2a157235 */ /* 0x080fe40000000015 */
[----:B------:R-:W-:-:S08]  /*1a50*/  HFMA2.MMA R15, R57, R27, R15 ;  /* 0x0000001b390f7235 */ /* 0x000fd0000000000f */
[----:B------:R-:W-:Y:S02]  /*1a60*/  PRMT R31, R17, 0x5410, R21 ;  /* 0x00005410111f7816 */ /* 0x000fe40000000015 */
        /* <DEDUP_REMOVED lines=9> */
.L_x_1618:
        /* <DEDUP_REMOVED lines=11> */
.L_x_1624:
[----:B------:R-:W0:Y:S02]  /*1bb0*/  LDS R8, [R4] ;  /* 0x0000000004087984 */ /* 0x000e240000000800 */
[----:B0-----:R-:W-:-:S06]  /*1bc0*/  HADD2 R9, R8, R3 ;  /* 0x0000000308097230 */ /* 0x001fcc0000000000 */
[----:B------:R-:W0:Y:S02]  /*1bd0*/  ATOMS.CAST.SPIN R9, [R4], R8, R9 ;  /* 0x000000080409738d */ /* 0x000e240001800009 */
[----:B0-----:R-:W-:-:S13]  /*1be0*/  ISETP.EQ.U32.AND P0, PT, R9, 0x1, PT ;  /* 0x000000010900780c */ /* 0x001fda0003f02070 */
[----:B------:R-:W-:Y:S05]  /*1bf0*/  @!P0 BRA `(.L_x_1624) ;  /* 0xffffffb000008947 */ /* 0x000fea000383ffff */
[----:B------:R-:W-:Y:S05]  /*1c00*/  BRA `(.L_x_1622) ;  /* 0x0000003000007947 */ /* 0x000fea0003800000 */
.L_x_1623:
[----:B------:R-:W2:Y:S02]  /*1c10*/  LD.E R3, [R6.64] ;  /* 0x0000000a06037980 */ /* 0x000ea4000c101900 */
[----:B--2---:R-:W-:-:S05]  /*1c20*/  IMAD.IADD R3, R4, 0x1, R3 ;  /* 0x0000000104037824 */ /* 0x004fca00078e0203 */
[----:B------:R0:W-:Y:S02]  /*1c30*/  ST.E [R6.64], R3 ;  /* 0x0000000306007985 */ /* 0x0001e4000c10190a */
.L_x_1622:
[----:B------:R-:W-:Y:S05]  /*1c40*/  BSYNC B0 ;  /* 0x0000000000007941 */ /* 0x000fea0003800000 */
.L_x_1621:
[----:B------:R-:W2:Y:S01]  /*1c50*/  ATOM.E.ADD.F16x2.RN.STRONG.GPU P0, RZ, [R6.64+0x4], R11 ;  /* 0x0000040b06ff798a */ /* 0x000ea2000810e9ca */
[----:B------:R-:W-:Y:S01]  /*1c60*/  IADD3 R8, P1, R6, 0x4, RZ ;  /* 0x0000000406087810 */ /* 0x000fe20007f3e0ff */
[----:B------:R-:W-:Y:S04]  /*1c70*/  BSSY B0, `(.L_x_1625) ;  /* 0x0000010000007945 */ /* 0x000fe80003800000 */
[----:B------:R-:W-:Y:S01]  /*1c80*/  IMAD.X R9, RZ, RZ, R7, P1 ;  /* 0x000000ffff097224 */ /* 0x000fe200008e0607 */
[----:B--2---:R-:W-:Y:S05]  /*1c90*/  @P0 BRA `(.L_x_1626) ;  /* 0x000000d000000947 */ /* 0x004fea0003800000 */
[----:B------:R-:W1:Y:S02]  /*1ca0*/  QSPC.E.S P0, RZ, [R6+0x4] ;  /* 0x0000040006ff73aa */ /* 0x000e640000000500 */
[----:B-1----:R-:W-:Y:S05]  /*1cb0*/  @!P0 BRA `(.L_x_1627) ;  /* 0x0000008000008947 */ /* 0x002fea0003800000 */
[----:B0-----:R-:W-:-:S04]  /*1cc0*/  IADD3 R3, R6, 0x4, RZ ;  /* 0x0000000406037810 */ /* 0x001fc80007ffe0ff */
[----:B------:R-:W-:-:S05]  /*1cd0*/  LOP3.LUT R3, R3, 0xffffff, RZ, 0xc0, !PT ;  /* 0x00ffffff03037812 */ /* 0x000fca00078ec0ff */
.L_x_1628:
[----:B------:R-:W0:Y:S02]  /*1ce0*/  LDS R10, [R3] ;  /* 0x00000000030a7984 */ /* 0x000e240000000800 */
[----:B0-----:R-:W-:-:S10]  /*1cf0*/  HFMA2.MMA R11, R10, 1, 1, R0 ;  /* 0x3c003c000a0b7835 */ /* 0x001fd40000000000 */
[----:B------:R-:W0:Y:S02]  /*1d00*/  ATOMS.CAST.SPIN R11, [R3], R10, R11 ;  /* 0x0000000a030b738d */ /* 0x000e24000180000b */
[----:B0-----:R-:W-:-:S13]  /*1d10*/  ISETP.EQ.U32.AND P0, PT, R11, 0x1, PT ;  /* 0x000000010b00780c */ /* 0x001fda0003f02070 */
[----:B------:R-:W-:Y:S05]  /*1d20*/  @!P0 BRA `(.L_x_1628) ;  /* 0xffffffb000008947 */ /* 0x000fea000383ffff */
[----:B------:R-:W-:Y:S05]  /*1d30*/  BRA `(.L_x_1626) ;  /* 0x0000003000007947 */ /* 0x000fea0003800000 */
.L_x_1627:
[----:B------:R-:W2:Y:S02]  /*1d40*/  LD.E R0, [R6.64+0x4] ;  /* 0x0000040a06007980 */ /* 0x000ea4000c101900 */
[----:B0-2---:R-:W-:-:S05]  /*1d50*/  IMAD.IADD R3, R11, 0x1, R0 ;  /* 0x000000010b037824 */ /* 0x005fca00078e0200 */
[----:B------:R0:W-:Y:S02]  /*1d60*/  ST.E [R6.64+0x4], R3 ;  /* 0x0000040306007985 */ /* 0x0001e4000c10190a */
.L_x_1626:
[----:B------:R-:W-:Y:S05]  /*1d70*/  BSYNC B0 ;  /* 0x0000000000007941 */ /* 0x000fea0003800000 */
.L_x_1625:
        /* <DEDUP_REMOVED lines=8> */
.L_x_1632:
[----:B------:R-:W0:Y:S02]  /*1e00*/  LDS R2, [R0] ;  /* 0x0000000000027984 */ /* 0x000e240000000800 */
[----:B0-----:R-:W-:-:S06]  /*1e10*/  HADD2 R3, R2, R11 ;  /* 0x0000000b02037230 */ /* 0x001fcc0000000000 */
[----:B------:R-:W0:Y:S02]  /*1e20*/  ATOMS.CAST.SPIN R3, [R0], R2, R3 ;  /* 0x000000020003738d */ /* 0x000e240001800003 */
[----:B0-----:R-:W-:-:S13]  /*1e30*/  ISETP.EQ.U32.AND P0, PT, R3, 0x1, PT ;  /* 0x000000010300780c */ /* 0x001fda0003f02070 */
[----:B------:R-:W-:Y:S05]  /*1e40*/  @!P0 BRA `(.L_x_1632) ;  /* 0xffffffb000008947 */ /* 0x000fea000383ffff */
[----:B------:R-:W-:Y:S05]  /*1e50*/  BRA `(.L_x_1630) ;  /* 0x0000003000007947 */ /* 0x000fea0003800000 */
.L_x_1631:
[----:B------:R-:W2:Y:S02]  /*1e60*/  LD.E R0, [R6.64] ;  /* 0x0000000a06007980 */ /* 0x000ea4000c101900 */
[----:B--2---:R-:W-:-:S05]  /*1e70*/  IMAD.IADD R3, R2, 0x1, R0 ;  /* 0x0000000102037824 */ /* 0x004fca00078e0200 */
[----:B------:R0:W-:Y:S02]  /*1e80*/  ST.E [R6.64], R3 ;  /* 0x0000000306007985 */ /* 0x0001e4000c10190a */
.L_x_1630:
[----:B------:R-:W-:Y:S05]  /*1e90*/  BSYNC B0 ;  /* 0x0000000000007941 */ /* 0x000fea0003800000 */
.L_x_1629:
[----:B0-----:R-:W-:-:S05]  /*1ea0*/  IMAD.WIDE R2, R15, c[0x0][0x18c], R8 ;  /* 0x000063000f027a25 */ /* 0x001fca00078e0208 */
[----:B------:R-:W2:Y:S01]  /*1eb0*/  ATOM.E.ADD.F16x2.RN.STRONG.GPU P0, RZ, [R2.64], R14 ;  /* 0x0000000e02ff798a */ /* 0x000ea2000810e9ca */
[----:B------:R-:W-:Y:S01]  /*1ec0*/  BSSY B0, `(.L_x_1633) ;  /* 0x000000e000007945 */ /* 0x000fe20003800000 */
[----:B--2---:R-:W-:Y:S05]  /*1ed0*/  @P0 BRA `(.L_x_1634) ;  /* 0x000000c000000947 */ /* 0x004fea0003800000 */
[----:B------:R-:W0:Y:S02]  /*1ee0*/  QSPC.E.S P0, RZ, [R2] ;  /* 0x0000000002ff73aa */ /* 0x000e240000000500 */
[----:B0-----:R-:W-:Y:S05]  /*1ef0*/  @!P0 BRA `(.L_x_1635) ;  /* 0x0000007000008947 */ /* 0x001fea0003800000 */
[----:B------:R-:W-:-:S05]  /*1f00*/  LOP3.LUT R2, R2, 0xffffff, RZ, 0xc0, !PT ;  /* 0x00ffffff02027812 */ /* 0x000fca00078ec0ff */
.L_x_1636:
[----:B------:R-:W0:Y:S02]  /*1f10*/  LDS R8, [R2] ;  /* 0x0000000002087984 */ /* 0x000e240000000800 */
[----:B0-----:R-:W-:-:S10]  /*1f20*/  HFMA2.MMA R9, R8, 1, 1, R14 ;  /* 0x3c003c0008097835 */ /* 0x001fd4000000000e */
[----:B------:R-:W0:Y:S02]  /*1f30*/  ATOMS.CAST.SPIN R9, [R2], R8, R9 ;  /* 0x000000080209738d */ /* 0x000e240001800009 */
[----:B0-----:R-:W-:-:S13]  /*1f40*/  ISETP.EQ.U32.AND P0, PT, R9, 0x1, PT ;  /* 0x000000010900780c */ /* 0x001fda0003f02070 */
[----:B------:R-:W-:Y:S05]  /*1f50*/  @!P0 BRA `(.L_x_1636) ;  /* 0xffffffb000008947 */ /* 0x000fea000383ffff */
[----:B------:R-:W-:Y:S05]  /*1f60*/  BRA `(.L_x_1634) ;  /* 0x0000003000007947 */ /* 0x000fea0003800000 */
.L_x_1635:
[----:B------:R-:W2:Y:S02]  /*1f70*/  LD.E R0, [R2.64] ;  /* 0x0000000a02007980 */ /* 0x000ea4000c101900 */
[----:B--2---:R-:W-:-:S05]  /*1f80*/  IMAD.IADD R9, R14, 0x1, R0 ;  /* 0x000000010e097824 */ /* 0x004fca00078e0200 */
[----:B------:R0:W-:Y:S02]  /*1f90*/  ST.E [R2.64], R9 ;  /* 0x0000000902007985 */ /* 0x0001e4000c10190a */
.L_x_1634:
[----:B------:R-:W-:Y:S05]  /*1fa0*/  BSYNC B0 ;  /* 0x0000000000007941 */ /* 0x000fea0003800000 */
.L_x_1633:
[----:B------:R-:W-:-:S05]  /*1fb0*/  IMAD.WIDE R6, R15, c[0x0][0x18c], R6 ;  /* 0x000063000f067a25 */ /* 0x000fca00078e0206 */
[----:B------:R-:W2:Y:S01]  /*1fc0*/  ATOM.E.ADD.F16x2.RN.STRONG.GPU P0, RZ, [R6.64], R13 ;  /* 0x0000000d06ff798a */ /* 0x000ea2000810e9ca */
[----:B------:R-:W-:Y:S01]  /*1fd0*/  BSSY B0, `(.L_x_1637) ;  /* 0x000000e000007945 */ /* 0x000fe20003800000 */
[----:B--2---:R-:W-:Y:S05]  /*1fe0*/  @P0 BRA `(.L_x_1638) ;  /* 0x000000c000000947 */ /* 0x004fea0003800000 */
[----:B------:R-:W1:Y:S02]  /*1ff0*/  QSPC.E.S P0, RZ, [R6] ;  /* 0x0000000006ff73aa */ /* 0x000e640000000500 */
[----:B-1----:R-:W-:Y:S05]  /*2000*/  @!P0 BRA `(.L_x_1639) ;  /* 0x0000007000008947 */ /* 0x002fea0003800000 */
[----:B------:R-:W-:-:S05]  /*2010*/  LOP3.LUT R0, R6, 0xffffff, RZ, 0xc0, !PT ;  /* 0x00ffffff06007812 */ /* 0x000fca00078ec0ff */
.L_x_1640:
[----:B0-----:R-:W0:Y:S02]  /*2020*/  LDS R2, [R0] ;  /* 0x0000000000027984 */ /* 0x001e240000000800 */
[----:B0-----:R-:W-:-:S06]  /*2030*/  HADD2 R3, R2, R13 ;  /* 0x0000000d02037230 */ /* 0x001fcc0000000000 */
[----:B------:R-:W0:Y:S02]  /*2040*/  ATOMS.CAST.SPIN R3, [R0], R2, R3 ;  /* 0x000000020003738d */ /* 0x000e240001800003 */
[----:B0-----:R-:W-:-:S13]  /*2050*/  ISETP.EQ.U32.AND P0, PT, R3, 0x1, PT ;  /* 0x000000010300780c */ /* 0x001fda0003f02070 */
[----:B------:R-:W-:Y:S05]  /*2060*/  @!P0 BRA `(.L_x_1640) ;  /* 0xffffffb000008947 */ /* 0x000fea000383ffff */
[----:B------:R-:W-:Y:S05]  /*2070*/  BRA `(.L_x_1638) ;  /* 0x0000003000007947 */ /* 0x000fea0003800000 */
.L_x_1639:
[----:B------:R-:W2:Y:S02]  /*2080*/  LD.E R0, [R6.64] ;  /* 0x0000000a06007980 */ /* 0x000ea4000c101900 */
[----:B0-2---:R-:W-:-:S05]  /*2090*/  IMAD.IADD R3, R13, 0x1, R0 ;  /* 0x000000010d037824 */ /* 0x005fca00078e0200 */
[----:B------:R0:W-:Y:S02]  /*20a0*/  ST.E [R6.64], R3 ;  /* 0x0000000306007985 */ /* 0x0001e4000c10190a */
.L_x_1638:
[----:B------:R-:W-:Y:S05]  /*20b0*/  BSYNC B0 ;  /* 0x0000000000007941 */ /* 0x000fea0003800000 */
.L_x_1637:
[----:B------:R-:W2:Y:S02]  /*20c0*/  ATOM.E.ADD.F16x2.RN.STRONG.GPU P0, RZ, [R6.64+0x4], R5 ;  /* 0x0000040506ff798a */ /* 0x000ea4000810e9ca */
[----:B--2---:R-:W-:Y:S05]  /*20d0*/  @P0 EXIT ;  /* 0x000000000000094d */ /* 0x004fea0003800000 */
[----:B------:R-:W1:Y:S02]  /*20e0*/  QSPC.E.S P0, RZ, [R6+0x4] ;  /* 0x0000040006ff73aa */ /* 0x000e640000000500 */
[----:B-1----:R-:W-:Y:S05]  /*20f0*/  @!P0 BRA `(.L_x_1641) ;  /* 0x0000008000008947 */ /* 0x002fea0003800000 */
[----:B0-----:R-:W-:-:S04]  /*2100*/  IADD3 R6, R6, 0x4, RZ ;  /* 0x0000000406067810 */ /* 0x001fc80007ffe0ff */
[----:B------:R-:W-:-:S05]  /*2110*/  LOP3.LUT R6, R6, 0xffffff, RZ, 0xc0, !PT ;  /* 0x00ffffff06067812 */ /* 0x000fca00078ec0ff */
.L_x_1642:
[----:B------:R-:W0:Y:S02]  /*2120*/  LDS R2, [R6] ;  /* 0x0000000006027984 */ /* 0x000e240000000800 */
[----:B0-----:R-:W-:-:S10]  /*2130*/  HFMA2.MMA R3, R2, 1, 1, R5 ;  /* 0x3c003c0002037835 */ /* 0x001fd40000000005 */
[----:B------:R-:W0:Y:S02]  /*2140*/  ATOMS.CAST.SPIN R3, [R6], R2, R3 ;  /* 0x000000020603738d */ /* 0x000e240001800003 */
[----:B0-----:R-:W-:-:S13]  /*2150*/  ISETP.EQ.U32.AND P0, PT, R3, 0x1, PT ;  /* 0x000000010300780c */ /* 0x001fda0003f02070 */
[----:B------:R-:W-:Y:S05]  /*2160*/  @!P0 BRA `(.L_x_1642) ;  /* 0xffffffb000008947 */ /* 0x000fea000383ffff */
[----:B------:R-:W-:Y:S05]  /*2170*/  EXIT ;  /* 0x000000000000794d */ /* 0x000fea0003800000 */
.L_x_1641:
[----:B------:R-:W2:Y:S02]  /*2180*/  LD.E R0, [R6.64+0x4] ;  /* 0x0000040a06007980 */ /* 0x000ea4000c101900 */
[----:B0-2---:R-:W-:-:S05]  /*2190*/  IMAD.IADD R3, R5, 0x1, R0 ;  /* 0x0000000105037824 */ /* 0x005fca00078e0200 */
[----:B------:R-:W-:Y:S01]  /*21a0*/  ST.E [R6.64+0x4], R3 ;  /* 0x0000040306007985 */ /* 0x000fe2000c10190a */
[----:B------:R-:W-:Y:S05]  /*21b0*/  EXIT ;  /* 0x000000000000794d */ /* 0x000fea0003800000 */
.L_x_1643:
        /* <DEDUP_REMOVED lines=12> */
.L_x_1835:


//--------------------- .text._ZN4vllm4gptq33gemm_half_q_half_gptq_8bit_kernelILb1ELi2EEEvPK6__halfPKjS6_S4_PS2_iiiibPKi --------------------------
	.section	.text._ZN4vllm4gptq33gemm_half_q_half_gptq_8bit_kernelILb1ELi2EEEvPK6__halfPKjS6_S4_PS2_iiiibPKi,"ax",@progbits
	.sectioninfo	@"SHI_REGISTERS=66"
	.align	128
        .global         _ZN4vllm4gptq33gemm_half_q_half_gptq_8bit_kernelILb1ELi2EEEvPK6__halfPKjS6_S4_PS2_iiiibPKi
        .type           _ZN4vllm4gptq33gemm_half_q_half_gptq_8bit_kernelILb1ELi2EEEvPK6__halfPKjS6_S4_PS2_iiiibPKi,@function
        .size           _ZN4vllm4gptq33gemm_half_q_half_gptq_8bit_kernelILb1ELi2EEEvPK6__halfPKjS6_S4_PS2_iiiibPKi,(.L_x_1836 - _ZN4vllm4gptq33gemm_half_q_half_gptq_8bit_kernelILb1ELi2EEEvPK6__halfPKjS6_S4_PS2_iiiibPKi)
        .other          _ZN4vllm4gptq33gemm_half_q_half_gptq_8bit_kernelILb1ELi2EEEvPK6__halfPKjS6_S4_PS2_iiiibPKi,@"STO_CUDA_ENTRY STV_DEFAULT"
_ZN4vllm4gptq33gemm_half_q_half_gptq_8bit_kernelILb1ELi2EEEvPK6__halfPKjS6_S4_PS2_iiiibPKi:
.text._ZN4vllm4gptq33gemm_half_q_half_gptq_8bit_kernelILb1ELi2EEEvPK6__halfPKjS6_S4_PS2_iiiibPKi:
[----:B------:R-:W-:Y:S02]  /*0000*/  IMAD.MOV.U32 R1, RZ, RZ, c[0x0][0x28] ;  /* 0x00000a00ff017624 */ /* 0x000fe400078e00ff */
        /* <DEDUP_REMOVED lines=9> */
[----:B-1----:R-:W-:Y:S01]  /*00a0*/  IMAD R2, R2, 0x80, R5 ;  /* 0x0000008002027824 */ /* 0x002fe200078e0205 */
[----:B------:R-:W-:Y:S02]  /*00b0*/  IADD3 R0, R5, UR9, RZ ;  /* 0x0000000905007c10 */ /* 0x000fe4000fffe0ff */
[----:B------:R-:W-:Y:S02]  /*00c0*/  UISETP.LT.U32.AND UP0, UPT, UR4, UR5, UPT ;  /* 0x000000050400728c */ /* 0x000fe4000bf01070 */
[----:B------:R-:W-:Y:S02]  /*00d0*/  SHF.L.U32 R3, R2, 0x2, RZ ;  /* 0x0000000202037819 */ /* 0x000fe400000006ff */
[----:B------:R-:W-:Y:S02]  /*00e0*/  USEL UR5, UR4, UR5, UP0 ;  /* 0x0000000504057287 */ /* 0x000fe40008000000 */
[----:B--2---:R-:W-:-:S04]  /*00f0*/  USHF.L.U32 UR4, UR6, 0x1, URZ ;  /* 0x0000000106047899 */ /* 0x004fc8000800063f */
[----:B------:R-:W-:-:S13]  /*0100*/  ISETP.GE.U32.AND P0, PT, R0, UR5, PT ;  /* 0x0000000500007c0c */ /* 0x000fda000bf06070 */
[----:B------:R-:W-:Y:S05]  /*0110*/  @P0 BRA `(.L_x_1645) ;  /* 0x000002a000000947 */ /* 0x000fea0003800000 */
[----:B------:R-:W-:Y:S01]  /*0120*/  ISETP.NE.U32.AND P0, PT, RZ, c[0x0][0x1a0], PT ;  /* 0x00006800ff007a0c */ /* 0x000fe20003f05070 */
[----:B------:R-:W-:Y:S01]  /*0130*/  ULDC UR6, c[0x0][0x190] ;  /* 0x0000640000067ab9 */ /* 0x000fe20000000800 */
[----:B------:R-:W-:Y:S01]  /*0140*/  IMAD.SHL.U32 R2, R5, 0x2, RZ ;  /* 0x0000000205027824 */ /* 0x000fe200078e00ff */
[----:B------:R-:W-:Y:S01]  /*0150*/  UIMAD UR6, UR4, UR6, URZ ;  /* 0x00000006040672a4 */ /* 0x000fe2000f8e023f */
[----:B------:R-:W-:-:S03]  /*0160*/  ISETP.NE.AND.EX P0, PT, RZ, c[0x0][0x1a4], PT, P0 ;  /* 0x00006900ff007a0c */ /* 0x000fc60003f05300 */
[----:B------:R-:W-:-:S10]  /*0170*/  USHF.R.S32.HI UR12, URZ, 0x1f, UR6 ;  /* 0x0000001f3f0c7899 */ /* 0x000fd40008011406 */
[----:B------:R-:W-:Y:S05]  /*0180*/  @!P0 BRA `(.L_x_1646) ;  /* 0x0000014000008947 */ /* 0x000fea0003800000 */
[----:B------:R-:W-:-:S04]  /*0190*/  LEA R4, P0, R0, c[0x0][0x1a0], 0x2 ;  /* 0x0000680000047a11 */ /* 0x000fc800078010ff */
[----:B------:R-:W-:-:S05]  /*01a0*/  LEA.HI.X R5, R0, c[0x0][0x1a4], RZ, 0x2, P0 ;  /* 0x0000690000057a11 */ /* 0x000fca00000f14ff */
[----:B------:R-:W2:Y:S01]  /*01b0*/  LDG.E.CONSTANT R4, [R4.64] ;  /* 0x0000000a04047981 */ /* 0x000ea2000c1e9900 */
[----:B------:R-:W-:Y:S02]  /*01c0*/  ULDC UR7, c[0x0][0x190] ;  /* 0x0000640000077ab9 */ /* 0x000fe40000000800 */
[----:B------:R-:W-:-:S06]  /*01d0*/  UIADD3 UR7, UR6, UR7, URZ ;  /* 0x0000000706077290 */ /* 0x000fcc000fffe03f */
[----:B------:R-:W-:Y:S01]  /*01e0*/  IMAD.U32 R11, RZ, RZ, UR7 ;  /* 0x00000007ff0b7e24 */ /* 0x000fe2000f8e00ff */
[----:B--2---:R-:W-:Y:S02]  /*01f0*/  SHF.R.S32.HI R0, RZ, 0x1f, R4 ;  /* 0x0000001fff007819 */ /* 0x004fe40000011404 */
[C---:B------:R-:W-:Y:S02]  /*0200*/  IADD3 R9, P1, R4.reuse, UR7, RZ ;  /* 0x0000000704097c10 */ /* 0x040fe4000ff3e0ff */
[----:B------:R-:W-:Y:S02]  /*0210*/  IADD3 R7, P0, R4, UR6, RZ ;  /* 0x0000000604077c10 */ /* 0x000fe4000ff1e0ff */
[----:B------:R-:W-:Y:S02]  /*0220*/  LEA.HI.X.SX32 R10, R11, R0, 0x1, P1 ;  /* 0x000000000b0a7211 */ /* 0x000fe400008f0eff */
[----:B------:R-:W-:Y:S02]  /*0230*/  IADD3.X R0, R0, UR12, RZ, P0, !PT ;  /* 0x0000000c00007c10 */ /* 0x000fe400087fe4ff */
[----:B------:R-:W-:-:S02]  /*0240*/  LEA R6, P0, R7, c[0x0][0x160], 0x1 ;  /* 0x0000580007067a11 */ /* 0x000fc400078008ff */
[----:B------:R-:W-:Y:S02]  /*0250*/  LEA R8, P1, R9, c[0x0][0x160], 0x1 ;  /* 0x0000580009087a11 */ /* 0x000fe400078208ff */
[----:B------:R-:W-:Y:S02]  /*0260*/  LEA.HI.X R7, R7, c[0x0][0x164], R0, 0x1, P0 ;  /* 0x0000590007077a11 */ /* 0x000fe400000f0c00 */
[----:B------:R-:W-:-:S04]  /*0270*/  LEA.HI.X R9, R9, c[0x0][0x164], R10, 0x1, P1 ;  /* 0x0000590009097a11 */ /* 0x000fc800008f0c0a */
[----:B------:R-:W2:Y:S04]  /*0280*/  LDG.E.U16.CONSTANT R7, [R6.64] ;  /* 0x0000000a06077981 */ /* 0x000ea8000c1e9500 */
[----:B------:R-:W3:Y:S04]  /*0290*/  LDG.E.U16.CONSTANT R9, [R8.64] ;  /* 0x0000000a08097981 */ /* 0x000ee8000c1e9500 */
[----:B--2---:R0:W-:Y:S04]  /*02a0*/  STS.U16 [R2], R7 ;  /* 0x0000000702007388 */ /* 0x0041e80000000400 */
[----:B---3--:R0:W-:Y:S01]  /*02b0*/  STS.U16 [R2+0x100], R9 ;  /* 0x0001000902007388 */ /* 0x0081e20000000400 */
[----:B------:R-:W-:Y:S05]  /*02c0*/  BRA `(.L_x_1645) ;  /* 0x000000f000007947 */ /* 0x000fea0003800000 */
.L_x_1646:
[----:B------:R-:W-:Y:S01]  /*02d0*/  ULDC UR7, c[0x0][0x190] ;  /* 0x0000640000077ab9 */ /* 0x000fe20000000800 */
[----:B------:R-:W-:Y:S01]  /*02e0*/  IADD3 R5, P0, R0, UR6, RZ ;  /* 0x0000000600057c10 */ /* 0x000fe2000ff1e0ff */
[----:B------:R-:W-:-:S04]  /*02f0*/  UIADD3 UR7, UR6, UR7, URZ ;  /* 0x0000000706077290 */ /* 0x000fc8000fffe03f */
[----:B------:R-:W-:Y:S01]  /*0300*/  IMAD.X R8, RZ, RZ, UR12, P0 ;  /* 0x0000000cff087e24 */ /* 0x000fe200080e06ff */
[C---:B------:R-:W-:Y:S02]  /*0310*/  LEA R4, P0, R5.reuse, c[0x0][0x160], 0x1 ;  /* 0x0000580005047a11 */ /* 0x040fe400078008ff */
[----:B------:R-:W-:Y:S02]  /*0320*/  IADD3 R0, P1, R0, UR7, RZ ;  /* 0x0000000700007c10 */ /* 0x000fe4000ff3e0ff */
[----:B------:R-:W-:Y:S02]  /*0330*/  MOV R7, UR7 ;  /* 0x0000000700077c02 */ /* 0x000fe40008000f00 */
[----:B------:R-:W-:Y:S02]  /*0340*/  LEA.HI.X R5, R5, c[0x0][0x164], R8, 0x1, P0 ;  /* 0x0000590005057a11 */ /* 0x000fe400000f0c08 */
[----:B------:R-:W-:Y:S02]  /*0350*/  LEA.HI.X.SX32 R7, R7, RZ, 0x1, P1 ;  /* 0x000000ff07077211 */ /* 0x000fe400008f0eff */
[----:B------:R-:W-:-:S02]  /*0360*/  LEA R6, P1, R0, c[0x0][0x160], 0x1 ;  /* 0x0000580000067a11 */ /* 0x000fc400078208ff */
[----:B------:R-:W2:Y:S02]  /*0370*/  LDG.E.U16.CONSTANT R5, [R4.64] ;  /* 0x0000000a04057981 */ /* 0x000ea4000c1e9500 */
[----:B------:R-:W-:-:S06]  /*0380*/  LEA.HI.X R7, R0, c[0x0][0x164], R7, 0x1, P1 ;  /* 0x0000590000077a11 */ /* 0x000fcc00008f0c07 */
[----:B------:R-:W3:Y:S04]  /*0390*/  LDG.E.U16.CONSTANT R7, [R6.64] ;  /* 0x0000000a06077981 */ /* 0x000ee8000c1e9500 */
[----:B--2---:R0:W-:Y:S04]  /*03a0*/  STS.U16 [R2], R5 ;  /* 0x0000000502007388 */ /* 0x0041e80000000400 */
[----:B---3--:R0:W-:Y:S02]  /*03b0*/  STS.U16 [R2+0x100], R7 ;  /* 0x0001000702007388 */ /* 0x0081e40000000400 */
.L_x_1645:
[----:B------:R-:W-:Y:S05]  /*03c0*/  BSYNC B0 ;  /* 0x0000000000007941 */ /* 0x000fea0003800000 */
.L_x_1644:
[----:B------:R-:W-:-:S13]  /*03d0*/  ISETP.GE.AND P0, PT, R3, c[0x0][0x18c], PT ;  /* 0x0000630003007a0c */ /* 0x000fda0003f06270 */
[----:B------:R-:W-:Y:S05]  /*03e0*/  @P0 EXIT ;  /* 0x000000000000094d */ /* 0x000fea0003800000 */
[----:B0-----:R-:W-:Y:S01]  /*03f0*/  IABS R7, c[0x0][0x194] ;  /* 0x0000650000077a13 */ /* 0x001fe20000000000 */
[----:B------:R-:W-:Y:S01]  /*0400*/  ULDC.64 UR6, c[0x0][0x190] ;  /* 0x0000640000067ab9 */ /* 0x000fe20000000a00 */
[----:B------:R-:W-:Y:S01]  /*0410*/  IMAD.U32 R20, RZ, RZ, UR4 ;  /* 0x00000004ff147e24 */ /* 0x000fe2000f8e00ff */
[----:B------:R-:W-:Y:S01]  /*0420*/  ULOP3.LUT UR6, UR6, UR7, URZ, 0x3c, !UPT ;  /* 0x0000000706067292 */ /* 0x000fe2000f8e3c3f */
[----:B------:R-:W0:Y:S01]  /*0430*/  I2F.RP R0, R7 ;  /* 0x0000000700007306 */ /* 0x000e220000209400 */
[----:B------:R-:W-:Y:S01]  /*0440*/  UISETP.GE.AND UP0, UPT, UR9, UR5, UPT ;  /* 0x000000050900728c */ /* 0x000fe2000bf06270 */
[----:B------:R-:W-:Y:S01]  /*0450*/  MOV R16, 0x2 ;  /* 0x0000000200107802 */ /* 0x000fe20000000f00 */
[----:B------:R-:W-:Y:S01]  /*0460*/  IMAD R20, R20, c[0x0][0x18c], R3 ;  /* 0x0000630014147a24 */ /* 0x000fe200078e0203 */
        /* <DEDUP_REMOVED lines=9> */
[----:B0-----:R-:W-:Y:S01]  /*0500*/  HFMA2.MMA R4, -RZ, RZ, 0, 0 ;  /* 0x00000000ff047435 */ /* 0x001fe200000001ff */
[----:B-1----:R-:W-:-:S04]  /*0510*/  IMAD.MOV R2, RZ, RZ, -R5 ;  /* 0x000000ffff027224 */ /* 0x002fc800078e0a05 */
[----:B------:R-:W-:Y:S01]  /*0520*/  IMAD R9, R2, R7, RZ ;  /* 0x0000000702097224 */ /* 0x000fe200078e02ff */
[----:B------:R-:W-:-:S04]  /*0530*/  IABS R2, c[0x0][0x190] ;  /* 0x0000640000027a13 */ /* 0x000fc80000000000 */
        /* <DEDUP_REMOVED lines=9> */
[----:B------:R-:W-:-:S04]  /*05d0*/  @P0 IADD3 R5, R5, 0x1, RZ ;  /* 0x0000000105050810 */ /* 0x000fc80007ffe0ff */
[----:B------:R-:W-:-:S05]  /*05e0*/  MOV R9, R5 ;  /* 0x0000000500097202 */ /* 0x000fca0000000f00 */
        /* <DEDUP_REMOVED lines=10> */
[----:B------:R-:W-:-:S06]  /*0690*/  IMAD.HI.U32 R5, R5, R7, R4 ;  /* 0x0000000705057227 */ /* 0x000fcc00078e0004 */
[----:B------:R-:W-:-:S04]  /*06a0*/  IMAD.HI.U32 R24, R5, UR9, RZ ;  /* 0x0000000905187c27 */ /* 0x000fc8000f8e00ff */
[----:B------:R-:W-:-:S04]  /*06b0*/  IMAD.MOV R2, RZ, RZ, -R24 ;  /* 0x000000ffff027224 */ /* 0x000fc800078e0a18 */
[----:B------:R-:W-:-:S05]  /*06c0*/  IMAD R2, R9, R2, UR9 ;  /* 0x0000000909027e24 */ /* 0x000fca000f8e0202 */
[----:B------:R-:W-:-:S13]  /*06d0*/  ISETP.GE.U32.AND P0, PT, R2, R9, PT ;  /* 0x000000090200720c */ /* 0x000fda0003f06070 */
[----:B------:R-:W-:Y:S01]  /*06e0*/  @P0 IMAD.IADD R2, R2, 0x1, -R9 ;  /* 0x0000000102020824 */ /* 0x000fe200078e0a09 */
[----:B------:R-:W-:Y:S02]  /*06f0*/  @P0 IADD3 R24, R24, 0x1, RZ ;  /* 0x0000000118180810 */ /* 0x000fe40007ffe0ff */
[----:B------:R-:W-:Y:S02]  /*0700*/  PLOP3.LUT P0, PT, PT, PT, UP0, 0x80, 0x0 ;  /* 0x000000000000781c */ /* 0x000fe40003f0f008 */
        /* <DEDUP_REMOVED lines=9> */
[----:B------:R-:W-:Y:S01]  /*07a0*/  LEA.HI.SX32 R2, R2, R17, 0x1e ;  /* 0x0000001102027211 */ /* 0x000fe200078ff2ff */
[----:B------:R-:W-:Y:S05]  /*07b0*/  @P0 BRA `(.L_x_1647) ;  /* 0x0000426000000947 */ /* 0x000fea0003800000 */
[----:B------:R-:W-:Y:S01]  /*07c0*/  MOV R21, 0x4 ;  /* 0x0000000400157802 */ /* 0x000fe20000000f00 */
[----:B------:R-:W-:-:S04]  /*07d0*/  IMAD.IADD R7, R3, 0x1, R0 ;  /* 0x0000000103077824 */ /* 0x000fc800078e0200 */
        /* <DEDUP_REMOVED lines=10> */
[----:B------:R-:W-:Y:S02]  /*0880*/  IADD3 R63, P0, R3, UR4, RZ ;  /* 0x00000004033f7c10 */ /* 0x000fe4000ff1e0ff */
[----:B------:R-:W-:Y:S02]  /*0890*/  IADD3 R18, R9, UR9, RZ ;  /* 0x0000000909127c10 */ /* 0x000fe4000fffe0ff */
[----:B------:R-:W-:Y:S02]  /*08a0*/  LEA.HI.X.SX32 R2, R3, UR6, 0x1, P0 ;  /* 0x0000000603027c11 */ /* 0x000fe400080f0eff */
[C---:B------:R-:W-:Y:S01]  /*08b0*/  LEA R62, P0, R63.reuse, c[0x0][0x168], 0x2 ;  /* 0x00005a003f3e7a11 */ /* 0x040fe200078010ff */
[----:B------:R-:W-:Y:S01]  /*08c0*/  ULDC.S8 UR4, c[0x0][0x198] ;  /* 0x0000660000047ab9 */ /* 0x000fe20000000200 */
[----:B------:R-:W-:Y:S01]  /*08d0*/  PRMT R41, RZ, 0x7610, R41 ;  /* 0x00007610ff297816 */ /* 0x000fe20000000029 */
[----:B------:R-:W-:Y:S01]  /*08e0*/  UISETP.NE.AND UP0, UPT, UR4, URZ, UPT ;  /* 0x0000003f0400728c */ /* 0x000fe2000bf05270 */
[----:B------:R-:W-:Y:S01]  /*08f0*/  LEA.HI.X R63, R63, c[0x0][0x16c], R2, 0x2, P0 ;  /* 0x00005b003f3f7a11 */ /* 0x000fe200000f1402 */
[----:B------:R-:W-:Y:S01]  /*0900*/  IMAD.MOV.U32 R25, RZ, RZ, R18 ;  /* 0x000000ffff197224 */ /* 0x000fe200078e0012 */
[----:B------:R-:W-:-:S02]  /*0910*/  UMOV UR4, URZ ;  /* 0x0000003f00047c82 */ /* 0x000fc40008000000 */
[----:B------:R-:W-:Y:S01]  /*0920*/  USEL UR6, URZ, 0x1, UP0 ;  /* 0x000000013f067887 */ /* 0x000fe20008000000 */
[--C-:B--2---:R-:W-:Y:S02]  /*0930*/  SHF.R.U32.HI R19, RZ, 0x10, R4.reuse ;  /* 0x00000010ff137819 */ /* 0x104fe40000011604 */
[----:B------:R-:W-:Y:S02]  /*0940*/  SHF.R.U32.HI R23, RZ, 0x8, R4 ;  /* 0x00000008ff177819 */ /* 0x000fe40000011604 */
[----:B---3--:R-:W-:Y:S02]  /*0950*/  PRMT R2, R8, 0x7610, R8 ;  /* 0x0000761008027816 */ /* 0x008fe40000000008 */
[----:B------:R-:W-:Y:S02]  /*0960*/  SHF.R.U32.HI R26, RZ, 0x18, R4 ;  /* 0x00000018ff1a7819 */ /* 0x000fe40000011604 */
[----:B------:R-:W-:Y:S02]  /*0970*/  LOP3.LUT R27, R4, 0xff, RZ, 0xc0, !PT ;  /* 0x000000ff041b7812 */ /* 0x000fe400078ec0ff */
[----:B------:R-:W-:-:S02]  /*0980*/  LOP3.LUT R19, R19, 0xff, RZ, 0xc0, !PT ;  /* 0x000000ff13137812 */ /* 0x000fc400078ec0ff */
[----:B0-----:R-:W-:Y:S02]  /*0990*/  LOP3.LUT R23, R23, 0xff, RZ, 0xc0, !PT ;  /* 0x000000ff17177812 */ /* 0x001fe400078ec0ff */
.L_x_1648:
[----:B------:R-:W-:Y:S01]  /*09a0*/  ISETP.NE.AND P0, PT, R25, UR9, PT ;  /* 0x0000000919007c0c */ /* 0x000fe2000bf05270 */
[----:B------:R0:W2:-:S12]  /*09b0*/  LDG.E.128.CONSTANT R8, [R62.64] ;  /* 0x0000000a3e087981 */ /* 0x000098000c1e9d00 */
[----:B------:R-:W-:Y:S01]  /*09c0*/  @!P0 IADD3 R24, R24, 0x1, RZ ;  /* 0x0000000118188810 */ /* 0x000fe20007ffe0ff */
[----:B------:R-:W-:-:S04]  /*09d0*/  @!P0 IMAD.MOV.U32 R31, RZ, RZ, 0x4 ;  /* 0x00000004ff1f8424 */ /* 0x000fc800078e00ff */
[----:B------:R-:W-:-:S05]  /*09e0*/  @!P0 IMAD R36, R24, c[0x0][0x18c], RZ ;  /* 0x0000630018248a24 */ /* 0x000fca00078e02ff */
[----:B------:R-:W-:-:S04]  /*09f0*/  @!P0 SHF.R.S32.HI R5, RZ, 0x1f, R36 ;  /* 0x0000001fff058819 */ /* 0x000fc80000011424 */
[----:B------:R-:W-:-:S04]  /*0a00*/  @!P0 LEA.HI R4, R5, R36, RZ, 0x2 ;  /* 0x0000002405048211 */ /* 0x000fc800078f10ff */
[----:B------:R-:W-:-:S05]  /*0a10*/  @!P0 LEA.HI.SX32 R4, R4, R17, 0x1e ;  /* 0x0000001104048211 */ /* 0x000fca00078ff2ff */
[----:B------:R-:W-:-:S05]  /*0a20*/  @!P0 IMAD.WIDE R30, R4, R31, c[0x0][0x170] ;  /* 0x00005c00041e8625 */ /* 0x000fca00078e021f */
[----:B------:R-:W3:Y:S01]  /*0a30*/  @!P0 LDG.E.CONSTANT R22, [R30.64] ;  /* 0x0000000a1e168981 */ /* 0x000ee2000c1e9900 */
[----:B------:R-:W-:-:S05]  /*0a40*/  IMAD.WIDE R32, R21, c[0x0][0x18c], R62 ;  /* 0x0000630015207a25 */ /* 0x000fca00078e023e */
[----:B------:R1:W4:Y:S01]  /*0a50*/  LDG.E.128.CONSTANT R12, [R32.64] ;  /* 0x0000000a200c7981 */ /* 0x000322000c1e9d00 */
[----:B0-----:R-:W-:-:S05]  /*0a60*/  IMAD.WIDE R62, R21, c[0x0][0x18c], R32 ;  /* 0x00006300153e7a25 */ /* 0x001fca00078e0220 */
[----:B------:R0:W4:Y:S04]  /*0a70*/  LDG.E.128.CONSTANT R4, [R62.64] ;  /* 0x0000000a3e047981 */ /* 0x000128000c1e9d00 */
[----:B-1----:R-:W1:Y:S02]  /*0a80*/  LDS.64 R32, [UR4] ;  /* 0x00000004ff207984 */ /* 0x002e640008000a00 */
[----:B-1----:R-:W-:Y:S01]  /*0a90*/  HADD2.F32 R49, -RZ, R32.H0_H0 ;  /* 0x20000020ff317230 */ /* 0x002fe20000004100 */
[----:B0-----:R-:W-:Y:S01]  /*0aa0*/  IMAD.WIDE R62, R21, c[0x0][0x18c], R62 ;  /* 0x00006300153e7a25 */ /* 0x001fe200078e023e */
[----:B--2---:R-:W-:Y:S02]  /*0ab0*/  LOP3.LUT R28, R8, 0xff, RZ, 0xc0, !PT ;  /* 0x000000ff081c7812 */ /* 0x004fe400078ec0ff */
[----:B------:R-:W-:-:S04]  /*0ac0*/  SHF.R.U32.HI R34, RZ, 0x8, R8 ;  /* 0x00000008ff227819 */ /* 0x000fc80000011608 */
[----:B------:R-:W-:Y:S02]  /*0ad0*/  LOP3.LUT R34, R34, 0xff, RZ, 0xc0, !PT ;  /* 0x000000ff22227812 */ /* 0x000fe400078ec0ff */
[----:B------:R-:W-:-:S04]  /*0ae0*/  SHF.R.U32.HI R35, RZ, 0x8, R11 ;  /* 0x00000008ff237819 */ /* 0x000fc8000001160b */
[----:B------:R-:W-:Y:S02]  /*0af0*/  LOP3.LUT R35, R35, 0xff, RZ, 0xc0, !PT ;  /* 0x000000ff23237812 */ /* 0x000fe400078ec0ff */
[----:B---3--:R-:W-:-:S04]  /*0b00*/  @!P0 LOP3.LUT R27, R22, 0xff, RZ, 0xc0, !PT ;  /* 0x000000ff161b8812 */ /* 0x008fc800078ec0ff */
[----:B------:R-:W-:-:S04]  /*0b10*/  IADD3 R29, R27, UR6, RZ ;  /* 0x000000061b1d7c10 */ /* 0x000fc8000fffe0ff */
[----:B------:R-:W-:Y:S02]  /*0b20*/  IADD3 R54, R28, -R29, RZ ;  /* 0x8000001d1c367210 */ /* 0x000fe40007ffe0ff */
[----:B------:R-:W-:Y:S01]  /*0b30*/  SHF.R.U32.HI R28, RZ, 0x10, R8 ;  /* 0x00000010ff1c7819 */ /* 0x000fe20000011608 */
[--C-:B------:R-:W-:Y:S01]  /*0b40*/  IMAD.IADD R34, R34, 0x1, -R29.reuse ;  /* 0x0000000122227824 */ /* 0x100fe200078e0a1d */
[--C-:B------:R-:W-:Y:S02]  /*0b50*/  @!P0 SHF.R.U32.HI R26, RZ, 0x18, R22.reuse ;  /* 0x00000018ff1a8819 */ /* 0x100fe40000011616 */
[----:B------:R-:W-:Y:S02]  /*0b60*/  LOP3.LUT R28, R28, 0xff, RZ, 0xc0, !PT ;  /* 0x000000ff1c1c7812 */ /* 0x000fe400078ec0ff */
[----:B------:R-:W-:Y:S01]  /*0b70*/  @!P0 SHF.R.U32.HI R30, RZ, 0x8, R22 ;  /* 0x00000008ff1e8819 */ /* 0x000fe20000011616 */
[----:B------:R0:W-:Y:S02]  /*0b80*/  I2F.F16 R43, R34 ;  /* 0x00000022002b7306 */ /* 0x0001e40000200c00 */
[----:B------:R-:W-:Y:S01]  /*0b90*/  IMAD.IADD R52, R28, 0x1, -R29 ;  /* 0x000000011c347824 */ /* 0x000fe200078e0a1d */
[----:B------:R-:W-:-:S02]  /*0ba0*/  IADD3 R28, R26, UR6, RZ ;  /* 0x000000061a1c7c10 */ /* 0x000fc4000fffe0ff */
[----:B------:R-:W-:Y:S02]  /*0bb0*/  @!P0 LOP3.LUT R23, R30, 0xff, RZ, 0xc0, !PT ;  /* 0x000000ff1e178812 */ /* 0x000fe400078ec0ff */
[----:B0-----:R-:W-:Y:S01]  /*0bc0*/  SHF.R.U32.HI R34, RZ, 0x8, R9 ;  /* 0x00000008ff227819 */ /* 0x001fe20000011609 */
[----:B------:R-:W-:Y:S01]  /*0bd0*/  IMAD.IADD R48, R35, 0x1, -R28 ;  /* 0x0000000123307824 */ /* 0x000fe200078e0a1c */
[----:B------:R-:W-:Y:S02]  /*0be0*/  IADD3 R30, R23, UR6, RZ ;  /* 0x00000006171e7c10 */ /* 0x000fe4000fffe0ff */
[----:B------:R-:W-:Y:S02]  /*0bf0*/  LOP3.LUT R35, R34, 0xff, RZ, 0xc0, !PT ;  /* 0x000000ff22237812 */ /* 0x000fe400078ec0ff */
[----:B------:R-:W-:Y:S02]  /*0c00*/  LOP3.LUT R31, R11, 0xff, RZ, 0xc0, !PT ;  /* 0x000000ff0b1f7812 */ /* 0x000fe400078ec0ff */
[----:B------:R-:W-:-:S02]  /*0c10*/  IADD3 R44, -R30, R35, RZ ;  /* 0x000000231e2c7210 */ /* 0x000fc40007ffe1ff */
[----:B------:R-:W0:Y:S01]  /*0c20*/  LDS.64 R34, [UR4+0x100] ;  /* 0x00010004ff227984 */ /* 0x000e220008000a00 */
[----:B------:R-:W-:Y:S02]  /*0c30*/  IADD3 R37, R31, -R28, RZ ;  /* 0x8000001c1f257210 */ /* 0x000fe40007ffe0ff */
[----:B------:R-:W-:Y:S02]  /*0c40*/  @!P0 SHF.R.U32.HI R22, RZ, 0x10, R22 ;  /* 0x00000010ff168819 */ /* 0x000fe40000011616 */
[----:B------:R-:W-:Y:S02]  /*0c50*/  LOP3.LUT R31, R9, 0xff, RZ, 0xc0, !PT ;  /* 0x000000ff091f7812 */ /* 0x000fe400078ec0ff */
[----:B------:R-:W-:-:S03]  /*0c60*/  @!P0 LOP3.LUT R19, R22, 0xff, RZ, 0xc0, !PT ;  /* 0x000000ff16138812 */ /* 0x000fc600078ec0ff */
[----:B------:R-:W-:Y:S01]  /*0c70*/  IMAD.IADD R31, R31, 0x1, -R30 ;  /* 0x000000011f1f7824 */ /* 0x000fe200078e0a1e */
[----:B------:R-:W-:Y:S02]  /*0c80*/  LOP3.LUT R47, R10, 0xff, RZ, 0xc0, !PT ;  /* 0x000000ff0a2f7812 */ /* 0x000fe400078ec0ff */
[----:B------:R-:W-:Y:S01]  /*0c90*/  IADD3 R22, R19, UR6, RZ ;  /* 0x0000000613167c10 */ /* 0x000fe2000fffe0ff */
[----:B------:R1:W2:Y:S01]  /*0ca0*/  I2F.F16 R45, R31 ;  /* 0x0000001f002d7306 */ /* 0x0002a20000200c00 */
[----:B------:R-:W-:-:S03]  /*0cb0*/  SHF.R.U32.HI R38, RZ, 0x8, R10 ;  /* 0x00000008ff267819 */ /* 0x000fc6000001160a */
[----:B------:R-:W-:Y:S01]  /*0cc0*/  IMAD.IADD R46, R47, 0x1, -R22 ;  /* 0x000000012f2e7824 */ /* 0x000fe200078e0a16 */
[----:B------:R-:W-:-:S03]  /*0cd0*/  LOP3.LUT R47, R38, 0xff, RZ, 0xc0, !PT ;  /* 0x000000ff262f7812 */ /* 0x000fc600078ec0ff */
[----:B------:R-:W3:Y:S08]  /*0ce0*/  I2F.F16 R37, R37 ;  /* 0x0000002500257306 */ /* 0x000ef00000200c00 */
[----:B------:R-:W0:Y:S01]  /*0cf0*/  I2F.F16 R48, R48 ;  /* 0x0000003000307306 */ /* 0x000e220000200c00 */
[----:B-1----:R-:W-:-:S07]  /*0d00*/  IMAD.IADD R31, R47, 0x1, -R22 ;  /* 0x000000012f1f7824 */ /* 0x002fce00078e0a16 */
[----:B------:R-:W1:Y:S01]  /*0d10*/  I2F.F16 R44, R44 ;  /* 0x0000002c002c7306 */ /* 0x000e620000200c00 */
[----:B------:R-:W-:Y:S01]  /*0d20*/  SHF.R.U32.HI R47, RZ, 0x10, R11 ;  /* 0x00000010ff2f7819 */ /* 0x000fe2000001160b */
[----:B------:R-:W-:-:S06]  /*0d30*/  HADD2.F32 R38, -RZ, R32.H1_H1 ;  /* 0x30000020ff267230 */ /* 0x000fcc0000004100 */
[----:B------:R-:W1:Y:S01]  /*0d40*/  I2F.F16 R54, R54 ;  /* 0x0000003600367306 */ /* 0x000e620000200c00 */
[----:B------:R-:W-:Y:S01]  /*0d50*/  LOP3.LUT R47, R47, 0xff, RZ, 0xc0, !PT ;  /* 0x000000ff2f2f7812 */ /* 0x000fe200078ec0ff */
[----:B--2---:R-:W-:-:S06]  /*0d60*/  HADD2.F32 R45, -RZ, R45.H0_H0 ;  /* 0x2000002dff2d7230 */ /* 0x004fcc0000004100 */
[----:B------:R-:W2:Y:S01]  /*0d70*/  I2F.F16 R46, R46 ;  /* 0x0000002e002e7306 */ /* 0x000ea20000200c00 */
[----:B---3--:R-:W-:Y:S01]  /*0d80*/  HADD2.F32 R32, -RZ, R37.H0_H0 ;  /* 0x20000025ff207230 */ /* 0x008fe20000004100 */
[----:B------:R-:W-:Y:S01]  /*0d90*/  LEA.HI R50, R8, -R29, RZ, 0x8 ;  /* 0x8000001d08327211 */ /* 0x000fe200078f40ff */
[----:B0-----:R-:W-:Y:S01]  /*0da0*/  HADD2.F32 R37, -RZ, R48.H0_H0 ;  /* 0x20000030ff257230 */ /* 0x001fe20000004100 */
[----:B------:R-:W-:-:S04]  /*0db0*/  IADD3 R48, -R28, R47, RZ ;  /* 0x0000002f1c307210 */ /* 0x000fc80007ffe1ff */
[----:B------:R-:W0:Y:S01]  /*0dc0*/  I2F.F16 R31, R31 ;  /* 0x0000001f001f7306 */ /* 0x000e220000200c00 */
[----:B-1----:R-:W-:Y:S01]  /*0dd0*/  HADD2.F32 R8, -RZ, R44.H0_H0 ;  /* 0x2000002cff087230 */ /* 0x002fe20000004100 */
[----:B------:R-:W-:Y:S01]  /*0de0*/  LEA.HI R47, R11, -R28, RZ, 0x8 ;  /* 0x8000001c0b2f7211 */ /* 0x000fe200078f40ff */
[----:B------:R-:W-:Y:S01]  /*0df0*/  FFMA.FTZ R51, R49, R45, RZ ;  /* 0x0000002d31337223 */ /* 0x000fe200000100ff */
[----:B------:R-:W-:Y:S02]  /*0e00*/  SHF.R.U32.HI R11, RZ, 0x10, R9 ;  /* 0x00000010ff0b7819 */ /* 0x000fe40000011609 */
[----:B------:R-:W-:Y:S01]  /*0e10*/  SHF.R.U32.HI R57, RZ, 0x10, R10 ;  /* 0x00000010ff397819 */ /* 0x000fe2000001160a */
[----:B------:R-:W-:Y:S01]  /*0e20*/  FFMA.FTZ R44, R38, R8, R51 ;  /* 0x00000008262c7223 */ /* 0x000fe20000010033 */
[----:B------:R-:W-:Y:S01]  /*0e30*/  LOP3.LUT R11, R11, 0xff, RZ, 0xc0, !PT ;  /* 0x000000ff0b0b7812 */ /* 0x000fe200078ec0ff */
[----:B------:R-:W-:Y:S02]  /*0e40*/  HADD2.F32 R54, -RZ, R54.H0_H0 ;  /* 0x20000036ff367230 */ /* 0x000fe40000004100 */
[----:B------:R-:W-:Y:S01]  /*0e50*/  HADD2.F32 R51, -RZ, R34.H0_H0 ;  /* 0x20000022ff337230 */ /* 0x000fe20000004100 */
[----:B------:R-:W-:Y:S01]  /*0e60*/  LOP3.LUT R57, R57, 0xff, RZ, 0xc0, !PT ;  /* 0x000000ff39397812 */ /* 0x000fe200078ec0ff */
[----:B--2---:R-:W-:Y:S01]  /*0e70*/  HADD2.F32 R46, -RZ, R46.H0_H0 ;  /* 0x2000002eff2e7230 */ /* 0x004fe20000004100 */
[----:B------:R-:W-:Y:S01]  /*0e80*/  IMAD.IADD R11, R11, 0x1, -R30 ;  /* 0x000000010b0b7824 */ /* 0x000fe200078e0a1e */
[----:B------:R-:W-:Y:S01]  /*0e90*/  HADD2.F32 R43, -RZ, R43.H0_H0 ;  /* 0x2000002bff2b7230 */ /* 0x000fe20000004100 */
[----:B------:R-:W-:Y:S01]  /*0ea0*/  FFMA.FTZ R53, R54, R49, RZ ;  /* 0x0000003136357223 */ /* 0x000fe200000100ff */
[----:B0-----:R-:W-:Y:S01]  /*0eb0*/  HADD2.F32 R31, -RZ, R31.H0_H0 ;  /* 0x2000001fff1f7230 */ /* 0x001fe20000004100 */
[----:B------:R-:W-:Y:S01]  /*0ec0*/  FFMA.FTZ R55, R49, R32, RZ ;  /* 0x0000002031377223 */ /* 0x000fe200000100ff */
[----:B------:R-:W-:Y:S01]  /*0ed0*/  HADD2.F32 R34, -RZ, R34.H1_H1 ;  /* 0x30000022ff227230 */ /* 0x000fe20000004100 */
[----:B------:R-:W-:Y:S01]  /*0ee0*/  FFMA.FTZ R59, R45, R51, RZ ;  /* 0x000000332d3b7223 */ /* 0x000fe200000100ff */
[----:B------:R-:W-:Y:S01]  /*0ef0*/  IADD3 R45, -R22, R57, RZ ;  /* 0x00000039162d7210 */ /* 0x000fe20007ffe1ff */
[----:B------:R-:W-:-:S02]  /*0f00*/  FFMA.FTZ R49, R49, R46, RZ ;  /* 0x0000002e31317223 */ /* 0x000fc400000100ff */
[-C--:B------:R-:W-:Y:S02]  /*0f10*/  FFMA.FTZ R32, R32, R51.reuse, RZ ;  /* 0x0000003320207223 */ /* 0x080fe400000100ff */
[----:B------:R-:W-:Y:S01]  /*0f20*/  FFMA.FTZ R46, R46, R51, RZ ;  /* 0x000000332e2e7223 */ /* 0x000fe200000100ff */
[----:B------:R-:W0:Y:S01]  /*0f30*/  I2F.F16 R11, R11 ;  /* 0x0000000b000b7306 */ /* 0x000e220000200c00 */
[----:B------:R-:W-:Y:S02]  /*0f40*/  FFMA.FTZ R53, R43, R38, R53 ;  /* 0x000000262b357223 */ /* 0x000fe40000010035 */
[C---:B------:R-:W-:Y:S02]  /*0f50*/  FFMA.FTZ R55, R38.reuse, R37, R55 ;  /* 0x0000002526377223 */ /* 0x040fe40000010037 */
[----:B------:R-:W-:Y:S02]  /*0f60*/  FFMA.FTZ R38, R38, R31, R49 ;  /* 0x0000001f26267223 */ /* 0x000fe40000010031 */
[----:B------:R-:W-:Y:S01]  /*0f70*/  FFMA.FTZ R37, R37, R34, R32 ;  /* 0x0000002225257223 */ /* 0x000fe20000010020 */
[----:B------:R-:W-:Y:S01]  /*0f80*/  LEA.HI R32, R9, -R30, RZ, 0x8 ;  /* 0x8000001e09207211 */ /* 0x000fe200078f40ff */
[----:B------:R-:W-:Y:S01]  /*0f90*/  FFMA.FTZ R31, R31, R34, R46 ;  /* 0x000000221f1f7223 */ /* 0x000fe2000001002e */
[----:B------:R-:W1:Y:S01]  /*0fa0*/  I2F.F16 R52, R52 ;  /* 0x0000003400347306 */ /* 0x000e620000200c00 */
[----:B------:R-:W-:-:S07]  /*0fb0*/  LEA.HI R46, R10, -R22, RZ, 0x8 ;  /* 0x800000160a2e7211 */ /* 0x000fce00078f40ff */
[----:B------:R-:W2:Y:S08]  /*0fc0*/  I2F.F16 R48, R48 ;  /* 0x0000003000307306 */ /* 0x000eb00000200c00 */
[----:B------:R-:W3:Y:S01]  /*0fd0*/  I2F.F16 R45, R45 ;  /* 0x0000002d002d7306 */ /* 0x000ee20000200c00 */
[----:B------:R-:W-:Y:S01]  /*0fe0*/  FFMA.FTZ R54, R54, R51, RZ ;  /* 0x0000003336367223 */ /* 0x000fe200000100ff */
[----:B----4-:R-:W-:-:S06]  /*0ff0*/  SHF.R.U32.HI R9, RZ, 0x8, R12 ;  /* 0x00000008ff097819 */ /* 0x010fcc000001160c */
[----:B------:R-:W4:Y:S08]  /*1000*/  I2F.F16 R50, R50 ;  /* 0x0000003200327306 */ /* 0x000f300000200c00 */
[----:B------:R-:W0:Y:S08]  /*1010*/  I2F.F16 R47, R47 ;  /* 0x0000002f002f7306 */ /* 0x000e300000200c00 */
[----:B------:R-:W1:Y:S08]  /*1020*/  I2F.F16 R32, R32 ;  /* 0x0000002000207306 */ /* 0x000e700000200c00 */
[----:B------:R-:W4:Y:S01]  /*1030*/  I2F.F16 R46, R46 ;  /* 0x0000002e002e7306 */ /* 0x000f220000200c00 */
[-C--:B------:R-:W-:Y:S01]  /*1040*/  FFMA.FTZ R43, R43, R34.reuse, R54 ;  /* 0x000000222b2b7223 */ /* 0x080fe20000010036 */
[----:B------:R-:W-:Y:S01]  /*1050*/  HADD2.F32 R51, -RZ, R33.H0_H0 ;  /* 0x20000021ff337230 */ /* 0x000fe20000004100 */
[----:B------:R-:W-:Y:S01]  /*1060*/  FFMA.FTZ R8, R8, R34, R59 ;  /* 0x0000002208087223 */ /* 0x000fe2000001003b */
[----:B0-----:R-:W-:Y:S01]  /*1070*/  HADD2.F32 R11, -RZ, R11.H0_H0 ;  /* 0x2000000bff0b7230 */ /* 0x001fe20000004100 */
[----:B------:R-:W-:Y:S01]  /*1080*/  LOP3.LUT R34, R9, 0xff, RZ, 0xc0, !PT ;  /* 0x000000ff09227812 */ /* 0x000fe200078ec0ff */
[----:B------:R-:W-:-:S02]  /*1090*/  HADD2.F32 R10, -RZ, R35.H0_H0 ;  /* 0x20000023ff0a7230 */ /* 0x000fc40000004100 */
[----:B-1----:R-:W-:Y:S02]  /*10a0*/  HADD2.F32 R52, -RZ, R52.H0_H0 ;  /* 0x20000034ff347230 */ /* 0x002fe40000004100 */
[----:B--2---:R-:W-:Y:S02]  /*10b0*/  HADD2.F32 R48, -RZ, R48.H0_H0 ;  /* 0x20000030ff307230 */ /* 0x004fe40000004100 */
[----:B---3--:R-:W-:Y:S01]  /*10c0*/  HADD2.F32 R9, -RZ, R45.H0_H0 ;  /* 0x2000002dff097230 */ /* 0x008fe20000004100 */
[C---:B------:R-:W-:Y:S01]  /*10d0*/  FFMA.FTZ R45, R51.reuse, R11, R44 ;  /* 0x0000000b332d7223 */ /* 0x040fe2000001002c */
[----:B------:R-:W-:Y:S01]  /*10e0*/  HADD2.F32 R44, -RZ, R33.H1_H1 ;  /* 0x30000021ff2c7230 */ /* 0x000fe20000004100 */
[C---:B------:R-:W-:Y:S01]  /*10f0*/  FFMA.FTZ R53, R52.reuse, R51, R53 ;  /* 0x0000003334357223 */ /* 0x040fe20000010035 */
[----:B----4-:R-:W-:Y:S01]  /*1100*/  HADD2.F32 R50, -RZ, R50.H0_H0 ;  /* 0x20000032ff327230 */ /* 0x010fe20000004100 */
[----:B------:R-:W-:Y:S01]  /*1110*/  FFMA.FTZ R55, R51, R48, R55 ;  /* 0x0000003033377223 */ /* 0x000fe20000010037 */
[----:B------:R-:W-:Y:S01]  /*1120*/  HADD2.F32 R47, -RZ, R47.H0_H0 ;  /* 0x2000002fff2f7230 */ /* 0x000fe20000004100 */
[-C--:B------:R-:W-:Y:S01]  /*1130*/  FFMA.FTZ R43, R52, R10.reuse, R43 ;  /* 0x0000000a342b7223 */ /* 0x080fe2000001002b */
[----:B------:R-:W-:Y:S01]  /*1140*/  HADD2.F32 R32, -RZ, R32.H0_H0 ;  /* 0x20000020ff207230 */ /* 0x000fe20000004100 */
[-C--:B------:R-:W-:Y:S01]  /*1150*/  FFMA.FTZ R37, R48, R10.reuse, R37 ;  /* 0x0000000a30257223 */ /* 0x080fe20000010025 */
[----:B------:R-:W-:Y:S01]  /*1160*/  HADD2.F32 R46, -RZ, R46.H0_H0 ;  /* 0x2000002eff2e7230 */ /* 0x000fe20000004100 */
[----:B------:R-:W-:-:S02]  /*1170*/  FFMA.FTZ R33, R11, R10, R8 ;  /* 0x0000000a0b217223 */ /* 0x000fc40000010008 */
[----:B------:R-:W-:Y:S02]  /*1180*/  FFMA.FTZ R31, R9, R10, R31 ;  /* 0x0000000a091f7223 */ /* 0x000fe4000001001f */
[----:B------:R-:W-:Y:S01]  /*1190*/  FFMA.FTZ R51, R51, R9, R38 ;  /* 0x0000000933337223 */ /* 0x000fe20000010026 */
[----:B------:R-:W0:Y:S01]  /*11a0*/  LDS.64 R10, [UR4+0x8] ;  /* 0x00000804ff0a7984 */ /* 0x000e220008000a00 */
[----:B------:R-:W-:Y:S01]  /*11b0*/  LOP3.LUT R9, R13, 0xff, RZ, 0xc0, !PT ;  /* 0x000000ff0d097812 */ /* 0x000fe200078ec0ff */
[----:B------:R-:W-:Y:S02]  /*11c0*/  FFMA.FTZ R56, R50, R44, R53 ;  /* 0x0000002c32387223 */ /* 0x000fe40000010035 */
[C---:B------:R-:W-:Y:S02]  /*11d0*/  FFMA.FTZ R55, R44.reuse, R47, R55 ;  /* 0x0000002f2c377223 */ /* 0x040fe40000010037 */
[C---:B------:R-:W-:Y:S02]  /*11e0*/  FFMA.FTZ R45, R44.reuse, R32, R45 ;  /* 0x000000202c2d7223 */ /* 0x040fe4000001002d */
[----:B------:R-:W-:-:S02]  /*11f0*/  FFMA.FTZ R44, R44, R46, R51 ;  /* 0x0000002e2c2c7223 */ /* 0x000fc40000010033 */
[----:B------:R-:W-:Y:S02]  /*1200*/  IMAD.IADD R51, R9, 0x1, -R30 ;  /* 0x0000000109337824 */ /* 0x000fe400078e0a1e */
[----:B------:R-:W1:Y:S01]  /*1210*/  LDS.64 R8, [UR4+0x108] ;  /* 0x00010804ff087984 */ /* 0x000e620008000a00 */
[----:B------:R-:W-:Y:S01]  /*1220*/  HADD2.F32 R48, -RZ, R35.H1_H1 ;  /* 0x30000023ff307230 */ /* 0x000fe20000004100 */
[----:B------:R-:W-:Y:S02]  /*1230*/  LOP3.LUT R35, R14, 0xff, RZ, 0xc0, !PT ;  /* 0x000000ff0e237812 */ /* 0x000fe400078ec0ff */
[----:B------:R-:W-:Y:S02]  /*1240*/  LOP3.LUT R54, R12, 0xff, RZ, 0xc0, !PT ;  /* 0x000000ff0c367812 */ /* 0x000fe400078ec0ff */
[-C--:B------:R-:W-:Y:S02]  /*1250*/  FFMA.FTZ R37, R47, R48.reuse, R37 ;  /* 0x000000302f257223 */ /* 0x080fe40000010025 */
[----:B------:R-:W-:Y:S01]  /*1260*/  IMAD.IADD R47, R35, 0x1, -R22 ;  /* 0x00000001232f7824 */ /* 0x000fe200078e0a16 */
[----:B------:R-:W-:Y:S01]  /*1270*/  LOP3.LUT R57, R15, 0xff, RZ, 0xc0, !PT ;  /* 0x000000ff0f397812 */ /* 0x000fe200078ec0ff */
[----:B------:R-:W-:-:S02]  /*1280*/  FFMA.FTZ R43, R50, R48, R43 ;  /* 0x00000030322b7223 */ /* 0x000fc4000001002b */
[----:B------:R2:W3:Y:S01]  /*1290*/  I2F.F16 R50, R51 ;  /* 0x0000003300327306 */ /* 0x0004e20000200c00 */
[----:B------:R-:W-:Y:S01]  /*12a0*/  IMAD.IADD R49, R54, 0x1, -R29 ;  /* 0x0000000136317824 */ /* 0x000fe200078e0a1d */
[----:B------:R-:W-:Y:S01]  /*12b0*/  IADD3 R52, -R28, R57, RZ ;  /* 0x000000391c347210 */ /* 0x000fe20007ffe1ff */
[----:B------:R-:W-:Y:S02]  /*12c0*/  FFMA.FTZ R35, R32, R48, R33 ;  /* 0x0000003020237223 */ /* 0x000fe40000010021 */
[----:B------:R-:W-:Y:S01]  /*12d0*/  @!P0 IMAD.IADD R32, R3, 0x1, R36 ;  /* 0x0000000103208824 */ /* 0x000fe200078e0224 */
[----:B------:R-:W-:Y:S02]  /*12e0*/  SHF.R.U32.HI R36, RZ, 0x8, R15 ;  /* 0x00000008ff247819 */ /* 0x000fe4000001160f */
[----:B------:R-:W4:Y:S01]  /*12f0*/  I2F.F16 R47, R47 ;  /* 0x0000002f002f7306 */ /* 0x000f220000200c00 */
[----:B------:R-:W-:Y:S02]  /*1300*/  @!P0 MOV R33, 0x2 ;  /* 0x0000000200218802 */ /* 0x000fe40000000f00 */
[----:B------:R-:W-:-:S02]  /*1310*/  SHF.R.U32.HI R54, RZ, 0x10, R12 ;  /* 0x00000010ff367819 */ /* 0x000fc4000001160c */
[----:B------:R-:W-:Y:S01]  /*1320*/  LEA.HI R53, R12, -R29, RZ, 0x8 ;  /* 0x8000001d0c357211 */ /* 0x000fe200078f40ff */
[----:B------:R-:W-:Y:S01]  /*1330*/  FFMA.FTZ R12, R46, R48, R31 ;  /* 0x000000302e0c7223 */ /* 0x000fe2000001001f */
[----:B--2---:R-:W-:Y:S01]  /*1340*/  LOP3.LUT R51, R36, 0xff, RZ, 0xc0, !PT ;  /* 0x000000ff24337812 */ /* 0x004fe200078ec0ff */
[----:B------:R-:W3:Y:S01]  /*1350*/  I2F.F16 R49, R49 ;  /* 0x0000003100317306 */ /* 0x000ee20000200c00 */
[----:B------:R-:W-:Y:S01]  /*1360*/  @!P0 IMAD.WIDE R32, R32, R33, c[0x0][0x178] ;  /* 0x00005e0020208625 */ /* 0x000fe200078e0221 */
[----:B------:R-:W-:-:S06]  /*1370*/  SHF.R.U32.HI R46, RZ, 0x10, R15 ;  /* 0x00000010ff2e7819 */ /* 0x000fcc000001160f */
[----:B------:R-:W1:Y:S01]  /*1380*/  I2F.F16 R52, R52 ;  /* 0x0000003400347306 */ /* 0x000e620000200c00 */
[----:B------:R-:W-:Y:S01]  /*1390*/  IMAD.IADD R48, R51, 0x1, -R28 ;  /* 0x0000000133307824 */ /* 0x000fe200078e0a1c */
[----:B------:R-:W-:Y:S01]  /*13a0*/  LOP3.LUT R51, R46, 0xff, RZ, 0xc0, !PT ;  /* 0x000000ff2e337812 */ /* 0x000fe200078ec0ff */
[----:B------:R1:W2:Y:S01]  /*13b0*/  @!P0 LDG.E.CONSTANT R31, [R32.64] ;  /* 0x0000000a201f8981 */ /* 0x0002a2000c1e9900 */
[----:B------:R-:W-:Y:S01]  /*13c0*/  LOP3.LUT R54, R54, 0xff, RZ, 0xc0, !PT ;  /* 0x000000ff36367812 */ /* 0x000fe200078ec0ff */
[----:B0-----:R-:W-:Y:S02]  /*13d0*/  HADD2.F32 R46, -RZ, R10.H0_H0 ;  /* 0x2000000aff2e7230 */ /* 0x001fe40000004100 */
[----:B------:R1:W2:Y:S01]  /*13e0*/  @!P0 LDG.E.CONSTANT R36, [R32.64+0x4] ;  /* 0x0000040a20248981 */ /* 0x0002a2000c1e9900 */
[----:B---3--:R-:W-:Y:S01]  /*13f0*/  HADD2.F32 R50, -RZ, R50.H0_H0 ;  /* 0x20000032ff327230 */ /* 0x008fe20000004100 */
[----:B------:R-:W-:Y:S01]  /*1400*/  IADD3 R58, -R28, R51, RZ ;  /* 0x000000331c3a7210 */ /* 0x000fe20007ffe1ff */
[----:B----4-:R-:W-:Y:S01]  /*1410*/  HADD2.F32 R47, -RZ, R47.H0_H0 ;  /* 0x2000002fff2f7230 */ /* 0x010fe20000004100 */
[----:B------:R-:W-:Y:S01]  /*1420*/  LEA.HI R51, R15, -R28, RZ, 0x8 ;  /* 0x8000001c0f337211 */ /* 0x000fe200078f40ff */
[----:B------:R-:W-:Y:S01]  /*1430*/  IMAD.IADD R38, R54, 0x1, -R29 ;  /* 0x0000000136267824 */ /* 0x000fe200078e0a1d */
[----:B-1----:R-:W-:Y:S01]  /*1440*/  SHF.R.U32.HI R32, RZ, 0x8, R13 ;  /* 0x00000008ff207819 */ /* 0x002fe2000001160d */
[----:B------:R-:W-:-:S03]  /*1450*/  FFMA.FTZ R54, R46, R50, R45 ;  /* 0x000000322e367223 */ /* 0x000fc6000001002d */
[----:B------:R-:W-:Y:S02]  /*1460*/  LOP3.LUT R15, R32, 0xff, RZ, 0xc0, !PT ;  /* 0x000000ff200f7812 */ /* 0x000fe400078ec0ff */
[----:B------:R-:W-:Y:S01]  /*1470*/  SHF.R.U32.HI R32, RZ, 0x8, R14 ;  /* 0x00000008ff207819 */ /* 0x000fe2000001160e */
[----:B------:R-:W-:Y:S01]  /*1480*/  FFMA.FTZ R45, R46, R47, R44 ;  /* 0x0000002f2e2d7223 */ /* 0x000fe2000001002c */
[----:B------:R-:W-:Y:S02]  /*1490*/  HADD2.F32 R49, -RZ, R49.H0_H0 ;  /* 0x20000031ff317230 */ /* 0x000fe40000004100 */
[----:B------:R-:W-:Y:S01]  /*14a0*/  HADD2.F32 R52, -RZ, R52.H0_H0 ;  /* 0x20000034ff347230 */ /* 0x000fe20000004100 */
[----:B------:R-:W-:Y:S01]  /*14b0*/  LOP3.LUT R57, R32, 0xff, RZ, 0xc0, !PT ;  /* 0x000000ff20397812 */ /* 0x000fe200078ec0ff */
[----:B------:R-:W-:Y:S01]  /*14c0*/  HADD2.F32 R44, -RZ, R8.H0_H0 ;  /* 0x20000008ff2c7230 */ /* 0x000fe20000004100 */
[----:B------:R-:W-:Y:S02]  /*14d0*/  IMAD.IADD R34, R34, 0x1, -R29 ;  /* 0x0000000122227824 */ /* 0x000fe400078e0a1d */
[----:B------:R-:W-:-:S02]  /*14e0*/  FFMA.FTZ R56, R49, R46, R56 ;  /* 0x0000002e31387223 */ /* 0x000fc40000010038 */
[-C--:B------:R-:W-:Y:S02]  /*14f0*/  FFMA.FTZ R43, R49, R44.reuse, R43 ;  /* 0x0000002c312b7223 */ /* 0x080fe4000001002b */
[-C--:B------:R-:W-:Y:S02]  /*1500*/  FFMA.FTZ R33, R52, R44.reuse, R37 ;  /* 0x0000002c34217223 */ /* 0x080fe40000010025 */
[----:B------:R-:W-:Y:S02]  /*1510*/  IMAD.IADD R49, R15, 0x1, -R30 ;  /* 0x000000010f317824 */ /* 0x000fe400078e0a1e */
[----:B------:R-:W-:Y:S01]  /*1520*/  IMAD.IADD R37, R57, 0x1, -R22 ;  /* 0x0000000139257824 */ /* 0x000fe200078e0a16 */
[----:B------:R-:W-:Y:S01]  /*1530*/  SHF.R.U32.HI R15, RZ, 0x10, R13 ;  /* 0x00000010ff0f7819 */ /* 0x000fe2000001160d */
[----:B------:R-:W-:Y:S01]  /*1540*/  FFMA.FTZ R32, R50, R44, R35 ;  /* 0x0000002c32207223 */ /* 0x000fe20000010023 */
[----:B------:R-:W-:Y:S01]  /*1550*/  SHF.R.U32.HI R35, RZ, 0x10, R14 ;  /* 0x00000010ff237819 */ /* 0x000fe2000001160e */
[----:B------:R-:W0:Y:S01]  /*1560*/  I2F.F16 R34, R34 ;  /* 0x0000002200227306 */ /* 0x000e220000200c00 */
[----:B------:R-:W-:-:S02]  /*1570*/  LOP3.LUT R15, R15, 0xff, RZ, 0xc0, !PT ;  /* 0x000000ff0f0f7812 */ /* 0x000fc400078ec0ff */
[----:B------:R-:W-:-:S05]  /*1580*/  LOP3.LUT R35, R35, 0xff, RZ, 0xc0, !PT ;  /* 0x000000ff23237812 */ /* 0x000fca00078ec0ff */
[----:B------:R-:W1:Y:S01]  /*1590*/  I2F.F16 R48, R48 ;  /* 0x0000003000307306 */ /* 0x000e620000200c00 */
[----:B------:R-:W-:Y:S01]  /*15a0*/  IADD3 R15, -R30, R15, RZ ;  /* 0x0000000f1e0f7210 */ /* 0x000fe20007ffe1ff */
[----:B------:R-:W-:-:S06]  /*15b0*/  FFMA.FTZ R12, R47, R44, R12 ;  /* 0x0000002c2f0c7223 */ /* 0x000fcc000001000c */
[----:B------:R-:W3:Y:S01]  /*15c0*/  I2F.F16 R49, R49 ;  /* 0x0000003100317306 */ /* 0x000ee20000200c00 */
[----:B------:R-:W-:-:S07]  /*15d0*/  IMAD.IADD R47, R35, 0x1, -R22 ;  /* 0x00000001232f7824 */ /* 0x000fce00078e0a16 */
[----:B------:R-:W4:Y:S01]  /*15e0*/  I2F.F16 R37, R37 ;  /* 0x0000002500257306 */ /* 0x000f220000200c00 */
[----:B------:R-:W-:Y:S01]  /*15f0*/  FFMA.FTZ R55, R46, R52, R55 ;  /* 0x000000342e377223 */ /* 0x000fe20000010037 */
[----:B------:R-:W-:Y:S02]  /*1600*/  LEA.HI R50, R13, -R30, RZ, 0x8 ;  /* 0x8000001e0d327211 */ /* 0x000fe400078f40ff */
[----:B------:R-:W-:-:S04]  /*1610*/  LEA.HI R52, R14, -R22, RZ, 0x8 ;  /* 0x800000160e347211 */ /* 0x000fc800078f40ff */
[----:B------:R-:W4:Y:S01]  /*1620*/  I2F.F16 R38, R38 ;  /* 0x0000002600267306 */ /* 0x000f220000200c00 */
[----:B------:R-:W-:Y:S02]  /*1630*/  HADD2.F32 R44, -RZ, R10.H1_H1 ;  /* 0x3000000aff2c7230 */ /* 0x000fe40000004100 */
[----:B0-----:R-:W-:-:S05]  /*1640*/  HADD2.F32 R35, -RZ, R34.H0_H0 ;  /* 0x20000022ff237230 */ /* 0x001fca0000004100 */
[----:B------:R-:W0:Y:S01]  /*1650*/  I2F.F16 R46, R58 ;  /* 0x0000003a002e7306 */ /* 0x000e220000200c00 */
[----:B-1----:R-:W-:Y:S02]  /*1660*/  HADD2.F32 R34, -RZ, R48.H0_H0 ;  /* 0x20000030ff227230 */ /* 0x002fe40000004100 */
[----:B---3--:R-:W-:-:S05]  /*1670*/  HADD2.F32 R13, -RZ, R49.H0_H0 ;  /* 0x20000031ff0d7230 */ /* 0x008fca0000004100 */
[----:B------:R-:W1:Y:S01]  /*1680*/  I2F.F16 R15, R15 ;  /* 0x0000000f000f7306 */ /* 0x000e620000200c00 */
[----:B----4-:R-:W-:Y:S02]  /*1690*/  HADD2.F32 R10, -RZ, R37.H0_H0 ;  /* 0x20000025ff0a7230 */ /* 0x010fe40000004100 */
[----:B------:R-:W-:-:S05]  /*16a0*/  HADD2.F32 R37, -RZ, R8.H1_H1 ;  /* 0x30000008ff257230 */ /* 0x000fca0000004100 */
[----:B------:R-:W3:Y:S01]  /*16b0*/  I2F.F16 R47, R47 ;  /* 0x0000002f002f7306 */ /* 0x000ee20000200c00 */
[----:B------:R-:W-:Y:S01]  /*16c0*/  FFMA.FTZ R56, R35, R44, R56 ;  /* 0x0000002c23387223 */ /* 0x000fe20000010038 */
[----:B------:R-:W-:Y:S01]  /*16d0*/  HADD2.F32 R49, -RZ, R11.H1_H1 ;  /* 0x3000000bff317230 */ /* 0x000fe20000004100 */
[----:B------:R-:W-:-:S05]  /*16e0*/  FFMA.FTZ R55, R44, R34, R55 ;  /* 0x000000222c377223 */ /* 0x000fca0000010037 */
[----:B------:R-:W4:Y:S01]  /*16f0*/  I2F.F16 R53, R53 ;  /* 0x0000003500357306 */ /* 0x000f220000200c00 */
[C---:B------:R-:W-:Y:S02]  /*1700*/  FFMA.FTZ R54, R44.reuse, R13, R54 ;  /* 0x0000000d2c367223 */ /* 0x040fe40000010036 */
[----:B------:R-:W-:-:S05]  /*1710*/  FFMA.FTZ R45, R44, R10, R45 ;  /* 0x0000000a2c2d7223 */ /* 0x000fca000001002d */
[----:B------:R-:W0:Y:S01]  /*1720*/  I2F.F16 R51, R51 ;  /* 0x0000003300337306 */ /* 0x000e220000200c00 */
[----:B------:R-:W-:-:S07]  /*1730*/  HADD2.F32 R44, -RZ, R11.H0_H0 ;  /* 0x2000000bff2c7230 */ /* 0x000fce0000004100 */
[----:B------:R-:W1:Y:S01]  /*1740*/  I2F.F16 R50, R50 ;  /* 0x0000003200327306 */ /* 0x000e620000200c00 */
[----:B------:R-:W-:-:S07]  /*1750*/  FFMA.FTZ R11, R34, R37, R33 ;  /* 0x00000025220b7223 */ /* 0x000fce0000010021 */
[----:B------:R-:W4:Y:S01]  /*1760*/  I2F.F16 R52, R52 ;  /* 0x0000003400347306 */ /* 0x000f220000200c00 */
[-C--:B------:R-:W-:Y:S02]  /*1770*/  FFMA.FTZ R13, R13, R37.reuse, R32 ;  /* 0x000000250d0d7223 */ /* 0x080fe40000010020 */
[----:B------:R-:W4:Y:S01]  /*1780*/  LDS.64 R32, [UR4+0x10] ;  /* 0x00001004ff207984 */ /* 0x000f220008000a00 */
[----:B------:R-:W-:Y:S01]  /*1790*/  HADD2.F32 R8, -RZ, R38.H0_H0 ;  /* 0x20000026ff087230 */ /* 0x000fe20000004100 */
[-C--:B------:R-:W-:Y:S01]  /*17a0*/  FFMA.FTZ R43, R35, R37.reuse, R43 ;  /* 0x00000025232b7223 */ /* 0x080fe2000001002b */
[----:B0-----:R-:W-:Y:S01]  /*17b0*/  HADD2.F32 R38, -RZ, R46.H0_H0 ;  /* 0x2000002eff267230 */ /* 0x001fe20000004100 */
[----:B------:R-:W-:Y:S01]  /*17c0*/  FFMA.FTZ R12, R10, R37, R12 ;  /* 0x000000250a0c7223 */ /* 0x000fe2000001000c */
[----:B-1----:R-:W-:Y:S01]  /*17d0*/  HADD2.F32 R15, -RZ, R15.H0_H0 ;  /* 0x2000000fff0f7230 */ /* 0x002fe20000004100 */
[----:B------:R-:W0:Y:S01]  /*17e0*/  LDS.64 R34, [UR4+0x110] ;  /* 0x00011004ff227984 */ /* 0x000e220008000a00 */
[----:B------:R-:W-:Y:S01]  /*17f0*/  HADD2.F32 R37, -RZ, R9.H0_H0 ;  /* 0x20000009ff257230 */ /* 0x000fe20000004100 */
[----:B------:R-:W-:Y:S01]  /*1800*/  SHF.R.U32.HI R10, RZ, 0x8, R4 ;  /* 0x00000008ff0a7819 */ /* 0x000fe20000011604 */
[----:B---3--:R-:W-:Y:S01]  /*1810*/  HADD2.F32 R14, -RZ, R47.H0_H0 ;  /* 0x2000002fff0e7230 */ /* 0x008fe20000004100 */
[----:B------:R-:W-:Y:S01]  /*1820*/  FFMA.FTZ R56, R8, R44, R56 ;  /* 0x0000002c08387223 */ /* 0x000fe20000010038 */
[----:B----4-:R-:W-:Y:S01]  /*1830*/  HADD2.F32 R53, -RZ, R53.H0_H0 ;  /* 0x20000035ff357230 */ /* 0x010fe20000004100 */
[C---:B------:R-:W-:Y:S01]  /*1840*/  FFMA.FTZ R55, R44.reuse, R38, R55 ;  /* 0x000000262c377223 */ /* 0x040fe20000010037 */
[----:B------:R-:W-:Y:S01]  /*1850*/  HADD2.F32 R51, -RZ, R51.H0_H0 ;  /* 0x20000033ff337230 */ /* 0x000fe20000004100 */
[----:B------:R-:W-:Y:S01]  /*1860*/  FFMA.FTZ R54, R44, R15, R54 ;  /* 0x0000000f2c367223 */ /* 0x000fe20000010036 */
[----:B------:R-:W-:Y:S01]  /*1870*/  HADD2.F32 R50, -RZ, R50.H0_H0 ;  /* 0x20000032ff327230 */ /* 0x000fe20000004100 */
[----:B------:R-:W-:Y:S01]  /*1880*/  LOP3.LUT R46, R10, 0xff, RZ, 0xc0, !PT ;  /* 0x000000ff0a2e7812 */ /* 0x000fe200078ec0ff */
[----:B------:R-:W-:Y:S01]  /*1890*/  HADD2.F32 R52, -RZ, R52.H0_H0 ;  /* 0x20000034ff347230 */ /* 0x000fe20000004100 */
[----:B------:R-:W-:Y:S01]  /*18a0*/  FFMA.FTZ R8, R8, R37, R43 ;  /* 0x0000002508087223 */ /* 0x000fe2000001002b */
[----:B------:R-:W-:Y:S01]  /*18b0*/  SHF.R.U32.HI R43, RZ, 0x10, R4 ;  /* 0x00000010ff2b7819 */ /* 0x000fe20000011604 */
[----:B------:R-:W-:Y:S01]  /*18c0*/  FFMA.FTZ R45, R44, R14, R45 ;  /* 0x0000000e2c2d7223 */ /* 0x000fe2000001002d */
[----:B------:R-:W-:Y:S01]  /*18d0*/  IADD3 R47, -R29, R46, RZ ;  /* 0x0000002e1d2f7210 */ /* 0x000fe20007ffe1ff */
[----:B------:R-:W-:Y:S01]  /*18e0*/  FFMA.FTZ R56, R53, R49, R56 ;  /* 0x0000003135387223 */ /* 0x000fe20000010038 */
[----:B------:R-:W-:Y:S01]  /*18f0*/  LOP3.LUT R46, R43, 0xff, RZ, 0xc0, !PT ;  /* 0x000000ff2b2e7812 */ /* 0x000fe200078ec0ff */
[----:B------:R-:W-:-:S02]  /*1900*/  FFMA.FTZ R55, R49, R51, R55 ;  /* 0x0000003331377223 */ /* 0x000fc40000010037 */
[C---:B------:R-:W-:Y:S02]  /*1910*/  FFMA.FTZ R54, R49.reuse, R50, R54 ;  /* 0x0000003231367223 */ /* 0x040fe40000010036 */
[----:B------:R-:W-:Y:S02]  /*1920*/  FFMA.FTZ R49, R49, R52, R45 ;  /* 0x0000003431317223 */ /* 0x000fe4000001002d */
[-C--:B------:R-:W-:Y:S02]  /*1930*/  FFMA.FTZ R43, R15, R37.reuse, R13 ;  /* 0x000000250f2b7223 */ /* 0x080fe4000001000d */
[----:B------:R-:W-:Y:S02]  /*1940*/  FFMA.FTZ R45, R14, R37, R12 ;  /* 0x000000250e2d7223 */ /* 0x000fe4000001000c */
[----:B------:R1:W3:Y:S01]  /*1950*/  LDG.E.128.CONSTANT R12, [R62.64] ;  /* 0x0000000a3e0c7981 */ /* 0x0002e2000c1e9d00 */
[----:B------:R-:W-:-:S05]  /*1960*/  LOP3.LUT R44, R4, 0xff, RZ, 0xc0, !PT ;  /* 0x000000ff042c7812 */ /* 0x000fca00078ec0ff */
[----:B------:R-:W-:-:S04]  /*1970*/  IMAD.IADD R44, R44, 0x1, -R29 ;  /* 0x000000012c2c7824 */ /* 0x000fc800078e0a1d */
[----:B------:R4:W0:Y:S01]  /*1980*/  I2F.F16 R10, R44 ;  /* 0x0000002c000a7306 */ /* 0x0008220000200c00 */
[----:B------:R-:W-:Y:S01]  /*1990*/  FFMA.FTZ R38, R38, R37, R11 ;  /* 0x0000002526267223 */ /* 0x000fe2000001000b */
[----:B------:R-:W-:Y:S01]  /*19a0*/  HADD2.F32 R9, -RZ, R9.H1_H1 ;  /* 0x30000009ff097230 */ /* 0x000fe20000004100 */
[----:B------:R-:W-:-:S05]  /*19b0*/  LOP3.LUT R57, R5, 0xff, RZ, 0xc0, !PT ;  /* 0x000000ff05397812 */ /* 0x000fca00078ec0ff */
[----:B------:R0:W1:Y:S01]  /*19c0*/  I2F.F16 R11, R47 ;  /* 0x0000002f000b7306 */ /* 0x0000620000200c00 */
[----:B----4-:R-:W-:Y:S01]  /*19d0*/  SHF.R.U32.HI R44, RZ, 0x8, R5 ;  /* 0x00000008ff2c7819 */ /* 0x010fe20000011605 */
[----:B------:R-:W-:Y:S02]  /*19e0*/  IMAD.IADD R37, R46, 0x1, -R29 ;  /* 0x000000012e257824 */ /* 0x000fe400078e0a1d */
[-C--:B------:R-:W-:Y:S02]  /*19f0*/  FFMA.FTZ R53, R53, R9.reuse, R8 ;  /* 0x0000000935357223 */ /* 0x080fe40000010008 */
[-C--:B------:R-:W-:Y:S02]  /*1a00*/  FFMA.FTZ R51, R51, R9.reuse, R38 ;  /* 0x0000000933337223 */ /* 0x080fe40000010026 */
[-C--:B------:R-:W-:Y:S02]  /*1a10*/  FFMA.FTZ R50, R50, R9.reuse, R43 ;  /* 0x0000000932327223 */ /* 0x080fe4000001002b */
[----:B------:R-:W-:Y:S01]  /*1a20*/  FFMA.FTZ R52, R52, R9, R45 ;  /* 0x0000000934347223 */ /* 0x000fe2000001002d */
[----:B------:R-:W-:Y:S01]  /*1a30*/  LOP3.LUT R9, R6, 0xff, RZ, 0xc0, !PT ;  /* 0x000000ff06097812 */ /* 0x000fe200078ec0ff */
[----:B------:R-:W-:Y:S01]  /*1a40*/  IMAD.IADD R8, R57, 0x1, -R30 ;  /* 0x0000000139087824 */ /* 0x000fe200078e0a1e */
[----:B0-----:R-:W-:Y:S01]  /*1a50*/  LOP3.LUT R47, R44, 0xff, RZ, 0xc0, !PT ;  /* 0x000000ff2c2f7812 */ /* 0x001fe200078ec0ff */
[----:B------:R-:W-:-:S02]  /*1a60*/  HADD2.F32 R38, -RZ, R32.H0_H0 ;  /* 0x20000020ff267230 */ /* 0x000fc40000004100 */
[----:B------:R-:W-:Y:S01]  /*1a70*/  HADD2.F32 R45, -RZ, R32.H1_H1 ;  /* 0x30000020ff2d7230 */ /* 0x000fe20000004100 */
[----:B------:R-:W-:Y:S01]  /*1a80*/  SHF.R.U32.HI R32, RZ, 0x8, R6 ;  /* 0x00000008ff207819 */ /* 0x000fe20000011606 */
[----:B------:R-:W0:Y:S01]  /*1a90*/  I2F.F16 R37, R37 ;  /* 0x0000002500257306 */ /* 0x000e220000200c00 */
[----:B------:R-:W-:Y:S01]  /*1aa0*/  IMAD.IADD R44, R9, 0x1, -R22 ;  /* 0x00000001092c7824 */ /* 0x000fe200078e0a16 */
[----:B------:R-:W-:Y:S01]  /*1ab0*/  IADD3 R43, -R30, R47, RZ ;  /* 0x0000002f1e2b7210 */ /* 0x000fe20007ffe1ff */
[----:B------:R-:W-:Y:S01]  /*1ac0*/  HADD2.F32 R10, -RZ, R10.H0_H0 ;  /* 0x2000000aff0a7230 */ /* 0x000fe20000004100 */
[----:B------:R-:W-:Y:S01]  /*1ad0*/  LOP3.LUT R57, R32, 0xff, RZ, 0xc0, !PT ;  /* 0x000000ff20397812 */ /* 0x000fe200078ec0ff */
[--C-:B------:R-:W-:Y:S02]  /*1ae0*/  HADD2.F32 R9, -RZ, R34.reuse.H0_H0 ;  /* 0x20000022ff097230 */ /* 0x100fe40000004100 */
[----:B------:R-:W-:Y:S01]  /*1af0*/  HADD2.F32 R47, -RZ, R34.H1_H1 ;  /* 0x30000022ff2f7230 */ /* 0x000fe20000004100 */
[----:B------:R-:W4:Y:S01]  /*1b00*/  I2F.F16 R8, R8 ;  /* 0x0000000800087306 */ /* 0x000f220000200c00 */
[----:B-1----:R-:W-:Y:S01]  /*1b10*/  HADD2.F32 R34, -RZ, R11.H0_H0 ;  /* 0x2000000bff227230 */ /* 0x002fe20000004100 */
[----:B------:R-:W-:-:S02]  /*1b20*/  FFMA.FTZ R11, R10, R38, RZ ;  /* 0x000000260a0b7223 */ /* 0x000fc400000100ff */
[----:B------:R-:W-:Y:S02]  /*1b30*/  FFMA.FTZ R32, R10, R9, RZ ;  /* 0x000000090a207223 */ /* 0x000fe400000100ff */
[----:B------:R-:W-:Y:S02]  /*1b40*/  IMAD.IADD R10, R57, 0x1, -R22 ;  /* 0x00000001390a7824 */ /* 0x000fe400078e0a16 */
[----:B------:R-:W1:Y:S01]  /*1b50*/  I2F.F16 R43, R43 ;  /* 0x0000002b002b7306 */ /* 0x000e620000200c00 */
[----:B0-----:R-:W-:-:S07]  /*1b60*/  HADD2.F32 R48, -RZ, R37.H0_H0 ;  /* 0x20000025ff307230 */ /* 0x001fce0000004100 */
[----:B------:R-:W0:Y:S01]  /*1b70*/  I2F.F16 R44, R44 ;  /* 0x0000002c002c7306 */ /* 0x000e220000200c00 */
[C---:B------:R-:W-:Y:S01]  /*1b80*/  FFMA.FTZ R11, R34.reuse, R45, R11 ;  /* 0x0000002d220b7223 */ /* 0x040fe2000001000b */
[----:B------:R-:W-:Y:S01]  /*1b90*/  HADD2.F32 R46, -RZ, R33.H0_H0 ;  /* 0x20000021ff2e7230 */ /* 0x000fe20000004100 */
[----:B------:R-:W-:Y:S01]  /*1ba0*/  FFMA.FTZ R34, R34, R47, R32 ;  /* 0x0000002f22227223 */ /* 0x000fe20000010020 */
[----:B------:R-:W-:-:S04]  /*1bb0*/  HADD2.F32 R37, -RZ, R35.H0_H0 ;  /* 0x20000023ff257230 */ /* 0x000fc80000004100 */
[----:B------:R-:W0:Y:S01]  /*1bc0*/  I2F.F16 R10, R10 ;  /* 0x0000000a000a7306 */ /* 0x000e220000200c00 */
[----:B----4-:R-:W-:Y:S01]  /*1bd0*/  HADD2.F32 R8, -RZ, R8.H0_H0 ;  /* 0x20000008ff087230 */ /* 0x010fe20000004100 */
[C---:B------:R-:W-:Y:S02]  /*1be0*/  FFMA.FTZ R32, R48.reuse, R46, R11 ;  /* 0x0000002e30207223 */ /* 0x040fe4000001000b */
[----:B------:R-:W-:Y:S01]  /*1bf0*/  FFMA.FTZ R34, R48, R37, R34 ;  /* 0x0000002530227223 */ /* 0x000fe20000010022 */
[----:B-1----:R-:W-:Y:S01]  /*1c00*/  HADD2.F32 R48, -RZ, R43.H0_H0 ;  /* 0x2000002bff307230 */ /* 0x002fe20000004100 */
[----:B------:R-:W-:Y:S02]  /*1c10*/  FFMA.FTZ R43, R38, R8, RZ ;  /* 0x00000008262b7223 */ /* 0x000fe400000100ff */
[----:B------:R-:W-:Y:S01]  /*1c20*/  FFMA.FTZ R11, R8, R9, RZ ;  /* 0x00000009080b7223 */ /* 0x000fe200000100ff */
[----:B0-----:R-:W-:-:S03]  /*1c30*/  HADD2.F32 R8, -RZ, R44.H0_H0 ;  /* 0x2000002cff087230 */ /* 0x001fc60000004100 */
[----:B------:R-:W-:Y:S02]  /*1c40*/  FFMA.FTZ R44, R48, R47, R11 ;  /* 0x0000002f302c7223 */ /* 0x000fe4000001000b */
[----:B------:R-:W-:Y:S01]  /*1c50*/  FFMA.FTZ R11, R38, R8, RZ ;  /* 0x00000008260b7223 */ /* 0x000fe200000100ff */
[----:B------:R-:W-:Y:S01]  /*1c60*/  HADD2.F32 R10, -RZ, R10.H0_H0 ;  /* 0x2000000aff0a7230 */ /* 0x000fe20000004100 */
[C---:B------:R-:W-:Y:S02]  /*1c70*/  FFMA.FTZ R43, R45.reuse, R48, R43 ;  /* 0x000000302d2b7223 */ /* 0x040fe4000001002b */
[----:B------:R-:W-:Y:S02]  /*1c80*/  FFMA.FTZ R48, R8, R9, RZ ;  /* 0x0000000908307223 */ /* 0x000fe400000100ff */
[----:B------:R-:W-:Y:S01]  /*1c90*/  FFMA.FTZ R8, R45, R10, R11 ;  /* 0x0000000a2d087223 */ /* 0x000fe2000001000b */
[----:B------:R-:W-:-:S04]  /*1ca0*/  LOP3.LUT R11, R7, 0xff, RZ, 0xc0, !PT ;  /* 0x000000ff070b7812 */ /* 0x000fc800078ec0ff */
[----:B------:R-:W-:Y:S02]  /*1cb0*/  IADD3 R59, -R28, R11, RZ ;  /* 0x0000000b1c3b7210 */ /* 0x000fe40007ffe1ff */
[----:B------:R-:W-:Y:S02]  /*1cc0*/  SHF.R.U32.HI R11, RZ, 0x8, R7 ;  /* 0x00000008ff0b7819 */ /* 0x000fe40000011607 */
[----:B------:R-:W-:Y:S02]  /*1cd0*/  SHF.R.U32.HI R57, RZ, 0x10, R5 ;  /* 0x00000010ff397819 */ /* 0x000fe40000011605 */
[----:B------:R-:W-:Y:S01]  /*1ce0*/  LOP3.LUT R11, R11, 0xff, RZ, 0xc0, !PT ;  /* 0x000000ff0b0b7812 */ /* 0x000fe200078ec0ff */
[----:B------:R-:W-:Y:S01]  /*1cf0*/  FFMA.FTZ R48, R10, R47, R48 ;  /* 0x0000002f0a307223 */ /* 0x000fe20000010030 */
[----:B------:R-:W-:Y:S01]  /*1d00*/  LOP3.LUT R57, R57, 0xff, RZ, 0xc0, !PT ;  /* 0x000000ff39397812 */ /* 0x000fe200078ec0ff */
[----:B------:R-:W0:Y:S02]  /*1d10*/  I2F.F16 R10, R59 ;  /* 0x0000003b000a7306 */ /* 0x000e240000200c00 */
[----:B------:R-:W-:-:S02]  /*1d20*/  IMAD.IADD R58, R11, 0x1, -R28 ;  /* 0x000000010b3a7824 */ /* 0x000fc400078e0a1c */
[----:B------:R-:W-:-:S04]  /*1d30*/  IMAD.IADD R60, R57, 0x1, -R30 ;  /* 0x00000001393c7824 */ /* 0x000fc800078e0a1e */
[----:B------:R-:W1:Y:S08]  /*1d40*/  I2F.F16 R11, R58 ;  /* 0x0000003a000b7306 */ /* 0x000e700000200c00 */
[----:B------:R-:W4:Y:S01]  /*1d50*/  I2F.F16 R57, R60 ;  /* 0x0000003c00397306 */ /* 0x000f220000200c00 */
[----:B0-----:R-:W-:-:S05]  /*1d60*/  HADD2.F32 R10, -RZ, R10.H0_H0 ;  /* 0x2000000aff0a7230 */ /* 0x001fca0000004100 */
[----:B------:R-:W-:Y:S01]  /*1d70*/  FFMA.FTZ R38, R38, R10, RZ ;  /* 0x0000000a26267223 */ /* 0x000fe200000100ff */
[----:B-1----:R-:W-:Y:S01]  /*1d80*/  HADD2.F32 R11, -RZ, R11.H0_H0 ;  /* 0x2000000bff0b7230 */ /* 0x002fe20000004100 */
[----:B------:R-:W-:-:S04]  /*1d90*/  SHF.R.U32.HI R59, RZ, 0x10, R6 ;  /* 0x00000010ff3b7819 */ /* 0x000fc80000011606 */
[----:B------:R-:W-:Y:S01]  /*1da0*/  FFMA.FTZ R45, R45, R11, R38 ;  /* 0x0000000b2d2d7223 */ /* 0x000fe20000010026 */
[----:B------:R-:W-:Y:S01]  /*1db0*/  SHF.R.U32.HI R38, RZ, 0x10, R7 ;  /* 0x00000010ff267819 */ /* 0x000fe20000011607 */
[----:B----4-:R-:W-:Y:S01]  /*1dc0*/  HADD2.F32 R57, -RZ, R57.H0_H0 ;  /* 0x20000039ff397230 */ /* 0x010fe20000004100 */
[----:B------:R-:W-:-:S04]  /*1dd0*/  LOP3.LUT R59, R59, 0xff, RZ, 0xc0, !PT ;  /* 0x000000ff3b3b7812 */ /* 0x000fc800078ec0ff */
[----:B------:R-:W-:Y:S02]  /*1de0*/  FFMA.FTZ R43, R46, R57, R43 ;  /* 0x000000392e2b7223 */ /* 0x000fe4000001002b */
[----:B------:R-:W-:Y:S01]  /*1df0*/  FFMA.FTZ R44, R57, R37, R44 ;  /* 0x00000025392c7223 */ /* 0x000fe2000001002c */
[----:B------:R-:W-:Y:S01]  /*1e00*/  LOP3.LUT R57, R38, 0xff, RZ, 0xc0, !PT ;  /* 0x000000ff26397812 */ /* 0x000fe200078ec0ff */
[----:B------:R-:W-:-:S03]  /*1e10*/  IMAD.IADD R59, R59, 0x1, -R22 ;  /* 0x000000013b3b7824 */ /* 0x000fc600078e0a16 */
[----:B------:R-:W-:Y:S01]  /*1e20*/  IADD3 R58, -R28, R57, RZ ;  /* 0x000000391c3a7210 */ /* 0x000fe20007ffe1ff */
[----:B------:R-:W0:Y:S08]  /*1e30*/  I2F.F16 R38, R59 ;  /* 0x0000003b00267306 */ /* 0x000e300000200c00 */
[----:B------:R-:W1:Y:S01]  /*1e40*/  I2F.F16 R57, R58 ;  /* 0x0000003a00397306 */ /* 0x000e620000200c00 */
[----:B------:R-:W-:-:S02]  /*1e50*/  FFMA.FTZ R10, R10, R9, RZ ;  /* 0x000000090a0a7223 */ /* 0x000fc400000100ff */
[----:B------:R-:W-:Y:S01]  /*1e60*/  IMAD.WIDE R62, R21, c[0x0][0x18c], R62 ;  /* 0x00006300153e7a25 */ /* 0x000fe200078e023e */
[----:B0-----:R-:W-:-:S03]  /*1e70*/  HADD2.F32 R38, -RZ, R38.H0_H0 ;  /* 0x20000026ff267230 */ /* 0x001fc60000004100 */
[----:B------:R-:W-:Y:S01]  /*1e80*/  FFMA.FTZ R47, R11, R47, R10 ;  /* 0x0000002f0b2f7223 */ /* 0x000fe2000001000a */
[----:B-1----:R-:W-:-:S05]  /*1e90*/  HADD2.F32 R57, -RZ, R57.H0_H0 ;  /* 0x20000039ff397230 */ /* 0x002fca0000004100 */
[C---:B------:R-:W-:Y:S02]  /*1ea0*/  FFMA.FTZ R45, R46.reuse, R57, R45 ;  /* 0x000000392e2d7223 */ /* 0x040fe4000001002d */
[----:B------:R-:W-:Y:S02]  /*1eb0*/  FFMA.FTZ R46, R46, R38, R8 ;  /* 0x000000262e2e7223 */ /* 0x000fe40000010008 */
[----:B------:R0:W4:Y:S01]  /*1ec0*/  LDG.E.128.CONSTANT R8, [R62.64] ;  /* 0x0000000a3e087981 */ /* 0x000122000c1e9d00 */
[----:B--2---:R-:W-:Y:S02]  /*1ed0*/  @!P0 PRMT R2, R2, 0x7610, R36 ;  /* 0x0000761002028816 */ /* 0x004fe40000000024 */
[----:B-----5:R-:W-:Y:S02]  /*1ee0*/  @!P0 PRMT R0, R31, 0x7610, R0 ;  /* 0x000076101f008816 */ /* 0x020fe40000000000 */
[----:B------:R-:W-:Y:S01]  /*1ef0*/  @!P0 PRMT R2, R36, 0x7610, R2 ;  /* 0x0000761024028816 */ /* 0x000fe20000000002 */
[-C--:B------:R-:W-:Y:S01]  /*1f00*/  FFMA.FTZ R47, R57, R37.reuse, R47 ;  /* 0x00000025392f7223 */ /* 0x080fe2000001002f */
[----:B------:R-:W-:Y:S01]  /*1f10*/  @!P0 PRMT R0, R0, 0x7610, R31 ;  /* 0x0000761000008816 */ /* 0x000fe2000000001f */
[----:B------:R-:W-:-:S02]  /*1f20*/  FFMA.FTZ R48, R38, R37, R48 ;  /* 0x0000002526307223 */ /* 0x000fc40000010030 */
[--C-:B------:R-:W-:Y:S02]  /*1f30*/  HADD2.F32 R37, -RZ, R2.reuse.H1_H1 ;  /* 0x30000002ff257230 */ /* 0x100fe40000004100 */
[----:B------:R-:W-:Y:S02]  /*1f40*/  HADD2.F32 R31, -RZ, R2.H0_H0 ;  /* 0x20000002ff1f7230 */ /* 0x000fe40000004100 */
[--C-:B------:R-:W-:Y:S02]  /*1f50*/  HADD2.F32 R38, -RZ, R0.reuse.H0_H0 ;  /* 0x20000000ff267230 */ /* 0x100fe40000004100 */
[----:B------:R-:W-:Y:S01]  /*1f60*/  HADD2.F32 R36, -RZ, R0.H1_H1 ;  /* 0x30000000ff247230 */ /* 0x000fe20000004100 */
[----:B------:R-:W-:Y:S02]  /*1f70*/  FMUL.FTZ R55, R55, R37 ;  /* 0x0000002537377220 */ /* 0x000fe40000410000 */
[----:B------:R-:W-:Y:S01]  /*1f80*/  FMUL.FTZ R49, R49, R31 ;  /* 0x0000001f31317220 */ /* 0x000fe20000410000 */
[----:B------:R-:W-:Y:S01]  /*1f90*/  LEA.HI R57, R4, -R29, RZ, 0x8 ;  /* 0x8000001d04397211 */ /* 0x000fe200078f40ff */
[----:B------:R-:W-:-:S02]  /*1fa0*/  FMUL.FTZ R56, R56, R38 ;  /* 0x0000002638387220 */ /* 0x000fc40000410000 */
[----:B------:R-:W-:Y:S01]  /*1fb0*/  FMUL.FTZ R54, R54, R36 ;  /* 0x0000002436367220 */ /* 0x000fe20000410000 */
[----:B------:R-:W-:Y:S02]  /*1fc0*/  F2FP.PACK_AB R55, RZ, R55 ;  /* 0x00000037ff37723e */ /* 0x000fe400000000ff */
[----:B------:R-:W-:Y:S02]  /*1fd0*/  F2FP.PACK_AB R4, RZ, R49 ;  /* 0x00000031ff04723e */ /* 0x000fe400000000ff */
[----:B------:R-:W-:Y:S02]  /*1fe0*/  F2FP.PACK_AB R56, RZ, R56 ;  /* 0x00000038ff38723e */ /* 0x000fe400000000ff */
[----:B------:R-:W-:Y:S02]  /*1ff0*/  F2FP.PACK_AB R54, RZ, R54 ;  /* 0x00000036ff36723e */ /* 0x000fe400000000ff */
[----:B------:R-:W-:Y:S02]  /*2000*/  PRMT R4, R4, 0x5410, R55 ;  /* 0x0000541004047816 */ /* 0x000fe40000000037 */
[----:B------:R-:W-:Y:S01]  /*2010*/  PRMT R56, R56, 0x5410, R54 ;  /* 0x0000541038387816 */ /* 0x000fe20000000036 */
[----:B------:R-:W-:Y:S01]  /*2020*/  FMUL.FTZ R51, R37, R51 ;  /* 0x0000003325337220 */ /* 0x000fe20000410000 */
[----:B------:R-:W-:Y:S01]  /*2030*/  LEA.HI R54, R7, -R28, RZ, 0x8 ;  /* 0x8000001c07367211 */ /* 0x000fe200078f40ff */
[----:B------:R-:W-:Y:S01]  /*2040*/  HADD2 R42, R4, R42 ;  /* 0x0000002a042a7230 */ /* 0x000fe20000000000 */
[----:B------:R-:W-:Y:S01]  /*2050*/  LEA.HI R55, R5, -R30, RZ, 0x8 ;  /* 0x8000001e05377211 */ /* 0x000fe200078f40ff */
[----:B------:R-:W-:-:S02]  /*2060*/  FMUL.FTZ R7, R38, R53 ;  /* 0x0000003526077220 */ /* 0x000fc40000410000 */
[----:B------:R-:W-:Y:S02]  /*2070*/  FMUL.FTZ R4, R36, R50 ;  /* 0x0000003224047220 */ /* 0x000fe40000410000 */
[----:B------:R-:W-:Y:S01]  /*2080*/  FMUL.FTZ R5, R31, R52 ;  /* 0x000000341f057220 */ /* 0x000fe20000410000 */
[----:B------:R-:W-:Y:S02]  /*2090*/  LEA.HI R50, R6, -R22, RZ, 0x8 ;  /* 0x8000001606327211 */ /* 0x000fe400078f40ff */
[----:B------:R-:W-:Y:S02]  /*20a0*/  F2FP.PACK_AB R7, RZ, R7 ;  /* 0x00000007ff07723e */ /* 0x000fe400000000ff */
[----:B------:R-:W-:Y:S02]  /*20b0*/  F2FP.PACK_AB R6, RZ, R51 ;  /* 0x00000033ff06723e */ /* 0x000fe400000000ff */
[----:B------:R-:W-:Y:S02]  /*20c0*/  F2FP.PACK_AB R52, RZ, R4 ;  /* 0x00000004ff34723e */ /* 0x000fe400000000ff */
[----:B------:R-:W-:Y:S01]  /*20d0*/  F2FP.PACK_AB R53, RZ, R5 ;  /* 0x00000005ff35723e */ /* 0x000fe200000000ff */
[----:B------:R-:W1:Y:S01]  /*20e0*/  I2F.F16 R50, R50 ;  /* 0x0000003200327306 */ /* 0x000e620000200c00 */
[----:B------:R-:W2:Y:S01]  /*20f0*/  LDS.64 R4, [UR4+0x18] ;  /* 0x00001804ff047984 */ /* 0x000ea20008000a00 */
[----:B------:R-:W-:-:S02]  /*2100*/  PRMT R51, R7, 0x5410, R52 ;  /* 0x0000541007337816 */ /* 0x000fc40000000034 */
[----:B------:R-:W-:Y:S02]  /*2110*/  PRMT R53, R53, 0x5410, R6 ;  /* 0x0000541035357816 */ /* 0x000fe40000000006 */
[----:B------:R-:W0:Y:S02]  /*2120*/  LDS.64 R6, [UR4+0x118] ;  /* 0x00011804ff067984 */ /* 0x000e240008000a00 */
[----:B------:R-:W1:Y:S08]  /*2130*/  I2F.F16 R54, R54 ;  /* 0x0000003600367306 */ /* 0x000e700000200c00 */
[----:B------:R-:W1:Y:S01]  /*2140*/  I2F.F16 R55, R55 ;  /* 0x0000003700377306 */ /* 0x000e620000200c00 */
[----:B------:R-:W-:Y:S01]  /*2150*/  HADD2 R40, R53, R40 ;  /* 0x0000002835287230 */ /* 0x000fe20000000000 */
[----:B------:R-:W-:Y:S01]  /*2160*/  HFMA2.MMA R39, R51, 1, 1, R39 ;  /* 0x3c003c0033277835 */ /* 0x000fe20000000027 */
[----:B-1----:R-:W-:-:S05]  /*2170*/  HADD2.F32 R53, -RZ, R50.H0_H0 ;  /* 0x20000032ff357230 */ /* 0x002fca0000004100 */
[----:B------:R-:W1:Y:S01]  /*2180*/  I2F.F16 R49, R57 ;  /* 0x0000003900317306 */ /* 0x000e620000200c00 */
[----:B------:R-:W-:Y:S02]  /*2190*/  HADD2.F32 R51, -RZ, R33.H1_H1 ;  /* 0x30000021ff337230 */ /* 0x000fe40000004100 */
[----:B------:R-:W-:Y:S02]  /*21a0*/  HADD2.F32 R54, -RZ, R54.H0_H0 ;  /* 0x20000036ff367230 */ /* 0x000fe40000004100 */
[----:B------:R-:W-:-:S03]  /*21b0*/  HADD2.F32 R52, -RZ, R55.H0_H0 ;  /* 0x20000037ff347230 */ /* 0x000fc60000004100 */
[C---:B------:R-:W-:Y:S01]  /*21c0*/  FFMA.FTZ R33, R51.reuse, R54, R45 ;  /* 0x0000003633217223 */ /* 0x040fe2000001002d */
[----:B------:R-:W-:Y:S01]  /*21d0*/  HADD2.F32 R45, -RZ, R35.H1_H1 ;  /* 0x30000023ff2d7230 */ /* 0x000fe20000004100 */
[----:B------:R-:W-:Y:S01]  /*21e0*/  HFMA2.MMA R41, R56, 1, 1, R41 ;  /* 0x3c003c0038297835 */ /* 0x000fe20000000029 */
[----:B-1----:R-:W-:Y:S01]  /*21f0*/  HADD2.F32 R49, -RZ, R49.H0_H0 ;  /* 0x20000031ff317230 */ /* 0x002fe20000004100 */
[C---:B------:R-:W-:Y:S02]  /*2200*/  FFMA.FTZ R43, R51.reuse, R52, R43 ;  /* 0x00000034332b7223 */ /* 0x040fe4000001002b */
[----:B------:R-:W-:Y:S02]  /*2210*/  FFMA.FTZ R46, R51, R53, R46 ;  /* 0x00000035332e7223 */ /* 0x000fe4000001002e */
[----:B------:R-:W-:Y:S01]  /*2220*/  FFMA.FTZ R32, R49, R51, R32 ;  /* 0x0000003331207223 */ /* 0x000fe20000010020 */
[----:B---3--:R-:W-:-:S04]  /*2230*/  LOP3.LUT R50, R12, 0xff, RZ, 0xc0, !PT ;  /* 0x000000ff0c327812 */ /* 0x008fc800078ec0ff */
[----:B------:R-:W-:Y:S02]  /*2240*/  IADD3 R55, -R29, R50, RZ ;  /* 0x000000321d377210 */ /* 0x000fe40007ffe1ff */
[----:B------:R-:W-:Y:S02]  /*2250*/  SHF.R.U32.HI R50, RZ, 0x8, R12 ;  /* 0x00000008ff327819 */ /* 0x000fe4000001160c */
[----:B------:R-:W1:Y:S02]  /*2260*/  I2F.F16 R35, R55 ;  /* 0x0000003700237306 */ /* 0x000e640000200c00 */
[----:B------:R-:W-:Y:S01]  /*2270*/  LOP3.LUT R56, R50, 0xff, RZ, 0xc0, !PT ;  /* 0x000000ff32387812 */ /* 0x000fe200078ec0ff */
[-C--:B------:R-:W-:Y:S02]  /*2280*/  FFMA.FTZ R50, R49, R45.reuse, R34 ;  /* 0x0000002d31327223 */ /* 0x080fe40000010022 */
[-C--:B------:R-:W-:Y:S01]  /*2290*/  FFMA.FTZ R34, R53, R45.reuse, R48 ;  /* 0x0000002d35227223 */ /* 0x080fe20000010030 */
[----:B------:R-:W-:Y:S01]  /*22a0*/  SHF.R.U32.HI R48, RZ, 0x10, R12 ;  /* 0x00000010ff307819 */ /* 0x000fe2000001160c */
[----:B------:R-:W-:Y:S01]  /*22b0*/  IMAD.IADD R51, R56, 0x1, -R29 ;  /* 0x0000000138337824 */ /* 0x000fe200078e0a1d */
[----:B------:R-:W-:Y:S01]  /*22c0*/  LOP3.LUT R49, R13, 0xff, RZ, 0xc0, !PT ;  /* 0x000000ff0d317812 */ /* 0x000fe200078ec0ff */
[----:B------:R-:W-:Y:S01]  /*22d0*/  FFMA.FTZ R44, R52, R45, R44 ;  /* 0x0000002d342c7223 */ /* 0x000fe2000001002c */
[----:B------:R-:W-:-:S02]  /*22e0*/  LOP3.LUT R52, R48, 0xff, RZ, 0xc0, !PT ;  /* 0x000000ff30347812 */ /* 0x000fc400078ec0ff */
[----:B------:R-:W-:Y:S01]  /*22f0*/  IADD3 R57, -R30, R49, RZ ;  /* 0x000000311e397210 */ /* 0x000fe20007ffe1ff */
[----:B------:R-:W3:Y:S01]  /*2300*/  I2F.F16 R51, R51 ;  /* 0x0000003300337306 */ /* 0x000ee20000200c00 */
[----:B--2---:R-:W-:Y:S02]  /*2310*/  HADD2.F32 R49, -RZ, R4.H0_H0 ;  /* 0x20000004ff317230 */ /* 0x004fe40000004100 */
[----:B-1----:R-:W-:Y:S02]  /*2320*/  HADD2.F32 R53, -RZ, R35.H0_H0 ;  /* 0x20000023ff357230 */ /* 0x002fe40000004100 */
[--C-:B0-----:R-:W-:Y:S01]  /*2330*/  HADD2.F32 R35, -RZ, R6.reuse.H0_H0 ;  /* 0x20000006ff237230 */ /* 0x101fe20000004100 */
[----:B------:R-:W-:Y:S02]  /*2340*/  IMAD.IADD R55, R52, 0x1, -R29 ;  /* 0x0000000134377824 */ /* 0x000fe400078e0a1d */
[C---:B------:R-:W-:Y:S01]  /*2350*/  FFMA.FTZ R52, R53.reuse, R49, R32 ;  /* 0x0000003135347223 */ /* 0x040fe20000010020 */
[----:B------:R-:W0:Y:S01]  /*2360*/  I2F.F16 R48, R57 ;  /* 0x0000003900307306 */ /* 0x000e220000200c00 */
[----:B------:R-:W-:Y:S01]  /*2370*/  FFMA.FTZ R53, R53, R35, R50 ;  /* 0x0000002335357223 */ /* 0x000fe20000010032 */
[----:B------:R-:W-:Y:S01]  /*2380*/  LEA.HI R56, R12, -R29, RZ, 0x8 ;  /* 0x8000001d0c387211 */ /* 0x000fe200078f40ff */
[----:B------:R-:W-:-:S05]  /*2390*/  HADD2.F32 R32, -RZ, R6.H1_H1 ;  /* 0x30000006ff207230 */ /* 0x000fca0000004100 */
[----:B------:R-:W1:Y:S01]  /*23a0*/  I2F.F16 R50, R55 ;  /* 0x0000003700327306 */ /* 0x000e620000200c00 */
[----:B---3--:R-:W-:Y:S02]  /*23b0*/  HADD2.F32 R12, -RZ, R51.H0_H0 ;  /* 0x20000033ff0c7230 */ /* 0x008fe40000004100 */
[----:B------:R-:W-:-:S05]  /*23c0*/  HADD2.F32 R51, -RZ, R4.H1_H1 ;  /* 0x30000004ff337230 */ /* 0x000fca0000004100 */
[----:B------:R-:W2:Y:S01]  /*23d0*/  I2F.F16 R6, R56 ;  /* 0x0000003800067306 */ /* 0x000ea20000200c00 */
[----:B------:R-:W-:Y:S01]  /*23e0*/  FFMA.FTZ R54, R54, R45, R47 ;  /* 0x0000002d36367223 */ /* 0x000fe2000001002f */
[----:B0-----:R-:W-:Y:S01]  /*23f0*/  HADD2.F32 R58, -RZ, R48.H0_H0 ;  /* 0x20000030ff3a7230 */ /* 0x001fe20000004100 */
[C---:B------:R-:W-:Y:S01]  /*2400*/  FFMA.FTZ R52, R12.reuse, R51, R52 ;  /* 0x000000330c347223 */ /* 0x040fe20000010034 */
[----:B------:R-:W-:Y:S01]  /*2410*/  LOP3.LUT R47, R15, 0xff, RZ, 0xc0, !PT ;  /* 0x000000ff0f2f7812 */ /* 0x000fe200078ec0ff */
[----:B------:R-:W-:Y:S01]  /*2420*/  FFMA.FTZ R53, R12, R32, R53 ;  /* 0x000000200c357223 */ /* 0x000fe20000010035 */
[----:B------:R-:W-:Y:S02]  /*2430*/  HADD2.F32 R45, -RZ, R5.H0_H0 ;  /* 0x20000005ff2d7230 */ /* 0x000fe40000004100 */
[----:B------:R-:W-:Y:S02]  /*2440*/  HADD2.F32 R12, -RZ, R7.H0_H0 ;  /* 0x20000007ff0c7230 */ /* 0x000fe40000004100 */
[----:B-1----:R-:W-:Y:S01]  /*2450*/  HADD2.F32 R48, -RZ, R50.H0_H0 ;  /* 0x20000032ff307230 */ /* 0x002fe20000004100 */
[----:B------:R-:W-:Y:S01]  /*2460*/  IADD3 R57, -R28, R47, RZ ;  /* 0x0000002f1c397210 */ /* 0x000fe20007ffe1ff */
[----:B------:R-:W-:Y:S01]  /*2470*/  FFMA.FTZ R4, R49, R58, R43 ;  /* 0x0000003a31047223 */ /* 0x000fe2000001002b */
[----:B------:R-:W-:Y:S01]  /*2480*/  LOP3.LUT R55, R14, 0xff, RZ, 0xc0, !PT ;  /* 0x000000ff0e377812 */ /* 0x000fe200078ec0ff */
[----:B------:R-:W-:-:S02]  /*2490*/  FFMA.FTZ R47, R58, R35, R44 ;  /* 0x000000233a2f7223 */ /* 0x000fc4000001002c */
[C---:B------:R-:W-:Y:S01]  /*24a0*/  FFMA.FTZ R43, R48.reuse, R45, R52 ;  /* 0x0000002d302b7223 */ /* 0x040fe20000010034 */
[----:B--2---:R-:W-:Y:S01]  /*24b0*/  HADD2.F32 R6, -RZ, R6.H0_H0 ;  /* 0x20000006ff067230 */ /* 0x004fe20000004100 */
[----:B------:R-:W-:Y:S01]  /*24c0*/  FFMA.FTZ R53, R48, R12, R53 ;  /* 0x0000000c30357223 */ /* 0x000fe20000010035 */
[----:B------:R-:W-:Y:S01]  /*24d0*/  HADD2.F32 R48, -RZ, R5.H1_H1 ;  /* 0x30000005ff307230 */ /* 0x000fe20000004100 */
[----:B------:R-:W0:Y:S01]  /*24e0*/  I2F.F16 R50, R57 ;  /* 0x0000003900327306 */ /* 0x000e220000200c00 */
[----:B------:R-:W-:Y:S01]  /*24f0*/  HADD2.F32 R44, -RZ, R7.H1_H1 ;  /* 0x30000007ff2c7230 */ /* 0x000fe20000004100 */
[----:B------:R-:W-:Y:S02]  /*2500*/  IMAD.IADD R52, R55, 0x1, -R22 ;  /* 0x0000000137347824 */ /* 0x000fe400078e0a16 */
[C---:B------:R-:W-:Y:S02]  /*2510*/  FFMA.FTZ R5, R6.reuse, R48, R43 ;  /* 0x0000003006057223 */ /* 0x040fe4000001002b */
[----:B------:R-:W-:Y:S01]  /*2520*/  FFMA.FTZ R43, R6, R44, R53 ;  /* 0x0000002c062b7223 */ /* 0x000fe20000010035 */
[----:B------:R-:W-:Y:S01]  /*2530*/  SHF.R.U32.HI R6, RZ, 0x8, R13 ;  /* 0x00000008ff067819 */ /* 0x000fe2000001160d */
[----:B------:R-:W1:Y:S03]  /*2540*/  I2F.F16 R7, R52 ;  /* 0x0000003400077306 */ /* 0x000e660000200c00 */
[----:B------:R-:W-:-:S04]  /*2550*/  LOP3.LUT R53, R6, 0xff, RZ, 0xc0, !PT ;  /* 0x000000ff06357812 */ /* 0x000fc800078ec0ff */
[----:B------:R-:W-:Y:S01]  /*2560*/  IADD3 R56, -R30, R53, RZ ;  /* 0x000000351e387210 */ /* 0x000fe20007ffe1ff */
[----:B0-----:R-:W-:-:S03]  /*2570*/  HADD2.F32 R6, -RZ, R50.H0_H0 ;  /* 0x20000032ff067230 */ /* 0x001fc60000004100 */
[----:B------:R-:W0:Y:S01]  /*2580*/  I2F.F16 R50, R56 ;  /* 0x0000003800327306 */ /* 0x000e220000200c00 */
[----:B-1----:R-:W-:Y:S01]  /*2590*/  HADD2.F32 R55, -RZ, R7.H0_H0 ;  /* 0x20000007ff377230 */ /* 0x002fe20000004100 */
[----:B------:R-:W-:Y:S01]  /*25a0*/  FFMA.FTZ R52, R49, R6, R33 ;  /* 0x0000000631347223 */ /* 0x000fe20000010021 */
[----:B------:R-:W-:-:S03]  /*25b0*/  SHF.R.U32.HI R33, RZ, 0x10, R15 ;  /* 0x00000010ff217819 */ /* 0x000fc6000001160f */
[----:B------:R-:W-:Y:S01]  /*25c0*/  FFMA.FTZ R7, R49, R55, R46 ;  /* 0x0000003731077223 */ /* 0x000fe2000001002e */
[----:B------:R-:W-:Y:S02]  /*25d0*/  SHF.R.U32.HI R49, RZ, 0x8, R14 ;  /* 0x00000008ff317819 */ /* 0x000fe4000001160e */
[----:B------:R-:W-:Y:S02]  /*25e0*/  SHF.R.U32.HI R53, RZ, 0x8, R15 ;  /* 0x00000008ff357819 */ /* 0x000fe4000001160f */
[----:B------:R-:W-:Y:S01]  /*25f0*/  LOP3.LUT R57, R33, 0xff, RZ, 0xc0, !PT ;  /* 0x000000ff21397812 */ /* 0x000fe200078ec0ff */
[----:B------:R-:W-:Y:S01]  /*2600*/  FFMA.FTZ R33, R55, R35, R34 ;  /* 0x0000002337217223 */ /* 0x000fe20000010022 */
[----:B------:R-:W-:Y:S01]  /*2610*/  LOP3.LUT R49, R49, 0xff, RZ, 0xc0, !PT ;  /* 0x000000ff31317812 */ /* 0x000fe200078ec0ff */
[----:B0-----:R-:W-:Y:S01]  /*2620*/  HADD2.F32 R50, -RZ, R50.H0_H0 ;  /* 0x20000032ff327230 */ /* 0x001fe20000004100 */
[----:B------:R-:W-:Y:S02]  /*2630*/  SHF.R.U32.HI R34, RZ, 0x10, R13 ;  /* 0x00000010ff227819 */ /* 0x000fe4000001160d */
[----:B------:R-:W-:Y:S01]  /*2640*/  LOP3.LUT R53, R53, 0xff, RZ, 0xc0, !PT ;  /* 0x000000ff35357812 */ /* 0x000fe200078ec0ff */
[----:B------:R-:W-:Y:S01]  /*2650*/  IMAD.IADD R56, R49, 0x1, -R22 ;  /* 0x0000000131387824 */ /* 0x000fe200078e0a16 */
[----:B------:R-:W-:Y:S01]  /*2660*/  LOP3.LUT R55, R34, 0xff, RZ, 0xc0, !PT ;  /* 0x000000ff22377812 */ /* 0x000fe200078ec0ff */
[----:B------:R-:W-:Y:S01]  /*2670*/  FFMA.FTZ R49, R51, R50, R4 ;  /* 0x0000003233317223 */ /* 0x000fe20000010004 */
[----:B------:R-:W-:Y:S01]  /*2680*/  SHF.R.U32.HI R4, RZ, 0x10, R14 ;  /* 0x00000010ff047819 */ /* 0x000fe2000001160e */
[----:B------:R-:W-:-:S02]  /*2690*/  IMAD.IADD R53, R53, 0x1, -R28 ;  /* 0x0000000135357824 */ /* 0x000fc400078e0a1c */
[----:B------:R-:W-:Y:S01]  /*26a0*/  FFMA.FTZ R47, R50, R32, R47 ;  /* 0x00000020322f7223 */ /* 0x000fe2000001002f */
[----:B------:R-:W-:Y:S02]  /*26b0*/  IADD3 R50, -R30, R55, RZ ;  /* 0x000000371e327210 */ /* 0x000fe40007ffe1ff */
[----:B------:R-:W-:Y:S01]  /*26c0*/  LOP3.LUT R55, R4, 0xff, RZ, 0xc0, !PT ;  /* 0x000000ff04377812 */ /* 0x000fe200078ec0ff */
[----:B------:R-:W0:Y:S01]  /*26d0*/  I2F.F16 R53, R53 ;  /* 0x0000003500357306 */ /* 0x000e220000200c00 */
[----:B------:R-:W-:-:S03]  /*26e0*/  IADD3 R57, -R28, R57, RZ ;  /* 0x000000391c397210 */ /* 0x000fc60007ffe1ff */
[----:B------:R-:W-:-:S04]  /*26f0*/  IMAD.IADD R4, R55, 0x1, -R22 ;  /* 0x0000000137047824 */ /* 0x000fc800078e0a16 */
[----:B------:R-:W1:Y:S01]  /*2700*/  I2F.F16 R34, R56 ;  /* 0x0000003800227306 */ /* 0x000e620000200c00 */
[----:B------:R-:W-:-:S07]  /*2710*/  FMUL.FTZ R46, R38, R5 ;  /* 0x00000005262e7220 */ /* 0x000fce0000410000 */
[----:B------:R-:W2:Y:S08]  /*2720*/  I2F.F16 R5, R57 ;  /* 0x0000003900057306 */ /* 0x000eb00000200c00 */
[----:B------:R-:W3:Y:S01]  /*2730*/  I2F.F16 R4, R4 ;  /* 0x0000000400047306 */ /* 0x000ee20000200c00 */
[----:B0-----:R-:W-:Y:S01]  /*2740*/  HADD2.F32 R53, -RZ, R53.H0_H0 ;  /* 0x20000035ff357230 */ /* 0x001fe20000004100 */
[----:B------:R-:W-:Y:S01]  /*2750*/  FFMA.FTZ R55, R6, R35, R54 ;  /* 0x0000002306377223 */ /* 0x000fe20000010036 */
[----:B-1----:R-:W-:Y:S01]  /*2760*/  HADD2.F32 R34, -RZ, R34.H0_H0 ;  /* 0x20000022ff227230 */ /* 0x002fe20000004100 */
[----:B------:R-:W-:Y:S01]  /*2770*/  IMAD.WIDE R62, R21, c[0x0][0x18c], R62 ;  /* 0x00006300153e7a25 */ /* 0x000fe200078e023e */
[----:B------:R-:W-:-:S03]  /*2780*/  LEA.HI R15, R15, -R28, RZ, 0x8 ;  /* 0x8000001c0f0f7211 */ /* 0x000fc600078f40ff */
[----:B------:R-:W0:Y:S01]  /*2790*/  I2F.F16 R50, R50 ;  /* 0x0000003200327306 */ /* 0x000e220000200c00 */
[----:B------:R-:W-:Y:S02]  /*27a0*/  FFMA.FTZ R54, R51, R53, R52 ;  /* 0x0000003533367223 */ /* 0x000fe40000010034 */
[----:B------:R-:W-:Y:S01]  /*27b0*/  FFMA.FTZ R55, R53, R32, R55 ;  /* 0x0000002035377223 */ /* 0x000fe20000010037 */
[----:B------:R-:W-:Y:S01]  /*27c0*/  LEA.HI R53, R13, -R30, RZ, 0x8 ;  /* 0x8000001e0d357211 */ /* 0x000fe200078f40ff */
[----:B------:R-:W-:Y:S01]  /*27d0*/  FFMA.FTZ R52, R51, R34, R7 ;  /* 0x0000002233347223 */ /* 0x000fe20000010007 */
[----:B--2---:R-:W-:Y:S02]  /*27e0*/  HADD2.F32 R35, -RZ, R5.H0_H0 ;  /* 0x20000005ff237230 */ /* 0x004fe40000004100 */
[----:B---3--:R-:W-:Y:S02]  /*27f0*/  HADD2.F32 R13, -RZ, R4.H0_H0 ;  /* 0x20000004ff0d7230 */ /* 0x008fe40000004100 */
[----:B------:R1:W2:Y:S01]  /*2800*/  LDG.E.128.CONSTANT R4, [R62.64] ;  /* 0x0000000a3e047981 */ /* 0x0002a2000c1e9d00 */
[----:B------:R-:W-:Y:S01]  /*2810*/  LEA.HI R51, R14, -R22, RZ, 0x8 ;  /* 0x800000160e337211 */ /* 0x000fe200078f40ff */
[----:B------:R-:W3:Y:S01]  /*2820*/  I2F.F16 R15, R15 ;  /* 0x0000000f000f7306 */ /* 0x000ee20000200c00 */
[----:B------:R-:W-:-:S07]  /*2830*/  FFMA.FTZ R34, R34, R32, R33 ;  /* 0x0000002022227223 */ /* 0x000fce0000010021 */
[----:B------:R-:W1:Y:S01]  /*2840*/  I2F.F16 R53, R53 ;  /* 0x0000003500357306 */ /* 0x000e620000200c00 */
[----:B0-----:R-:W-:Y:S01]  /*2850*/  HADD2.F32 R50, -RZ, R50.H0_H0 ;  /* 0x20000032ff327230 */ /* 0x001fe20000004100 */
[C---:B------:R-:W-:Y:S01]  /*2860*/  FFMA.FTZ R57, R45.reuse, R35, R54 ;  /* 0x000000232d397223 */ /* 0x040fe20000010036 */
[----:B------:R-:W0:Y:S05]  /*2870*/  LDS.64 R32, [UR4+0x20] ;  /* 0x00002004ff207984 */ /* 0x000e2a0008000a00 */
[----:B------:R-:W1:Y:S01]  /*2880*/  I2F.F16 R51, R51 ;  /* 0x0000003300337306 */ /* 0x000e620000200c00 */
[----:B----4-:R-:W-:Y:S01]  /*2890*/  SHF.R.U32.HI R14, RZ, 0x8, R8 ;  /* 0x00000008ff0e7819 */ /* 0x010fe20000011608 */
[----:B------:R-:W-:-:S03]  /*28a0*/  FFMA.FTZ R49, R45, R50, R49 ;  /* 0x000000322d317223 */ /* 0x000fc60000010031 */
[----:B------:R-:W-:Y:S01]  /*28b0*/  LOP3.LUT R14, R14, 0xff, RZ, 0xc0, !PT ;  /* 0x000000ff0e0e7812 */ /* 0x000fe200078ec0ff */
[----:B------:R-:W-:Y:S01]  /*28c0*/  FFMA.FTZ R45, R45, R13, R52 ;  /* 0x0000000d2d2d7223 */ /* 0x000fe20000010034 */
[----:B------:R-:W-:Y:S01]  /*28d0*/  SHF.R.U32.HI R52, RZ, 0x10, R8 ;  /* 0x00000010ff347819 */ /* 0x000fe20000011608 */
[-C--:B------:R-:W-:Y:S02]  /*28e0*/  FFMA.FTZ R55, R35, R12.reuse, R55 ;  /* 0x0000000c23377223 */ /* 0x080fe40000010037 */
[-C--:B------:R-:W-:Y:S02]  /*28f0*/  FFMA.FTZ R13, R13, R12.reuse, R34 ;  /* 0x0000000c0d0d7223 */ /* 0x080fe40000010022 */
[----:B------:R-:W4:Y:S01]  /*2900*/  LDS.64 R34, [UR4+0x120] ;  /* 0x00012004ff227984 */ /* 0x000f220008000a00 */
[----:B------:R-:W-:Y:S01]  /*2910*/  IMAD.IADD R54, R14, 0x1, -R29 ;  /* 0x000000010e367824 */ /* 0x000fe200078e0a1d */
[----:B---3--:R-:W-:Y:S01]  /*2920*/  HADD2.F32 R14, -RZ, R15.H0_H0 ;  /* 0x2000000fff0e7230 */ /* 0x008fe20000004100 */
[----:B------:R-:W-:Y:S01]  /*2930*/  LOP3.LUT R52, R52, 0xff, RZ, 0xc0, !PT ;  /* 0x000000ff34347812 */ /* 0x000fe200078ec0ff */
[----:B-1----:R-:W-:Y:S01]  /*2940*/  HADD2.F32 R53, -RZ, R53.H0_H0 ;  /* 0x20000035ff357230 */ /* 0x002fe20000004100 */
[----:B------:R-:W-:Y:S01]  /*2950*/  FFMA.FTZ R47, R50, R12, R47 ;  /* 0x0000000c322f7223 */ /* 0x000fe2000001002f */
[----:B------:R-:W-:Y:S01]  /*2960*/  HADD2.F32 R51, -RZ, R51.H0_H0 ;  /* 0x20000033ff337230 */ /* 0x000fe20000004100 */
[C---:B------:R-:W-:Y:S01]  /*2970*/  FFMA.FTZ R50, R48.reuse, R14, R57 ;  /* 0x0000000e30327223 */ /* 0x040fe20000010039 */
[----:B------:R-:W-:Y:S01]  /*2980*/  LOP3.LUT R57, R9, 0xff, RZ, 0xc0, !PT ;  /* 0x000000ff09397812 */ /* 0x000fe200078ec0ff */
[C---:B------:R-:W-:Y:S01]  /*2990*/  FFMA.FTZ R49, R48.reuse, R53, R49 ;  /* 0x0000003530317223 */ /* 0x040fe20000010031 */
[----:B------:R-:W-:Y:S01]  /*29a0*/  IADD3 R52, -R29, R52, RZ ;  /* 0x000000341d347210 */ /* 0x000fe20007ffe1ff */
[----:B------:R-:W-:-:S02]  /*29b0*/  FFMA.FTZ R48, R48, R51, R45 ;  /* 0x0000003330307223 */ /* 0x000fc4000001002d */
[-C--:B------:R-:W-:Y:S02]  /*29c0*/  FFMA.FTZ R45, R14, R44.reuse, R55 ;  /* 0x0000002c0e2d7223 */ /* 0x080fe40000010037 */
[-C--:B------:R-:W-:Y:S01]  /*29d0*/  FFMA.FTZ R47, R53, R44.reuse, R47 ;  /* 0x0000002c352f7223 */ /* 0x080fe2000001002f */
[----:B------:R1:W-:Y:S01]  /*29e0*/  I2F.F16 R55, R52 ;  /* 0x0000003400377306 */ /* 0x0003e20000200c00 */
[----:B------:R-:W-:Y:S01]  /*29f0*/  FFMA.FTZ R44, R51, R44, R13 ;  /* 0x0000002c332c7223 */ /* 0x000fe2000001000d */
[----:B------:R-:W-:Y:S01]  /*2a00*/  LOP3.LUT R13, R10, 0xff, RZ, 0xc0, !PT ;  /* 0x000000ff0a0d7812 */ /* 0x000fe200078ec0ff */
[----:B------:R-:W-:Y:S01]  /*2a10*/  IMAD.IADD R57, R57, 0x1, -R30 ;  /* 0x0000000139397824 */ /* 0x000fe200078e0a1e */
[----:B------:R-:W-:Y:S02]  /*2a20*/  LOP3.LUT R12, R8, 0xff, RZ, 0xc0, !PT ;  /* 0x000000ff080c7812 */ /* 0x000fe400078ec0ff */
[----:B-1----:R-:W-:Y:S02]  /*2a30*/  SHF.R.U32.HI R52, RZ, 0x8, R10 ;  /* 0x00000008ff347819 */ /* 0x002fe4000001160a */
[----:B------:R-:W-:Y:S01]  /*2a40*/  I2F.F16 R15, R54 ;  /* 0x00000036000f7306 */ /* 0x000fe20000200c00 */
[----:B------:R-:W-:Y:S01]  /*2a50*/  IADD3 R12, -R29, R12, RZ ;  /* 0x0000000c1d0c7210 */ /* 0x000fe20007ffe1ff */
[----:B------:R-:W-:-:S06]  /*2a60*/  IMAD.IADD R13, R13, 0x1, -R22 ;  /* 0x000000010d0d7824 */ /* 0x000fcc00078e0a16 */
[----:B------:R1:W-:Y:S02]  /*2a70*/  I2F.F16 R54, R57 ;  /* 0x0000003900367306 */ /* 0x0003e40000200c00 */
[----:B-1----:R-:W-:-:S06]  /*2a80*/  LOP3.LUT R57, R52, 0xff, RZ, 0xc0, !PT ;  /* 0x000000ff34397812 */ /* 0x002fcc00078ec0ff */
[----:B------:R-:W1:Y:S01]  /*2a90*/  I2F.F16 R12, R12 ;  /* 0x0000000c000c7306 */ /* 0x000e620000200c00 */
[----:B------:R-:W-:-:S07]  /*2aa0*/  IADD3 R52, -R22, R57, RZ ;  /* 0x0000003916347210 */ /* 0x000fce0007ffe1ff */
[----:B------:R-:W3:Y:S08]  /*2ab0*/  I2F.F16 R13, R13 ;  /* 0x0000000d000d7306 */ /* 0x000ef00000200c00 */
[----:B------:R-:W4:Y:S01]  /*2ac0*/  I2F.F16 R52, R52 ;  /* 0x0000003400347306 */ /* 0x000f220000200c00 */
[----:B------:R-:W-:Y:S01]  /*2ad0*/  SHF.R.U32.HI R14, RZ, 0x8, R9 ;  /* 0x00000008ff0e7819 */ /* 0x000fe20000011609 */
[----:B0-----:R-:W-:-:S02]  /*2ae0*/  HADD2.F32 R53, -RZ, R32.H0_H0 ;  /* 0x20000020ff357230 */ /* 0x001fc40000004100 */
[----:B------:R-:W-:Y:S02]  /*2af0*/  HADD2.F32 R58, -RZ, R32.H1_H1 ;  /* 0x30000020ff3a7230 */ /* 0x000fe40000004100 */
[----:B-1----:R-:W-:Y:S02]  /*2b00*/  HADD2.F32 R32, -RZ, R12.H0_H0 ;  /* 0x2000000cff207230 */ /* 0x002fe40000004100 */
[----:B---3--:R-:W-:Y:S02]  /*2b10*/  HADD2.F32 R13, -RZ, R13.H0_H0 ;  /* 0x2000000dff0d7230 */ /* 0x008fe40000004100 */
[--C-:B----4-:R-:W-:Y:S01]  /*2b20*/  HADD2.F32 R12, -RZ, R34.reuse.H0_H0 ;  /* 0x20000022ff0c7230 */ /* 0x110fe20000004100 */
[----:B------:R-:W-:Y:S01]  /*2b30*/  LOP3.LUT R59, R14, 0xff, RZ, 0xc0, !PT ;  /* 0x000000ff0e3b7812 */ /* 0x000fe200078ec0ff */
[----:B------:R-:W-:Y:S01]  /*2b40*/  HADD2.F32 R14, -RZ, R34.H1_H1 ;  /* 0x30000022ff0e7230 */ /* 0x000fe20000004100 */
[----:B------:R-:W-:Y:S01]  /*2b50*/  FFMA.FTZ R57, R53, R13, RZ ;  /* 0x0000000d35397223 */ /* 0x000fe200000100ff */
[----:B------:R-:W-:Y:S01]  /*2b60*/  HADD2.F32 R52, -RZ, R52.H0_H0 ;  /* 0x20000034ff347230 */ /* 0x000fe20000004100 */
[----:B------:R-:W-:Y:S01]  /*2b70*/  FFMA.FTZ R13, R13, R12, RZ ;  /* 0x0000000c0d0d7223 */ /* 0x000fe200000100ff */
[----:B------:R-:W-:-:S03]  /*2b80*/  IADD3 R59, -R30, R59, RZ ;  /* 0x0000003b1e3b7210 */ /* 0x000fc60007ffe1ff */
[----:B------:R-:W-:Y:S01]  /*2b90*/  FFMA.FTZ R57, R58, R52, R57 ;  /* 0x000000343a397223 */ /* 0x000fe20000010039 */
[----:B------:R0:W1:Y:S01]  /*2ba0*/  I2F.F16 R51, R59 ;  /* 0x0000003b00337306 */ /* 0x0000620000200c00 */
[----:B------:R-:W-:Y:S01]  /*2bb0*/  FFMA.FTZ R52, R52, R14, R13 ;  /* 0x0000000e34347223 */ /* 0x000fe2000001000d */
[----:B------:R-:W-:Y:S02]  /*2bc0*/  LOP3.LUT R13, R11, 0xff, RZ, 0xc0, !PT ;  /* 0x000000ff0b0d7812 */ /* 0x000fe400078ec0ff */
[----:B0-----:R-:W-:-:S03]  /*2bd0*/  SHF.R.U32.HI R59, RZ, 0x8, R11 ;  /* 0x00000008ff3b7819 */ /* 0x001fc6000001160b */
[----:B------:R-:W-:Y:S01]  /*2be0*/  IMAD.IADD R13, R13, 0x1, -R28 ;  /* 0x000000010d0d7824 */ /* 0x000fe200078e0a1c */
[----:B------:R-:W-:-:S04]  /*2bf0*/  LOP3.LUT R59, R59, 0xff, RZ, 0xc0, !PT ;  /* 0x000000ff3b3b7812 */ /* 0x000fc800078ec0ff */
[----:B------:R-:W-:Y:S01]  /*2c00*/  IADD3 R59, -R28, R59, RZ ;  /* 0x0000003b1c3b7210 */ /* 0x000fe20007ffe1ff */
[----:B------:R-:W0:Y:S01]  /*2c10*/  I2F.F16 R13, R13 ;  /* 0x0000000d000d7306 */ /* 0x000e220000200c00 */
[----:B------:R-:W-:Y:S01]  /*2c20*/  HADD2.F32 R15, -RZ, R15.H0_H0 ;  /* 0x2000000fff0f7230 */ /* 0x000fe20000004100 */
[----:B------:R-:W-:-:S06]  /*2c30*/  FFMA.FTZ R60, R32, R53, RZ ;  /* 0x00000035203c7223 */ /* 0x000fcc00000100ff */
[----:B------:R-:W3:Y:S01]  /*2c40*/  I2F.F16 R59, R59 ;  /* 0x0000003b003b7306 */ /* 0x000ee20000200c00 */
[----:B------:R-:W-:Y:S01]  /*2c50*/  FFMA.FTZ R34, R32, R12, RZ ;  /* 0x0000000c20227223 */ /* 0x000fe200000100ff */
[----:B------:R-:W-:Y:S01]  /*2c60*/  HADD2.F32 R54, -RZ, R54.H0_H0 ;  /* 0x20000036ff367230 */ /* 0x000fe20000004100 */
[C---:B------:R-:W-:Y:S01]  /*2c70*/  FFMA.FTZ R60, R15.reuse, R58, R60 ;  /* 0x0000003a0f3c7223 */ /* 0x040fe2000001003c */
[----:B------:R-:W-:Y:S01]  /*2c80*/  HADD2.F32 R55, -RZ, R55.H0_H0 ;  /* 0x20000037ff377230 */ /* 0x000fe20000004100 */
[----:B------:R-:W-:Y:S01]  /*2c90*/  FFMA.FTZ R34, R15, R14, R34 ;  /* 0x0000000e0f227223 */ /* 0x000fe20000010022 */
[----:B------:R-:W-:Y:S01]  /*2ca0*/  HADD2.F32 R15, -RZ, R33.H0_H0 ;  /* 0x20000021ff0f7230 */ /* 0x000fe20000004100 */
[----:B------:R-:W-:Y:S01]  /*2cb0*/  FFMA.FTZ R56, R53, R54, RZ ;  /* 0x0000003635387223 */ /* 0x000fe200000100ff */
[----:B------:R-:W-:Y:S02]  /*2cc0*/  HADD2.F32 R32, -RZ, R35.H0_H0 ;  /* 0x20000023ff207230 */ /* 0x000fe40000004100 */
[----:B-1----:R-:W-:Y:S01]  /*2cd0*/  HADD2.F32 R51, -RZ, R51.H0_H0 ;  /* 0x20000033ff337230 */ /* 0x002fe20000004100 */
[----:B------:R-:W-:Y:S01]  /*2ce0*/  FFMA.FTZ R54, R54, R12, RZ ;  /* 0x0000000c36367223 */ /* 0x000fe200000100ff */
[----:B0-----:R-:W-:Y:S01]  /*2cf0*/  HADD2.F32 R13, -RZ, R13.H0_H0 ;  /* 0x2000000dff0d7230 */ /* 0x001fe20000004100 */
[----:B------:R-:W-:-:S02]  /*2d00*/  FFMA.FTZ R60, R55, R15, R60 ;  /* 0x0000000f373c7223 */ /* 0x000fc4000001003c */
[----:B------:R-:W-:Y:S01]  /*2d10*/  FFMA.FTZ R34, R55, R32, R34 ;  /* 0x0000002037227223 */ /* 0x000fe20000010022 */
[----:B------:R-:W-:Y:S01]  /*2d20*/  SHF.R.U32.HI R55, RZ, 0x10, R9 ;  /* 0x00000010ff377819 */ /* 0x000fe20000011609 */
[C---:B------:R-:W-:Y:S01]  /*2d30*/  FFMA.FTZ R56, R58.reuse, R51, R56 ;  /* 0x000000333a387223 */ /* 0x040fe20000010038 */
[----:B---3--:R-:W-:Y:S01]  /*2d40*/  HADD2.F32 R59, -RZ, R59.H0_H0 ;  /* 0x2000003bff3b7230 */ /* 0x008fe20000004100 */
[----:B------:R-:W-:Y:S02]  /*2d50*/  FFMA.FTZ R51, R51, R14, R54 ;  /* 0x0000000e33337223 */ /* 0x000fe40000010036 */
[----:B------:R-:W-:Y:S01]  /*2d60*/  FFMA.FTZ R54, R53, R13, RZ ;  /* 0x0000000d35367223 */ /* 0x000fe200000100ff */
[----:B------:R-:W-:Y:S02]  /*2d70*/  LOP3.LUT R53, R55, 0xff, RZ, 0xc0, !PT ;  /* 0x000000ff37357812 */ /* 0x000fe400078ec0ff */
[----:B------:R-:W-:Y:S01]  /*2d80*/  SHF.R.U32.HI R55, RZ, 0x10, R11 ;  /* 0x00000010ff377819 */ /* 0x000fe2000001160b */
[----:B------:R-:W-:Y:S01]  /*2d90*/  FFMA.FTZ R58, R58, R59, R54 ;  /* 0x0000003b3a3a7223 */ /* 0x000fe20000010036 */
[----:B------:R-:W-:-:S02]  /*2da0*/  SHF.R.U32.HI R54, RZ, 0x10, R10 ;  /* 0x00000010ff367819 */ /* 0x000fc4000001160a */
[----:B------:R-:W-:Y:S02]  /*2db0*/  LOP3.LUT R55, R55, 0xff, RZ, 0xc0, !PT ;  /* 0x000000ff37377812 */ /* 0x000fe400078ec0ff */
[----:B------:R-:W-:Y:S01]  /*2dc0*/  LOP3.LUT R54, R54, 0xff, RZ, 0xc0, !PT ;  /* 0x000000ff36367812 */ /* 0x000fe200078ec0ff */
[----:B------:R-:W-:Y:S02]  /*2dd0*/  IMAD.IADD R53, R53, 0x1, -R30 ;  /* 0x0000000135357824 */ /* 0x000fe400078e0a1e */
[----:B------:R-:W-:Y:S01]  /*2de0*/  IMAD.IADD R55, R55, 0x1, -R28 ;  /* 0x0000000137377824 */ /* 0x000fe200078e0a1c */
[----:B------:R-:W-:-:S03]  /*2df0*/  IADD3 R54, -R22, R54, RZ ;  /* 0x0000003616367210 */ /* 0x000fc60007ffe1ff */
[----:B------:R-:W0:Y:S08]  /*2e00*/  I2F.F16 R53, R53 ;  /* 0x0000003500357306 */ /* 0x000e300000200c00 */
[----:B------:R-:W1:Y:S08]  /*2e10*/  I2F.F16 R54, R54 ;  /* 0x0000003600367306 */ /* 0x000e700000200c00 */
[----:B------:R-:W3:Y:S01]  /*2e20*/  I2F.F16 R55, R55 ;  /* 0x0000003700377306 */ /* 0x000ee20000200c00 */
[----:B0-----:R-:W-:Y:S01]  /*2e30*/  HADD2.F32 R53, -RZ, R53.H0_H0 ;  /* 0x20000035ff357230 */ /* 0x001fe20000004100 */
[----:B------:R-:W-:-:S02]  /*2e40*/  FFMA.FTZ R12, R13, R12, RZ ;  /* 0x0000000c0d0c7223 */ /* 0x000fc400000100ff */
[----:B------:R-:W-:Y:S01]  /*2e50*/  IMAD.WIDE R62, R21, c[0x0][0x18c], R62 ;  /* 0x00006300153e7a25 */ /* 0x000fe200078e023e */
[----:B-1----:R-:W-:-:S03]  /*2e60*/  HADD2.F32 R54, -RZ, R54.H0_H0 ;  /* 0x20000036ff367230 */ /* 0x002fc60000004100 */
[----:B------:R-:W-:Y:S02]  /*2e70*/  FFMA.FTZ R56, R15, R53, R56 ;  /* 0x000000350f387223 */ /* 0x000fe40000010038 */
[----:B------:R-:W-:Y:S01]  /*2e80*/  FFMA.FTZ R59, R59, R14, R12 ;  /* 0x0000000e3b3b7223 */ /* 0x000fe2000001000c */
[----:B---3--:R-:W-:Y:S01]  /*2e90*/  HADD2.F32 R55, -RZ, R55.H0_H0 ;  /* 0x20000037ff377230 */ /* 0x008fe20000004100 */
[----:B------:R-:W-:-:S04]  /*2ea0*/  FFMA.FTZ R57, R15, R54, R57 ;  /* 0x000000360f397223 */ /* 0x000fc80000010039 */
[----:B------:R-:W-:Y:S02]  /*2eb0*/  FFMA.FTZ R58, R15, R55, R58 ;  /* 0x000000370f3a7223 */ /* 0x000fe4000001003a */
[----:B------:R0:W3:Y:S01]  /*2ec0*/  LDG.E.128.CONSTANT R12, [R62.64] ;  /* 0x0000000a3e0c7981 */ /* 0x0000e2000c1e9d00 */
[-C--:B------:R-:W-:Y:S01]  /*2ed0*/  FFMA.FTZ R51, R53, R32.reuse, R51 ;  /* 0x0000002035337223 */ /* 0x080fe20000010033 */
[----:B------:R-:W-:Y:S01]  /*2ee0*/  LEA.HI R8, R8, -R29, RZ, 0x8 ;  /* 0x8000001d08087211 */ /* 0x000fe200078f40ff */
[----:B------:R-:W-:Y:S01]  /*2ef0*/  FFMA.FTZ R52, R54, R32, R52 ;  /* 0x0000002036347223 */ /* 0x000fe20000010034 */
[----:B------:R-:W-:Y:S01]  /*2f00*/  LEA.HI R9, R9, -R30, RZ, 0x8 ;  /* 0x8000001e09097211 */ /* 0x000fe200078f40ff */
[----:B------:R-:W-:Y:S01]  /*2f10*/  FFMA.FTZ R59, R55, R32, R59 ;  /* 0x00000020373b7223 */ /* 0x000fe2000001003b */
[----:B------:R-:W-:Y:S02]  /*2f20*/  LEA.HI R11, R11, -R28, RZ, 0x8 ;  /* 0x8000001c0b0b7211 */ /* 0x000fe400078f40ff */
[----:B------:R-:W-:Y:S01]  /*2f30*/  LEA.HI R32, R10, -R22, RZ, 0x8 ;  /* 0x800000160a207211 */ /* 0x000fe200078f40ff */
[----:B------:R-:W1:Y:S01]  /*2f40*/  I2F.F16 R8, R8 ;  /* 0x0000000800087306 */ /* 0x000e620000200c00 */
[----:B------:R-:W-:Y:S01]  /*2f50*/  FMUL.FTZ R49, R36, R49 ;  /* 0x0000003124317220 */ /* 0x000fe20000410000 */
[----:B------:R-:W-:-:S06]  /*2f60*/  F2FP.PACK_AB R46, RZ, R46 ;  /* 0x0000002eff2e723e */ /* 0x000fcc00000000ff */
[----:B------:R-:W4:Y:S01]  /*2f70*/  I2F.F16 R9, R9 ;  /* 0x0000000900097306 */ /* 0x000f220000200c00 */
[----:B------:R-:W-:Y:S01]  /*2f80*/  F2FP.PACK_AB R49, RZ, R49 ;  /* 0x00000031ff31723e */ /* 0x000fe200000000ff */
[----:B------:R-:W-:-:S06]  /*2f90*/  FMUL.FTZ R50, R37, R50 ;  /* 0x0000003225327220 */ /* 0x000fcc0000410000 */
[----:B------:R-:W0:Y:S01]  /*2fa0*/  I2F.F16 R11, R11 ;  /* 0x0000000b000b7306 */ /* 0x000e220000200c00 */
[----:B------:R-:W-:-:S07]  /*2fb0*/  FMUL.FTZ R48, R31, R48 ;  /* 0x000000301f307220 */ /* 0x000fce0000410000 */
[----:B------:R-:W0:Y:S01]  /*2fc0*/  I2F.F16 R32, R32 ;  /* 0x0000002000207306 */ /* 0x000e220000200c00 */
[----:B------:R-:W-:Y:S02]  /*2fd0*/  PRMT R46, R46, 0x5410, R49 ;  /* 0x000054102e2e7816 */ /* 0x000fe40000000031 */
[----:B------:R-:W-:Y:S02]  /*2fe0*/  F2FP.PACK_AB R50, RZ, R50 ;  /* 0x00000032ff32723e */ /* 0x000fe400000000ff */
[----:B------:R-:W-:Y:S01]  /*2ff0*/  F2FP.PACK_AB R48, RZ, R48 ;  /* 0x00000030ff30723e */ /* 0x000fe200000000ff */
[----:B-1----:R-:W-:Y:S01]  /*3000*/  HADD2.F32 R10, -RZ, R8.H0_H0 ;  /* 0x20000008ff0a7230 */ /* 0x002fe20000004100 */
[----:B------:R-:W-:Y:S01]  /*3010*/  HFMA2.MMA R41, R46, 1, 1, R41 ;  /* 0x3c003c002e297835 */ /* 0x000fe20000000029 */
[----:B----4-:R-:W-:Y:S01]  /*3020*/  HADD2.F32 R46, -RZ, R9.H0_H0 ;  /* 0x20000009ff2e7230 */ /* 0x010fe20000004100 */
[----:B------:R-:W-:Y:S01]  /*3030*/  PRMT R48, R48, 0x5410, R50 ;  /* 0x0000541030307816 */ /* 0x000fe20000000032 */
[----:B------:R-:W-:Y:S01]  /*3040*/  HADD2.F32 R33, -RZ, R33.H1_H1 ;  /* 0x30000021ff217230 */ /* 0x000fe20000004100 */
[----:B0-----:R-:W-:Y:S01]  /*3050*/  IMAD.WIDE R62, R21, c[0x0][0x18c], R62 ;  /* 0x00006300153e7a25 */ /* 0x001fe200078e023e */
[----:B------:R-:W-:-:S02]  /*3060*/  HADD2.F32 R11, -RZ, R11.H0_H0 ;  /* 0x2000000bff0b7230 */ /* 0x000fc40000004100 */
[----:B------:R-:W-:Y:S02]  /*3070*/  HADD2.F32 R9, -RZ, R35.H1_H1 ;  /* 0x30000023ff097230 */ /* 0x000fe40000004100 */
[----:B------:R-:W-:Y:S01]  /*3080*/  HADD2.F32 R8, -RZ, R32.H0_H0 ;  /* 0x20000020ff087230 */ /* 0x000fe20000004100 */
[C---:B------:R-:W-:Y:S01]  /*3090*/  FFMA.FTZ R60, R10.reuse, R33, R60 ;  /* 0x000000210a3c7223 */ /* 0x040fe2000001003c */
[----:B------:R-:W-:Y:S01]  /*30a0*/  HADD2 R42, R48, R42 ;  /* 0x0000002a302a7230 */ /* 0x000fe20000000000 */
[C---:B------:R-:W-:Y:S02]  /*30b0*/  FFMA.FTZ R58, R33.reuse, R11, R58 ;  /* 0x0000000b213a7223 */ /* 0x040fe4000001003a */
[----:B------:R-:W-:Y:S02]  /*30c0*/  FFMA.FTZ R57, R33, R8, R57 ;  /* 0x0000000821397223 */ /* 0x000fe40000010039 */
[-C--:B------:R-:W-:Y:S02]  /*30d0*/  FFMA.FTZ R48, R10, R9.reuse, R34 ;  /* 0x000000090a307223 */ /* 0x080fe40000010022 */
[-C--:B------:R-:W-:Y:S01]  /*30e0*/  FFMA.FTZ R59, R11, R9.reuse, R59 ;  /* 0x000000090b3b7223 */ /* 0x080fe2000001003b */
[----:B------:R-:W-:Y:S01]  /*30f0*/  LDS.64 R34, [UR4+0x128] ;  /* 0x00012804ff227984 */ /* 0x000fe20008000a00 */
[----:B------:R-:W-:-:S02]  /*3100*/  FFMA.FTZ R51, R46, R9, R51 ;  /* 0x000000092e337223 */ /* 0x000fc40000010033 */
[----:B------:R-:W-:Y:S02]  /*3110*/  FFMA.FTZ R52, R8, R9, R52 ;  /* 0x0000000908347223 */ /* 0x000fe40000010034 */
[----:B------:R-:W4:Y:S01]  /*3120*/  LDG.E.128.CONSTANT R8, [R62.64] ;  /* 0x0000000a3e087981 */ /* 0x000f22000c1e9d00 */
[----:B------:R-:W-:Y:S02]  /*3130*/  FMUL.FTZ R43, R38, R43 ;  /* 0x0000002b262b7220 */ /* 0x000fe40000410000 */
[----:B------:R-:W-:Y:S02]  /*3140*/  FMUL.FTZ R47, R36, R47 ;  /* 0x0000002f242f7220 */ /* 0x000fe40000410000 */
[----:B------:R-:W-:Y:S02]  /*3150*/  FFMA.FTZ R56, R33, R46, R56 ;  /* 0x0000002e21387223 */ /* 0x000fe40000010038 */
[----:B------:R-:W0:Y:S01]  /*3160*/  LDS.64 R32, [UR4+0x28] ;  /* 0x00002804ff207984 */ /* 0x000e220008000a00 */
[----:B------:R-:W-:-:S02]  /*3170*/  F2FP.PACK_AB R43, RZ, R43 ;  /* 0x0000002bff2b723e */ /* 0x000fc400000000ff */
[----:B------:R-:W-:-:S04]  /*3180*/  F2FP.PACK_AB R47, RZ, R47 ;  /* 0x0000002fff2f723e */ /* 0x000fc800000000ff */
[----:B------:R-:W-:Y:S01]  /*3190*/  PRMT R46, R43, 0x5410, R47 ;  /* 0x000054102b2e7816 */ /* 0x000fe2000000002f */
[----:B------:R-:W-:-:S05]  /*31a0*/  FMUL.FTZ R45, R37, R45 ;  /* 0x0000002d252d7220 */ /* 0x000fca0000410000 */
[----:B------:R-:W-:Y:S01]  /*31b0*/  HFMA2.MMA R39, R46, 1, 1, R39 ;  /* 0x3c003c002e277835 */ /* 0x000fe20000000027 */
[----:B--2---:R-:W-:Y:S02]  /*31c0*/  LOP3.LUT R46, R4, 0xff, RZ, 0xc0, !PT ;  /* 0x000000ff042e7812 */ /* 0x004fe400078ec0ff */
[----:B------:R-:W-:Y:S02]  /*31d0*/  F2FP.PACK_AB R43, RZ, R45 ;  /* 0x0000002dff2b723e */ /* 0x000fe400000000ff */
[----:B------:R-:W-:Y:S02]  /*31e0*/  IADD3 R47, -R29, R46, RZ ;  /* 0x0000002e1d2f7210 */ /* 0x000fe40007ffe1ff */
[----:B------:R-:W-:Y:S01]  /*31f0*/  SHF.R.U32.HI R45, RZ, 0x8, R4 ;  /* 0x00000008ff2d7819 */ /* 0x000fe20000011604 */
[----:B------:R-:W-:-:S03]  /*3200*/  FMUL.FTZ R44, R31, R44 ;  /* 0x0000002c1f2c7220 */ /* 0x000fc60000410000 */
[----:B------:R-:W-:Y:S01]  /*3210*/  LOP3.LUT R46, R45, 0xff, RZ, 0xc0, !PT ;  /* 0x000000ff2d2e7812 */ /* 0x000fe200078ec0ff */
[----:B------:R-:W1:Y:S01]  /*3220*/  I2F.F16 R47, R47 ;  /* 0x0000002f002f7306 */ /* 0x000e620000200c00 */
[----:B------:R-:W-:-:S03]  /*3230*/  SHF.R.U32.HI R45, RZ, 0x10, R4 ;  /* 0x00000010ff2d7819 */ /* 0x000fc60000011604 */
[----:B------:R-:W-:Y:S01]  /*3240*/  IMAD.IADD R46, R46, 0x1, -R29 ;  /* 0x000000012e2e7824 */ /* 0x000fe200078e0a1d */
[----:B------:R-:W-:Y:S02]  /*3250*/  F2FP.PACK_AB R44, RZ, R44 ;  /* 0x0000002cff2c723e */ /* 0x000fe400000000ff */
[----:B------:R-:W-:Y:S02]  /*3260*/  LOP3.LUT R50, R45, 0xff, RZ, 0xc0, !PT ;  /* 0x000000ff2d327812 */ /* 0x000fe400078ec0ff */
[----:B------:R-:W-:Y:S01]  /*3270*/  PRMT R44, R44, 0x5410, R43 ;  /* 0x000054102c2c7816 */ /* 0x000fe2000000002b */
[----:B------:R-:W2:Y:S01]  /*3280*/  I2F.F16 R46, R46 ;  /* 0x0000002e002e7306 */ /* 0x000ea20000200c00 */
[----:B------:R-:W-:Y:S02]  /*3290*/  LOP3.LUT R49, R5, 0xff, RZ, 0xc0, !PT ;  /* 0x000000ff05317812 */ /* 0x000fe400078ec0ff */
[----:B------:R-:W-:Y:S01]  /*32a0*/  IADD3 R45, -R29, R50, RZ ;  /* 0x000000321d2d7210 */ /* 0x000fe20007ffe1ff */
[----:B------:R-:W-:-:S02]  /*32b0*/  HADD2 R40, R44, R40 ;  /* 0x000000282c287230 */ /* 0x000fc40000000000 */
[----:B-1----:R-:W-:Y:S01]  /*32c0*/  HADD2.F32 R53, -RZ, R47.H0_H0 ;  /* 0x2000002fff357230 */ /* 0x002fe20000004100 */
[----:B------:R-:W-:Y:S01]  /*32d0*/  IMAD.IADD R54, R49, 0x1, -R30 ;  /* 0x0000000131367824 */ /* 0x000fe200078e0a1e */
[----:B0-----:R-:W-:Y:S01]  /*32e0*/  HADD2.F32 R43, -RZ, R32.H0_H0 ;  /* 0x20000020ff2b7230 */ /* 0x001fe20000004100 */
[----:B------:R-:W0:Y:S01]  /*32f0*/  I2F.F16 R45, R45 ;  /* 0x0000002d002d7306 */ /* 0x000e220000200c00 */
[----:B------:R-:W-:Y:S01]  /*3300*/  HADD2.F32 R44, -RZ, R34.H0_H0 ;  /* 0x20000022ff2c7230 */ /* 0x000fe20000004100 */
[----:B------:R-:W-:Y:S02]  /*3310*/  LEA.HI R50, R4, -R29, RZ, 0x8 ;  /* 0x8000001d04327211 */ /* 0x000fe400078f40ff */
[C---:B------:R-:W-:Y:S02]  /*3320*/  FFMA.FTZ R47, R53.reuse, R43, R60 ;  /* 0x0000002b352f7223 */ /* 0x040fe4000001003c */
[----:B------:R-:W-:Y:S02]  /*3330*/  FFMA.FTZ R53, R53, R44, R48 ;  /* 0x0000002c35357223 */ /* 0x000fe40000010030 */
[----:B------:R-:W1:Y:S01]  /*3340*/  I2F.F16 R49, R54 ;  /* 0x0000003600317306 */ /* 0x000e620000200c00 */
[----:B--2---:R-:W-:-:S02]  /*3350*/  HADD2.F32 R46, -RZ, R46.H0_H0 ;  /* 0x2000002eff2e7230 */ /* 0x004fc40000004100 */
[----:B------:R-:W-:-:S05]  /*3360*/  HADD2.F32 R32, -RZ, R32.H1_H1 ;  /* 0x30000020ff207230 */ /* 0x000fca0000004100 */
[----:B------:R-:W2:Y:S01]  /*3370*/  I2F.F16 R48, R50 ;  /* 0x0000003200307306 */ /* 0x000ea20000200c00 */
[----:B------:R-:W-:Y:S01]  /*3380*/  HADD2.F32 R34, -RZ, R34.H1_H1 ;  /* 0x30000022ff227230 */ /* 0x000fe20000004100 */
[----:B------:R-:W-:Y:S01]  /*3390*/  FFMA.FTZ R4, R46, R32, R47 ;  /* 0x000000202e047223 */ /* 0x000fe2000001002f */
[----:B------:R-:W-:-:S03]  /*33a0*/  HADD2.F32 R47, -RZ, R33.H0_H0 ;  /* 0x20000021ff2f7230 */ /* 0x000fc60000004100 */
[----:B------:R-:W-:Y:S01]  /*33b0*/  FFMA.FTZ R46, R46, R34, R53 ;  /* 0x000000222e2e7223 */ /* 0x000fe20000010035 */
[----:B0-----:R-:W-:Y:S02]  /*33c0*/  HADD2.F32 R53, -RZ, R45.H0_H0 ;  /* 0x2000002dff357230 */ /* 0x001fe40000004100 */
[----:B------:R-:W-:Y:S02]  /*33d0*/  HADD2.F32 R45, -RZ, R35.H0_H0 ;  /* 0x20000023ff2d7230 */ /* 0x000fe40000004100 */
[----:B-1----:R-:W-:Y:S01]  /*33e0*/  HADD2.F32 R49, -RZ, R49.H0_H0 ;  /* 0x20000031ff317230 */ /* 0x002fe20000004100 */
[----:B------:R-:W-:Y:S01]  /*33f0*/  LOP3.LUT R61, R7, 0xff, RZ, 0xc0, !PT ;  /* 0x000000ff073d7812 */ /* 0x000fe200078ec0ff */
[----:B------:R-:W-:Y:S01]  /*3400*/  HADD2.F32 R33, -RZ, R33.H1_H1 ;  /* 0x30000021ff217230 */ /* 0x000fe20000004100 */
[C---:B------:R-:W-:Y:S01]  /*3410*/  FFMA.FTZ R4, R53.reuse, R47, R4 ;  /* 0x0000002f35047223 */ /* 0x040fe20000010004 */
[----:B--2---:R-:W-:Y:S01]  /*3420*/  HADD2.F32 R48, -RZ, R48.H0_H0 ;  /* 0x20000030ff307230 */ /* 0x004fe20000004100 */
[----:B------:R-:W-:-:S02]  /*3430*/  FFMA.FTZ R46, R53, R45, R46 ;  /* 0x0000002d352e7223 */ /* 0x000fc4000001002e */
[----:B------:R-:W-:Y:S01]  /*3440*/  FFMA.FTZ R53, R43, R49, R56 ;  /* 0x000000312b357223 */ /* 0x000fe20000010038 */
[----:B------:R-:W-:Y:S01]  /*3450*/  IADD3 R56, -R28, R61, RZ ;  /* 0x0000003d1c387210 */ /* 0x000fe20007ffe1ff */
[----:B------:R-:W-:Y:S01]  /*3460*/  FFMA.FTZ R51, R49, R44, R51 ;  /* 0x0000002c31337223 */ /* 0x000fe20000010033 */
[----:B------:R-:W-:Y:S01]  /*3470*/  LOP3.LUT R61, R6, 0xff, RZ, 0xc0, !PT ;  /* 0x000000ff063d7812 */ /* 0x000fe200078ec0ff */
[----:B------:R-:W-:Y:S01]  /*3480*/  FFMA.FTZ R49, R48, R33, R4 ;  /* 0x0000002130317223 */ /* 0x000fe20000010004 */
[----:B------:R-:W-:Y:S01]  /*3490*/  HADD2.F32 R35, -RZ, R35.H1_H1 ;  /* 0x30000023ff237230 */ /* 0x000fe20000004100 */
[----:B------:R-:W-:Y:S02]  /*34a0*/  SHF.R.U32.HI R4, RZ, 0x8, R5 ;  /* 0x00000008ff047819 */ /* 0x000fe40000011605 */
[----:B------:R-:W-:Y:S02]  /*34b0*/  IMAD.IADD R54, R61, 0x1, -R22 ;  /* 0x000000013d367824 */ /* 0x000fe400078e0a16 */
[----:B------:R-:W-:Y:S01]  /*34c0*/  LOP3.LUT R61, R4, 0xff, RZ, 0xc0, !PT ;  /* 0x000000ff043d7812 */ /* 0x000fe200078ec0ff */
[----:B------:R-:W-:-:S02]  /*34d0*/  FFMA.FTZ R55, R48, R35, R46 ;  /* 0x0000002330377223 */ /* 0x000fc4000001002e */
[----:B------:R-:W0:Y:S01]  /*34e0*/  I2F.F16 R48, R56 ;  /* 0x0000003800307306 */ /* 0x000e220000200c00 */
[----:B------:R-:W-:-:S07]  /*34f0*/  IADD3 R50, -R30, R61, RZ ;  /* 0x0000003d1e327210 */ /* 0x000fce0007ffe1ff */
[----:B------:R-:W1:Y:S08]  /*3500*/  I2F.F16 R46, R54 ;  /* 0x00000036002e7306 */ /* 0x000e700000200c00 */
[----:B------:R-:W2:Y:S01]  /*3510*/  I2F.F16 R4, R50 ;  /* 0x0000003200047306 */ /* 0x000ea20000200c00 */
[----:B0-----:R-:W-:Y:S02]  /*3520*/  HADD2.F32 R48, -RZ, R48.H0_H0 ;  /* 0x20000030ff307230 */ /* 0x001fe40000004100 */
[----:B-1----:R-:W-:-:S03]  /*3530*/  HADD2.F32 R46, -RZ, R46.H0_H0 ;  /* 0x2000002eff2e7230 */ /* 0x002fc60000004100 */
[C---:B------:R-:W-:Y:S02]  /*3540*/  FFMA.FTZ R61, R43.reuse, R48, R58 ;  /* 0x000000302b3d7223 */ /* 0x040fe4000001003a */
[----:B------:R-:W-:Y:S02]  /*3550*/  FFMA.FTZ R59, R48, R44, R59 ;  /* 0x0000002c303b7223 */ /* 0x000fe4000001003b */
[----:B------:R-:W-:Y:S01]  /*3560*/  FFMA.FTZ R57, R43, R46, R57 ;  /* 0x0000002e2b397223 */ /* 0x000fe20000010039 */
[----:B--2---:R-:W-:Y:S01]  /*3570*/  HADD2.F32 R48, -RZ, R4.H0_H0 ;  /* 0x20000004ff307230 */ /* 0x004fe20000004100 */
[----:B------:R-:W-:Y:S01]  /*3580*/  FFMA.FTZ R43, R46, R44, R52 ;  /* 0x0000002c2e2b7223 */ /* 0x000fe20000010034 */
[----:B------:R-:W-:-:S03]  /*3590*/  SHF.R.U32.HI R44, RZ, 0x8, R7 ;  /* 0x00000008ff2c7819 */ /* 0x000fc60000011607 */
[----:B------:R-:W-:Y:S02]  /*35a0*/  FFMA.FTZ R4, R32, R48, R53 ;  /* 0x0000003020047223 */ /* 0x000fe40000010035 */
[----:B------:R-:W-:Y:S01]  /*35b0*/  FFMA.FTZ R48, R48, R34, R51 ;  /* 0x0000002230307223 */ /* 0x000fe20000010033 */
[----:B------:R-:W-:Y:S01]  /*35c0*/  LOP3.LUT R51, R44, 0xff, RZ, 0xc0, !PT ;  /* 0x000000ff2c337812 */ /* 0x000fe200078ec0ff */
[----:B------:R-:W-:Y:S01]  /*35d0*/  FMUL.FTZ R44, R38, R49 ;  /* 0x00000031262c7220 */ /* 0x000fe20000410000 */
[----:B------:R-:W-:-:S03]  /*35e0*/  SHF.R.U32.HI R49, RZ, 0x10, R7 ;  /* 0x00000010ff317819 */ /* 0x000fc60000011607 */
[----:B------:R-:W-:Y:S01]  /*35f0*/  IMAD.IADD R53, R51, 0x1, -R28 ;  /* 0x0000000133357824 */ /* 0x000fe200078e0a1c */
[----:B------:R-:W-:Y:S02]  /*3600*/  LOP3.LUT R51, R49, 0xff, RZ, 0xc0, !PT ;  /* 0x000000ff31337812 */ /* 0x000fe400078ec0ff */
[----:B------:R-:W-:-:S04]  /*3610*/  SHF.R.U32.HI R49, RZ, 0x8, R6 ;  /* 0x00000008ff317819 */ /* 0x000fc80000011606 */
[----:B------:R-:W-:-:S05]  /*3620*/  LOP3.LUT R49, R49, 0xff, RZ, 0xc0, !PT ;  /* 0x000000ff31317812 */ /* 0x000fca00078ec0ff */
[----:B------:R-:W-:Y:S01]  /*3630*/  IMAD.IADD R54, R49, 0x1, -R22 ;  /* 0x0000000131367824 */ /* 0x000fe200078e0a16 */
[----:B------:R-:W-:-:S04]  /*3640*/  SHF.R.U32.HI R49, RZ, 0x10, R5 ;  /* 0x00000010ff317819 */ /* 0x000fc80000011605 */
[----:B------:R-:W-:-:S04]  /*3650*/  LOP3.LUT R49, R49, 0xff, RZ, 0xc0, !PT ;  /* 0x000000ff31317812 */ /* 0x000fc800078ec0ff */
[----:B------:R-:W-:Y:S02]  /*3660*/  IADD3 R49, -R30, R49, RZ ;  /* 0x000000311e317210 */ /* 0x000fe40007ffe1ff */
[----:B------:R-:W-:Y:S01]  /*3670*/  IADD3 R50, -R28, R51, RZ ;  /* 0x000000331c327210 */ /* 0x000fe20007ffe1ff */
[----:B------:R-:W-:Y:S01]  /*3680*/  I2F.F16 R53, R53 ;  /* 0x0000003500357306 */ /* 0x000fe20000200c00 */
[----:B------:R-:W-:-:S07]  /*3690*/  SHF.R.U32.HI R51, RZ, 0x10, R6 ;  /* 0x00000010ff337819 */ /* 0x000fce0000011606 */
[----:B------:R-:W0:Y:S01]  /*36a0*/  I2F.F16 R49, R49 ;  /* 0x0000003100317306 */ /* 0x000e220000200c00 */
[----:B------:R-:W-:-:S07]  /*36b0*/  LOP3.LUT R51, R51, 0xff, RZ, 0xc0, !PT ;  /* 0x000000ff33337812 */ /* 0x000fce00078ec0ff */
[----:B------:R-:W1:Y:S01]  /*36c0*/  I2F.F16 R50, R50 ;  /* 0x0000003200327306 */ /* 0x000e620000200c00 */
[----:B------:R-:W-:-:S07]  /*36d0*/  IMAD.IADD R51, R51, 0x1, -R22 ;  /* 0x0000000133337824 */ /* 0x000fce00078e0a16 */
[----:B------:R2:W2:Y:S01]  /*36e0*/  I2F.F16 R52, R54 ;  /* 0x0000003600347306 */ /* 0x0004a20000200c00 */
[----:B0-----:R-:W-:Y:S01]  /*36f0*/  HADD2.F32 R49, -RZ, R49.H0_H0 ;  /* 0x20000031ff317230 */ /* 0x001fe20000004100 */
[----:B------:R-:W-:Y:S01]  /*3700*/  FMUL.FTZ R46, R38, R55 ;  /* 0x00000037262e7220 */ /* 0x000fe20000410000 */
[----:B------:R-:W-:Y:S01]  /*3710*/  LEA.HI R7, R7, -R28, RZ, 0x8 ;  /* 0x8000001c07077211 */ /* 0x000fe200078f40ff */
[----:B------:R-:W-:Y:S01]  /*3720*/  HADD2.F32 R53, -RZ, R53.H0_H0 ;  /* 0x20000035ff357230 */ /* 0x000fe20000004100 */
[----:B------:R-:W-:-:S03]  /*3730*/  LEA.HI R6, R6, -R22, RZ, 0x8 ;  /* 0x8000001606067211 */ /* 0x000fc600078f40ff */
[----:B------:R-:W0:Y:S01]  /*3740*/  I2F.F16 R51, R51 ;  /* 0x0000003300337306 */ /* 0x000e220000200c00 */
[----:B------:R-:W-:Y:S01]  /*3750*/  LEA.HI R55, R5, -R30, RZ, 0x8 ;  /* 0x8000001e05377211 */ /* 0x000fe200078f40ff */
[----:B-1----:R-:W-:Y:S01]  /*3760*/  HADD2.F32 R5, -RZ, R50.H0_H0 ;  /* 0x20000032ff057230 */ /* 0x002fe20000004100 */
[----:B------:R-:W-:Y:S02]  /*3770*/  FFMA.FTZ R50, R47, R49, R4 ;  /* 0x000000312f327223 */ /* 0x000fe40000010004 */
[----:B--2---:R-:W-:Y:S01]  /*3780*/  FFMA.FTZ R54, R32, R53, R61 ;  /* 0x0000003520367223 */ /* 0x004fe2000001003d */
[----:B------:R-:W-:Y:S01]  /*3790*/  HADD2.F32 R52, -RZ, R52.H0_H0 ;  /* 0x20000034ff347230 */ /* 0x000fe20000004100 */
[-C--:B------:R-:W-:Y:S01]  /*37a0*/  FFMA.FTZ R56, R53, R34.reuse, R59 ;  /* 0x0000002235387223 */ /* 0x080fe2000001003b */
[----:B------:R-:W1:Y:S01]  /*37b0*/  I2F.F16 R7, R7 ;  /* 0x0000000700077306 */ /* 0x000e620000200c00 */
[----:B------:R-:W-:Y:S02]  /*37c0*/  FFMA.FTZ R54, R47, R5, R54 ;  /* 0x000000052f367223 */ /* 0x000fe40000010036 */
[----:B------:R-:W-:-:S02]  /*37d0*/  FFMA.FTZ R43, R52, R34, R43 ;  /* 0x00000022342b7223 */ /* 0x000fc4000001002b */
[----:B------:R-:W-:-:S03]  /*37e0*/  FFMA.FTZ R56, R5, R45, R56 ;  /* 0x0000002d05387223 */ /* 0x000fc60000010038 */
[----:B------:R-:W2:Y:S01]  /*37f0*/  I2F.F16 R6, R6 ;  /* 0x0000000600067306 */ /* 0x000ea20000200c00 */
[----:B0-----:R-:W-:-:S07]  /*3800*/  HADD2.F32 R58, -RZ, R51.H0_H0 ;  /* 0x20000033ff3a7230 */ /* 0x001fce0000004100 */
[----:B------:R-:W0:Y:S01]  /*3810*/  I2F.F16 R53, R55 ;  /* 0x0000003700357306 */ /* 0x000e220000200c00 */
[----:B---3--:R-:W-:-:S04]  /*3820*/  LOP3.LUT R4, R12, 0xff, RZ, 0xc0, !PT ;  /* 0x000000ff0c047812 */ /* 0x008fc800078ec0ff */
[----:B------:R-:W-:Y:S02]  /*3830*/  IADD3 R34, -R29, R4, RZ ;  /* 0x000000041d227210 */ /* 0x000fe40007ffe1ff */
[----:B------:R-:W3:Y:S01]  /*3840*/  LDS.64 R4, [UR4+0x30] ;  /* 0x00003004ff047984 */ /* 0x000ee20008000a00 */
[----:B------:R-:W-:Y:S02]  /*3850*/  FFMA.FTZ R32, R32, R52, R57 ;  /* 0x0000003420207223 */ /* 0x000fe40000010039 */
[-C--:B------:R-:W-:Y:S02]  /*3860*/  FFMA.FTZ R48, R49, R45.reuse, R48 ;  /* 0x0000002d31307223 */ /* 0x080fe40000010030 */
[----:B------:R-:W-:Y:S02]  /*3870*/  FFMA.FTZ R32, R47, R58, R32 ;  /* 0x0000003a2f207223 */ /* 0x000fe40000010020 */
[----:B------:R-:W-:Y:S01]  /*3880*/  FFMA.FTZ R58, R58, R45, R43 ;  /* 0x0000002d3a3a7223 */ /* 0x000fe2000001002b */
[----:B-1----:R-:W-:-:S02]  /*3890*/  HADD2.F32 R43, -RZ, R7.H0_H0 ;  /* 0x20000007ff2b7230 */ /* 0x002fc40000004100 */
[----:B--2---:R-:W-:Y:S01]  /*38a0*/  HADD2.F32 R45, -RZ, R6.H0_H0 ;  /* 0x20000006ff2d7230 */ /* 0x004fe20000004100 */
[----:B------:R-:W-:Y:S01]  /*38b0*/  SHF.R.U32.HI R47, RZ, 0x8, R12 ;  /* 0x00000008ff2f7819 */ /* 0x000fe2000001160c */
[----:B------:R-:W1:Y:S01]  /*38c0*/  LDS.64 R6, [UR4+0x130] ;  /* 0x00013004ff067984 */ /* 0x000e620008000a00 */
[----:B0-----:R-:W-:Y:S02]  /*38d0*/  HADD2.F32 R53, -RZ, R53.H0_H0 ;  /* 0x20000035ff357230 */ /* 0x001fe40000004100 */
[----:B------:R-:W-:-:S03]  /*38e0*/  LOP3.LUT R52, R47, 0xff, RZ, 0xc0, !PT ;  /* 0x000000ff2f347812 */ /* 0x000fc600078ec0ff */
[C---:B------:R-:W-:Y:S01]  /*38f0*/  FFMA.FTZ R47, R33.reuse, R53, R50 ;  /* 0x00000035212f7223 */ /* 0x040fe20000010032 */
[----:B------:R-:W-:Y:S01]  /*3900*/  SHF.R.U32.HI R50, RZ, 0x8, R15 ;  /* 0x00000008ff327819 */ /* 0x000fe2000001160f */
[----:B------:R-:W-:Y:S02]  /*3910*/  FFMA.FTZ R54, R33, R43, R54 ;  /* 0x0000002b21367223 */ /* 0x000fe40000010036 */
[----:B------:R-:W-:Y:S01]  /*3920*/  FFMA.FTZ R56, R43, R35, R56 ;  /* 0x000000232b387223 */ /* 0x000fe20000010038 */
[----:B------:R-:W-:Y:S02]  /*3930*/  LOP3.LUT R51, R50, 0xff, RZ, 0xc0, !PT ;  /* 0x000000ff32337812 */ /* 0x000fe400078ec0ff */
[----:B------:R-:W-:Y:S02]  /*3940*/  LOP3.LUT R43, R13, 0xff, RZ, 0xc0, !PT ;  /* 0x000000ff0d2b7812 */ /* 0x000fe400078ec0ff */
[----:B------:R-:W-:Y:S01]  /*3950*/  SHF.R.U32.HI R50, RZ, 0x8, R13 ;  /* 0x00000008ff327819 */ /* 0x000fe2000001160d */
[----:B------:R-:W-:Y:S01]  /*3960*/  IMAD.IADD R49, R52, 0x1, -R29 ;  /* 0x0000000134317824 */ /* 0x000fe200078e0a1d */
[----:B------:R-:W-:Y:S01]  /*3970*/  IADD3 R43, -R30, R43, RZ ;  /* 0x0000002b1e2b7210 */ /* 0x000fe20007ffe1ff */
[----:B------:R-:W-:Y:S01]  /*3980*/  IMAD.IADD R52, R51, 0x1, -R28 ;  /* 0x0000000133347824 */ /* 0x000fe200078e0a1c */
[----:B------:R-:W-:Y:S01]  /*3990*/  LOP3.LUT R51, R50, 0xff, RZ, 0xc0, !PT ;  /* 0x000000ff32337812 */ /* 0x000fe200078ec0ff */
[----:B------:R-:W-:Y:S01]  /*39a0*/  FFMA.FTZ R32, R33, R45, R32 ;  /* 0x0000002d21207223 */ /* 0x000fe20000010020 */
[----:B------:R-:W-:Y:S01]  /*39b0*/  SHF.R.U32.HI R50, RZ, 0x8, R14 ;  /* 0x00000008ff327819 */ /* 0x000fe2000001160e */
[-C--:B------:R-:W-:Y:S01]  /*39c0*/  FFMA.FTZ R53, R53, R35.reuse, R48 ;  /* 0x0000002335357223 */ /* 0x080fe20000010030 */
[----:B------:R-:W-:Y:S01]  /*39d0*/  LOP3.LUT R33, R15, 0xff, RZ, 0xc0, !PT ;  /* 0x000000ff0f217812 */ /* 0x000fe200078ec0ff */
[----:B------:R-:W-:Y:S01]  /*39e0*/  FFMA.FTZ R58, R45, R35, R58 ;  /* 0x000000232d3a7223 */ /* 0x000fe2000001003a */
[----:B------:R-:W-:Y:S01]  /*39f0*/  LOP3.LUT R35, R14, 0xff, RZ, 0xc0, !PT ;  /* 0x000000ff0e237812 */ /* 0x000fe200078ec0ff */
[----:B------:R-:W-:Y:S01]  /*3a00*/  IMAD.IADD R45, R51, 0x1, -R30 ;  /* 0x00000001332d7824 */ /* 0x000fe200078e0a1e */
[----:B------:R-:W0:Y:S01]  /*3a10*/  I2F.F16 R34, R34 ;  /* 0x0000002200227306 */ /* 0x000e220000200c00 */
[----:B------:R-:W-:-:S02]  /*3a20*/  LOP3.LUT R55, R50, 0xff, RZ, 0xc0, !PT ;  /* 0x000000ff32377812 */ /* 0x000fc400078ec0ff */
[----:B------:R-:W-:Y:S01]  /*3a30*/  IADD3 R33, -R28, R33, RZ ;  /* 0x000000211c217210 */ /* 0x000fe20007ffe1ff */
[----:B---3--:R-:W-:Y:S01]  /*3a40*/  HADD2.F32 R50, -RZ, R4.H0_H0 ;  /* 0x20000004ff327230 */ /* 0x008fe20000004100 */
[----:B------:R-:W-:-:S03]  /*3a50*/  IADD3 R35, -R22, R35, RZ ;  /* 0x0000002316237210 */ /* 0x000fc60007ffe1ff */
[----:B------:R-:W2:Y:S01]  /*3a60*/  I2F.F16 R43, R43 ;  /* 0x0000002b002b7306 */ /* 0x000ea20000200c00 */
[----:B------:R-:W-:Y:S01]  /*3a70*/  HADD2.F32 R51, -RZ, R4.H1_H1 ;  /* 0x30000004ff337230 */ /* 0x000fe20000004100 */
[----:B------:R-:W-:-:S06]  /*3a80*/  IMAD.IADD R4, R55, 0x1, -R22 ;  /* 0x0000000137047824 */ /* 0x000fcc00078e0a16 */
[----:B------:R-:W3:Y:S08]  /*3a90*/  I2F.F16 R45, R45 ;  /* 0x0000002d002d7306 */ /* 0x000ef00000200c00 */
[----:B------:R-:W1:Y:S01]  /*3aa0*/  I2F.F16 R33, R33 ;  /* 0x0000002100217306 */ /* 0x000e620000200c00 */
[----:B0-----:R-:W-:-:S07]  /*3ab0*/  HADD2.F32 R55, -RZ, R34.H0_H0 ;  /* 0x20000022ff377230 */ /* 0x001fce0000004100 */
[----:B------:R-:W0:Y:S01]  /*3ac0*/  I2F.F16 R35, R35 ;  /* 0x0000002300237306 */ /* 0x000e220000200c00 */
[----:B--2---:R-:W-:-:S07]  /*3ad0*/  HADD2.F32 R43, -RZ, R43.H0_H0 ;  /* 0x2000002bff2b7230 */ /* 0x004fce0000004100 */
[----:B------:R-:W2:Y:S01]  /*3ae0*/  I2F.F16 R4, R4 ;  /* 0x0000000400047306 */ /* 0x000ea20000200c00 */
[--C-:B-1----:R-:W-:Y:S01]  /*3af0*/  HADD2.F32 R34, -RZ, R6.reuse.H0_H0 ;  /* 0x20000006ff227230 */ /* 0x102fe20000004100 */
[----:B------:R-:W-:Y:S01]  /*3b00*/  FFMA.FTZ R60, R50, R43, RZ ;  /* 0x0000002b323c7223 */ /* 0x000fe200000100ff */
[----:B------:R-:W-:-:S05]  /*3b10*/  HADD2.F32 R6, -RZ, R6.H1_H1 ;  /* 0x30000006ff067230 */ /* 0x000fca0000004100 */
[----:B------:R-:W1:Y:S01]  /*3b20*/  I2F.F16 R49, R49 ;  /* 0x0000003100317306 */ /* 0x000e620000200c00 */
[----:B---3--:R-:W-:Y:S01]  /*3b30*/  HADD2.F32 R45, -RZ, R45.H0_H0 ;  /* 0x2000002dff2d7230 */ /* 0x008fe20000004100 */
[----:B------:R-:W-:Y:S01]  /*3b40*/  FFMA.FTZ R43, R43, R34, RZ ;  /* 0x000000222b2b7223 */ /* 0x000fe200000100ff */
[----:B------:R-:W-:Y:S02]  /*3b50*/  HADD2.F32 R33, -RZ, R33.H0_H0 ;  /* 0x20000021ff217230 */ /* 0x000fe40000004100 */
[----:B0-----:R-:W-:Y:S01]  /*3b60*/  HADD2.F32 R35, -RZ, R35.H0_H0 ;  /* 0x20000023ff237230 */ /* 0x001fe20000004100 */
[----:B------:R-:W-:Y:S02]  /*3b70*/  FFMA.FTZ R60, R51, R45, R60 ;  /* 0x0000002d333c7223 */ /* 0x000fe4000001003c */
[----:B------:R-:W-:Y:S01]  /*3b80*/  FFMA.FTZ R43, R45, R6, R43 ;  /* 0x000000062d2b7223 */ /* 0x000fe2000001002b */
[----:B------:R0:W3:Y:S01]  /*3b90*/  I2F.F16 R48, R52 ;  /* 0x0000003400307306 */ /* 0x0000e20000200c00 */
[----:B--2---:R-:W-:Y:S01]  /*3ba0*/  HADD2.F32 R45, -RZ, R4.H0_H0 ;  /* 0x20000004ff2d7230 */ /* 0x004fe20000004100 */
[----:B------:R-:W-:-:S02]  /*3bb0*/  FFMA.FTZ R4, R50, R33, RZ ;  /* 0x0000002132047223 */ /* 0x000fc400000100ff */
[----:B------:R-:W-:Y:S02]  /*3bc0*/  FFMA.FTZ R33, R33, R34, RZ ;  /* 0x0000002221217223 */ /* 0x000fe400000100ff */
[C---:B0-----:R-:W-:Y:S02]  /*3bd0*/  FFMA.FTZ R52, R55.reuse, R50, RZ ;  /* 0x0000003237347223 */ /* 0x041fe400000100ff */
[-C--:B------:R-:W-:Y:S02]  /*3be0*/  FFMA.FTZ R55, R55, R34.reuse, RZ ;  /* 0x0000002237377223 */ /* 0x080fe400000100ff */
[----:B------:R-:W-:Y:S02]  /*3bf0*/  FFMA.FTZ R50, R50, R35, RZ ;  /* 0x0000002332327223 */ /* 0x000fe400000100ff */
[----:B------:R-:W-:Y:S01]  /*3c00*/  FFMA.FTZ R34, R35, R34, RZ ;  /* 0x0000002223227223 */ /* 0x000fe200000100ff */
[----:B-1----:R-:W-:Y:S01]  /*3c10*/  HADD2.F32 R49, -RZ, R49.H0_H0 ;  /* 0x20000031ff317230 */ /* 0x002fe20000004100 */
[----:B------:R-:W-:-:S02]  /*3c20*/  FFMA.FTZ R50, R51, R45, R50 ;  /* 0x0000002d33327223 */ /* 0x000fc40000010032 */
[-C--:B------:R-:W-:Y:S01]  /*3c30*/  FFMA.FTZ R34, R45, R6.reuse, R34 ;  /* 0x000000062d227223 */ /* 0x080fe20000010022 */
[----:B------:R-:W-:Y:S01]  /*3c40*/  SHF.R.U32.HI R45, RZ, 0x10, R15 ;  /* 0x00000010ff2d7819 */ /* 0x000fe2000001160f */
[C---:B------:R-:W-:Y:S02]  /*3c50*/  FFMA.FTZ R52, R49.reuse, R51, R52 ;  /* 0x0000003331347223 */ /* 0x040fe40000010034 */
[----:B------:R-:W-:Y:S01]  /*3c60*/  FFMA.FTZ R55, R49, R6, R55 ;  /* 0x0000000631377223 */ /* 0x000fe20000010037 */
[----:B------:R-:W-:Y:S01]  /*3c70*/  LOP3.LUT R49, R45, 0xff, RZ, 0xc0, !PT ;  /* 0x000000ff2d317812 */ /* 0x000fe200078ec0ff */
[----:B------:R-:W-:Y:S01]  /*3c80*/  FMUL.FTZ R45, R36, R47 ;  /* 0x0000002f242d7220 */ /* 0x000fe20000410000 */
[----:B------:R-:W-:-:S04]  /*3c90*/  F2FP.PACK_AB R44, RZ, R44 ;  /* 0x0000002cff2c723e */ /* 0x000fc800000000ff */
[----:B------:R-:W-:Y:S01]  /*3ca0*/  F2FP.PACK_AB R45, RZ, R45 ;  /* 0x0000002dff2d723e */ /* 0x000fe200000000ff */
[----:B------:R-:W-:Y:S02]  /*3cb0*/  FMUL.FTZ R54, R37, R54 ;  /* 0x0000003625367220 */ /* 0x000fe40000410000 */
[----:B------:R-:W-:Y:S01]  /*3cc0*/  FMUL.FTZ R47, R31, R32 ;  /* 0x000000201f2f7220 */ /* 0x000fe20000410000 */
[----:B------:R-:W-:Y:S01]  /*3cd0*/  PRMT R44, R44, 0x5410, R45 ;  /* 0x000054102c2c7816 */ /* 0x000fe2000000002d */
[----:B---3--:R-:W-:Y:S01]  /*3ce0*/  HADD2.F32 R48, -RZ, R48.H0_H0 ;  /* 0x20000030ff307230 */ /* 0x008fe20000004100 */
[----:B------:R-:W-:Y:S02]  /*3cf0*/  F2FP.PACK_AB R32, RZ, R54 ;  /* 0x00000036ff20723e */ /* 0x000fe400000000ff */
[----:B------:R-:W-:Y:S02]  /*3d00*/  F2FP.PACK_AB R47, RZ, R47 ;  /* 0x0000002fff2f723e */ /* 0x000fe400000000ff */
[----:B------:R-:W-:Y:S01]  /*3d10*/  HFMA2.MMA R41, R44, 1, 1, R41 ;  /* 0x3c003c002c297835 */ /* 0x000fe20000000029 */
[----:B----4-:R-:W-:Y:S01]  /*3d20*/  LOP3.LUT R44, R8, 0xff, RZ, 0xc0, !PT ;  /* 0x000000ff082c7812 */ /* 0x010fe200078ec0ff */
[----:B------:R-:W-:Y:S01]  /*3d30*/  FFMA.FTZ R33, R48, R6, R33 ;  /* 0x0000000630217223 */ /* 0x000fe20000010021 */
[----:B------:R-:W-:-:S02]  /*3d40*/  SHF.R.U32.HI R6, RZ, 0x10, R12 ;  /* 0x00000010ff067819 */ /* 0x000fc4000001160c */
[----:B------:R-:W-:Y:S02]  /*3d50*/  PRMT R47, R47, 0x5410, R32 ;  /* 0x000054102f2f7816 */ /* 0x000fe40000000020 */
[----:B------:R-:W-:Y:S02]  /*3d60*/  SHF.R.U32.HI R45, RZ, 0x10, R13 ;  /* 0x00000010ff2d7819 */ /* 0x000fe4000001160d */
[----:B------:R-:W-:Y:S02]  /*3d70*/  IADD3 R32, -R29, R44, RZ ;  /* 0x0000002c1d207210 */ /* 0x000fe40007ffe1ff */
[----:B------:R-:W-:Y:S02]  /*3d80*/  SHF.R.U32.HI R44, RZ, 0x10, R14 ;  /* 0x00000010ff2c7819 */ /* 0x000fe4000001160e */
[----:B------:R-:W-:Y:S01]  /*3d90*/  LOP3.LUT R6, R6, 0xff, RZ, 0xc0, !PT ;  /* 0x000000ff06067812 */ /* 0x000fe200078ec0ff */
[----:B------:R-:W-:Y:S01]  /*3da0*/  HADD2 R42, R47, R42 ;  /* 0x0000002a2f2a7230 */ /* 0x000fe20000000000 */
[----:B------:R-:W-:-:S02]  /*3db0*/  LOP3.LUT R45, R45, 0xff, RZ, 0xc0, !PT ;  /* 0x000000ff2d2d7812 */ /* 0x000fc400078ec0ff */
[----:B------:R-:W-:Y:S02]  /*3dc0*/  LOP3.LUT R47, R44, 0xff, RZ, 0xc0, !PT ;  /* 0x000000ff2c2f7812 */ /* 0x000fe400078ec0ff */
[----:B------:R-:W-:Y:S02]  /*3dd0*/  IADD3 R35, -R29, R6, RZ ;  /* 0x000000061d237210 */ /* 0x000fe40007ffe1ff */
[----:B------:R-:W-:Y:S01]  /*3de0*/  LEA.HI R6, R12, -R29, RZ, 0x8 ;  /* 0x8000001d0c067211 */ /* 0x000fe200078f40ff */
[----:B------:R-:W-:Y:S01]  /*3df0*/  IMAD.IADD R12, R49, 0x1, -R28 ;  /* 0x00000001310c7824 */ /* 0x000fe200078e0a1c */
[----:B------:R-:W-:Y:S01]  /*3e00*/  IADD3 R47, -R22, R47, RZ ;  /* 0x0000002f162f7210 */ /* 0x000fe20007ffe1ff */
[----:B------:R-:W-:Y:S01]  /*3e10*/  IMAD.IADD R45, R45, 0x1, -R30 ;  /* 0x000000012d2d7824 */ /* 0x000fe200078e0a1e */
[----:B------:R-:W-:Y:S01]  /*3e20*/  I2F.F16 R35, R35 ;  /* 0x0000002300237306 */ /* 0x000fe20000200c00 */
[----:B------:R-:W-:-:S07]  /*3e30*/  FMUL.FTZ R53, R36, R53 ;  /* 0x0000003524357220 */ /* 0x000fce0000410000 */
[----:B------:R-:W0:Y:S08]  /*3e40*/  I2F.F16 R12, R12 ;  /* 0x0000000c000c7306 */ /* 0x000e300000200c00 */
[----:B------:R-:W1:Y:S08]  /*3e50*/  I2F.F16 R45, R45 ;  /* 0x0000002d002d7306 */ /* 0x000e700000200c00 */
[----:B------:R-:W2:Y:S01]  /*3e60*/  I2F.F16 R47, R47 ;  /* 0x0000002f002f7306 */ /* 0x000ea20000200c00 */
[----:B------:R-:W-:-:S02]  /*3e70*/  F2FP.PACK_AB R46, RZ, R46 ;  /* 0x0000002eff2e723e */ /* 0x000fc400000000ff */
[----:B------:R-:W-:Y:S02]  /*3e80*/  F2FP.PACK_AB R53, RZ, R53 ;  /* 0x00000035ff35723e */ /* 0x000fe400000000ff */
[----:B------:R-:W-:-:S03]  /*3e90*/  LOP3.LUT R49, R11, 0xff, RZ, 0xc0, !PT ;  /* 0x000000ff0b317812 */ /* 0x000fc600078ec0ff */
[----:B------:R-:W3:Y:S01]  /*3ea0*/  I2F.F16 R6, R6 ;  /* 0x0000000600067306 */ /* 0x000ee20000200c00 */
[----:B------:R-:W-:Y:S01]  /*3eb0*/  FMUL.FTZ R44, R37, R56 ;  /* 0x00000038252c7220 */ /* 0x000fe20000410000 */
[----:B------:R-:W-:Y:S01]  /*3ec0*/  PRMT R46, R46, 0x5410, R53 ;  /* 0x000054102e2e7816 */ /* 0x000fe20000000035 */
[----:B------:R-:W-:Y:S01]  /*3ed0*/  FMUL.FTZ R58, R31, R58 ;  /* 0x0000003a1f3a7220 */ /* 0x000fe20000410000 */
[----:B0-----:R-:W-:Y:S01]  /*3ee0*/  HADD2.F32 R54, -RZ, R12.H0_H0 ;  /* 0x2000000cff367230 */ /* 0x001fe20000004100 */
[----:B------:R-:W-:Y:S01]  /*3ef0*/  FFMA.FTZ R4, R51, R48, R4 ;  /* 0x0000003033047223 */ /* 0x000fe20000010004 */
[----:B------:R-:W-:Y:S01]  /*3f00*/  HADD2.F32 R48, -RZ, R35.H0_H0 ;  /* 0x20000023ff307230 */ /* 0x000fe20000004100 */
[----:B------:R-:W-:Y:S01]  /*3f10*/  IMAD.IADD R53, R49, 0x1, -R28 ;  /* 0x0000000131357824 */ /* 0x000fe200078e0a1c */
[----:B------:R-:W-:Y:S02]  /*3f20*/  HADD2.F32 R49, -RZ, R5.H0_H0 ;  /* 0x20000005ff317230 */ /* 0x000fe40000004100 */
[----:B-1----:R-:W-:-:S02]  /*3f30*/  HADD2.F32 R12, -RZ, R45.H0_H0 ;  /* 0x2000002dff0c7230 */ /* 0x002fc40000004100 */
[----:B--2---:R-:W-:Y:S01]  /*3f40*/  HADD2.F32 R47, -RZ, R47.H0_H0 ;  /* 0x2000002fff2f7230 */ /* 0x004fe20000004100 */
[----:B------:R-:W-:Y:S01]  /*3f50*/  F2FP.PACK_AB R44, RZ, R44 ;  /* 0x0000002cff2c723e */ /* 0x000fe200000000ff */
[----:B------:R-:W-:Y:S01]  /*3f60*/  HADD2.F32 R35, -RZ, R7.H0_H0 ;  /* 0x20000007ff237230 */ /* 0x000fe20000004100 */
[----:B------:R-:W-:Y:S01]  /*3f70*/  F2FP.PACK_AB R58, RZ, R58 ;  /* 0x0000003aff3a723e */ /* 0x000fe200000000ff */
[----:B------:R-:W-:Y:S01]  /*3f80*/  FFMA.FTZ R52, R48, R49, R52 ;  /* 0x0000003130347223 */ /* 0x000fe20000010034 */
[----:B------:R-:W-:Y:S01]  /*3f90*/  LEA.HI R51, R8, -R29, RZ, 0x8 ;  /* 0x8000001d08337211 */ /* 0x000fe200078f40ff */
[C---:B------:R-:W-:Y:S02]  /*3fa0*/  FFMA.FTZ R45, R49.reuse, R54, R4 ;  /* 0x00000036312d7223 */ /* 0x040fe40000010004 */
[C---:B------:R-:W-:Y:S02]  /*3fb0*/  FFMA.FTZ R60, R49.reuse, R12, R60 ;  /* 0x0000000c313c7223 */ /* 0x040fe4000001003c */
[----:B------:R-:W-:Y:S01]  /*3fc0*/  FFMA.FTZ R50, R49, R47, R50 ;  /* 0x0000002f31327223 */ /* 0x000fe20000010032 */
[----:B------:R-:W-:Y:S01]  /*3fd0*/  HADD2.F32 R49, -RZ, R5.H1_H1 ;  /* 0x30000005ff317230 */ /* 0x000fe20000004100 */
[----:B------:R-:W-:Y:S01]  /*3fe0*/  PRMT R58, R58, 0x5410, R44 ;  /* 0x000054103a3a7816 */ /* 0x000fe2000000002c */
[----:B------:R-:W-:Y:S01]  /*3ff0*/  HFMA2.MMA R39, R46, 1, 1, R39 ;  /* 0x3c003c002e277835 */ /* 0x000fe20000000027 */
[----:B------:R-:W0:Y:S01]  /*4000*/  LDS.64 R4, [UR4+0x38] ;  /* 0x00003804ff047984 */ /* 0x000e220008000a00 */
[----:B------:R1:W-:Y:S01]  /*4010*/  I2F.F16 R44, R51 ;  /* 0x00000033002c7306 */ /* 0x0003e20000200c00 */
[----:B------:R-:W-:Y:S01]  /*4020*/  LEA.HI R46, R13, -R30, RZ, 0x8 ;  /* 0x8000001e0d2e7211 */ /* 0x000fe200078f40ff */
[----:B------:R-:W-:Y:S01]  /*4030*/  FFMA.FTZ R54, R54, R35, R33 ;  /* 0x0000002336367223 */ /* 0x000fe20000010021 */
[----:B---3--:R-:W-:-:S02]  /*4040*/  HADD2.F32 R33, -RZ, R6.H0_H0 ;  /* 0x20000006ff217230 */ /* 0x008fc40000004100 */
[----:B-1----:R-:W-:Y:S02]  /*4050*/  HADD2.F32 R51, -RZ, R7.H1_H1 ;  /* 0x30000007ff337230 */ /* 0x002fe40000004100 */
[----:B------:R-:W1:Y:S01]  /*4060*/  LDS.64 R6, [UR4+0x138] ;  /* 0x00013804ff067984 */ /* 0x000e620008000a00 */
[----:B------:R-:W2:Y:S01]  /*4070*/  I2F.F16 R46, R46 ;  /* 0x0000002e002e7306 */ /* 0x000ea20000200c00 */
[----:B------:R-:W-:Y:S01]  /*4080*/  LEA.HI R14, R14, -R22, RZ, 0x8 ;  /* 0x800000160e0e7211 */ /* 0x000fe200078f40ff */
[-C--:B------:R-:W-:Y:S02]  /*4090*/  FFMA.FTZ R48, R48, R35.reuse, R55 ;  /* 0x0000002330307223 */ /* 0x080fe40000010037 */
[-C--:B------:R-:W-:Y:S02]  /*40a0*/  FFMA.FTZ R56, R12, R35.reuse, R43 ;  /* 0x000000230c387223 */ /* 0x080fe4000001002b */
[----:B------:R-:W-:Y:S02]  /*40b0*/  FFMA.FTZ R34, R47, R35, R34 ;  /* 0x000000232f227223 */ /* 0x000fe40000010022 */
[----:B------:R-:W3:Y:S01]  /*40c0*/  I2F.F16 R35, R14 ;  /* 0x0000000e00237306 */ /* 0x000ee20000200c00 */
[----:B------:R-:W-:-:S02]  /*40d0*/  LEA.HI R15, R15, -R28, RZ, 0x8 ;  /* 0x8000001c0f0f7211 */ /* 0x000fc400078f40ff */
[----:B------:R-:W-:Y:S01]  /*40e0*/  SHF.R.U32.HI R12, RZ, 0x8, R8 ;  /* 0x00000008ff0c7819 */ /* 0x000fe20000011608 */
[C---:B------:R-:W-:Y:S01]  /*40f0*/  FFMA.FTZ R52, R33.reuse, R49, R52 ;  /* 0x0000003121347223 */ /* 0x040fe20000010034 */
[----:B------:R-:W-:Y:S01]  /*4100*/  SHF.R.U32.HI R8, RZ, 0x10, R8 ;  /* 0x00000010ff087819 */ /* 0x000fe20000011608 */
[----:B------:R-:W-:Y:S01]  /*4110*/  FFMA.FTZ R33, R33, R51, R48 ;  /* 0x0000003321217223 */ /* 0x000fe20000010030 */
[----:B------:R-:W-:Y:S01]  /*4120*/  LOP3.LUT R48, R12, 0xff, RZ, 0xc0, !PT ;  /* 0x000000ff0c307812 */ /* 0x000fe200078ec0ff */
[----:B------:R-:W4:Y:S01]  /*4130*/  I2F.F16 R15, R15 ;  /* 0x0000000f000f7306 */ /* 0x000f220000200c00 */
[----:B--2---:R-:W-:Y:S01]  /*4140*/  HADD2.F32 R47, -RZ, R46.H0_H0 ;  /* 0x2000002eff2f7230 */ /* 0x004fe20000004100 */
[----:B------:R-:W-:Y:S02]  /*4150*/  LEA.HI R43, R11, -R28, RZ, 0x8 ;  /* 0x8000001c0b2b7211 */ /* 0x000fe400078f40ff */
[----:B------:R-:W-:Y:S02]  /*4160*/  LOP3.LUT R46, R8, 0xff, RZ, 0xc0, !PT ;  /* 0x000000ff082e7812 */ /* 0x000fe400078ec0ff */
[----:B------:R-:W-:-:S02]  /*4170*/  IADD3 R48, -R29, R48, RZ ;  /* 0x000000301d307210 */ /* 0x000fc40007ffe1ff */
[----:B------:R-:W2:Y:S01]  /*4180*/  I2F.F16 R32, R32 ;  /* 0x0000002000207306 */ /* 0x000ea20000200c00 */
[----:B------:R-:W-:-:S07]  /*4190*/  FFMA.FTZ R60, R49, R47, R60 ;  /* 0x0000002f313c7223 */ /* 0x000fce000001003c */
[----:B------:R3:W-:Y:S01]  /*41a0*/  I2F.F16 R13, R53 ;  /* 0x00000035000d7306 */ /* 0x0007e20000200c00 */
[----:B------:R-:W-:-:S07]  /*41b0*/  FFMA.FTZ R8, R47, R51, R56 ;  /* 0x000000332f087223 */ /* 0x000fce0000010038 */
[----:B------:R0:W-:Y:S01]  /*41c0*/  I2F.F16 R12, R43 ;  /* 0x0000002b000c7306 */ /* 0x0001e20000200c00 */
[----:B---3--:R-:W-:Y:S01]  /*41d0*/  HADD2.F32 R53, -RZ, R35.H0_H0 ;  /* 0x20000023ff357230 */ /* 0x008fe20000004100 */
[----:B------:R-:W-:Y:S01]  /*41e0*/  IMAD.IADD R35, R46, 0x1, -R29 ;  /* 0x000000012e237824 */ /* 0x000fe200078e0a1d */
[----:B------:R-:W-:-:S05]  /*41f0*/  SHF.R.U32.HI R46, RZ, 0x10, R9 ;  /* 0x00000010ff2e7819 */ /* 0x000fca0000011609 */
[----:B------:R3:W1:Y:S01]  /*4200*/  I2F.F16 R14, R48 ;  /* 0x00000030000e7306 */ /* 0x0006620000200c00 */
[----:B0-----:R-:W-:Y:S02]  /*4210*/  SHF.R.U32.HI R43, RZ, 0x8, R9 ;  /* 0x00000008ff2b7819 */ /* 0x001fe40000011609 */
[----:B------:R-:W-:Y:S02]  /*4220*/  LOP3.LUT R29, R9, 0xff, RZ, 0xc0, !PT ;  /* 0x000000ff091d7812 */ /* 0x000fe400078ec0ff */
[----:B------:R-:W-:Y:S02]  /*4230*/  LOP3.LUT R43, R43, 0xff, RZ, 0xc0, !PT ;  /* 0x000000ff2b2b7812 */ /* 0x000fe400078ec0ff */
[----:B------:R-:W-:Y:S02]  /*4240*/  LOP3.LUT R47, R46, 0xff, RZ, 0xc0, !PT ;  /* 0x000000ff2e2f7812 */ /* 0x000fe400078ec0ff */
[C---:B------:R-:W-:Y:S01]  /*4250*/  IADD3 R29, -R30.reuse, R29, RZ ;  /* 0x0000001d1e1d7210 */ /* 0x040fe20007ffe1ff */
[----:B------:R-:W-:Y:S01]  /*4260*/  IMAD.IADD R46, R43, 0x1, -R30 ;  /* 0x000000012b2e7824 */ /* 0x000fe200078e0a1e */
[----:B---3--:R-:W-:-:S02]  /*4270*/  IADD3 R48, -R30, R47, RZ ;  /* 0x0000002f1e307210 */ /* 0x008fc40007ffe1ff */
[----:B------:R-:W-:Y:S01]  /*4280*/  LEA.HI R9, R9, -R30, RZ, 0x8 ;  /* 0x8000001e09097211 */ /* 0x000fe200078f40ff */
[----:B----4-:R-:W-:Y:S02]  /*4290*/  HADD2.F32 R30, -RZ, R15.H0_H0 ;  /* 0x2000000fff1e7230 */ /* 0x010fe40000004100 */
[----:B------:R-:W-:Y:S02]  /*42a0*/  HADD2.F32 R43, -RZ, R4.H0_H0 ;  /* 0x20000004ff2b7230 */ /* 0x000fe40000004100 */
[----:B--2---:R-:W-:Y:S01]  /*42b0*/  HADD2.F32 R56, -RZ, R32.H0_H0 ;  /* 0x20000020ff387230 */ /* 0x004fe20000004100 */
[C---:B------:R-:W-:Y:S01]  /*42c0*/  FFMA.FTZ R32, R49.reuse, R30, R45 ;  /* 0x0000001e31207223 */ /* 0x040fe2000001002d */
[----:B-1----:R-:W-:Y:S01]  /*42d0*/  HADD2.F32 R47, -RZ, R6.H0_H0 ;  /* 0x20000006ff2f7230 */ /* 0x002fe20000004100 */
[----:B------:R-:W-:Y:S02]  /*42e0*/  FFMA.FTZ R50, R49, R53, R50 ;  /* 0x0000003531327223 */ /* 0x000fe40000010032 */
[C---:B------:R-:W-:Y:S01]  /*42f0*/  FFMA.FTZ R45, R56.reuse, R43, R52 ;  /* 0x0000002b382d7223 */ /* 0x040fe20000010034 */
[----:B------:R-:W-:Y:S01]  /*4300*/  HADD2.F32 R52, -RZ, R14.H0_H0 ;  /* 0x2000000eff347230 */ /* 0x000fe20000004100 */
[----:B------:R-:W-:Y:S01]  /*4310*/  FFMA.FTZ R49, R56, R47, R33 ;  /* 0x0000002f38317223 */ /* 0x000fe20000010021 */
[----:B------:R-:W-:-:S05]  /*4320*/  HADD2.F32 R14, -RZ, R6.H1_H1 ;  /* 0x30000006ff0e7230 */ /* 0x000fca0000004100 */
[----:B------:R-:W-:Y:S01]  /*4330*/  FFMA.FTZ R6, R52, R14, R49 ;  /* 0x0000000e34067223 */ /* 0x000fe20000010031 */
[----:B------:R-:W-:Y:S01]  /*4340*/  SHF.R.U32.HI R49, RZ, 0x10, R10 ;  /* 0x00000010ff317819 */ /* 0x000fe2000001160a */
[----:B------:R-:W-:-:S03]  /*4350*/  FFMA.FTZ R34, R53, R51, R34 ;  /* 0x0000003335227223 */ /* 0x000fc60000010022 */
[----:B------:R-:W-:Y:S01]  /*4360*/  LOP3.LUT R49, R49, 0xff, RZ, 0xc0, !PT ;  /* 0x000000ff31317812 */ /* 0x000fe200078ec0ff */
[----:B------:R-:W-:Y:S01]  /*4370*/  FFMA.FTZ R54, R30, R51, R54 ;  /* 0x000000331e367223 */ /* 0x000fe20000010036 */
[----:B------:R-:W-:Y:S01]  /*4380*/  SHF.R.U32.HI R51, RZ, 0x8, R11 ;  /* 0x00000008ff337819 */ /* 0x000fe2000001160b */
[----:B------:R-:W0:Y:S01]  /*4390*/  I2F.F16 R29, R29 ;  /* 0x0000001d001d7306 */ /* 0x000e220000200c00 */
[----:B------:R-:W-:Y:S02]  /*43a0*/  LOP3.LUT R53, R10, 0xff, RZ, 0xc0, !PT ;  /* 0x000000ff0a357812 */ /* 0x000fe400078ec0ff */
[----:B------:R-:W-:-:S05]  /*43b0*/  LOP3.LUT R51, R51, 0xff, RZ, 0xc0, !PT ;  /* 0x000000ff33337812 */ /* 0x000fca00078ec0ff */
[----:B------:R1:W-:Y:S01]  /*43c0*/  I2F.F16 R33, R48 ;  /* 0x0000003000217306 */ /* 0x0003e20000200c00 */
[----:B------:R-:W-:Y:S01]  /*43d0*/  SHF.R.U32.HI R55, RZ, 0x8, R10 ;  /* 0x00000008ff377819 */ /* 0x000fe2000001160a */
[--C-:B------:R-:W-:Y:S02]  /*43e0*/  IMAD.IADD R53, R53, 0x1, -R22.reuse ;  /* 0x0000000135357824 */ /* 0x100fe400078e0a16 */
[----:B-1----:R-:W-:Y:S01]  /*43f0*/  IMAD.IADD R48, R49, 0x1, -R22 ;  /* 0x0000000131307824 */ /* 0x002fe200078e0a16 */
[----:B------:R-:W-:-:S03]  /*4400*/  SHF.R.U32.HI R49, RZ, 0x10, R11 ;  /* 0x00000010ff317819 */ /* 0x000fc6000001160b */
[----:B------:R-:W1:Y:S01]  /*4410*/  I2F.F16 R35, R35 ;  /* 0x0000002300237306 */ /* 0x000e620000200c00 */
[----:B------:R-:W-:Y:S02]  /*4420*/  IADD3 R11, -R28, R51, RZ ;  /* 0x000000331c0b7210 */ /* 0x000fe40007ffe1ff */
[----:B------:R-:W-:Y:S02]  /*4430*/  LOP3.LUT R49, R49, 0xff, RZ, 0xc0, !PT ;  /* 0x000000ff31317812 */ /* 0x000fe400078ec0ff */
[----:B------:R-:W-:-:S03]  /*4440*/  LOP3.LUT R55, R55, 0xff, RZ, 0xc0, !PT ;  /* 0x000000ff37377812 */ /* 0x000fc600078ec0ff */
[----:B------:R-:W-:Y:S01]  /*4450*/  I2F.F16 R15, R46 ;  /* 0x0000002e000f7306 */ /* 0x000fe20000200c00 */
[----:B------:R-:W-:Y:S01]  /*4460*/  IMAD.IADD R28, R49, 0x1, -R28 ;  /* 0x00000001311c7824 */ /* 0x000fe200078e0a1c */
[----:B------:R-:W-:-:S06]  /*4470*/  IADD3 R55, -R22, R55, RZ ;  /* 0x0000003716377210 */ /* 0x000fcc0007ffe1ff */
[----:B------:R-:W2:Y:S01]  /*4480*/  I2F.F16 R46, R53 ;  /* 0x00000035002e7306 */ /* 0x000ea20000200c00 */
[----:B0-----:R-:W-:Y:S01]  /*4490*/  HADD2.F32 R49, -RZ, R29.H0_H0 ;  /* 0x2000001dff317230 */ /* 0x001fe20000004100 */
[----:B------:R-:W-:-:S06]  /*44a0*/  LEA.HI R10, R10, -R22, RZ, 0x8 ;  /* 0x800000160a0a7211 */ /* 0x000fcc00078f40ff */
[----:B------:R-:W0:Y:S01]  /*44b0*/  I2F.F16 R11, R11 ;  /* 0x0000000b000b7306 */ /* 0x000e220000200c00 */
[----:B------:R-:W-:Y:S01]  /*44c0*/  HADD2.F32 R4, -RZ, R4.H1_H1 ;  /* 0x30000004ff047230 */ /* 0x000fe20000004100 */
[----:B------:R-:W-:-:S06]  /*44d0*/  FFMA.FTZ R29, R43, R49, R60 ;  /* 0x000000312b1d7223 */ /* 0x000fcc000001003c */
[----:B------:R-:W3:Y:S01]  /*44e0*/  I2F.F16 R30, R55 ;  /* 0x00000037001e7306 */ /* 0x000ee20000200c00 */
[----:B------:R-:W-:Y:S01]  /*44f0*/  FFMA.FTZ R49, R49, R47, R8 ;  /* 0x0000002f31317223 */ /* 0x000fe20000010008 */
[----:B-1----:R-:W-:-:S06]  /*4500*/  HADD2.F32 R22, -RZ, R35.H0_H0 ;  /* 0x20000023ff167230 */ /* 0x002fcc0000004100 */
[----:B------:R-:W1:Y:S01]  /*4510*/  I2F.F16 R28, R28 ;  /* 0x0000001c001c7306 */ /* 0x000e620000200c00 */
[----:B------:R-:W-:Y:S01]  /*4520*/  HADD2.F32 R8, -RZ, R5.H0_H0 ;  /* 0x20000005ff087230 */ /* 0x000fe20000004100 */
[----:B------:R-:W-:Y:S01]  /*4530*/  FFMA.FTZ R45, R52, R4, R45 ;  /* 0x00000004342d7223 */ /* 0x000fe2000001002d */
[----:B------:R-:W-:-:S05]  /*4540*/  HADD2.F32 R35, -RZ, R7.H0_H0 ;  /* 0x20000007ff237230 */ /* 0x000fca0000004100 */
[----:B------:R-:W4:Y:S01]  /*4550*/  I2F.F16 R48, R48 ;  /* 0x0000003000307306 */ /* 0x000f220000200c00 */
[----:B------:R-:W-:Y:S02]  /*4560*/  HADD2.F32 R13, -RZ, R13.H0_H0 ;  /* 0x2000000dff0d7230 */ /* 0x000fe40000004100 */
[----:B--2---:R-:W-:-:S05]  /*4570*/  HADD2.F32 R46, -RZ, R46.H0_H0 ;  /* 0x2000002eff2e7230 */ /* 0x004fca0000004100 */
[----:B------:R-:W2:Y:S01]  /*4580*/  I2F.F16 R9, R9 ;  /* 0x0000000900097306 */ /* 0x000ea20000200c00 */
[C---:B------:R-:W-:Y:S01]  /*4590*/  FFMA.FTZ R45, R22.reuse, R8, R45 ;  /* 0x00000008162d7223 */ /* 0x040fe2000001002d */
[----:B0-----:R-:W-:Y:S01]  /*45a0*/  HADD2.F32 R11, -RZ, R11.H0_H0 ;  /* 0x2000000bff0b7230 */ /* 0x001fe20000004100 */
[----:B------:R-:W-:Y:S01]  /*45b0*/  FFMA.FTZ R6, R22, R35, R6 ;  /* 0x0000002316067223 */ /* 0x000fe20000010006 */
[----:B------:R-:W-:-:S04]  /*45c0*/  HADD2.F32 R22, -RZ, R5.H1_H1 ;  /* 0x30000005ff167230 */ /* 0x000fc80000004100 */
[----:B------:R-:W0:Y:S01]  /*45d0*/  I2F.F16 R10, R10 ;  /* 0x0000000a000a7306 */ /* 0x000e220000200c00 */
[C---:B------:R-:W-:Y:S01]  /*45e0*/  FFMA.FTZ R5, R43.reuse, R13, R32 ;  /* 0x0000000d2b057223 */ /* 0x040fe20000010020 */
[----:B------:R-:W-:Y:S01]  /*45f0*/  HADD2.F32 R15, -RZ, R15.H0_H0 ;  /* 0x2000000fff0f7230 */ /* 0x000fe20000004100 */
[----:B------:R-:W-:Y:S01]  /*4600*/  FFMA.FTZ R50, R43, R46, R50 ;  /* 0x0000002e2b327223 */ /* 0x000fe20000010032 */
[----:B---3--:R-:W-:Y:S01]  /*4610*/  HADD2.F32 R43, -RZ, R30.H0_H0 ;  /* 0x2000001eff2b7230 */ /* 0x008fe20000004100 */
[----:B------:R-:W-:Y:S01]  /*4620*/  FFMA.FTZ R5, R4, R11, R5 ;  /* 0x0000000b04057223 */ /* 0x000fe20000010005 */
[----:B-1----:R-:W-:Y:S01]  /*4630*/  HADD2.F32 R28, -RZ, R28.H0_H0 ;  /* 0x2000001cff1c7230 */ /* 0x002fe20000004100 */
[-C--:B------:R-:W-:Y:S01]  /*4640*/  FFMA.FTZ R54, R13, R47.reuse, R54 ;  /* 0x0000002f0d367223 */ /* 0x080fe20000010036 */
[----:B------:R-:W-:Y:S01]  /*4650*/  HADD2.F32 R33, -RZ, R33.H0_H0 ;  /* 0x20000021ff217230 */ /* 0x000fe20000004100 */
[----:B------:R-:W-:Y:S01]  /*4660*/  FFMA.FTZ R34, R46, R47, R34 ;  /* 0x0000002f2e227223 */ /* 0x000fe20000010022 */
[----:B----4-:R-:W-:Y:S01]  /*4670*/  HADD2.F32 R48, -RZ, R48.H0_H0 ;  /* 0x20000030ff307230 */ /* 0x010fe20000004100 */
[----:B------:R-:W-:-:S02]  /*4680*/  FFMA.FTZ R29, R4, R15, R29 ;  /* 0x0000000f041d7223 */ /* 0x000fc4000001001d */
[----:B------:R-:W-:Y:S01]  /*4690*/  FFMA.FTZ R30, R15, R14, R49 ;  /* 0x0000000e0f1e7223 */ /* 0x000fe20000010031 */
[----:B------:R-:W-:Y:S01]  /*46a0*/  HADD2.F32 R12, -RZ, R12.H0_H0 ;  /* 0x2000000cff0c7230 */ /* 0x000fe20000004100 */
[----:B------:R-:W-:Y:S01]  /*46b0*/  FFMA.FTZ R51, R4, R43, R50 ;  /* 0x0000002b04337223 */ /* 0x000fe20000010032 */
[----:B------:R-:W-:Y:S01]  /*46c0*/  HADD2.F32 R7, -RZ, R7.H1_H1 ;  /* 0x30000007ff077230 */ /* 0x000fe20000004100 */
[C---:B------:R-:W-:Y:S01]  /*46d0*/  FFMA.FTZ R5, R8.reuse, R28, R5 ;  /* 0x0000001c08057223 */ /* 0x040fe20000010005 */
[----:B------:R-:W-:Y:S01]  /*46e0*/  HADD2.F32 R44, -RZ, R44.H0_H0 ;  /* 0x2000002cff2c7230 */ /* 0x000fe20000004100 */
[-C--:B------:R-:W-:Y:S01]  /*46f0*/  FFMA.FTZ R54, R11, R14.reuse, R54 ;  /* 0x0000000e0b367223 */ /* 0x080fe20000010036 */
[----:B--2---:R-:W-:Y:S01]  /*4700*/  HADD2.F32 R4, -RZ, R9.H0_H0 ;  /* 0x20000009ff047230 */ /* 0x004fe20000004100 */
[----:B------:R-:W-:Y:S01]  /*4710*/  FFMA.FTZ R34, R43, R14, R34 ;  /* 0x0000000e2b227223 */ /* 0x000fe20000010022 */
[----:B------:R-:W-:Y:S01]  /*4720*/  UIADD3 UR9, UR9, 0x20, URZ ;  /* 0x0000002009097890 */ /* 0x000fe2000fffe03f */
[----:B------:R-:W-:-:S02]  /*4730*/  FFMA.FTZ R13, R8, R33, R29 ;  /* 0x00000021080d7223 */ /* 0x000fc4000001001d */
[-C--:B------:R-:W-:Y:S01]  /*4740*/  FFMA.FTZ R30, R33, R35.reuse, R30 ;  /* 0x00000023211e7223 */ /* 0x080fe2000001001e */
[----:B0-----:R-:W-:Y:S01]  /*4750*/  HADD2.F32 R10, -RZ, R10.H0_H0 ;  /* 0x2000000aff0a7230 */ /* 0x001fe20000004100 */
[----:B------:R-:W-:Y:S01]  /*4760*/  FFMA.FTZ R29, R8, R48, R51 ;  /* 0x00000030081d7223 */ /* 0x000fe20000010033 */
[----:B------:R-:W-:Y:S01]  /*4770*/  UISETP.GE.AND UP0, UPT, UR9, UR5, UPT ;  /* 0x000000050900728c */ /* 0x000fe2000bf06270 */
[----:B------:R-:W-:Y:S02]  /*4780*/  FFMA.FTZ R8, R22, R12, R5 ;  /* 0x0000000c16087223 */ /* 0x000fe40000010005 */
[-C--:B------:R-:W-:Y:S02]  /*4790*/  FFMA.FTZ R54, R28, R35.reuse, R54 ;  /* 0x000000231c367223 */ /* 0x080fe40000010036 */
[----:B------:R-:W-:Y:S02]  /*47a0*/  FFMA.FTZ R34, R48, R35, R34 ;  /* 0x0000002330227223 */ /* 0x000fe40000010022 */
[----:B------:R-:W-:-:S02]  /*47b0*/  FFMA.FTZ R45, R44, R22, R45 ;  /* 0x000000162c2d7223 */ /* 0x000fc4000001002d */
[----:B------:R-:W-:Y:S02]  /*47c0*/  FFMA.FTZ R13, R22, R4, R13 ;  /* 0x00000004160d7223 */ /* 0x000fe4000001000d */
[-C--:B------:R-:W-:Y:S02]  /*47d0*/  FFMA.FTZ R5, R44, R7.reuse, R6 ;  /* 0x000000072c057223 */ /* 0x080fe40000010006 */
[-C--:B------:R-:W-:Y:S02]  /*47e0*/  FFMA.FTZ R9, R4, R7.reuse, R30 ;  /* 0x0000000704097223 */ /* 0x080fe4000001001e */
[----:B------:R-:W-:Y:S02]  /*47f0*/  FFMA.FTZ R22, R22, R10, R29 ;  /* 0x0000000a16167223 */ /* 0x000fe4000001001d */
[-C--:B------:R-:W-:Y:S02]  /*4800*/  FFMA.FTZ R54, R12, R7.reuse, R54 ;  /* 0x000000070c367223 */ /* 0x080fe40000010036 */
[----:B------:R-:W-:-:S02]  /*4810*/  FFMA.FTZ R34, R10, R7, R34 ;  /* 0x000000070a227223 */ /* 0x000fc40000010022 */
[----:B------:R-:W-:Y:S02]  /*4820*/  FMUL.FTZ R45, R38, R45 ;  /* 0x0000002d262d7220 */ /* 0x000fe40000410000 */
[----:B------:R-:W-:Y:S02]  /*4830*/  FMUL.FTZ R13, R36, R13 ;  /* 0x0000000d240d7220 */ /* 0x000fe40000410000 */
[----:B------:R-:W-:Y:S02]  /*4840*/  FMUL.FTZ R5, R38, R5 ;  /* 0x0000000526057220 */ /* 0x000fe40000410000 */
[----:B------:R-:W-:Y:S01]  /*4850*/  FMUL.FTZ R9, R36, R9 ;  /* 0x0000000924097220 */ /* 0x000fe20000410000 */
[----:B------:R-:W-:Y:S01]  /*4860*/  PLOP3.LUT P1, PT, PT, PT, UP0, 0x80, 0x0 ;  /* 0x000000000000781c */ /* 0x000fe20003f2f008 */
[C---:B------:R-:W-:Y:S02]  /*4870*/  FMUL.FTZ R8, R37.reuse, R8 ;  /* 0x0000000825087220 */ /* 0x040fe40000410000 */
        /* <DEDUP_REMOVED lines=12> */
[----:B------:R-:W-:Y:S01]  /*4940*/  PRMT R5, R5, 0x5410, R9 ;  /* 0x0000541005057816 */ /* 0x000fe20000000009 */
[----:B------:R-:W-:Y:S01]  /*4950*/  HADD2 R40, R58, R40 ;  /* 0x000000283a287230 */ /* 0x000fe20000000000 */
[----:B------:R-:W-:-:S02]  /*4960*/  PRMT R22, R22, 0x5410, R8 ;  /* 0x0000541016167816 */ /* 0x000fc40000000008 */
        /* <DEDUP_REMOVED lines=11> */
.L_x_1647:
[----:B------:R-:W-:-:S05]  /*4a20*/  IMAD.WIDE R2, R20, R16, c[0x0][0x180] ;  /* 0x0000600014027625 */ /* 0x000fca00078e0210 */
[----:B------:R-:W2:Y:S01]  /*4a30*/  ATOM.E.ADD.F16x2.RN.STRONG.GPU P0, RZ, [R2.64], R41 ;  /* 0x0000002902ff798a */ /* 0x000ea2000810e9ca */
[----:B------:R-:W-:Y:S01]  /*4a40*/  BSSY B0, `(.L_x_1649) ;  /* 0x000000e000007945 */ /* 0x000fe20003800000 */
[----:B--2---:R-:W-:Y:S05]  /*4a50*/  @P0 BRA `(.L_x_1650) ;  /* 0x000000c000000947 */ /* 0x004fea0003800000 */
[----:B------:R-:W0:Y:S02]  /*4a60*/  QSPC.E.S P0, RZ, [R2] ;  /* 0x0000000002ff73aa */ /* 0x000e240000000500 */
[----:B0-----:R-:W-:Y:S05]  /*4a70*/  @!P0 BRA `(.L_x_1651) ;  /* 0x0000007000008947 */ /* 0x001fea0003800000 */
[----:B------:R-:W-:-:S05]  /*4a80*/  LOP3.LUT R0, R2, 0xffffff, RZ, 0xc0, !PT ;  /* 0x00ffffff02007812 */ /* 0x000fca00078ec0ff */
.L_x_1652:
[----:B------:R-:W0:Y:S02]  /*4a90*/  LDS R4, [R0] ;  /* 0x0000000000047984 */ /* 0x000e240000000800 */
[----:B0-----:R-:W-:-:S10]  /*4aa0*/  HFMA2.MMA R5, R4, 1, 1, R41 ;  /* 0x3c003c0004057835 */ /* 0x001fd40000000029 */
[----:B------:R-:W0:Y:S02]  /*4ab0*/  ATOMS.CAST.SPIN R5, [R0], R4, R5 ;  /* 0x000000040005738d */ /* 0x000e240001800005 */
[----:B0-----:R-:W-:-:S13]  /*4ac0*/  ISETP.EQ.U32.AND P0, PT, R5, 0x1, PT ;  /* 0x000000010500780c */ /* 0x001fda0003f02070 */
[----:B------:R-:W-:Y:S05]  /*4ad0*/  @!P0 BRA `(.L_x_1652) ;  /* 0xffffffb000008947 */ /* 0x000fea000383ffff */
[----:B------:R-:W-:Y:S05]  /*4ae0*/  BRA `(.L_x_1650) ;  /* 0x0000003000007947 */ /* 0x000fea0003800000 */
.L_x_1651:
[----:B------:R-:W2:Y:S02]  /*4af0*/  LD.E R0, [R2.64] ;  /* 0x0000000a02007980 */ /* 0x000ea4000c101900 */
[----:B--2---:R-:W-:-:S05]  /*4b00*/  IMAD.IADD R5, R41, 0x1, R0 ;  /* 0x0000000129057824 */ /* 0x004fca00078e0200 */
[----:B------:R0:W-:Y:S02]  /*4b10*/  ST.E [R2.64], R5 ;  /* 0x0000000502007985 */ /* 0x0001e4000c10190a */
.L_x_1650:
[----:B------:R-:W-:Y:S05]  /*4b20*/  BSYNC B0 ;  /* 0x0000000000007941 */ /* 0x000fea0003800000 */
.L_x_1649:
[----:B------:R-:W2:Y:S01]  /*4b30*/  ATOM.E.ADD.F16x2.RN.STRONG.GPU P0, RZ, [R2.64+0x4], R42 ;  /* 0x0000042a02ff798a */ /* 0x000ea2000810e9ca */
[----:B------:R-:W-:Y:S01]  /*4b40*/  BSSY B0, `(.L_x_1653) ;  /* 0x000000f000007945 */ /* 0x000fe20003800000 */
[----:B--2---:R-:W-:Y:S05]  /*4b50*/  @P0 BRA `(.L_x_1654) ;  /* 0x000000d000000947 */ /* 0x004fea0003800000 */
[----:B------:R-:W1:Y:S02]  /*4b60*/  QSPC.E.S P0, RZ, [R2+0x4] ;  /* 0x0000040002ff73aa */ /* 0x000e640000000500 */
[----:B-1----:R-:W-:Y:S05]  /*4b70*/  @!P0 BRA `(.L_x_1655) ;  /* 0x0000008000008947 */ /* 0x002fea0003800000 */
[----:B0-----:R-:W-:-:S04]  /*4b80*/  IADD3 R2, R2, 0x4, RZ ;  /* 0x0000000402027810 */ /* 0x001fc80007ffe0ff */
[----:B------:R-:W-:-:S05]  /*4b90*/  LOP3.LUT R2, R2, 0xffffff, RZ, 0xc0, !PT ;  /* 0x00ffffff02027812 */ /* 0x000fca00078ec0ff */
.L_x_1656:
[----:B------:R-:W0:Y:S02]  /*4ba0*/  LDS R4, [R2] ;  /* 0x0000000002047984 */ /* 0x000e240000000800 */
[----:B0-----:R-:W-:-:S06]  /*4bb0*/  HADD2 R5, R4, R42 ;  /* 0x0000002a04057230 */ /* 0x001fcc0000000000 */
[----:B------:R-:W0:Y:S02]  /*4bc0*/  ATOMS.CAST.SPIN R5, [R2], R4, R5 ;  /* 0x000000040205738d */ /* 0x000e240001800005 */
[----:B0-----:R-:W-:-:S13]  /*4bd0*/  ISETP.EQ.U32.AND P0, PT, R5, 0x1, PT ;  /* 0x000000010500780c */ /* 0x001fda0003f02070 */
[----:B------:R-:W-:Y:S05]  /*4be0*/  @!P0 BRA `(.L_x_1656) ;  /* 0xffffffb000008947 */ /* 0x000fea000383ffff */
[----:B------:R-:W-:Y:S05]  /*4bf0*/  BRA `(.L_x_1654) ;  /* 0x0000003000007947 */ /* 0x000fea0003800000 */
.L_x_1655:
[----:B------:R-:W2:Y:S02]  /*4c00*/  LD.E R0, [R2.64+0x4] ;  /* 0x0000040a02007980 */ /* 0x000ea4000c101900 */
[----:B0-2---:R-:W-:-:S05]  /*4c10*/  IADD3 R5, R42, R0, RZ ;  /* 0x000000002a057210 */ /* 0x005fca0007ffe0ff */
[----:B------:R0:W-:Y:S02]  /*4c20*/  ST.E [R2.64+0x4], R5 ;  /* 0x0000040502007985 */ /* 0x0001e4000c10190a */
.L_x_1654:
[----:B------:R-:W-:Y:S05]  /*4c30*/  BSYNC B0 ;  /* 0x0000000000007941 */ /* 0x000fea0003800000 */
.L_x_1653:
[----:B------:R-:W-:-:S05]  /*4c40*/  IADD3 R17, R20, c[0x0][0x18c], RZ ;  /* 0x0000630014117a10 */ /* 0x000fca0007ffe0ff */
[----:B------:R-:W-:-:S05]  /*4c50*/  IMAD.WIDE R16, R17, R16, c[0x0][0x180] ;  /* 0x0000600011107625 */ /* 0x000fca00078e0210 */
[----:B------:R-:W2:Y:S01]  /*4c60*/  ATOM.E.ADD.F16x2.RN.STRONG.GPU P0, RZ, [R16.64], R39 ;  /* 0x0000002710ff798a */ /* 0x000ea2000810e9ca */
[----:B------:R-:W-:Y:S01]  /*4c70*/  BSSY B0, `(.L_x_1657) ;  /* 0x000000e000007945 */ /* 0x000fe20003800000 */
[----:B--2---:R-:W-:Y:S05]  /*4c80*/  @P0 BRA `(.L_x_1658) ;  /* 0x000000c000000947 */ /* 0x004fea0003800000 */
[----:B------:R-:W1:Y:S02]  /*4c90*/  QSPC.E.S P0, RZ, [R16] ;  /* 0x0000000010ff73aa */ /* 0x000e640000000500 */
[----:B-1----:R-:W-:Y:S05]  /*4ca0*/  @!P0 BRA `(.L_x_1659) ;  /* 0x0000007000008947 */ /* 0x002fea0003800000 */
[----:B------:R-:W-:-:S05]  /*4cb0*/  LOP3.LUT R0, R16, 0xffffff, RZ, 0xc0, !PT ;  /* 0x00ffffff10007812 */ /* 0x000fca00078ec0ff */
.L_x_1660:
[----:B0-----:R-:W0:Y:S02]  /*4cc0*/  LDS R2, [R0] ;  /* 0x0000000000027984 */ /* 0x001e240000000800 */
[----:B0-----:R-:W-:-:S10]  /*4cd0*/  HFMA2.MMA R3, R2, 1, 1, R39 ;  /* 0x3c003c0002037835 */ /* 0x001fd40000000027 */
[----:B------:R-:W0:Y:S02]  /*4ce0*/  ATOMS.CAST.SPIN R3, [R0], R2, R3 ;  /* 0x000000020003738d */ /* 0x000e240001800003 */
[----:B0-----:R-:W-:-:S13]  /*4cf0*/  ISETP.EQ.U32.AND P0, PT, R3, 0x1, PT ;  /* 0x000000010300780c */ /* 0x001fda0003f02070 */
[----:B------:R-:W-:Y:S05]  /*4d00*/  @!P0 BRA `(.L_x_1660) ;  /* 0xffffffb000008947 */ /* 0x000fea000383ffff */
[----:B------:R-:W-:Y:S05]  /*4d10*/  BRA `(.L_x_1658) ;  /* 0x0000003000007947 */ /* 0x000fea0003800000 */
.L_x_1659:
[----:B------:R-:W2:Y:S02]  /*4d20*/  LD.E R0, [R16.64] ;  /* 0x0000000a10007980 */ /* 0x000ea4000c101900 */
[----:B0-2---:R-:W-:-:S05]  /*4d30*/  IMAD.IADD R3, R39, 0x1, R0 ;  /* 0x0000000127037824 */ /* 0x005fca00078e0200 */
[----:B------:R0:W-:Y:S02]  /*4d40*/  ST.E [R16.64], R3 ;  /* 0x0000000310007985 */ /* 0x0001e4000c10190a */
.L_x_1658:
[----:B------:R-:W-:Y:S05]  /*4d50*/  BSYNC B0 ;  /* 0x0000000000007941 */ /* 0x000fea0003800000 */
.L_x_1657:
[----:B------:R-:W2:Y:S02]  /*4d60*/  ATOM.E.ADD.F16x2.RN.STRONG.GPU P0, RZ, [R16.64+0x4], R40 ;  /* 0x0000042810ff798a */ /* 0x000ea4000810e9ca */
[----:B--2---:R-:W-:Y:S05]  /*4d70*/  @P0 EXIT ;  /* 0x000000000000094d */ /* 0x004fea0003800000 */
[----:B------:R-:W1:Y:S02]  /*4d80*/  QSPC.E.S P0, RZ, [R16+0x4] ;  /* 0x0000040010ff73aa */ /* 0x000e640000000500 */
[----:B-1----:R-:W-:Y:S05]  /*4d90*/  @!P0 BRA `(.L_x_1661) ;  /* 0x0000008000008947 */ /* 0x002fea0003800000 */
[----:B0-----:R-:W-:-:S04]  /*4da0*/  IADD3 R16, R16, 0x4, RZ ;  /* 0x0000000410107810 */ /* 0x001fc80007ffe0ff */
[----:B------:R-:W-:-:S05]  /*4db0*/  LOP3.LUT R16, R16, 0xffffff, RZ, 0xc0, !PT ;  /* 0x00ffffff10107812 */ /* 0x000fca00078ec0ff */
.L_x_1662:
[----:B------:R-:W0:Y:S02]  /*4dc0*/  LDS R2, [R16] ;  /* 0x0000000010027984 */ /* 0x000e240000000800 */
[----:B0-----:R-:W-:-:S06]  /*4dd0*/  HADD2 R3, R2, R40 ;  /* 0x0000002802037230 */ /* 0x001fcc0000000000 */
[----:B------:R-:W0:Y:S02]  /*4de0*/  ATOMS.CAST.SPIN R3, [R16], R2, R3 ;  /* 0x000000021003738d */ /* 0x000e240001800003 */
[----:B0-----:R-:W-:-:S13]  /*4df0*/  ISETP.EQ.U32.AND P0, PT, R3, 0x1, PT ;  /* 0x000000010300780c */ /* 0x001fda0003f02070 */
[----:B------:R-:W-:Y:S05]  /*4e00*/  @!P0 BRA `(.L_x_1662) ;  /* 0xffffffb000008947 */ /* 0x000fea000383ffff */
[----:B------:R-:W-:Y:S05]  /*4e10*/  EXIT ;  /* 0x000000000000794d */ /* 0x000fea0003800000 */
.L_x_1661:
[----:B------:R-:W2:Y:S02]  /*4e20*/  LD.E R0, [R16.64+0x4] ;  /* 0x0000040a10007980 */ /* 0x000ea4000c101900 */
[----:B0-2---:R-:W-:-:S05]  /*4e30*/  IADD3 R3, R40, R0, RZ ;  /* 0x0000000028037210 */ /* 0x005fca0007ffe0ff */
[----:B------:R-:W-:Y:S01]  /*4e40*/  ST.E [R16.64+0x4], R3 ;  /* 0x0000040310007985 */ /* 0x000fe2000c10190a */
[----:B------:R-:W-:Y:S05]  /*4e50*/  EXIT ;  /* 0x000000000000794d */ /* 0x000fea0003800000 */
.L_x_1663:
        /* <DEDUP_REMOVED lines=10> */
.L_x_1836:


//--------------------- .text._ZN4vllm4gptq33gemm_half_q_half_gptq_4bit_kernelILb1ELi2EEEvPK6__halfPKjS6_S4_PS2_iiiibPKi --------------------------
	.section	.text._ZN4vllm4gptq33gemm_half_q_half_gptq_4bit_kernelILb1ELi2EEEvPK6__halfPKjS6_S4_PS2_iiiibPKi,"ax",@progbits
	.sectioninfo	@"SHI_REGISTERS=60"
	.align	128
        .global         _ZN4vllm4gptq33gemm_half_q_half_gptq_4bit_kernelILb1ELi2EEEvPK6__halfPKjS6_S4_PS2_iiiibPKi
        .type           _ZN4vllm4gptq33gemm_half_q_half_gptq_4bit_kernelILb1ELi2EEEvPK6__halfPKjS6_S4_PS2_iiiibPKi,@function
        .size           _ZN4vllm4gptq33gemm_half_q_half_gptq_4bit_kernelILb1ELi2EEEvPK6__halfPKjS6_S4_PS2_iiiibPKi,(.L_x_1837 - _ZN4vllm4gptq33gemm_half_q_half_gptq_4bit_kernelILb1ELi2EEEvPK6__halfPKjS6_S4_PS2_iiiibPKi)
        .other          _ZN4vllm4gptq33gemm_half_q_half_gptq_4bit_kernelILb1ELi2EEEvPK6__halfPKjS6_S4_PS2_iiiibPKi,@"STO_CUDA_ENTRY STV_DEFAULT"
_ZN4vllm4gptq33gemm_half_q_half_gptq_4bit_kernelILb1ELi2EEEvPK6__halfPKjS6_S4_PS2_iiiibPKi:
.text._ZN4vllm4gptq33gemm_half_q_half_gptq_4bit_kernelILb1ELi2EEEvPK6__halfPKjS6_S4_PS2_iiiibPKi:
        /* <DEDUP_REMOVED lines=14> */
[----:B------:R-:W0:Y:S01]  /*00e0*/  S2R R2, SR_CTAID.Y ;  /* 0x0000000000027919 */ /* 0x000e220000002600 */
[----:B------:R-:W-:Y:S01]  /*00f0*/  ISETP.NE.U32.AND P0, PT, RZ, c[0x0][0x1a0], PT ;  /* 0x00006800ff007a0c */ /* 0x000fe20003f05070 */
[----:B------:R-:W-:-:S03]  /*0100*/  IMAD.SHL.U32 R8, R8, 0x2, RZ ;  /* 0x0000000208087824 */ /* 0x000fc600078e00ff */
[----:B------:R-:W-:Y:S01]  /*0110*/  ISETP.NE.AND.EX P0, PT, RZ, c[0x0][0x1a4], PT, P0 ;  /* 0x00006900ff007a0c */ /* 0x000fe20003f05300 */
[----:B0-----:R-:W-:-:S04]  /*0120*/  IMAD.SHL.U32 R2, R2, 0x2, RZ ;  /* 0x0000000202027824 */ /* 0x001fc800078e00ff */
[----:B------:R-:W-:-:S05]  /*0130*/  IMAD R4, R2, c[0x0][0x190], RZ ;  /* 0x0000640002047a24 */ /* 0x000fca00078e02ff */
[----:B------:R-:W-:-:S03]  /*0140*/  SHF.R.S32.HI R5, RZ, 0x1f, R4 ;  /* 0x0000001fff057819 */ /* 0x000fc60000011404 */
[----:B------:R-:W-:Y:S05]  /*0150*/  @!P0 BRA `(.L_x_1666) ;  /* 0x0000012000008947 */ /* 0x000fea0003800000 */
[----:B------:R-:W-:-:S04]  /*0160*/  LEA R2, P0, R3, c[0x0][0x1a0], 0x2 ;  /* 0x0000680003027a11 */ /* 0x000fc800078010ff */
[----:B------:R-:W-:-:S06]  /*0170*/  LEA.HI.X R3, R3, c[0x0][0x1a4], RZ, 0x2, P0 ;  /* 0x0000690003037a11 */ /* 0x000fcc00000f14ff */
[----:B------:R-:W2:Y:S01]  /*0180*/  LDG.E.CONSTANT R3, [R2.64] ;  /* 0x0000000602037981 */ /* 0x000ea2000c1e9900 */
[C---:B------:R-:W-:Y:S02]  /*0190*/  IADD3 R6, R4.reuse, c[0x0][0x190], RZ ;  /* 0x0000640004067a10 */ /* 0x040fe40007ffe0ff */
[----:B--2---:R-:W-:Y:S02]  /*01a0*/  IADD3 R11, P0, R4, R3, RZ ;  /* 0x00000003040b7210 */ /* 0x004fe40007f1e0ff */
[----:B------:R-:W-:Y:S02]  /*01b0*/  SHF.R.S32.HI R4, RZ, 0x1f, R3 ;  /* 0x0000001fff047819 */ /* 0x000fe40000011403 */
[----:B------:R-:W-:-:S03]  /*01c0*/  IADD3 R7, P1, R3, R6, RZ ;  /* 0x0000000603077210 */ /* 0x000fc60007f3e0ff */
[----:B------:R-:W-:Y:S01]  /*01d0*/  IMAD.X R12, R5, 0x1, R4, P0 ;  /* 0x00000001050c7824 */ /* 0x000fe200000e0604 */
[----:B------:R-:W-:Y:S02]  /*01e0*/  LEA.HI.X.SX32 R10, R6, R4, 0x1, P1 ;  /* 0x00000004060a7211 */ /* 0x000fe400008f0eff */
[----:B------:R-:W-:Y:S02]  /*01f0*/  LEA R4, P0, R11, c[0x0][0x160], 0x1 ;  /* 0x000058000b047a11 */ /* 0x000fe400078008ff */
        /* <DEDUP_REMOVED lines=8> */
.L_x_1666:
[----:B------:R-:W-:Y:S02]  /*0280*/  IADD3 R12, R4, c[0x0][0x190], RZ ;  /* 0x00006400040c7a10 */ /* 0x000fe40007ffe0ff */
[----:B------:R-:W-:-:S02]  /*0290*/  IADD3 R7, P0, R3, R4, RZ ;  /* 0x0000000403077210 */ /* 0x000fc40007f1e0ff */
[----:B------:R-:W-:-:S03]  /*02a0*/  IADD3 R6, P1, R3, R12, RZ ;  /* 0x0000000c03067210 */ /* 0x000fc60007f3e0ff */
[----:B------:R-:W-:Y:S01]  /*02b0*/  IMAD.X R10, RZ, RZ, R5, P0 ;  /* 0x000000ffff0a7224 */ /* 0x000fe200000e0605 */
[----:B------:R-:W-:Y:S02]  /*02c0*/  LEA.HI.X.SX32 R5, R12, RZ, 0x1, P1 ;  /* 0x000000ff0c057211 */ /* 0x000fe400008f0eff */
[C---:B------:R-:W-:Y:S02]  /*02d0*/  LEA R2, P0, R7.reuse, c[0x0][0x160], 0x1 ;  /* 0x0000580007027a11 */ /* 0x040fe400078008ff */
[C---:B------:R-:W-:Y:S02]  /*02e0*/  LEA R4, P1, R6.reuse, c[0x0][0x160], 0x1 ;  /* 0x0000580006047a11 */ /* 0x040fe400078208ff */
[----:B------:R-:W-:Y:S02]  /*02f0*/  LEA.HI.X R3, R7, c[0x0][0x164], R10, 0x1, P0 ;  /* 0x0000590007037a11 */ /* 0x000fe400000f0c0a */
[----:B------:R-:W-:-:S04]  /*0300*/  LEA.HI.X R5, R6, c[0x0][0x164], R5, 0x1, P1 ;  /* 0x0000590006057a11 */ /* 0x000fc800008f0c05 */
[----:B------:R-:W2:Y:S04]  /*0310*/  LDG.E.U16.CONSTANT R3, [R2.64] ;  /* 0x0000000602037981 */ /* 0x000ea8000c1e9500 */
[----:B------:R-:W3:Y:S04]  /*0320*/  LDG.E.U16.CONSTANT R5, [R4.64] ;  /* 0x0000000604057981 */ /* 0x000ee8000c1e9500 */
[----:B--2---:R0:W-:Y:S04]  /*0330*/  STS.U16 [R8], R3 ;  /* 0x0000000308007388 */ /* 0x0041e80000000400 */
[----:B---3--:R0:W-:Y:S02]  /*0340*/  STS.U16 [R8+0x100], R5 ;  /* 0x0001000508007388 */ /* 0x0081e40000000400 */
.L_x_1665:
[----:B------:R-:W-:Y:S05]  /*0350*/  BSYNC B0 ;  /* 0x0000000000007941 */ /* 0x000fea0003800000 */
.L_x_1664:
[----:B------:R-:W-:-:S13]  /*0360*/  ISETP.GE.AND P0, PT, R31, c[0x0][0x18c], PT ;  /* 0x000063001f007a0c */ /* 0x000fda0003f06270 */
[----:B------:R-:W-:Y:S05]  /*0370*/  @P0 EXIT ;  /* 0x000000000000094d */ /* 0x000fea0003800000 */
[----:B------:R-:W-:Y:S01]  /*0380*/  IABS R6, c[0x0][0x194] ;  /* 0x0000650000067a13 */ /* 0x000fe20000000000 */
[----:B------:R-:W-:Y:S01]  /*0390*/  ULDC.64 UR4, c[0x0][0x190] ;  /* 0x0000640000047ab9 */ /* 0x000fe20000000a00 */
[----:B0-----:R-:W-:Y:S01]  /*03a0*/  IABS R7, c[0x0][0x190] ;  /* 0x0000640000077a13 */ /* 0x001fe20000000000 */
[----:B------:R-:W-:Y:S01]  /*03b0*/  ULOP3.LUT UR4, UR4, UR5, URZ, 0x3c, !UPT ;  /* 0x0000000504047292 */ /* 0x000fe2000f8e3c3f */
[----:B------:R-:W0:Y:S05]  /*03c0*/  I2F.RP R4, R6 ;  /* 0x0000000600047306 */ /* 0x000e2a0000209400 */
        /* <DEDUP_REMOVED lines=52> */
[----:B------:R-:W-:Y:S01]  /*0710*/  BAR.SYNC.DEFER_BLOCKING 0x0 ;  /* 0x0000000000007b1d */ /* 0x000fe20000010000 */
[----:B------:R-:W-:Y:S01]  /*0720*/  LOP3.LUT R30, R30, 0x10, RZ, 0xc0, !PT ;  /* 0x000000101e1e7812 */ /* 0x000fe200078ec0ff */
[----:B------:R-:W-:Y:S01]  /*0730*/  CS2R R36, SRZ ;  /* 0x0000000000247805 */ /* 0x000fe2000001ff00 */
[----:B------:R-:W-:Y:S01]  /*0740*/  USEL UR5, URZ, 0x1, UP0 ;  /* 0x000000013f057887 */ /* 0x000fe20008000000 */
[----:B------:R-:W-:Y:S01]  /*0750*/  ISETP.GE.AND P0, PT, R9, R32, PT ;  /* 0x000000200900720c */ /* 0x000fe20003f06270 */
[----:B------:R-:W-:Y:S01]  /*0760*/  CS2R R34, SRZ ;  /* 0x0000000000227805 */ /* 0x000fe2000001ff00 */
[----:B------:R-:W-:Y:S01]  /*0770*/  CS2R R40, SRZ ;  /* 0x0000000000287805 */ /* 0x000fe2000001ff00 */
[----:B------:R-:W-:Y:S01]  /*0780*/  CS2R R38, SRZ ;  /* 0x0000000000267805 */ /* 0x000fe2000001ff00 */
        /* <DEDUP_REMOVED lines=12> */
[----:B------:R-:W-:Y:S01]  /*0850*/  IADD3 R14, R4, UR5, RZ ;  /* 0x00000005040e7c10 */ /* 0x000fe2000fffe0ff */
[----:B------:R-:W-:Y:S01]  /*0860*/  IMAD.IADD R2, R31, 0x1, R6 ;  /* 0x000000011f027824 */ /* 0x000fe200078e0206 */
[----:B------:R-:W-:-:S05]  /*0870*/  IADD3 R6, R3, 0xe400, RZ ;  /* 0x0000e40003067810 */ /* 0x000fca0007ffe0ff */
[----:B------:R-:W1:Y:S08]  /*0880*/  I2F.F16 R7, R11 ;  /* 0x0000000b00077306 */ /* 0x000e700000200c00 */
[----:B------:R2:W3:Y:S01]  /*0890*/  I2F.F16 R15, R13 ;  /* 0x0000000d000f7306 */ /* 0x0004e20000200c00 */
[----:B0-----:R-:W-:-:S07]  /*08a0*/  HADD2 R12, R10.H0_H0, -R5.H0_H0 ;  /* 0xa00000050a0c7230 */ /* 0x001fce0000000800 */
[----:B------:R0:W4:Y:S01]  /*08b0*/  I2F.F16 R17, R14 ;  /* 0x0000000e00117306 */ /* 0x0001220000200c00 */
[----:B-1----:R-:W-:Y:S01]  /*08c0*/  HADD2 R4, R10.H0_H0, -R7.H0_H0 ;  /* 0xa00000070a047230 */ /* 0x002fe20000000800 */
[----:B--2---:R-:W-:-:S04]  /*08d0*/  IADD3 R13, R13, 0xe400, RZ ;  /* 0x0000e4000d0d7810 */ /* 0x004fc80007ffe0ff */
[----:B------:R-:W-:Y:S01]  /*08e0*/  PRMT R13, R13, 0x5410, R13 ;  /* 0x000054100d0d7816 */ /* 0x000fe2000000000d */
[----:B---3--:R-:W-:Y:S01]  /*08f0*/  HADD2 R5, R10.H0_H0, -R15.H0_H0 ;  /* 0xa000000f0a057230 */ /* 0x008fe20000000800 */
[----:B------:R-:W-:Y:S01]  /*0900*/  IMAD.MOV.U32 R15, RZ, RZ, 0x2 ;  /* 0x00000002ff0f7424 */ /* 0x000fe200078e00ff */
[----:B0-----:R-:W-:-:S03]  /*0910*/  IADD3 R14, R14, 0xe400, RZ ;  /* 0x0000e4000e0e7810 */ /* 0x001fc60007ffe0ff */
[----:B------:R-:W-:Y:S01]  /*0920*/  IMAD.WIDE R2, R2, R15, c[0x0][0x178] ;  /* 0x00005e0002027625 */ /* 0x000fe200078e020f */
[----:B------:R-:W-:Y:S01]  /*0930*/  PRMT R14, R14, 0x5410, R14 ;  /* 0x000054100e0e7816 */ /* 0x000fe2000000000e */
[----:B----4-:R-:W-:Y:S01]  /*0940*/  HADD2 R7, R10.H0_H0, -R17.H0_H0 ;  /* 0xa00000110a077230 */ /* 0x010fe20000000800 */
[----:B------:R-:W-:Y:S02]  /*0950*/  IADD3 R10, R11, 0xe400, RZ ;  /* 0x0000e4000b0a7810 */ /* 0x000fe40007ffe0ff */
        /* <DEDUP_REMOVED lines=13> */
[----:B------:R-:W-:Y:S01]  /*0a30*/  SHF.R.S32.HI R10, RZ, 0x1f, R0 ;  /* 0x0000001fff0a7819 */ /* 0x000fe20000011400 */
[----:B------:R-:W-:Y:S01]  /*0a40*/  IMAD.MOV.U32 R6, RZ, RZ, R14 ;  /* 0x000000ffff067224 */ /* 0x000fe200078e000e */
[----:B------:R-:W-:-:S04]  /*0a50*/  IADD3 R0, P0, R31, R0, RZ ;  /* 0x000000001f007210 */ /* 0x000fc80007f1e0ff */
[----:B------:R-:W-:Y:S01]  /*0a60*/  LEA.HI.X.SX32 R57, R31, R10, 0x1, P0 ;  /* 0x0000000a1f397211 */ /* 0x000fe200000f0eff */
[----:B------:R-:W-:Y:S01]  /*0a70*/  IMAD.MOV.U32 R10, RZ, RZ, R12 ;  /* 0x000000ffff0a7224 */ /* 0x000fe200078e000c */
[----:B------:R-:W-:-:S04]  /*0a80*/  LEA R56, P0, R0, c[0x0][0x168], 0x2 ;  /* 0x00005a0000387a11 */ /* 0x000fc800078010ff */
[----:B------:R-:W-:Y:S01]  /*0a90*/  LEA.HI.X R57, R0, c[0x0][0x16c], R57, 0x2, P0 ;  /* 0x00005b0000397a11 */ /* 0x000fe200000f1439 */
[----:B------:R-:W-:-:S04]  /*0aa0*/  IMAD.IADD R0, R9, 0x1, R8 ;  /* 0x0000000109007824 */ /* 0x000fc800078e0208 */
[----:B------:R-:W-:Y:S01]  /*0ab0*/  IMAD.MOV.U32 R8, RZ, RZ, R0 ;  /* 0x000000ffff087224 */ /* 0x000fe200078e0000 */
[--C-:B--2---:R-:W-:Y:S02]  /*0ac0*/  HADD2.F32 R27, -RZ, R26.reuse.H0_H0 ;  /* 0x2000001aff1b7230 */ /* 0x104fe40000004100 */
[----:B------:R-:W-:Y:S02]  /*0ad0*/  HADD2.F32 R26, -RZ, R26.H1_H1 ;  /* 0x3000001aff1a7230 */ /* 0x000fe40000004100 */
[--C-:B---3--:R-:W-:Y:S02]  /*0ae0*/  HADD2.F32 R25, -RZ, R24.reuse.H0_H0 ;  /* 0x20000018ff197230 */ /* 0x108fe40000004100 */
[----:B------:R-:W-:Y:S02]  /*0af0*/  HADD2.F32 R24, -RZ, R24.H1_H1 ;  /* 0x30000018ff187230 */ /* 0x000fe40000004100 */
.L_x_1669:
[----:B------:R-:W2:Y:S01]  /*0b00*/  LDG.E.128.CONSTANT R20, [R56.64] ;  /* 0x0000000638147981 */ /* 0x000ea2000c1e9d00 */
[----:B------:R-:W-:-:S03]  /*0b10*/  ISETP.NE.AND P0, PT, R9, R8, PT ;  /* 0x000000080900720c */ /* 0x000fc60003f05270 */
[----:B------:R-:W0:Y:S04]  /*0b20*/  LDS.128 R16, [UR4] ;  /* 0x00000004ff107984 */ /* 0x000e280008000c00 */
[----:B------:R-:W1:Y:S01]  /*0b30*/  LDS.128 R12, [UR4+0x100] ;  /* 0x00010004ff0c7984 */ /* 0x000e620008000c00 */
[C---:B--2---:R-:W-:Y:S02]  /*0b40*/  LOP3.LUT R42, R20.reuse, 0xf000f, RZ, 0xc0, !PT ;  /* 0x000f000f142a7812 */ /* 0x044fe400078ec0ff */
[----:B------:R-:W-:Y:S02]  /*0b50*/  LOP3.LUT R33, R20, 0xf000f0, RZ, 0xc0, !PT ;  /* 0x00f000f014217812 */ /* 0x000fe400078ec0ff */
[----:B------:R-:W-:Y:S02]  /*0b60*/  LOP3.LUT R42, R42, 0x64006400, RZ, 0xfc, !PT ;  /* 0x640064002a2a7812 */ /* 0x000fe400078efcff */
[----:B------:R-:W-:Y:S01]  /*0b70*/  LOP3.LUT R33, R33, 0x64006400, RZ, 0xfc, !PT ;  /* 0x6400640021217812 */ /* 0x000fe200078efcff */
[----:B------:R-:W-:Y:S05]  /*0b80*/  @P0 BRA `(.L_x_1668) ;  /* 0x000002f000000947 */ /* 0x000fea0003800000 */
[----:B01----:R-:W-:Y:S01]  /*0b90*/  IADD3 R28, R28, 0x1, RZ ;  /* 0x000000011c1c7810 */ /* 0x003fe20007ffe0ff */
        /* <DEDUP_REMOVED lines=18> */
[----:B------:R-:W-:Y:S01]  /*0cc0*/  LOP3.LUT R7, R7, 0xf, RZ, 0xc0, !PT ;  /* 0x0000000f07077812 */ /* 0x000fe200078ec0ff */
[--C-:B---3--:R-:W-:Y:S01]  /*0cd0*/  HADD2.F32 R27, -RZ, R26.reuse.H0_H0 ;  /* 0x2000001aff1b7230 */ /* 0x108fe20000004100 */
[----:B------:R-:W-:Y:S01]  /*0ce0*/  LOP3.LUT R6, R8, 0xf, RZ, 0xc0, !PT ;  /* 0x0000000f08067812 */ /* 0x000fe200078ec0ff */
[----:B------:R-:W-:Y:S01]  /*0cf0*/  HADD2.F32 R26, -RZ, R26.H1_H1 ;  /* 0x3000001aff1a7230 */ /* 0x000fe20000004100 */
[----:B------:R-:W-:-:S02]  /*0d00*/  LOP3.LUT R5, R5, 0xf, RZ, 0xc0, !PT ;  /* 0x0000000f05057812 */ /* 0x000fc400078ec0ff */
[----:B0-----:R-:W-:Y:S02]  /*0d10*/  IADD3 R2, R7, UR5, RZ ;  /* 0x0000000507027c10 */ /* 0x001fe4000fffe0ff */
[----:B------:R-:W-:Y:S02]  /*0d20*/  IADD3 R4, R4, UR5, RZ ;  /* 0x0000000504047c10 */ /* 0x000fe4000fffe0ff */
[----:B------:R-:W-:Y:S01]  /*0d30*/  IADD3 R6, R6, UR5, RZ ;  /* 0x0000000506067c10 */ /* 0x000fe2000fffe0ff */
[----:B------:R-:W0:Y:S01]  /*0d40*/  I2F.F16 R7, R2 ;  /* 0x0000000200077306 */ /* 0x000e220000200c00 */
[----:B------:R-:W-:Y:S02]  /*0d50*/  IADD3 R11, R5, UR5, RZ ;  /* 0x00000005050b7c10 */ /* 0x000fe4000fffe0ff */
[----:B------:R-:W-:Y:S02]  /*0d60*/  IADD3 R43, R2, 0xe400, RZ ;  /* 0x0000e400022b7810 */ /* 0x000fe40007ffe0ff */
[----:B------:R-:W-:-:S03]  /*0d70*/  IADD3 R44, R11, 0xe400, RZ ;  /* 0x0000e4000b2c7810 */ /* 0x000fc60007ffe0ff */
[----:B------:R1:W2:Y:S08]  /*0d80*/  I2F.F16 R10, R4 ;  /* 0x00000004000a7306 */ /* 0x0002b00000200c00 */
[----:B------:R3:W5:Y:S01]  /*0d90*/  I2F.F16 R3, R6 ;  /* 0x0000000600037306 */ /* 0x0007620000200c00 */
[----:B-1----:R-:W-:Y:S01]  /*0da0*/  IADD3 R4, R4, 0xe400, RZ ;  /* 0x0000e40004047810 */ /* 0x002fe20007ffe0ff */
[----:B0-----:R-:W-:-:S06]  /*0db0*/  HADD2 R5, R25.H0_H0, -R7.H0_H0 ;  /* 0xa000000719057230 */ /* 0x001fcc0000000800 */
[----:B------:R0:W1:Y:S01]  /*0dc0*/  I2F.F16 R8, R11 ;  /* 0x0000000b00087306 */ /* 0x0000620000200c00 */
[----:B---3--:R-:W-:Y:S01]  /*0dd0*/  IADD3 R6, R6, 0xe400, RZ ;  /* 0x0000e40006067810 */ /* 0x008fe20007ffe0ff */
[----:B--2---:R-:W-:-:S03]  /*0de0*/  HADD2 R10, R25.H0_H0, -R10.H0_H0 ;  /* 0xa000000a190a7230 */ /* 0x004fc60000000800 */
[----:B------:R-:W-:Y:S02]  /*0df0*/  PRMT R2, R6, 0x5410, R6 ;  /* 0x0000541006027816 */ /* 0x000fe40000000006 */
[----:B------:R-:W-:Y:S01]  /*0e00*/  PRMT R6, R44, 0x5410, R44 ;  /* 0x000054102c067816 */ /* 0x000fe2000000002c */
[C---:B-----5:R-:W-:Y:S01]  /*0e10*/  HADD2 R3, R25.reuse.H0_H0, -R3.H0_H0 ;  /* 0xa000000319037230 */ /* 0x060fe20000000800 */
[----:B0-----:R-:W-:Y:S02]  /*0e20*/  PRMT R11, R4, 0x5410, R4 ;  /* 0x00005410040b7816 */ /* 0x001fe40000000004 */
[----:B------:R-:W-:Y:S01]  /*0e30*/  PRMT R4, R43, 0x5410, R43 ;  /* 0x000054102b047816 */ /* 0x000fe2000000002b */
[----:B-1----:R-:W-:Y:S01]  /*0e40*/  HADD2 R7, R25.H0_H0, -R8.H0_H0 ;  /* 0xa000000819077230 */ /* 0x002fe20000000800 */
[----:B------:R-:W-:Y:S01]  /*0e50*/  IMAD.MOV.U32 R8, RZ, RZ, R0 ;  /* 0x000000ffff087224 */ /* 0x000fe200078e0000 */
[--C-:B----4-:R-:W-:Y:S02]  /*0e60*/  HADD2.F32 R25, -RZ, R24.reuse.H0_H0 ;  /* 0x20000018ff197230 */ /* 0x110fe40000004100 */
[----:B------:R-:W-:-:S02]  /*0e70*/  HADD2.F32 R24, -RZ, R24.H1_H1 ;  /* 0x30000018ff187230 */ /* 0x000fc40000004100 */
.L_x_1668:
[----:B01----:R-:W-:Y:S01]  /*0e80*/  HFMA2.MMA R42, R42, 1, 1, R11 ;  /* 0x3c003c002a2a7835 */ /* 0x003fe2000000000b */
[----:B------:R-:W-:Y:S01]  /*0e90*/  LOP3.LUT R44, R21, 0xf000f, RZ, 0xc0, !PT ;  /* 0x000f000f152c7812 */ /* 0x000fe200078ec0ff */
[----:B------:R-:W-:Y:S01]  /*0ea0*/  HFMA2.MMA R43, R33, 0.0625, 0.0625, R10 ;  /* 0x2c002c00212b7835 */ /* 0x000fe2000000000a */
[----:B------:R-:W-:-:S02]  /*0eb0*/  SHF.R.U32.HI R20, RZ, 0x8, R20 ;  /* 0x00000008ff147819 */ /* 0x000fc40000011614 */
[----:B------:R-:W-:Y:S02]  /*0ec0*/  LOP3.LUT R45, R44, 0x64006400, RZ, 0xfc, !PT ;  /* 0x640064002c2d7812 */ /* 0x000fe400078efcff */
[----:B------:R-:W-:Y:S02]  /*0ed0*/  SHF.R.U32.HI R53, RZ, 0x8, R22 ;  /* 0x00000008ff357819 */ /* 0x000fe40000011616 */
[----:B------:R-:W-:Y:S01]  /*0ee0*/  SHF.R.U32.HI R54, RZ, 0x8, R23 ;  /* 0x00000008ff367819 */ /* 0x000fe20000011617 */
[----:B------:R-:W-:Y:S01]  /*0ef0*/  HFMA2 R33, R42, R16, RZ.H0_H0 ;  /* 0x000000102a217231 */ /* 0x000fe200000400ff */
[----:B------:R-:W-:Y:S01]  /*0f00*/  HFMA2.MMA R42, R42, R12, RZ ;  /* 0x0000000c2a2a7235 */ /* 0x000fe200000000ff */
[----:B------:R-:W-:Y:S01]  /*0f10*/  HADD2 R45, R45, R2 ;  /* 0x000000022d2d7230 */ /* 0x000fe20000000000 */
[----:B------:R-:W-:Y:S01]  /*0f20*/  LOP3.LUT R49, R54, 0xf000f, RZ, 0xc0, !PT ;  /* 0x000f000f36317812 */ /* 0x000fe200078ec0ff */
[----:B------:R-:W-:-:S03]  /*0f30*/  HFMA2 R33, R43, R17, R33 ;  /* 0x000000112b217231 */ /* 0x000fc60000000021 */
[----:B------:R-:W-:Y:S01]  /*0f40*/  HFMA2.MMA R42, R43, R13, R42 ;  /* 0x0000000d2b2a7235 */ /* 0x000fe2000000002a */
[----:B------:R-:W-:Y:S01]  /*0f50*/  LOP3.LUT R43, R21, 0xf000f0, RZ, 0xc0, !PT ;  /* 0x00f000f0152b7812 */ /* 0x000fe200078ec0ff */
[----:B------:R-:W-:Y:S01]  /*0f60*/  HFMA2.MMA R50, R45, R16, RZ ;  /* 0x000000102d327235 */ /* 0x000fe200000000ff */
[----:B------:R-:W-:Y:S01]  /*0f70*/  HFMA2 R45, R45, R12, RZ.H0_H0 ;  /* 0x0000000c2d2d7231 */ /* 0x000fe200000400ff */
[----:B------:R-:W-:Y:S02]  /*0f80*/  LOP3.LUT R49, R49, 0x64006400, RZ, 0xfc, !PT ;  /* 0x6400640031317812 */ /* 0x000fe400078efcff */
[----:B------:R-:W-:Y:S02]  /*0f90*/  LOP3.LUT R44, R43, 0x64006400, RZ, 0xfc, !PT ;  /* 0x640064002b2c7812 */ /* 0x000fe400078efcff */
[C---:B------:R-:W-:Y:S01]  /*0fa0*/  LOP3.LUT R43, R20.reuse, 0xf000f, RZ, 0xc0, !PT ;  /* 0x000f000f142b7812 */ /* 0x040fe200078ec0ff */
[----:B------:R-:W-:Y:S01]  /*0fb0*/  HADD2 R49, R49, R6 ;  /* 0x0000000631317230 */ /* 0x000fe20000000000 */
[----:B------:R-:W-:Y:S01]  /*0fc0*/  LOP3.LUT R20, R20, 0xf000f0, RZ, 0xc0, !PT ;  /* 0x00f000f014147812 */ /* 0x000fe200078ec0ff */
[----:B------:R-:W-:Y:S01]  /*0fd0*/  HFMA2 R44, R44, 0.0625, 0.0625, R3 ;  /* 0x2c002c002c2c7831 */ /* 0x000fe20000000003 */
[----:B------:R-:W-:-:S02]  /*0fe0*/  LOP3.LUT R46, R43, 0x64006400, RZ, 0xfc, !PT ;  /* 0x640064002b2e7812 */ /* 0x000fc400078efcff */
[----:B------:R-:W-:Y:S02]  /*0ff0*/  LOP3.LUT R43, R20, 0x64006400, RZ, 0xfc, !PT ;  /* 0x64006400142b7812 */ /* 0x000fe400078efcff */
[----:B------:R-:W-:Y:S01]  /*1000*/  LOP3.LUT R20, R22, 0xf000f, RZ, 0xc0, !PT ;  /* 0x000f000f16147812 */ /* 0x000fe200078ec0ff */
[----:B------:R-:W-:Y:S01]  /*1010*/  HADD2 R46, R46, R11 ;  /* 0x0000000b2e2e7230 */ /* 0x000fe20000000000 */
[----:B------:R-:W-:Y:S01]  /*1020*/  HFMA2.MMA R50, R44, R17, R50 ;  /* 0x000000112c327235 */ /* 0x000fe20000000032 */
[----:B------:R-:W-:Y:S01]  /*1030*/  HFMA2 R44, R44, R13, R45 ;  /* 0x0000000d2c2c7231 */ /* 0x000fe2000000002d */
[----:B------:R-:W-:Y:S01]  /*1040*/  HFMA2.MMA R43, R43, 0.0625, 0.0625, R10 ;  /* 0x2c002c002b2b7835 */ /* 0x000fe2000000000a */
[----:B------:R-:W-:Y:S02]  /*1050*/  HFMA2 R42, R46, R14, R42 ;  /* 0x0000000e2e2a7231 */ /* 0x000fe4000000002a */
[----:B------:R-:W-:Y:S01]  /*1060*/  HFMA2.MMA R45, R46, R18, R33 ;  /* 0x000000122e2d7235 */ /* 0x000fe20000000021 */
[----:B------:R-:W-:-:S02]  /*1070*/  LOP3.LUT R33, R20, 0x64006400, RZ, 0xfc, !PT ;  /* 0x6400640014217812 */ /* 0x000fc400078efcff */
[----:B------:R-:W-:-:S03]  /*1080*/  LOP3.LUT R20, R22, 0xf000f0, RZ, 0xc0, !PT ;  /* 0x00f000f016147812 */ /* 0x000fc600078ec0ff */
[----:B------:R-:W-:Y:S01]  /*1090*/  HADD2 R33, R33, R4 ;  /* 0x0000000421217230 */ /* 0x000fe20000000000 */
[----:B------:R-:W-:-:S03]  /*10a0*/  LOP3.LUT R46, R20, 0x64006400, RZ, 0xfc, !PT ;  /* 0x64006400142e7812 */ /* 0x000fc600078efcff */
[----:B------:R-:W-:Y:S02]  /*10b0*/  HFMA2 R47, R43, R19, R45 ;  /* 0x000000132b2f7231 */ /* 0x000fe4000000002d */
[----:B------:R-:W-:Y:S02]  /*10c0*/  HFMA2.MMA R48, R33, R12, RZ ;  /* 0x0000000c21307235 */ /* 0x000fe400000000ff */
[----:B------:R-:W-:Y:S01]  /*10d0*/  HFMA2.MMA R46, R46, 0.0625, 0.0625, R5 ;  /* 0x2c002c002e2e7835 */ /* 0x000fe20000000005 */
[--C-:B------:R-:W-:Y:S02]  /*10e0*/  HADD2.F32 R45, -RZ, R47.reuse.H0_H0 ;  /* 0x2000002fff2d7230 */ /* 0x100fe40000004100 */
[----:B------:R-:W-:Y:S02]  /*10f0*/  HADD2.F32 R20, -RZ, R47.H1_H1 ;  /* 0x3000002fff147230 */ /* 0x000fe40000004100 */
[----:B------:R-:W-:-:S03]  /*1100*/  HFMA2 R47, R33, R16, RZ.H0_H0 ;  /* 0x00000010212f7231 */ /* 0x000fc600000400ff */
[----:B------:R-:W-:Y:S01]  /*1110*/  FADD.FTZ R45, R45, R20 ;  /* 0x000000142d2d7221 */ /* 0x000fe20000010000 */
[C---:B------:R-:W-:Y:S01]  /*1120*/  LOP3.LUT R20, R23.reuse, 0xf000f, RZ, 0xc0, !PT ;  /* 0x000f000f17147812 */ /* 0x040fe200078ec0ff */
[----:B------:R-:W-:Y:S01]  /*1130*/  HFMA2 R33, R46, R17, R47 ;  /* 0x000000112e217231 */ /* 0x000fe2000000002f */
[----:B------:R-:W-:Y:S02]  /*1140*/  HFMA2.MMA R46, R46, R13, R48 ;  /* 0x0000000d2e2e7235 */ /* 0x000fe40000000030 */
[----:B------:R-:W-:Y:S02]  /*1150*/  LOP3.LUT R47, R20, 0x64006400, RZ, 0xfc, !PT ;  /* 0x64006400142f7812 */ /* 0x000fe400078efcff */
[----:B------:R-:W-:-:S04]  /*1160*/  LOP3.LUT R20, R23, 0xf000f0, RZ, 0xc0, !PT ;  /* 0x00f000f017147812 */ /* 0x000fc800078ec0ff */
[----:B------:R-:W-:Y:S01]  /*1170*/  LOP3.LUT R48, R20, 0x64006400, RZ, 0xfc, !PT ;  /* 0x6400640014307812 */ /* 0x000fe200078efcff */
[----:B------:R-:W-:-:S04]  /*1180*/  HADD2 R20, R47, R6 ;  /* 0x000000062f147230 */ /* 0x000fc80000000000 */
[----:B------:R-:W-:Y:S02]  /*1190*/  HFMA2 R47, R48, 0.0625, 0.0625, R7 ;  /* 0x2c002c00302f7831 */ /* 0x000fe40000000007 */
[----:B------:R-:W-:Y:S01]  /*11a0*/  HFMA2.MMA R51, R20, R16, RZ ;  /* 0x0000001014337235 */ /* 0x000fe200000000ff */
[----:B------:R-:W-:Y:S01]  /*11b0*/  SHF.R.U32.HI R16, RZ, 0x8, R21 ;  /* 0x00000008ff107819 */ /* 0x000fe20000011615 */
[----:B------:R-:W-:Y:S01]  /*11c0*/  HFMA2 R12, R20, R12, RZ.H0_H0 ;  /* 0x0000000c140c7231 */ /* 0x000fe200000400ff */
[----:B------:R-:W-:-:S04]  /*11d0*/  LOP3.LUT R21, R53, 0xf000f, RZ, 0xc0, !PT ;  /* 0x000f000f35157812 */ /* 0x000fc800078ec0ff */
[----:B------:R-:W-:Y:S01]  /*11e0*/  LOP3.LUT R21, R21, 0x64006400, RZ, 0xfc, !PT ;  /* 0x6400640015157812 */ /* 0x000fe200078efcff */
[----:B------:R-:W-:Y:S02]  /*11f0*/  HFMA2.MMA R13, R47, R13, R12 ;  /* 0x0000000d2f0d7235 */ /* 0x000fe4000000000c */
[----:B------:R-:W-:Y:S01]  /*1200*/  HFMA2 R51, R47, R17, R51 ;  /* 0x000000112f337231 */ /* 0x000fe20000000033 */
[C---:B------:R-:W-:Y:S02]  /*1210*/  LOP3.LUT R17, R16.reuse, 0xf000f, RZ, 0xc0, !PT ;  /* 0x000f000f10117812 */ /* 0x040fe400078ec0ff */
[----:B------:R-:W-:Y:S01]  /*1220*/  HFMA2.MMA R48, R21, 1, 1, R4 ;  /* 0x3c003c0015307835 */ /* 0x000fe20000000004 */
[----:B------:R-:W-:Y:S02]  /*1230*/  LOP3.LUT R16, R16, 0xf000f0, RZ, 0xc0, !PT ;  /* 0x00f000f010107812 */ /* 0x000fe400078ec0ff */
[----:B------:R-:W-:Y:S01]  /*1240*/  LOP3.LUT R17, R17, 0x64006400, RZ, 0xfc, !PT ;  /* 0x6400640011117812 */ /* 0x000fe200078efcff */
[----:B------:R-:W-:Y:S01]  /*1250*/  FFMA.FTZ R36, R27, R45, R36 ;  /* 0x0000002d1b247223 */ /* 0x000fe20000010024 */
[----:B------:R-:W-:Y:S01]  /*1260*/  LOP3.LUT R53, R53, 0xf000f0, RZ, 0xc0, !PT ;  /* 0x00f000f035357812 */ /* 0x000fe200078ec0ff */
[----:B------:R-:W-:Y:S01]  /*1270*/  HFMA2 R13, R49, R14, R13 ;  /* 0x0000000e310d7231 */ /* 0x000fe2000000000d */
[----:B------:R-:W-:Y:S01]  /*1280*/  LOP3.LUT R54, R54, 0xf000f0, RZ, 0xc0, !PT ;  /* 0x00f000f036367812 */ /* 0x000fe200078ec0ff */
[----:B------:R-:W-:Y:S01]  /*1290*/  HADD2 R17, R17, R2 ;  /* 0x0000000211117230 */ /* 0x000fe20000000000 */
[----:B------:R-:W-:Y:S01]  /*12a0*/  HFMA2.MMA R51, R49, R18, R51 ;  /* 0x0000001231337235 */ /* 0x000fe20000000033 */
[----:B------:R-:W-:Y:S01]  /*12b0*/  HFMA2 R52, R48, R18, R33 ;  /* 0x0000001230347231 */ /* 0x000fe20000000021 */
[----:B------:R-:W-:Y:S01]  /*12c0*/  IMAD.MOV.U32 R33, RZ, RZ, 0x4 ;  /* 0x00000004ff217424 */ /* 0x000fe200078e00ff */
[----:B------:R-:W-:Y:S01]  /*12d0*/  LOP3.LUT R12, R16, 0x64006400, RZ, 0xfc, !PT ;  /* 0x64006400100c7812 */ /* 0x000fe200078efcff */
[----:B------:R-:W-:Y:S01]  /*12e0*/  HFMA2 R44, R17, R14, R44 ;  /* 0x0000000e112c7231 */ /* 0x000fe2000000002c */
[----:B------:R-:W-:Y:S01]  /*12f0*/  HFMA2.MMA R46, R48, R14, R46 ;  /* 0x0000000e302e7235 */ /* 0x000fe2000000002e */
[----:B------:R-:W-:Y:S01]  /*1300*/  IMAD.WIDE R56, R33, c[0x0][0x18c], R56 ;  /* 0x0000630021387a25 */ /* 0x000fe200078e0238 */
[----:B------:R-:W-:-:S04]  /*1310*/  HFMA2.MMA R50, R17, R18, R50 ;  /* 0x0000001211327235 */ /* 0x000fc80000000032 */
[----:B------:R0:W2:Y:S01]  /*1320*/  LDG.E.128.CONSTANT R20, [R56.64] ;  /* 0x0000000638147981 */ /* 0x0000a2000c1e9d00 */
[----:B------:R-:W-:Y:S01]  /*1330*/  LOP3.LUT R14, R53, 0x64006400, RZ, 0xfc, !PT ;  /* 0x64006400350e7812 */ /* 0x000fe200078efcff */
[----:B------:R-:W-:Y:S01]  /*1340*/  HFMA2.MMA R12, R12, 0.0625, 0.0625, R3 ;  /* 0x2c002c000c0c7835 */ /* 0x000fe20000000003 */
[----:B------:R-:W-:Y:S01]  /*1350*/  LOP3.LUT R54, R54, 0x64006400, RZ, 0xfc, !PT ;  /* 0x6400640036367812 */ /* 0x000fe200078efcff */
[----:B------:R-:W-:-:S03]  /*1360*/  HFMA2.MMA R42, R43, R15, R42 ;  /* 0x0000000f2b2a7235 */ /* 0x000fc6000000002a */
[----:B------:R-:W-:Y:S01]  /*1370*/  HFMA2.MMA R45, R14, 0.0625, 0.0625, R5 ;  /* 0x2c002c000e2d7835 */ /* 0x000fe20000000005 */
[----:B------:R-:W-:Y:S01]  /*1380*/  HFMA2 R14, R54, 0.0625, 0.0625, R7 ;  /* 0x2c002c00360e7831 */ /* 0x000fe20000000007 */
[----:B0-----:R-:W-:-:S03]  /*1390*/  IMAD.WIDE R56, R33, c[0x0][0x18c], R56 ;  /* 0x0000630021387a25 */ /* 0x001fc600078e0238 */
[-C--:B------:R-:W-:Y:S01]  /*13a0*/  HFMA2 R50, R12, R19.reuse, R50 ;  /* 0x000000130c327231 */ /* 0x080fe20000000032 */
[C---:B------:R-:W-:Y:S01]  /*13b0*/  HFMA2.MMA R52, R45.reuse, R19, R52 ;  /* 0x000000132d347235 */ /* 0x040fe20000000034 */
[----:B------:R-:W-:Y:S01]  /*13c0*/  HFMA2 R51, R14, R19, R51 ;  /* 0x000000130e337231 */ /* 0x000fe20000000033 */
[----:B------:R-:W-:Y:S01]  /*13d0*/  HFMA2.MMA R46, R45, R15, R46 ;  /* 0x0000000f2d2e7235 */ /* 0x000fe2000000002e */
        /* <DEDUP_REMOVED lines=8> */
[----:B------:R-:W-:Y:S01]  /*1460*/  FFMA.FTZ R35, R26, R16, R35 ;  /* 0x000000101a237223 */ /* 0x000fe20000010023 */
[----:B------:R-:W-:Y:S01]  /*1470*/  HFMA2 R13, R14, R15, R13 ;  /* 0x0000000f0e0d7231 */ /* 0x000fe2000000000d */
[----:B------:R-:W-:Y:S01]  /*1480*/  FADD.FTZ R51, R18, R51 ;  /* 0x0000003312337221 */ /* 0x000fe20000010000 */
[--C-:B------:R-:W-:Y:S01]  /*1490*/  HADD2.F32 R14, -RZ, R42.reuse.H0_H0 ;  /* 0x2000002aff0e7230 */ /* 0x100fe20000004100 */
[----:B------:R-:W-:Y:S01]  /*14a0*/  FADD.FTZ R52, R17, R52 ;  /* 0x0000003411347221 */ /* 0x000fe20000010000 */
[----:B------:R-:W-:Y:S01]  /*14b0*/  HADD2.F32 R15, -RZ, R42.H1_H1 ;  /* 0x3000002aff0f7230 */ /* 0x000fe20000004100 */
[----:B------:R-:W0:Y:S01]  /*14c0*/  LDS.128 R16, [UR4+0x10] ;  /* 0x00001004ff107984 */ /* 0x000e220008000c00 */
[----:B------:R-:W-:Y:S01]  /*14d0*/  HADD2.F32 R48, -RZ, R12.H1_H1 ;  /* 0x3000000cff307230 */ /* 0x000fe20000004100 */
[----:B------:R-:W-:-:S02]  /*14e0*/  FFMA.FTZ R41, R24, R51, R41 ;  /* 0x0000003318297223 */ /* 0x000fc40000010029 */
[----:B------:R-:W-:Y:S01]  /*14f0*/  FFMA.FTZ R34, R25, R52, R34 ;  /* 0x0000003419227223 */ /* 0x000fe20000010022 */
[C---:B--2---:R-:W-:Y:S02]  /*1500*/  LOP3.LUT R43, R20.reuse, 0xf000f, RZ, 0xc0, !PT ;  /* 0x000f000f142b7812 */ /* 0x044fe400078ec0ff */
[----:B------:R-:W-:Y:S02]  /*1510*/  LOP3.LUT R42, R20, 0xf000f0, RZ, 0xc0, !PT ;  /* 0x00f000f0142a7812 */ /* 0x000fe400078ec0ff */
[----:B------:R-:W-:Y:S02]  /*1520*/  LOP3.LUT R44, R43, 0x64006400, RZ, 0xfc, !PT ;  /* 0x640064002b2c7812 */ /* 0x000fe400078efcff */
[----:B------:R-:W-:Y:S02]  /*1530*/  SHF.R.U32.HI R20, RZ, 0x8, R20 ;  /* 0x00000008ff147819 */ /* 0x000fe40000011614 */
[----:B------:R-:W-:Y:S01]  /*1540*/  LOP3.LUT R45, R42, 0x64006400, RZ, 0xfc, !PT ;  /* 0x640064002a2d7812 */ /* 0x000fe200078efcff */
[----:B------:R-:W-:Y:S01]  /*1550*/  FADD.FTZ R42, R14, R15 ;  /* 0x0000000f0e2a7221 */ /* 0x000fe20000010000 */
[----:B------:R-:W-:Y:S01]  /*1560*/  HFMA2.MMA R44, R44, 1, 1, R11 ;  /* 0x3c003c002c2c7835 */ /* 0x000fe2000000000b */
[----:B------:R-:W-:-:S02]  /*1570*/  LOP3.LUT R43, R20, 0xf000f, RZ, 0xc0, !PT ;  /* 0x000f000f142b7812 */ /* 0x000fc400078ec0ff */
[----:B------:R-:W-:Y:S01]  /*1580*/  LOP3.LUT R14, R20, 0xf000f0, RZ, 0xc0, !PT ;  /* 0x00f000f0140e7812 */ /* 0x000fe200078ec0ff */
[----:B------:R-:W-:Y:S01]  /*1590*/  HFMA2.MMA R45, R45, 0.0625, 0.0625, R10 ;  /* 0x2c002c002d2d7835 */ /* 0x000fe2000000000a */
[----:B------:R-:W-:Y:S01]  /*15a0*/  LOP3.LUT R20, R43, 0x64006400, RZ, 0xfc, !PT ;  /* 0x640064002b147812 */ /* 0x000fe200078efcff */
[----:B------:R-:W-:Y:S01]  /*15b0*/  FFMA.FTZ R42, R27, R42, R40 ;  /* 0x0000002a1b2a7223 */ /* 0x000fe20000010028 */
[----:B------:R-:W-:-:S03]  /*15c0*/  LOP3.LUT R15, R14, 0x64006400, RZ, 0xfc, !PT ;  /* 0x640064000e0f7812 */ /* 0x000fc600078efcff */
[----:B0-----:R-:W-:Y:S02]  /*15d0*/  HFMA2 R43, R44, R16, RZ.H0_H0 ;  /* 0x000000102c2b7231 */ /* 0x001fe400000400ff */
[----:B------:R-:W-:Y:S02]  /*15e0*/  HADD2 R20, R20, R11 ;  /* 0x0000000b14147230 */ /* 0x000fe40000000000 */
[----:B------:R-:W-:Y:S02]  /*15f0*/  HFMA2 R40, R15, 0.0625, 0.0625, R10 ;  /* 0x2c002c000f287831 */ /* 0x000fe4000000000a */
[----:B------:R-:W-:Y:S01]  /*1600*/  HFMA2.MMA R43, R45, R17, R43 ;  /* 0x000000112d2b7235 */ /* 0x000fe2000000002b */
[--C-:B------:R-:W-:Y:S02]  /*1610*/  HADD2.F32 R15, -RZ, R46.reuse.H0_H0 ;  /* 0x2000002eff0f7230 */ /* 0x100fe40000004100 */
[----:B------:R-:W-:-:S03]  /*1620*/  HADD2.F32 R46, -RZ, R46.H1_H1 ;  /* 0x3000002eff2e7230 */ /* 0x000fc60000004100 */
[----:B------:R-:W-:Y:S01]  /*1630*/  HFMA2.MMA R14, R20, R18, R43 ;  /* 0x00000012140e7235 */ /* 0x000fe2000000002b */
[----:B------:R-:W-:Y:S01]  /*1640*/  HADD2.F32 R43, -RZ, R12.H0_H0 ;  /* 0x2000000cff2b7230 */ /* 0x000fe20000004100 */
[----:B------:R-:W-:-:S04]  /*1650*/  FADD.FTZ R46, R15, R46 ;  /* 0x0000002e0f2e7221 */ /* 0x000fc80000010000 */
[----:B------:R-:W-:Y:S02]  /*1660*/  FADD.FTZ R43, R43, R48 ;  /* 0x000000302b2b7221 */ /* 0x000fe40000010000 */
[----:B------:R-:W-:Y:S01]  /*1670*/  FFMA.FTZ R38, R25, R46, R38 ;  /* 0x0000002e19267223 */ /* 0x000fe20000010026 */
[C---:B------:R-:W-:Y:S01]  /*1680*/  LOP3.LUT R46, R21.reuse, 0xf000f0, RZ, 0xc0, !PT ;  /* 0x00f000f0152e7812 */ /* 0x040fe200078ec0ff */
[----:B------:R-:W-:Y:S01]  /*1690*/  HFMA2 R47, R40, R19, R14 ;  /* 0x00000013282f7231 */ /* 0x000fe2000000000e */
[----:B------:R-:W-:Y:S01]  /*16a0*/  FFMA.FTZ R39, R26, R43, R39 ;  /* 0x0000002b1a277223 */ /* 0x000fe20000010027 */
        /* <DEDUP_REMOVED lines=8> */
[----:B------:R-:W-:Y:S01]  /*1730*/  SHF.R.U32.HI R21, RZ, 0x8, R21 ;  /* 0x00000008ff157819 */ /* 0x000fe20000011615 */
[----:B------:R-:W-:-:S02]  /*1740*/  HFMA2.MMA R48, R48, 0.0625, 0.0625, R3 ;  /* 0x2c002c0030307835 */ /* 0x000fc40000000003 */
[----:B------:R-:W-:Y:S01]  /*1750*/  FADD.FTZ R49, R12, R49 ;  /* 0x000000310c317221 */ /* 0x000fe20000010000 */
[----:B------:R-:W-:Y:S01]  /*1760*/  HFMA2.MMA R46, R43, 1, 1, R2 ;  /* 0x3c003c002b2e7835 */ /* 0x000fe20000000002 */
[----:B------:R-:W0:Y:S01]  /*1770*/  LDS.128 R12, [UR4+0x110] ;  /* 0x00011004ff0c7984 */ /* 0x000e220008000c00 */
[----:B------:R-:W-:Y:S01]  /*1780*/  FFMA.FTZ R37, R24, R47, R37 ;  /* 0x0000002f18257223 */ /* 0x000fe20000010025 */
[----:B------:R-:W-:Y:S01]  /*1790*/  LOP3.LUT R47, R21, 0xf000f, RZ, 0xc0, !PT ;  /* 0x000f000f152f7812 */ /* 0x000fe200078ec0ff */
[----:B------:R-:W-:Y:S01]  /*17a0*/  FFMA.FTZ R36, R27, R49, R36 ;  /* 0x000000311b247223 */ /* 0x000fe20000010024 */
[----:B------:R-:W-:Y:S02]  /*17b0*/  LOP3.LUT R21, R21, 0xf000f0, RZ, 0xc0, !PT ;  /* 0x00f000f015157812 */ /* 0x000fe400078ec0ff */
[----:B------:R-:W-:Y:S02]  /*17c0*/  LOP3.LUT R47, R47, 0x64006400, RZ, 0xfc, !PT ;  /* 0x640064002f2f7812 */ /* 0x000fe400078efcff */
[----:B------:R-:W-:Y:S01]  /*17d0*/  LOP3.LUT R50, R21, 0x64006400, RZ, 0xfc, !PT ;  /* 0x6400640015327812 */ /* 0x000fe200078efcff */
[----:B------:R-:W-:-:S02]  /*17e0*/  HFMA2 R43, R46, R16, RZ.H0_H0 ;  /* 0x000000102e2b7231 */ /* 0x000fc400000400ff */
[----:B------:R-:W-:-:S04]  /*17f0*/  HADD2 R47, R47, R2 ;  /* 0x000000022f2f7230 */ /* 0x000fc80000000000 */
[----:B------:R-:W-:Y:S01]  /*1800*/  HFMA2.MMA R21, R48, R17, R43 ;  /* 0x0000001130157235 */ /* 0x000fe2000000002b */
[----:B------:R-:W-:-:S05]  /*1810*/  HFMA2 R43, R50, 0.0625, 0.0625, R3 ;  /* 0x2c002c00322b7831 */ /* 0x000fca0000000003 */
[----:B------:R-:W-:Y:S01]  /*1820*/  HFMA2.MMA R21, R47, R18, R21 ;  /* 0x000000122f157235 */ /* 0x000fe20000000015 */
[----:B0-----:R-:W-:-:S05]  /*1830*/  HFMA2 R49, R44, R12, RZ.H0_H0 ;  /* 0x0000000c2c317231 */ /* 0x001fca00000400ff */
[----:B------:R-:W-:Y:S01]  /*1840*/  HFMA2.MMA R44, R43, R19, R21 ;  /* 0x000000132b2c7235 */ /* 0x000fe20000000015 */
[----:B------:R-:W-:-:S09]  /*1850*/  HFMA2 R21, R45, R13, R49 ;  /* 0x0000000d2d157231 */ /* 0x000fd20000000031 */
[--C-:B------:R-:W-:Y:S02]  /*1860*/  HADD2.F32 R45, -RZ, R44.reuse.H0_H0 ;  /* 0x2000002cff2d7230 */ /* 0x100fe40000004100 */
[----:B------:R-:W-:Y:S01]  /*1870*/  HADD2.F32 R50, -RZ, R44.H1_H1 ;  /* 0x3000002cff327230 */ /* 0x000fe20000004100 */
[----:B------:R-:W-:-:S04]  /*1880*/  HFMA2.MMA R44, R46, R12, RZ ;  /* 0x0000000c2e2c7235 */ /* 0x000fc800000000ff */
[----:B------:R-:W-:Y:S01]  /*1890*/  FADD.FTZ R46, R45, R50 ;  /* 0x000000322d2e7221 */ /* 0x000fe20000010000 */
[----:B------:R-:W-:-:S04]  /*18a0*/  LOP3.LUT R45, R22, 0xf000f, RZ, 0xc0, !PT ;  /* 0x000f000f162d7812 */ /* 0x000fc800078ec0ff */
[----:B------:R-:W-:Y:S01]  /*18b0*/  LOP3.LUT R45, R45, 0x64006400, RZ, 0xfc, !PT ;  /* 0x640064002d2d7812 */ /* 0x000fe200078efcff */
[----:B------:R-:W-:Y:S01]  /*18c0*/  HFMA2 R44, R48, R13, R44 ;  /* 0x0000000d302c7231 */ /* 0x000fe2000000002c */
[----:B------:R-:W-:-:S03]  /*18d0*/  LOP3.LUT R48, R22, 0xf000f0, RZ, 0xc0, !PT ;  /* 0x00f000f016307812 */ /* 0x000fc600078ec0ff */
[----:B------:R-:W-:Y:S01]  /*18e0*/  HADD2 R45, R45, R4 ;  /* 0x000000042d2d7230 */ /* 0x000fe20000000000 */
[----:B------:R-:W-:-:S03]  /*18f0*/  LOP3.LUT R48, R48, 0x64006400, RZ, 0xfc, !PT ;  /* 0x6400640030307812 */ /* 0x000fc600078efcff */
[----:B------:R-:W-:Y:S02]  /*1900*/  HFMA2 R49, R45, R16, RZ.H0_H0 ;  /* 0x000000102d317231 */ /* 0x000fe400000400ff */
[----:B------:R-:W-:Y:S02]  /*1910*/  HFMA2.MMA R45, R45, R12, RZ ;  /* 0x0000000c2d2d7235 */ /* 0x000fe400000000ff */
[----:B------:R-:W-:-:S06]  /*1920*/  HFMA2.MMA R48, R48, 0.0625, 0.0625, R5 ;  /* 0x2c002c0030307835 */ /* 0x000fcc0000000005 */
[----:B------:R-:W-:-:S04]  /*1930*/  HFMA2.MMA R45, R48, R13, R45 ;  /* 0x0000000d302d7235 */ /* 0x000fc8000000002d */
[----:B------:R-:W-:Y:S01]  /*1940*/  HFMA2 R49, R48, R17, R49 ;  /* 0x0000001130317231 */ /* 0x000fe20000000031 */
[----:B------:R-:W-:-:S04]  /*1950*/  LOP3.LUT R48, R23, 0xf000f, RZ, 0xc0, !PT ;  /* 0x000f000f17307812 */ /* 0x000fc800078ec0ff */
[----:B------:R-:W-:-:S05]  /*1960*/  LOP3.LUT R51, R48, 0x64006400, RZ, 0xfc, !PT ;  /* 0x6400640030337812 */ /* 0x000fca00078efcff */
[----:B------:R-:W-:-:S04]  /*1970*/  HADD2 R48, R51, R6 ;  /* 0x0000000633307230 */ /* 0x000fc80000000000 */
[----:B------:R-:W-:Y:S02]  /*1980*/  HFMA2 R16, R48, R16, RZ.H0_H0 ;  /* 0x0000001030107231 */ /* 0x000fe400000400ff */
[----:B------:R-:W-:Y:S01]  /*1990*/  HFMA2.MMA R48, R48, R12, RZ ;  /* 0x0000000c30307235 */ /* 0x000fe200000000ff */
[----:B------:R-:W-:-:S04]  /*19a0*/  LOP3.LUT R12, R23, 0xf000f0, RZ, 0xc0, !PT ;  /* 0x00f000f0170c7812 */ /* 0x000fc800078ec0ff */
[----:B------:R-:W-:-:S05]  /*19b0*/  LOP3.LUT R12, R12, 0x64006400, RZ, 0xfc, !PT ;  /* 0x640064000c0c7812 */ /* 0x000fca00078efcff */
[----:B------:R-:W-:-:S04]  /*19c0*/  HFMA2 R12, R12, 0.0625, 0.0625, R7 ;  /* 0x2c002c000c0c7831 */ /* 0x000fc80000000007 */
[----:B------:R-:W-:Y:S01]  /*19d0*/  HFMA2 R48, R12, R13, R48 ;  /* 0x0000000d0c307231 */ /* 0x000fe20000000030 */
[----:B------:R-:W-:Y:S01]  /*19e0*/  SHF.R.U32.HI R13, RZ, 0x8, R23 ;  /* 0x00000008ff0d7819 */ /* 0x000fe20000011617 */
[----:B------:R-:W-:Y:S01]  /*19f0*/  HFMA2.MMA R17, R12, R17, R16 ;  /* 0x000000110c117235 */ /* 0x000fe20000000010 */
[----:B------:R-:W-:Y:S02]  /*1a00*/  SHF.R.U32.HI R12, RZ, 0x8, R22 ;  /* 0x00000008ff0c7819 */ /* 0x000fe40000011616 */
[----:B------:R-:W-:Y:S02]  /*1a10*/  LOP3.LUT R22, R13, 0xf000f, RZ, 0xc0, !PT ;  /* 0x000f000f0d167812 */ /* 0x000fe400078ec0ff */
[----:B------:R-:W-:Y:S02]  /*1a20*/  LOP3.LUT R16, R12, 0xf000f, RZ, 0xc0, !PT ;  /* 0x000f000f0c107812 */ /* 0x000fe400078ec0ff */
[----:B------:R-:W-:Y:S02]  /*1a30*/  LOP3.LUT R51, R22, 0x64006400, RZ, 0xfc, !PT ;  /* 0x6400640016337812 */ /* 0x000fe400078efcff */
[----:B------:R-:W-:-:S02]  /*1a40*/  LOP3.LUT R23, R16, 0x64006400, RZ, 0xfc, !PT ;  /* 0x6400640010177812 */ /* 0x000fc400078efcff */
[----:B------:R-:W-:Y:S02]  /*1a50*/  LOP3.LUT R12, R12, 0xf000f0, RZ, 0xc0, !PT ;  /* 0x00f000f00c0c7812 */ /* 0x000fe400078ec0ff */
[----:B------:R-:W-:Y:S01]  /*1a60*/  HFMA2.MMA R22, R51, 1, 1, R6 ;  /* 0x3c003c0033167835 */ /* 0x000fe20000000006 */
[----:B------:R-:W-:Y:S01]  /*1a70*/  LOP3.LUT R13, R13, 0xf000f0, RZ, 0xc0, !PT ;  /* 0x00f000f00d0d7812 */ /* 0x000fe200078ec0ff */
[----:B------:R-:W-:Y:S01]  /*1a80*/  HADD2 R23, R23, R4 ;  /* 0x0000000417177230 */ /* 0x000fe20000000000 */
[----:B------:R-:W-:Y:S02]  /*1a90*/  LOP3.LUT R12, R12, 0x64006400, RZ, 0xfc, !PT ;  /* 0x640064000c0c7812 */ /* 0x000fe400078efcff */
[----:B------:R-:W-:-:S03]  /*1aa0*/  LOP3.LUT R16, R13, 0x64006400, RZ, 0xfc, !PT ;  /* 0x640064000d107812 */ /* 0x000fc600078efcff */
[----:B------:R-:W-:Y:S02]  /*1ab0*/  HFMA2.MMA R49, R23, R18, R49 ;  /* 0x0000001217317235 */ /* 0x000fe40000000031 */
[----:B------:R-:W-:Y:S01]  /*1ac0*/  HFMA2.MMA R13, R12, 0.0625, 0.0625, R5 ;  /* 0x2c002c000c0d7835 */ /* 0x000fe20000000005 */
[----:B------:R-:W-:Y:S02]  /*1ad0*/  HFMA2 R17, R22, R18, R17 ;  /* 0x0000001216117231 */ /* 0x000fe40000000011 */
[----:B------:R-:W-:-:S03]  /*1ae0*/  HFMA2 R12, R16, 0.0625, 0.0625, R7 ;  /* 0x2c002c00100c7831 */ /* 0x000fc60000000007 */
[----:B------:R-:W-:Y:S01]  /*1af0*/  HFMA2.MMA R50, R13, R19, R49 ;  /* 0x000000130d327235 */ /* 0x000fe20000000031 */
[----:B------:R-:W-:Y:S02]  /*1b00*/  HFMA2 R51, R12, R19, R17 ;  /* 0x000000130c337231 */ /* 0x000fe40000000011 */
[----:B------:R0:W2:Y:S01]  /*1b10*/  LDG.E.128.CONSTANT R16, [R56.64] ;  /* 0x0000000638107981 */ /* 0x0000a2000c1e9d00 */
[-C--:B------:R-:W-:Y:S01]  /*1b20*/  HFMA2.MMA R49, R20, R14.reuse, R21 ;  /* 0x0000000e14317235 */ /* 0x080fe20000000015 */
[-C--:B------:R-:W-:Y:S01]  /*1b30*/  HFMA2 R44, R47, R14.reuse, R44 ;  /* 0x0000000e2f2c7231 */ /* 0x080fe2000000002c */
[----:B------:R-:W-:Y:S01]  /*1b40*/  HFMA2.MMA R45, R23, R14, R45 ;  /* 0x0000000e172d7235 */ /* 0x000fe2000000002d */
[----:B------:R-:W-:Y:S01]  /*1b50*/  HFMA2 R48, R22, R14, R48 ;  /* 0x0000000e16307231 */ /* 0x000fe20000000030 */
[----:B------:R-:W-:Y:S01]  /*1b60*/  FFMA.FTZ R35, R26, R46, R35 ;  /* 0x0000002e1a237223 */ /* 0x000fe20000010023 */
[--C-:B------:R-:W-:Y:S01]  /*1b70*/  HADD2.F32 R20, -RZ, R51.reuse.H0_H0 ;  /* 0x20000033ff147230 */ /* 0x100fe20000004100 */
[-C--:B------:R-:W-:Y:S01]  /*1b80*/  HFMA2.MMA R49, R40, R15.reuse, R49 ;  /* 0x0000000f28317235 */ /* 0x080fe20000000031 */
[--C-:B------:R-:W-:Y:S01]  /*1b90*/  HADD2.F32 R14, -RZ, R50.reuse.H0_H0 ;  /* 0x20000032ff0e7230 */ /* 0x100fe20000004100 */
[----:B------:R-:W-:Y:S01]  /*1ba0*/  HFMA2.MMA R45, R13, R15, R45 ;  /* 0x0000000f0d2d7235 */ /* 0x000fe2000000002d */
[----:B------:R-:W-:Y:S01]  /*1bb0*/  HADD2.F32 R21, -RZ, R50.H1_H1 ;  /* 0x30000032ff157230 */ /* 0x000fe20000004100 */
[----:B0-----:R-:W-:Y:S01]  /*1bc0*/  IMAD.WIDE R56, R33, c[0x0][0x18c], R56 ;  /* 0x0000630021387a25 */ /* 0x001fe200078e0238 */
[----:B------:R-:W-:-:S02]  /*1bd0*/  HADD2.F32 R51, -RZ, R51.H1_H1 ;  /* 0x30000033ff337230 */ /* 0x000fc40000004100 */
[-C--:B------:R-:W-:Y:S01]  /*1be0*/  HFMA2 R44, R43, R15.reuse, R44 ;  /* 0x0000000f2b2c7231 */ /* 0x080fe2000000002c */
[----:B------:R-:W-:Y:S01]  /*1bf0*/  FADD.FTZ R14, R14, R21 ;  /* 0x000000150e0e7221 */ /* 0x000fe20000010000 */
[----:B------:R-:W-:Y:S01]  /*1c00*/  HFMA2 R48, R12, R15, R48 ;  /* 0x0000000f0c307231 */ /* 0x000fe20000000030 */
[----:B------:R-:W-:Y:S01]  /*1c10*/  FADD.FTZ R51, R20, R51 ;  /* 0x0000003314337221 */ /* 0x000fe20000010000 */
[--C-:B------:R-:W-:Y:S01]  /*1c20*/  HADD2.F32 R12, -RZ, R49.reuse.H0_H0 ;  /* 0x20000031ff0c7230 */ /* 0x100fe20000004100 */
[----:B------:R-:W0:Y:S01]  /*1c30*/  LDS.128 R20, [UR4+0x20] ;  /* 0x00002004ff147984 */ /* 0x000e220008000c00 */
[----:B------:R-:W-:Y:S01]  /*1c40*/  FFMA.FTZ R34, R25, R14, R34 ;  /* 0x0000000e19227223 */ /* 0x000fe20000010022 */
[----:B------:R-:W-:Y:S01]  /*1c50*/  HADD2.F32 R49, -RZ, R49.H1_H1 ;  /* 0x30000031ff317230 */ /* 0x000fe20000004100 */
[----:B------:R-:W-:Y:S01]  /*1c60*/  FFMA.FTZ R41, R24, R51, R41 ;  /* 0x0000003318297223 */ /* 0x000fe20000010029 */
[----:B------:R-:W-:Y:S02]  /*1c70*/  HADD2.F32 R46, -RZ, R45.H1_H1 ;  /* 0x3000002dff2e7230 */ /* 0x000fe40000004100 */
[----:B------:R-:W-:Y:S01]  /*1c80*/  HADD2.F32 R51, -RZ, R48.H1_H1 ;  /* 0x30000030ff337230 */ /* 0x000fe20000004100 */
[----:B------:R-:W-:Y:S01]  /*1c90*/  FADD.FTZ R12, R12, R49 ;  /* 0x000000310c0c7221 */ /* 0x000fe20000010000 */
[----:B------:R-:W-:-:S03]  /*1ca0*/  HADD2.F32 R49, -RZ, R44.H1_H1 ;  /* 0x3000002cff317230 */ /* 0x000fc60000004100 */
[----:B------:R-:W-:Y:S01]  /*1cb0*/  FFMA.FTZ R42, R27, R12, R42 ;  /* 0x0000000c1b2a7223 */ /* 0x000fe2000001002a */
[----:B------:R-:W-:Y:S01]  /*1cc0*/  HADD2.F32 R12, -RZ, R44.H0_H0 ;  /* 0x2000002cff0c7230 */ /* 0x000fe20000004100 */
[C---:B--2---:R-:W-:Y:S02]  /*1cd0*/  LOP3.LUT R13, R16.reuse, 0xf000f, RZ, 0xc0, !PT ;  /* 0x000f000f100d7812 */ /* 0x044fe400078ec0ff */
[----:B------:R-:W-:Y:S02]  /*1ce0*/  LOP3.LUT R14, R16, 0xf000f0, RZ, 0xc0, !PT ;  /* 0x00f000f0100e7812 */ /* 0x000fe400078ec0ff */
[----:B------:R-:W-:Y:S02]  /*1cf0*/  SHF.R.U32.HI R15, RZ, 0x8, R16 ;  /* 0x00000008ff0f7819 */ /* 0x000fe40000011610 */
[----:B------:R-:W-:Y:S02]  /*1d00*/  LOP3.LUT R16, R13, 0x64006400, RZ, 0xfc, !PT ;  /* 0x640064000d107812 */ /* 0x000fe400078efcff */
[----:B------:R-:W-:-:S02]  /*1d10*/  LOP3.LUT R47, R14, 0x64006400, RZ, 0xfc, !PT ;  /* 0x640064000e2f7812 */ /* 0x000fc400078efcff */
[C---:B------:R-:W-:Y:S02]  /*1d20*/  LOP3.LUT R13, R15.reuse, 0xf000f, RZ, 0xc0, !PT ;  /* 0x000f000f0f0d7812 */ /* 0x040fe400078ec0ff */
[----:B------:R-:W-:Y:S01]  /*1d30*/  HFMA2.MMA R16, R16, 1, 1, R11 ;  /* 0x3c003c0010107835 */ /* 0x000fe2000000000b */
[----:B------:R-:W-:Y:S01]  /*1d40*/  LOP3.LUT R15, R15, 0xf000f0, RZ, 0xc0, !PT ;  /* 0x00f000f00f0f7812 */ /* 0x000fe200078ec0ff */
[----:B------:R-:W-:Y:S01]  /*1d50*/  HFMA2.MMA R47, R47, 0.0625, 0.0625, R10 ;  /* 0x2c002c002f2f7835 */ /* 0x000fe2000000000a */
[----:B------:R-:W-:Y:S02]  /*1d60*/  LOP3.LUT R14, R13, 0x64006400, RZ, 0xfc, !PT ;  /* 0x640064000d0e7812 */ /* 0x000fe400078efcff */
[----:B------:R-:W-:Y:S02]  /*1d70*/  LOP3.LUT R15, R15, 0x64006400, RZ, 0xfc, !PT ;  /* 0x640064000f0f7812 */ /* 0x000fe400078efcff */
[----:B------:R-:W-:Y:S01]  /*1d80*/  SHF.R.U32.HI R53, RZ, 0x8, R19 ;  /* 0x00000008ff357819 */ /* 0x000fe20000011613 */
[----:B------:R-:W-:-:S02]  /*1d90*/  HADD2 R43, R14, R11 ;  /* 0x0000000b0e2b7230 */ /* 0x000fc40000000000 */
[----:B0-----:R-:W-:Y:S02]  /*1da0*/  HFMA2 R13, R16, R20, RZ.H0_H0 ;  /* 0x00000014100d7231 */ /* 0x001fe400000400ff */
[----:B------:R-:W-:Y:S02]  /*1db0*/  HFMA2 R40, R15, 0.0625, 0.0625, R10 ;  /* 0x2c002c000f287831 */ /* 0x000fe4000000000a */
[----:B------:R-:W-:Y:S02]  /*1dc0*/  HADD2.F32 R15, -RZ, R45.H0_H0 ;  /* 0x2000002dff0f7230 */ /* 0x000fe40000004100 */
[----:B------:R-:W-:Y:S01]  /*1dd0*/  HFMA2.MMA R13, R47, R21, R13 ;  /* 0x000000152f0d7235 */ /* 0x000fe2000000000d */
[----:B------:R-:W-:Y:S02]  /*1de0*/  HADD2.F32 R14, -RZ, R48.H0_H0 ;  /* 0x20000030ff0e7230 */ /* 0x000fe40000004100 */
[----:B------:R-:W-:-:S03]  /*1df0*/  FADD.FTZ R45, R15, R46 ;  /* 0x0000002e0f2d7221 */ /* 0x000fc60000010000 */
[----:B------:R-:W-:Y:S01]  /*1e00*/  HFMA2.MMA R13, R43, R22, R13 ;  /* 0x000000162b0d7235 */ /* 0x000fe2000000000d */
[----:B------:R-:W-:Y:S02]  /*1e10*/  FADD.FTZ R46, R14, R51 ;  /* 0x000000330e2e7221 */ /* 0x000fe40000010000 */
[----:B------:R-:W-:Y:S01]  /*1e20*/  FFMA.FTZ R38, R25, R45, R38 ;  /* 0x0000002d19267223 */ /* 0x000fe20000010026 */
[----:B------:R-:W-:Y:S01]  /*1e30*/  LOP3.LUT R45, R17, 0xf000f0, RZ, 0xc0, !PT ;  /* 0x00f000f0112d7812 */ /* 0x000fe200078ec0ff */
[----:B------:R-:W-:Y:S01]  /*1e40*/  FFMA.FTZ R37, R24, R46, R37 ;  /* 0x0000002e18257223 */ /* 0x000fe20000010025 */
[----:B------:R-:W-:-:S04]  /*1e50*/  SHF.R.U32.HI R46, RZ, 0x8, R17 ;  /* 0x00000008ff2e7819 */ /* 0x000fc80000011611 */
[----:B------:R-:W-:-:S05]  /*1e60*/  HFMA2 R44, R40, R23, R13 ;  /* 0x00000017282c7231 */ /* 0x000fca000000000d */
[--C-:B------:R-:W-:Y:S02]  /*1e70*/  HADD2.F32 R13, -RZ, R44.reuse.H0_H0 ;  /* 0x2000002cff0d7230 */ /* 0x100fe40000004100 */
[----:B------:R-:W-:Y:S01]  /*1e80*/  HADD2.F32 R48, -RZ, R44.H1_H1 ;  /* 0x3000002cff307230 */ /* 0x000fe20000004100 */
[----:B------:R-:W-:-:S04]  /*1e90*/  FADD.FTZ R44, R12, R49 ;  /* 0x000000310c2c7221 */ /* 0x000fc80000010000 */
[----:B------:R-:W-:Y:S01]  /*1ea0*/  FFMA.FTZ R39, R26, R44, R39 ;  /* 0x0000002c1a277223 */ /* 0x000fe20000010027 */
[----:B------:R-:W-:Y:S01]  /*1eb0*/  LOP3.LUT R44, R17, 0xf000f, RZ, 0xc0, !PT ;  /* 0x000f000f112c7812 */ /* 0x000fe200078ec0ff */
[----:B------:R-:W-:Y:S02]  /*1ec0*/  FADD.FTZ R48, R13, R48 ;  /* 0x000000300d307221 */ /* 0x000fe40000010000 */
[----:B------:R-:W0:Y:S01]  /*1ed0*/  LDS.128 R12, [UR4+0x120] ;  /* 0x00012004ff0c7984 */ /* 0x000e220008000c00 */
[----:B------:R-:W-:Y:S01]  /*1ee0*/  LOP3.LUT R17, R44, 0x64006400, RZ, 0xfc, !PT ;  /* 0x640064002c117812 */ /* 0x000fe200078efcff */
[----:B------:R-:W-:Y:S01]  /*1ef0*/  FFMA.FTZ R36, R27, R48, R36 ;  /* 0x000000301b247223 */ /* 0x000fe20000010024 */
[----:B------:R-:W-:Y:S02]  /*1f00*/  LOP3.LUT R48, R45, 0x64006400, RZ, 0xfc, !PT ;  /* 0x640064002d307812 */ /* 0x000fe400078efcff */
[C---:B------:R-:W-:Y:S02]  /*1f10*/  LOP3.LUT R44, R46.reuse, 0xf000f, RZ, 0xc0, !PT ;  /* 0x000f000f2e2c7812 */ /* 0x040fe400078ec0ff */
[----:B------:R-:W-:Y:S01]  /*1f20*/  HFMA2.MMA R17, R17, 1, 1, R2 ;  /* 0x3c003c0011117835 */ /* 0x000fe20000000002 */
[----:B------:R-:W-:Y:S01]  /*1f30*/  LOP3.LUT R46, R46, 0xf000f0, RZ, 0xc0, !PT ;  /* 0x00f000f02e2e7812 */ /* 0x000fe200078ec0ff */
[----:B------:R-:W-:Y:S01]  /*1f40*/  HFMA2.MMA R48, R48, 0.0625, 0.0625, R3 ;  /* 0x2c002c0030307835 */ /* 0x000fe20000000003 */
[----:B------:R-:W-:-:S02]  /*1f50*/  LOP3.LUT R45, R44, 0x64006400, RZ, 0xfc, !PT ;  /* 0x640064002c2d7812 */ /* 0x000fc400078efcff */
[----:B------:R-:W-:-:S03]  /*1f60*/  LOP3.LUT R44, R46, 0x64006400, RZ, 0xfc, !PT ;  /* 0x640064002e2c7812 */ /* 0x000fc600078efcff */
[----:B------:R-:W-:Y:S02]  /*1f70*/  HADD2 R46, R45, R2 ;  /* 0x000000022d2e7230 */ /* 0x000fe40000000000 */
[----:B------:R-:W-:Y:S02]  /*1f80*/  HFMA2 R49, R17, R20, RZ.H0_H0 ;  /* 0x0000001411317231 */ /* 0x000fe400000400ff */
[----:B------:R-:W-:-:S04]  /*1f90*/  HFMA2 R44, R44, 0.0625, 0.0625, R3 ;  /* 0x2c002c002c2c7831 */ /* 0x000fc80000000003 */
[----:B------:R-:W-:-:S06]  /*1fa0*/  HFMA2.MMA R49, R48, R21, R49 ;  /* 0x0000001530317235 */ /* 0x000fcc0000000031 */
[----:B------:R-:W-:-:S06]  /*1fb0*/  HFMA2.MMA R49, R46, R22, R49 ;  /* 0x000000162e317235 */ /* 0x000fcc0000000031 */
[----:B------:R-:W-:Y:S01]  /*1fc0*/  HFMA2.MMA R49, R44, R23, R49 ;  /* 0x000000172c317235 */ /* 0x000fe20000000031 */
[----:B0-----:R-:W-:Y:S01]  /*1fd0*/  HFMA2 R16, R16, R12, RZ.H0_H0 ;  /* 0x0000000c10107231 */ /* 0x001fe200000400ff */
[----:B------:R-:W-:-:S03]  /*1fe0*/  HFMA2.MMA R17, R17, R12, RZ ;  /* 0x0000000c11117235 */ /* 0x000fc600000000ff */
[----:B------:R-:W-:-:S05]  /*1ff0*/  HFMA2 R47, R47, R13, R16 ;  /* 0x0000000d2f2f7231 */ /* 0x000fca0000000010 */
[--C-:B------:R-:W-:Y:S02]  /*2000*/  HADD2.F32 R51, -RZ, R49.reuse.H0_H0 ;  /* 0x20000031ff337230 */ /* 0x100fe40000004100 */
[----:B------:R-:W-:Y:S02]  /*2010*/  HADD2.F32 R16, -RZ, R49.H1_H1 ;  /* 0x30000031ff107230 */ /* 0x000fe40000004100 */
[----:B------:R-:W-:-:S03]  /*2020*/  HFMA2 R48, R48, R13, R17 ;  /* 0x0000000d30307231 */ /* 0x000fc60000000011 */
[----:B------:R-:W-:Y:S01]  /*2030*/  FADD.FTZ R51, R51, R16 ;  /* 0x0000001033337221 */ /* 0x000fe20000010000 */
[----:B------:R-:W-:-:S04]  /*2040*/  LOP3.LUT R16, R18, 0xf000f, RZ, 0xc0, !PT ;  /* 0x000f000f12107812 */ /* 0x000fc800078ec0ff */
[----:B------:R-:W-:Y:S02]  /*2050*/  LOP3.LUT R17, R16, 0x64006400, RZ, 0xfc, !PT ;  /* 0x6400640010117812 */ /* 0x000fe400078efcff */
[----:B------:R-:W-:Y:S02]  /*2060*/  LOP3.LUT R16, R18, 0xf000f0, RZ, 0xc0, !PT ;  /* 0x00f000f012107812 */ /* 0x000fe400078ec0ff */
[----:B------:R-:W-:Y:S01]  /*2070*/  SHF.R.U32.HI R18, RZ, 0x8, R18 ;  /* 0x00000008ff127819 */ /* 0x000fe20000011612 */
[----:B------:R-:W-:Y:S01]  /*2080*/  HADD2 R17, R17, R4 ;  /* 0x0000000411117230 */ /* 0x000fe20000000000 */
[----:B------:R-:W-:-:S06]  /*2090*/  LOP3.LUT R16, R16, 0x64006400, RZ, 0xfc, !PT ;  /* 0x6400640010107812 */ /* 0x000fcc00078efcff */
[----:B------:R-:W-:Y:S01]  /*20a0*/  HFMA2.MMA R49, R16, 0.0625, 0.0625, R5 ;  /* 0x2c002c0010317835 */ /* 0x000fe20000000005 */
[----:B------:R-:W-:Y:S01]  /*20b0*/  HFMA2 R16, R17, R20, RZ.H0_H0 ;  /* 0x0000001411107231 */ /* 0x000fe200000400ff */
[----:B------:R-:W-:-:S08]  /*20c0*/  HFMA2.MMA R17, R17, R12, RZ ;  /* 0x0000000c11117235 */ /* 0x000fd000000000ff */
[----:B------:R-:W-:Y:S01]  /*20d0*/  HFMA2 R16, R49, R21, R16 ;  /* 0x0000001531107231 */ /* 0x000fe20000000010 */
[----:B------:R-:W-:Y:S01]  /*20e0*/  HFMA2.MMA R49, R49, R13, R17 ;  /* 0x0000000d31317235 */ /* 0x000fe20000000011 */
[C---:B------:R-:W-:Y:S02]  /*20f0*/  LOP3.LUT R17, R18.reuse, 0xf000f, RZ, 0xc0, !PT ;  /* 0x000f000f12117812 */ /* 0x040fe400078ec0ff */
[----:B------:R-:W-:Y:S02]  /*2100*/  LOP3.LUT R18, R18, 0xf000f0, RZ, 0xc0, !PT ;  /* 0x00f000f012127812 */ /* 0x000fe400078ec0ff */
[----:B------:R-:W-:Y:S02]  /*2110*/  LOP3.LUT R17, R17, 0x64006400, RZ, 0xfc, !PT ;  /* 0x6400640011117812 */ /* 0x000fe400078efcff */
[----:B------:R-:W-:-:S03]  /*2120*/  LOP3.LUT R18, R18, 0x64006400, RZ, 0xfc, !PT ;  /* 0x6400640012127812 */ /* 0x000fc600078efcff */
[----:B------:R-:W-:Y:S02]  /*2130*/  HADD2 R50, R17, R4 ;  /* 0x0000000411327230 */ /* 0x000fe40000000000 */
[----:B------:R-:W-:Y:S01]  /*2140*/  HFMA2 R45, R18, 0.0625, 0.0625, R5 ;  /* 0x2c002c00122d7831 */ /* 0x000fe20000000005 */
[----:B------:R-:W-:-:S03]  /*2150*/  LOP3.LUT R18, R19, 0xf000f0, RZ, 0xc0, !PT ;  /* 0x00f000f013127812 */ /* 0x000fc600078ec0ff */
[----:B------:R-:W-:Y:S01]  /*2160*/  HFMA2.MMA R16, R50, R22, R16 ;  /* 0x0000001632107235 */ /* 0x000fe20000000010 */
[----:B------:R-:W-:-:S09]  /*2170*/  LOP3.LUT R18, R18, 0x64006400, RZ, 0xfc, !PT ;  /* 0x6400640012127812 */ /* 0x000fd200078efcff */
[----:B------:R-:W-:-:S05]  /*2180*/  HFMA2 R16, R45, R23, R16 ;  /* 0x000000172d107231 */ /* 0x000fca0000000010 */
[--C-:B------:R-:W-:Y:S02]  /*2190*/  HADD2.F32 R52, -RZ, R16.reuse.H0_H0 ;  /* 0x20000010ff347230 */ /* 0x100fe40000004100 */
[----:B------:R-:W-:-:S05]  /*21a0*/  HADD2.F32 R17, -RZ, R16.H1_H1 ;  /* 0x30000010ff117230 */ /* 0x000fca0000004100 */
[----:B------:R-:W-:Y:S01]  /*21b0*/  FADD.FTZ R52, R52, R17 ;  /* 0x0000001134347221 */ /* 0x000fe20000010000 */
[----:B------:R-:W-:-:S04]  /*21c0*/  LOP3.LUT R17, R19, 0xf000f, RZ, 0xc0, !PT ;  /* 0x000f000f13117812 */ /* 0x000fc800078ec0ff */
[----:B------:R-:W-:-:S06]  /*21d0*/  LOP3.LUT R17, R17, 0x64006400, RZ, 0xfc, !PT ;  /* 0x6400640011117812 */ /* 0x000fcc00078efcff */
[----:B------:R-:W-:Y:S02]  /*21e0*/  HFMA2.MMA R16, R17, 1, 1, R6 ;  /* 0x3c003c0011107835 */ /* 0x000fe40000000006 */
[----:B------:R-:W-:Y:S01]  /*21f0*/  HFMA2.MMA R17, R18, 0.0625, 0.0625, R7 ;  /* 0x2c002c0012117835 */ /* 0x000fe20000000007 */
[----:B------:R-:W-:-:S03]  /*2200*/  LOP3.LUT R18, R53, 0xf000f, RZ, 0xc0, !PT ;  /* 0x000f000f35127812 */ /* 0x000fc600078ec0ff */
[----:B------:R-:W-:Y:S01]  /*2210*/  HFMA2.MMA R12, R16, R12, RZ ;  /* 0x0000000c100c7235 */ /* 0x000fe200000000ff */
[----:B------:R-:W-:-:S03]  /*2220*/  LOP3.LUT R19, R18, 0x64006400, RZ, 0xfc, !PT ;  /* 0x6400640012137812 */ /* 0x000fc600078efcff */
[----:B------:R-:W-:-:S06]  /*2230*/  HFMA2 R20, R16, R20, RZ.H0_H0 ;  /* 0x0000001410147231 */ /* 0x000fcc00000400ff */
[----:B------:R-:W-:Y:S01]  /*2240*/  HFMA2.MMA R21, R17, R21, R20 ;  /* 0x0000001511157235 */ /* 0x000fe20000000014 */
[----:B------:R-:W-:Y:S02]  /*2250*/  HADD2 R20, R19, R6 ;  /* 0x0000000613147230 */ /* 0x000fe40000000000 */
[----:B------:R-:W-:Y:S02]  /*2260*/  HFMA2 R13, R17, R13, R12 ;  /* 0x0000000d110d7231 */ /* 0x000fe4000000000c */
[----:B------:R0:W2:Y:S01]  /*2270*/  LDG.E.128.CONSTANT R16, [R56.64] ;  /* 0x0000000638107981 */ /* 0x0000a2000c1e9d00 */
[----:B------:R-:W-:-:S04]  /*2280*/  LOP3.LUT R53, R53, 0xf000f0, RZ, 0xc0, !PT ;  /* 0x00f000f035357812 */ /* 0x000fc800078ec0ff */
[----:B------:R-:W-:Y:S01]  /*2290*/  LOP3.LUT R12, R53, 0x64006400, RZ, 0xfc, !PT ;  /* 0x64006400350c7812 */ /* 0x000fe200078efcff */
[----:B------:R-:W-:-:S04]  /*22a0*/  HFMA2 R22, R20, R22, R21 ;  /* 0x0000001614167231 */ /* 0x000fc80000000015 */
[----:B------:R-:W-:-:S06]  /*22b0*/  HFMA2 R12, R12, 0.0625, 0.0625, R7 ;  /* 0x2c002c000c0c7831 */ /* 0x000fcc0000000007 */
[----:B------:R-:W-:Y:S01]  /*22c0*/  HFMA2.MMA R22, R12, R23, R22 ;  /* 0x000000170c167235 */ /* 0x000fe20000000016 */
[-C--:B------:R-:W-:Y:S01]  /*22d0*/  HFMA2 R48, R46, R14.reuse, R48 ;  /* 0x0000000e2e307231 */ /* 0x080fe20000000030 */
[-C--:B------:R-:W-:Y:S01]  /*22e0*/  HFMA2.MMA R47, R43, R14.reuse, R47 ;  /* 0x0000000e2b2f7235 */ /* 0x080fe2000000002f */
[----:B------:R-:W-:Y:S01]  /*22f0*/  HFMA2 R13, R20, R14, R13 ;  /* 0x0000000e140d7231 */ /* 0x000fe2000000000d */
[----:B------:R-:W-:-:S06]  /*2300*/  HFMA2.MMA R49, R50, R14, R49 ;  /* 0x0000000e32317235 */ /* 0x000fcc0000000031 */
[--C-:B------:R-:W-:Y:S02]  /*2310*/  HADD2.F32 R14, -RZ, R22.reuse.H0_H0 ;  /* 0x20000016ff0e7230 */ /* 0x100fe40000004100 */
[----:B------:R-:W-:-:S05]  /*2320*/  HADD2.F32 R21, -RZ, R22.H1_H1 ;  /* 0x30000016ff157230 */ /* 0x000fca0000004100 */
[----:B------:R-:W-:Y:S02]  /*2330*/  FADD.FTZ R14, R14, R21 ;  /* 0x000000150e0e7221 */ /* 0x000fe40000010000 */
[----:B------:R-:W1:Y:S01]  /*2340*/  LDS.128 R20, [UR4+0x30] ;  /* 0x00003004ff147984 */ /* 0x000e620008000c00 */
[-C--:B------:R-:W-:Y:S01]  /*2350*/  HFMA2.MMA R47, R40, R15.reuse, R47 ;  /* 0x0000000f282f7235 */ /* 0x080fe2000000002f */
[-C--:B------:R-:W-:Y:S01]  /*2360*/  HFMA2 R48, R44, R15.reuse, R48 ;  /* 0x0000000f2c307231 */ /* 0x080fe20000000030 */
[----:B------:R-:W-:Y:S01]  /*2370*/  HFMA2.MMA R49, R45, R15, R49 ;  /* 0x0000000f2d317235 */ /* 0x000fe20000000031 */
[----:B------:R-:W-:Y:S01]  /*2380*/  HFMA2 R13, R12, R15, R13 ;  /* 0x0000000f0c0d7231 */ /* 0x000fe2000000000d */
[----:B0-----:R-:W-:-:S04]  /*2390*/  IMAD.WIDE R56, R33, c[0x0][0x18c], R56 ;  /* 0x0000630021387a25 */ /* 0x001fc800078e0238 */
[----:B------:R-:W-:Y:S02]  /*23a0*/  FFMA.FTZ R41, R24, R14, R41 ;  /* 0x0000000e18297223 */ /* 0x000fe40000010029 */
[--C-:B------:R-:W-:Y:S02]  /*23b0*/  HADD2.F32 R14, -RZ, R47.reuse.H0_H0 ;  /* 0x2000002fff0e7230 */ /* 0x100fe40000004100 */
[----:B------:R-:W-:-:S05]  /*23c0*/  HADD2.F32 R47, -RZ, R47.H1_H1 ;  /* 0x3000002fff2f7230 */ /* 0x000fca0000004100 */
[----:B------:R-:W-:Y:S01]  /*23d0*/  FADD.FTZ R12, R14, R47 ;  /* 0x0000002f0e0c7221 */ /* 0x000fe20000010000 */
[----:B------:R-:W-:Y:S02]  /*23e0*/  HADD2.F32 R14, -RZ, R48.H0_H0 ;  /* 0x20000030ff0e7230 */ /* 0x000fe40000004100 */
[----:B------:R-:W-:Y:S01]  /*23f0*/  HADD2.F32 R46, -RZ, R13.H1_H1 ;  /* 0x3000000dff2e7230 */ /* 0x000fe20000004100 */
[----:B------:R-:W-:Y:S02]  /*2400*/  FFMA.FTZ R42, R27, R12, R42 ;  /* 0x0000000c1b2a7223 */ /* 0x000fe4000001002a */
[----:B------:R-:W-:Y:S02]  /*2410*/  FFMA.FTZ R35, R26, R51, R35 ;  /* 0x000000331a237223 */ /* 0x000fe40000010023 */
[----:B------:R-:W-:Y:S01]  /*2420*/  FFMA.FTZ R34, R25, R52, R34 ;  /* 0x0000003419227223 */ /* 0x000fe20000010022 */
[----:B------:R-:W-:-:S04]  /*2430*/  IADD3 R9, R9, 0x20, RZ ;  /* 0x0000002009097810 */ /* 0x000fc80007ffe0ff */
[----:B------:R-:W-:Y:S02]  /*2440*/  ISETP.GE.AND P0, PT, R9, R32, PT ;  /* 0x000000200900720c */ /* 0x000fe40003f06270 */
[C---:B--2---:R-:W-:Y:S02]  /*2450*/  LOP3.LUT R15, R16.reuse, 0xf000f, RZ, 0xc0, !PT ;  /* 0x000f000f100f7812 */ /* 0x044fe400078ec0ff */
[----:B------:R-:W-:Y:S02]  /*2460*/  LOP3.LUT R33, R16, 0xf000f0, RZ, 0xc0, !PT ;  /* 0x00f000f010217812 */ /* 0x000fe400078ec0ff */
[----:B------:R-:W-:Y:S02]  /*2470*/  SHF.R.U32.HI R40, RZ, 0x8, R16 ;  /* 0x00000008ff287819 */ /* 0x000fe40000011610 */
[----:B------:R-:W-:Y:S02]  /*2480*/  LOP3.LUT R16, R15, 0x64006400, RZ, 0xfc, !PT ;  /* 0x640064000f107812 */ /* 0x000fe400078efcff */
[----:B------:R-:W-:-:S04]  /*2490*/  LOP3.LUT R33, R33, 0x64006400, RZ, 0xfc, !PT ;  /* 0x6400640021217812 */ /* 0x000fc800078efcff */
[----:B------:R-:W-:Y:S01]  /*24a0*/  HFMA2.MMA R43, R16, 1, 1, R11 ;  /* 0x3c003c00102b7835 */ /* 0x000fe2000000000b */
[----:B------:R-:W-:-:S04]  /*24b0*/  LOP3.LUT R44, R40, 0xf000f, RZ, 0xc0, !PT ;  /* 0x000f000f282c7812 */ /* 0x000fc800078ec0ff */
[----:B------:R-:W-:Y:S01]  /*24c0*/  LOP3.LUT R16, R44, 0x64006400, RZ, 0xfc, !PT ;  /* 0x640064002c107812 */ /* 0x000fe200078efcff */
[----:B------:R-:W-:-:S04]  /*24d0*/  HFMA2.MMA R44, R33, 0.0625, 0.0625, R10 ;  /* 0x2c002c00212c7835 */ /* 0x000fc8000000000a */
[----:B-1----:R-:W-:Y:S02]  /*24e0*/  HFMA2 R45, R43, R20, RZ.H0_H0 ;  /* 0x000000142b2d7231 */ /* 0x002fe400000400ff */
[----:B------:R-:W-:Y:S01]  /*24f0*/  HADD2 R16, R16, R11 ;  /* 0x0000000b10107230 */ /* 0x000fe20000000000 */
[----:B------:R-:W-:-:S03]  /*2500*/  LOP3.LUT R40, R40, 0xf000f0, RZ, 0xc0, !PT ;  /* 0x00f000f028287812 */ /* 0x000fc600078ec0ff */
[----:B------:R-:W-:Y:S01]  /*2510*/  HFMA2.MMA R45, R44, R21, R45 ;  /* 0x000000152c2d7235 */ /* 0x000fe2000000002d */
[----:B------:R-:W-:-:S05]  /*2520*/  LOP3.LUT R33, R40, 0x64006400, RZ, 0xfc, !PT ;  /* 0x6400640028217812 */ /* 0x000fca00078efcff */
[----:B------:R-:W-:Y:S01]  /*2530*/  HFMA2.MMA R47, R16, R22, R45 ;  /* 0x00000016102f7235 */ /* 0x000fe2000000002d */
[----:B------:R-:W-:Y:S02]  /*2540*/  HFMA2 R33, R33, 0.0625, 0.0625, R10 ;  /* 0x2c002c0021217831 */ /* 0x000fe4000000000a */
[----:B------:R-:W-:Y:S02]  /*2550*/  HADD2.F32 R15, -RZ, R48.H1_H1 ;  /* 0x30000030ff0f7230 */ /* 0x000fe40000004100 */
[----:B------:R-:W-:Y:S02]  /*2560*/  HADD2.F32 R45, -RZ, R13.H0_H0 ;  /* 0x2000000dff2d7230 */ /* 0x000fe40000004100 */
[----:B------:R-:W-:Y:S01]  /*2570*/  HADD2.F32 R40, -RZ, R49.H1_H1 ;  /* 0x30000031ff287230 */ /* 0x000fe20000004100 */
[----:B------:R-:W-:Y:S02]  /*2580*/  FADD.FTZ R14, R14, R15 ;  /* 0x0000000f0e0e7221 */ /* 0x000fe40000010000 */
[----:B------:R-:W-:-:S02]  /*2590*/  HFMA2 R47, R33, R23, R47 ;  /* 0x00000017212f7231 */ /* 0x000fc4000000002f */
[----:B------:R-:W-:Y:S01]  /*25a0*/  HADD2.F32 R15, -RZ, R49.H0_H0 ;  /* 0x20000031ff0f7230 */ /* 0x000fe20000004100 */
[----:B------:R-:W-:Y:S02]  /*25b0*/  FADD.FTZ R45, R45, R46 ;  /* 0x0000002e2d2d7221 */ /* 0x000fe40000010000 */
[--C-:B------:R-:W-:Y:S02]  /*25c0*/  HADD2.F32 R12, -RZ, R47.reuse.H0_H0 ;  /* 0x2000002fff0c7230 */ /* 0x100fe40000004100 */
[----:B------:R-:W-:Y:S01]  /*25d0*/  HADD2.F32 R47, -RZ, R47.H1_H1 ;  /* 0x3000002fff2f7230 */ /* 0x000fe20000004100 */
[----:B------:R-:W-:Y:S01]  /*25e0*/  FADD.FTZ R15, R15, R40 ;  /* 0x000000280f0f7221 */ /* 0x000fe20000010000 */
[C---:B------:R-:W-:Y:S01]  /*25f0*/  LOP3.LUT R40, R17.reuse, 0xf000f, RZ, 0xc0, !PT ;  /* 0x000f000f11287812 */ /* 0x040fe200078ec0ff */
[----:B------:R-:W-:Y:S01]  /*2600*/  FFMA.FTZ R37, R24, R45, R37 ;  /* 0x0000002d18257223 */ /* 0x000fe20000010025 */
[----:B------:R-:W-:Y:S01]  /*2610*/  LOP3.LUT R46, R17, 0xf000f0, RZ, 0xc0, !PT ;  /* 0x00f000f0112e7812 */ /* 0x000fe200078ec0ff */
[----:B------:R-:W-:Y:S01]  /*2620*/  FADD.FTZ R45, R12, R47 ;  /* 0x0000002f0c2d7221 */ /* 0x000fe20000010000 */
[----:B------:R-:W-:-:S02]  /*2630*/  SHF.R.U32.HI R47, RZ, 0x8, R17 ;  /* 0x00000008ff2f7819 */ /* 0x000fc40000011611 */
[----:B------:R-:W-:Y:S02]  /*2640*/  LOP3.LUT R17, R40, 0x64006400, RZ, 0xfc, !PT ;  /* 0x6400640028117812 */ /* 0x000fe400078efcff */
[----:B------:R-:W-:Y:S01]  /*2650*/  LOP3.LUT R40, R46, 0x64006400, RZ, 0xfc, !PT ;  /* 0x640064002e287812 */ /* 0x000fe200078efcff */
[----:B------:R-:W-:-:S03]  /*2660*/  FFMA.FTZ R39, R26, R14, R39 ;  /* 0x0000000e1a277223 */ /* 0x000fc60000010027 */
[----:B------:R-:W-:Y:S01]  /*2670*/  HFMA2.MMA R46, R17, 1, 1, R2 ;  /* 0x3c003c00112e7835 */ /* 0x000fe20000000002 */
[----:B------:R-:W-:Y:S02]  /*2680*/  FFMA.FTZ R38, R25, R15, R38 ;  /* 0x0000000f19267223 */ /* 0x000fe40000010026 */
[----:B------:R-:W0:Y:S01]  /*2690*/  LDS.128 R12, [UR4+0x130] ;  /* 0x00013004ff0c7984 */ /* 0x000e220008000c00 */
[C---:B------:R-:W-:Y:S02]  /*26a0*/  LOP3.LUT R48, R47.reuse, 0xf000f, RZ, 0xc0, !PT ;  /* 0x000f000f2f307812 */ /* 0x040fe400078ec0ff */
[----:B------:R-:W-:Y:S01]  /*26b0*/  LOP3.LUT R49, R47, 0xf000f0, RZ, 0xc0, !PT ;  /* 0x00f000f02f317812 */ /* 0x000fe200078ec0ff */
[----:B------:R-:W-:Y:S01]  /*26c0*/  HFMA2.MMA R47, R40, 0.0625, 0.0625, R3 ;  /* 0x2c002c00282f7835 */ /* 0x000fe20000000003 */
[----:B------:R-:W-:Y:S02]  /*26d0*/  LOP3.LUT R17, R48, 0x64006400, RZ, 0xfc, !PT ;  /* 0x6400640030117812 */ /* 0x000fe400078efcff */
[----:B------:R-:W-:-:S03]  /*26e0*/  HFMA2 R50, R46, R20, RZ.H0_H0 ;  /* 0x000000142e327231 */ /* 0x000fc600000400ff */
[----:B------:R-:W-:-:S03]  /*26f0*/  HADD2 R40, R17, R2 ;  /* 0x0000000211287230 */ /* 0x000fc60000000000 */
[----:B------:R-:W-:Y:S01]  /*2700*/  HFMA2.MMA R50, R47, R21, R50 ;  /* 0x000000152f327235 */ /* 0x000fe20000000032 */
[----:B------:R-:W-:-:S05]  /*2710*/  LOP3.LUT R48, R49, 0x64006400, RZ, 0xfc, !PT ;  /* 0x6400640031307812 */ /* 0x000fca00078efcff */
[----:B------:R-:W-:Y:S01]  /*2720*/  HFMA2.MMA R50, R40, R22, R50 ;  /* 0x0000001628327235 */ /* 0x000fe20000000032 */
[----:B------:R-:W-:Y:S01]  /*2730*/  HFMA2 R17, R48, 0.0625, 0.0625, R3 ;  /* 0x2c002c0030117831 */ /* 0x000fe20000000003 */
[----:B------:R-:W-:-:S08]  /*2740*/  FFMA.FTZ R36, R27, R45, R36 ;  /* 0x0000002d1b247223 */ /* 0x000fd00000010024 */
[----:B------:R-:W-:-:S05]  /*2750*/  HFMA2 R50, R17, R23, R50 ;  /* 0x0000001711327231 */ /* 0x000fca0000000032 */
[--C-:B------:R-:W-:Y:S02]  /*2760*/  HADD2.F32 R45, -RZ, R50.reuse.H0_H0 ;  /* 0x20000032ff2d7230 */ /* 0x100fe40000004100 */
[----:B------:R-:W-:Y:S01]  /*2770*/  HADD2.F32 R50, -RZ, R50.H1_H1 ;  /* 0x30000032ff327230 */ /* 0x000fe20000004100 */
[----:B0-----:R-:W-:-:S04]  /*2780*/  HFMA2.MMA R43, R43, R12, RZ ;  /* 0x0000000c2b2b7235 */ /* 0x001fc800000000ff */
[----:B------:R-:W-:Y:S01]  /*2790*/  FADD.FTZ R45, R45, R50 ;  /* 0x000000322d2d7221 */ /* 0x000fe20000010000 */
[----:B------:R-:W-:-:S03]  /*27a0*/  HFMA2 R46, R46, R12, RZ.H0_H0 ;  /* 0x0000000c2e2e7231 */ /* 0x000fc600000400ff */
[----:B------:R-:W-:Y:S01]  /*27b0*/  FFMA.FTZ R35, R26, R45, R35 ;  /* 0x0000002d1a237223 */ /* 0x000fe20000010023 */
[C---:B------:R-:W-:Y:S01]  /*27c0*/  LOP3.LUT R45, R18.reuse, 0xf000f, RZ, 0xc0, !PT ;  /* 0x000f000f122d7812 */ /* 0x040fe200078ec0ff */
[----:B------:R-:W-:Y:S01]  /*27d0*/  HFMA2.MMA R44, R44, R13, R43 ;  /* 0x0000000d2c2c7235 */ /* 0x000fe2000000002b */
[----:B------:R-:W-:Y:S01]  /*27e0*/  HFMA2 R43, R47, R13, R46 ;  /* 0x0000000d2f2b7231 */ /* 0x000fe2000000002e */
[----:B------:R-:W-:Y:S02]  /*27f0*/  LOP3.LUT R46, R18, 0xf000f0, RZ, 0xc0, !PT ;  /* 0x00f000f0122e7812 */ /* 0x000fe400078ec0ff */
[----:B------:R-:W-:Y:S02]  /*2800*/  SHF.R.U32.HI R47, RZ, 0x8, R18 ;  /* 0x00000008ff2f7819 */ /* 0x000fe40000011612 */
[----:B------:R-:W-:Y:S02]  /*2810*/  LOP3.LUT R45, R45, 0x64006400, RZ, 0xfc, !PT ;  /* 0x640064002d2d7812 */ /* 0x000fe400078efcff */
[----:B------:R-:W-:-:S02]  /*2820*/  LOP3.LUT R18, R46, 0x64006400, RZ, 0xfc, !PT ;  /* 0x640064002e127812 */ /* 0x000fc400078efcff */
[C---:B------:R-:W-:Y:S01]  /*2830*/  LOP3.LUT R48, R47.reuse, 0xf000f, RZ, 0xc0, !PT ;  /* 0x000f000f2f307812 */ /* 0x040fe200078ec0ff */
[--C-:B------:R-:W-:Y:S01]  /*2840*/  HADD2 R46, R45, R4.reuse ;  /* 0x000000042d2e7230 */ /* 0x100fe20000000000 */
[----:B------:R-:W-:Y:S02]  /*2850*/  LOP3.LUT R49, R47, 0xf000f0, RZ, 0xc0, !PT ;  /* 0x00f000f02f317812 */ /* 0x000fe400078ec0ff */
[----:B------:R-:W-:Y:S01]  /*2860*/  LOP3.LUT R45, R48, 0x64006400, RZ, 0xfc, !PT ;  /* 0x64006400302d7812 */ /* 0x000fe200078efcff */
[----:B------:R-:W-:Y:S01]  /*2870*/  HFMA2.MMA R47, R18, 0.0625, 0.0625, R5 ;  /* 0x2c002c00122f7835 */ /* 0x000fe20000000005 */
[----:B------:R-:W-:Y:S01]  /*2880*/  HFMA2 R48, R46, R20, RZ.H0_H0 ;  /* 0x000000142e307231 */ /* 0x000fe200000400ff */
[----:B------:R-:W-:Y:S02]  /*2890*/  LOP3.LUT R18, R49, 0x64006400, RZ, 0xfc, !PT ;  /* 0x6400640031127812 */ /* 0x000fe400078efcff */
[----:B------:R-:W-:-:S03]  /*28a0*/  HADD2 R45, R45, R4 ;  /* 0x000000042d2d7230 */ /* 0x000fc60000000000 */
[----:B------:R-:W-:Y:S01]  /*28b0*/  HFMA2.MMA R48, R47, R21, R48 ;  /* 0x000000152f307235 */ /* 0x000fe20000000030 */
[----:B------:R-:W-:-:S05]  /*28c0*/  HFMA2 R18, R18, 0.0625, 0.0625, R5 ;  /* 0x2c002c0012127831 */ /* 0x000fca0000000005 */
[----:B------:R-:W-:Y:S01]  /*28d0*/  HFMA2.MMA R48, R45, R22, R48 ;  /* 0x000000162d307235 */ /* 0x000fe20000000030 */
[----:B------:R-:W-:-:S05]  /*28e0*/  HFMA2 R46, R46, R12, RZ.H0_H0 ;  /* 0x0000000c2e2e7231 */ /* 0x000fca00000400ff */
[----:B------:R-:W-:Y:S01]  /*28f0*/  HFMA2.MMA R48, R18, R23, R48 ;  /* 0x0000001712307235 */ /* 0x000fe20000000030 */
[----:B------:R-:W-:-:S09]  /*2900*/  HFMA2 R46, R47, R13, R46 ;  /* 0x0000000d2f2e7231 */ /* 0x000fd2000000002e */
[--C-:B------:R-:W-:Y:S02]  /*2910*/  HADD2.F32 R47, -RZ, R48.reuse.H0_H0 ;  /* 0x20000030ff2f7230 */ /* 0x100fe40000004100 */
[----:B------:R-:W-:-:S05]  /*2920*/  HADD2.F32 R48, -RZ, R48.H1_H1 ;  /* 0x30000030ff307230 */ /* 0x000fca0000004100 */
[----:B------:R-:W-:-:S04]  /*2930*/  FADD.FTZ R47, R47, R48 ;  /* 0x000000302f2f7221 */ /* 0x000fc80000010000 */
[----:B------:R-:W-:Y:S01]  /*2940*/  FFMA.FTZ R34, R25, R47, R34 ;  /* 0x0000002f19227223 */ /* 0x000fe20000010022 */
[----:B------:R-:W-:-:S04]  /*2950*/  LOP3.LUT R47, R19, 0xf000f, RZ, 0xc0, !PT ;  /* 0x000f000f132f7812 */ /* 0x000fc800078ec0ff */
[----:B------:R-:W-:Y:S02]  /*2960*/  LOP3.LUT R47, R47, 0x64006400, RZ, 0xfc, !PT ;  /* 0x640064002f2f7812 */ /* 0x000fe400078efcff */
[----:B------:R-:W-:-:S04]  /*2970*/  LOP3.LUT R48, R19, 0xf000f0, RZ, 0xc0, !PT ;  /* 0x00f000f013307812 */ /* 0x000fc800078ec0ff */
[----:B------:R-:W-:Y:S01]  /*2980*/  HFMA2.MMA R47, R47, 1, 1, R6 ;  /* 0x3c003c002f2f7835 */ /* 0x000fe20000000006 */
[----:B------:R-:W-:Y:S02]  /*2990*/  LOP3.LUT R48, R48, 0x64006400, RZ, 0xfc, !PT ;  /* 0x6400640030307812 */ /* 0x000fe400078efcff */
[----:B------:R-:W-:-:S04]  /*29a0*/  SHF.R.U32.HI R19, RZ, 0x8, R19 ;  /* 0x00000008ff137819 */ /* 0x000fc80000011613 */
[----:B------:R-:W-:-:S03]  /*29b0*/  HFMA2.MMA R48, R48, 0.0625, 0.0625, R7 ;  /* 0x2c002c0030307835 */ /* 0x000fc60000000007 */
[----:B------:R-:W-:Y:S01]  /*29c0*/  HFMA2 R20, R47, R20, RZ.H0_H0 ;  /* 0x000000142f147231 */ /* 0x000fe200000400ff */
[----:B------:R-:W-:-:S05]  /*29d0*/  LOP3.LUT R49, R19, 0xf000f0, RZ, 0xc0, !PT ;  /* 0x00f000f013317812 */ /* 0x000fca00078ec0ff */
[----:B------:R-:W-:Y:S01]  /*29e0*/  HFMA2.MMA R21, R48, R21, R20 ;  /* 0x0000001530157235 */ /* 0x000fe20000000014 */
[----:B------:R-:W-:-:S04]  /*29f0*/  LOP3.LUT R20, R19, 0xf000f, RZ, 0xc0, !PT ;  /* 0x000f000f13147812 */ /* 0x000fc800078ec0ff */
[----:B------:R-:W-:Y:S02]  /*2a00*/  LOP3.LUT R19, R20, 0x64006400, RZ, 0xfc, !PT ;  /* 0x6400640014137812 */ /* 0x000fe400078efcff */
[----:B------:R-:W-:Y:S01]  /*2a10*/  LOP3.LUT R20, R49, 0x64006400, RZ, 0xfc, !PT ;  /* 0x6400640031147812 */ /* 0x000fe200078efcff */
[----:B------:R-:W-:Y:S02]  /*2a20*/  HFMA2.MMA R12, R47, R12, RZ ;  /* 0x0000000c2f0c7235 */ /* 0x000fe400000000ff */
[----:B------:R-:W-:-:S03]  /*2a30*/  HADD2 R19, R19, R6 ;  /* 0x0000000613137230 */ /* 0x000fc60000000000 */
[----:B------:R-:W-:Y:S01]  /*2a40*/  HFMA2.MMA R20, R20, 0.0625, 0.0625, R7 ;  /* 0x2c002c0014147835 */ /* 0x000fe20000000007 */
[----:B------:R-:W-:Y:S01]  /*2a50*/  HFMA2 R21, R19, R22, R21 ;  /* 0x0000001613157231 */ /* 0x000fe20000000015 */
[-C--:B------:R-:W-:Y:S02]  /*2a60*/  HFMA2.MMA R46, R45, R14.reuse, R46 ;  /* 0x0000000e2d2e7235 */ /* 0x080fe4000000002e */
[----:B------:R-:W-:Y:S01]  /*2a70*/  HFMA2.MMA R44, R16, R14, R44 ;  /* 0x0000000e102c7235 */ /* 0x000fe2000000002c */
[----:B------:R-:W-:-:S05]  /*2a80*/  HFMA2 R13, R48, R13, R12 ;  /* 0x0000000d300d7231 */ /* 0x000fca000000000c */
[----:B------:R-:W-:Y:S01]  /*2a90*/  HFMA2 R21, R20, R23, R21 ;  /* 0x0000001714157231 */ /* 0x000fe20000000015 */
[-C--:B------:R-:W-:Y:S01]  /*2aa0*/  HFMA2.MMA R46, R18, R15.reuse, R46 ;  /* 0x0000000f122e7235 */ /* 0x080fe2000000002e */
[-C--:B------:R-:W-:Y:S01]  /*2ab0*/  HFMA2 R43, R40, R14.reuse, R43 ;  /* 0x0000000e282b7231 */ /* 0x080fe2000000002b */
[----:B------:R-:W-:Y:S02]  /*2ac0*/  HFMA2.MMA R44, R33, R15, R44 ;  /* 0x0000000f212c7235 */ /* 0x000fe4000000002c */
[--C-:B------:R-:W-:Y:S02]  /*2ad0*/  HADD2.F32 R12, -RZ, R21.reuse.H0_H0 ;  /* 0x20000015ff0c7230 */ /* 0x100fe40000004100 */
[----:B------:R-:W-:Y:S02]  /*2ae0*/  HADD2.F32 R21, -RZ, R21.H1_H1 ;  /* 0x30000015ff157230 */ /* 0x000fe40000004100 */
[----:B------:R-:W-:Y:S02]  /*2af0*/  HFMA2 R13, R19, R14, R13 ;  /* 0x0000000e130d7231 */ /* 0x000fe4000000000d */
[-C--:B------:R-:W-:Y:S01]  /*2b00*/  HFMA2 R43, R17, R15.reuse, R43 ;  /* 0x0000000f112b7231 */ /* 0x080fe2000000002b */
[----:B------:R-:W-:Y:S01]  /*2b10*/  FADD.FTZ R12, R12, R21 ;  /* 0x000000150c0c7221 */ /* 0x000fe20000010000 */
[----:B------:R-:W-:-:S02]  /*2b20*/  HFMA2 R20, R20, R15, R13 ;  /* 0x0000000f14147231 */ /* 0x000fc4000000000d */
[----:B------:R-:W-:Y:S01]  /*2b30*/  HADD2.F32 R15, -RZ, R46.H0_H0 ;  /* 0x2000002eff0f7230 */ /* 0x000fe20000004100 */
[----:B------:R-:W-:Y:S01]  /*2b40*/  FFMA.FTZ R41, R24, R12, R41 ;  /* 0x0000000c18297223 */ /* 0x000fe20000010029 */
[--C-:B------:R-:W-:Y:S02]  /*2b50*/  HADD2.F32 R14, -RZ, R43.reuse.H0_H0 ;  /* 0x2000002bff0e7230 */ /* 0x100fe40000004100 */
[--C-:B------:R-:W-:Y:S02]  /*2b60*/  HADD2.F32 R12, -RZ, R44.reuse.H0_H0 ;  /* 0x2000002cff0c7230 */ /* 0x100fe40000004100 */
[----:B------:R-:W-:Y:S02]  /*2b70*/  HADD2.F32 R13, -RZ, R44.H1_H1 ;  /* 0x3000002cff0d7230 */ /* 0x000fe40000004100 */
[----:B------:R-:W-:Y:S02]  /*2b80*/  HADD2.F32 R43, -RZ, R43.H1_H1 ;  /* 0x3000002bff2b7230 */ /* 0x000fe40000004100 */
[----:B------:R-:W-:-:S02]  /*2b90*/  HADD2.F32 R46, -RZ, R46.H1_H1 ;  /* 0x3000002eff2e7230 */ /* 0x000fc40000004100 */
[--C-:B------:R-:W-:Y:S02]  /*2ba0*/  HADD2.F32 R16, -RZ, R20.reuse.H0_H0 ;  /* 0x20000014ff107230 */ /* 0x100fe40000004100 */
[----:B------:R-:W-:Y:S01]  /*2bb0*/  HADD2.F32 R17, -RZ, R20.H1_H1 ;  /* 0x30000014ff117230 */ /* 0x000fe20000004100 */
[----:B------:R-:W-:Y:S01]  /*2bc0*/  FADD.FTZ R12, R12, R13 ;  /* 0x0000000d0c0c7221 */ /* 0x000fe20000010000 */
[----:B------:R-:W-:Y:S01]  /*2bd0*/  UIADD3 UR4, UR4, 0x40, URZ ;  /* 0x0000004004047890 */ /* 0x000fe2000fffe03f */
[----:B------:R-:W-:Y:S02]  /*2be0*/  FADD.FTZ R14, R14, R43 ;  /* 0x0000002b0e0e7221 */ /* 0x000fe40000010000 */
[----:B------:R-:W-:Y:S02]  /*2bf0*/  FADD.FTZ R15, R15, R46 ;  /* 0x0000002e0f0f7221 */ /* 0x000fe40000010000 */
[----:B------:R-:W-:Y:S01]  /*2c00*/  FADD.FTZ R16, R16, R17 ;  /* 0x0000001110107221 */ /* 0x000fe20000010000 */
[----:B------:R-:W-:Y:S01]  /*2c10*/  IADD3 R0, R0, 0x20, RZ ;  /* 0x0000002000007810 */ /* 0x000fe20007ffe0ff */
[----:B------:R-:W-:-:S02]  /*2c20*/  FFMA.FTZ R40, R27, R12, R42 ;  /* 0x0000000c1b287223 */ /* 0x000fc4000001002a */
[----:B------:R-:W-:Y:S02]  /*2c30*/  FFMA.FTZ R39, R26, R14, R39 ;  /* 0x0000000e1a277223 */ /* 0x000fe40000010027 */
[----:B------:R-:W-:Y:S02]  /*2c40*/  FFMA.FTZ R38, R25, R15, R38 ;  /* 0x0000000f19267223 */ /* 0x000fe40000010026 */
[----:B------:R-:W-:Y:S01]  /*2c50*/  FFMA.FTZ R37, R24, R16, R37 ;  /* 0x0000001018257223 */ /* 0x000fe20000010025 */
[----:B------:R-:W-:Y:S01]  /*2c60*/  @P0 CALL.REL.NOINC `(.L_x_1667) ;  /* 0x0000001000000944 */ /* 0x000fe20003c00000 */
[----:B------:R-:W-:Y:S05]  /*2c70*/  BRA `(.L_x_1669) ;  /* 0xffffde8000007947 */ /* 0x000fea000383ffff */
.L_x_1667:
        /* <DEDUP_REMOVED lines=13> */
.L_x_1673:
[----:B------:R-:W0:Y:S02]  /*2d50*/  LDS R4, [R0] ;  /* 0x0000000000047984 */ /* 0x000e240000000800 */
[----:B0-----:R-:W-:-:S10]  /*2d60*/  HFMA2.MMA R5, R4, 1, 1, R35 ;  /* 0x3c003c0004057835 */ /* 0x001fd40000000023 */
[----:B------:R-:W0:Y:S02]  /*2d70*/  ATOMS.CAST.SPIN R5, [R0], R4, R5 ;  /* 0x000000040005738d */ /* 0x000e240001800005 */
[----:B0-----:R-:W-:-:S13]  /*2d80*/  ISETP.EQ.U32.AND P0, PT, R5, 0x1, PT ;  /* 0x000000010500780c */ /* 0x001fda0003f02070 */
[----:B------:R-:W-:Y:S05]  /*2d90*/  @!P0 BRA `(.L_x_1673) ;  /* 0xffffffb000008947 */ /* 0x000fea000383ffff */
[----:B------:R-:W-:Y:S05]  /*2da0*/  BRA `(.L_x_1671) ;  /* 0x0000003000007947 */ /* 0x000fea0003800000 */
.L_x_1672:
[----:B------:R-:W2:Y:S02]  /*2db0*/  LD.E R0, [R2.64] ;  /* 0x0000000602007980 */ /* 0x000ea4000c101900 */
[----:B--2---:R-:W-:-:S05]  /*2dc0*/  IMAD.IADD R5, R35, 0x1, R0 ;  /* 0x0000000123057824 */ /* 0x004fca00078e0200 */
[----:B------:R0:W-:Y:S02]  /*2dd0*/  ST.E [R2.64], R5 ;  /* 0x0000000502007985 */ /* 0x0001e4000c101906 */
.L_x_1671:
[----:B------:R-:W-:Y:S05]  /*2de0*/  BSYNC B0 ;  /* 0x0000000000007941 */ /* 0x000fea0003800000 */
.L_x_1670:
[----:B------:R-:W2:Y:S01]  /*2df0*/  ATOM.E.ADD.F16x2.RN.STRONG.GPU P0, RZ, [R2.64+0x4], R34 ;  /* 0x0000042202ff798a */ /* 0x000ea2000810e9c6 */
[----:B------:R-:W-:Y:S01]  /*2e00*/  BSSY B0, `(.L_x_1674) ;  /* 0x000000f000007945 */ /* 0x000fe20003800000 */
[----:B--2---:R-:W-:Y:S05]  /*2e10*/  @P0 BRA `(.L_x_1675) ;  /* 0x000000d000000947 */ /* 0x004fea0003800000 */
[----:B------:R-:W1:Y:S02]  /*2e20*/  QSPC.E.S P0, RZ, [R2+0x4] ;  /* 0x0000040002ff73aa */ /* 0x000e640000000500 */
[----:B-1----:R-:W-:Y:S05]  /*2e30*/  @!P0 BRA `(.L_x_1676) ;  /* 0x0000008000008947 */ /* 0x002fea0003800000 */
[----:B0-----:R-:W-:-:S04]  /*2e40*/  IADD3 R2, R2, 0x4, RZ ;  /* 0x0000000402027810 */ /* 0x001fc80007ffe0ff */
[----:B------:R-:W-:-:S05]  /*2e50*/  LOP3.LUT R2, R2, 0xffffff, RZ, 0xc0, !PT ;  /* 0x00ffffff02027812 */ /* 0x000fca00078ec0ff */
.L_x_1677:
[----:B------:R-:W0:Y:S02]  /*2e60*/  LDS R4, [R2] ;  /* 0x0000000002047984 */ /* 0x000e240000000800 */
[----:B0-----:R-:W-:-:S06]  /*2e70*/  HADD2 R5, R4, R34 ;  /* 0x0000002204057230 */ /* 0x001fcc0000000000 */
[----:B------:R-:W0:Y:S02]  /*2e80*/  ATOMS.CAST.SPIN R5, [R2], R4, R5 ;  /* 0x000000040205738d */ /* 0x000e240001800005 */
[----:B0-----:R-:W-:-:S13]  /*2e90*/  ISETP.EQ.U32.AND P0, PT, R5, 0x1, PT ;  /* 0x000000010500780c */ /* 0x001fda0003f02070 */
[----:B------:R-:W-:Y:S05]  /*2ea0*/  @!P0 BRA `(.L_x_1677) ;  /* 0xffffffb000008947 */ /* 0x000fea000383ffff */
[----:B------:R-:W-:Y:S05]  /*2eb0*/  BRA `(.L_x_1675) ;  /* 0x0000003000007947 */ /* 0x000fea0003800000 */
.L_x_1676:
[----:B------:R-:W2:Y:S02]  /*2ec0*/  LD.E R0, [R2.64+0x4] ;  /* 0x0000040602007980 */ /* 0x000ea4000c101900 */
[----:B0-2---:R-:W-:-:S05]  /*2ed0*/  IMAD.IADD R5, R34, 0x1, R0 ;  /* 0x0000000122057824 */ /* 0x005fca00078e0200 */
[----:B------:R0:W-:Y:S02]  /*2ee0*/  ST.E [R2.64+0x4], R5 ;  /* 0x0000040502007985 */ /* 0x0001e4000c101906 */
.L_x_1675:
[----:B------:R-:W-:Y:S05]  /*2ef0*/  BSYNC B0 ;  /* 0x0000000000007941 */ /* 0x000fea0003800000 */
.L_x_1674:
[----:B0-----:R-:W-:Y:S02]  /*2f00*/  IADD3 R2, R31, c[0x0][0x18c], RZ ;  /* 0x000063001f027a10 */ /* 0x001fe40007ffe0ff */
[----:B------:R-:W-:-:S03]  /*2f10*/  F2FP.PACK_AB R39, R39, R40 ;  /* 0x000000282727723e */ /* 0x000fc600000000ff */
        /* <DEDUP_REMOVED lines=8> */
.L_x_1681:
[----:B------:R-:W0:Y:S02]  /*2fa0*/  LDS R4, [R0] ;  /* 0x0000000000047984 */ /* 0x000e240000000800 */
[----:B0-----:R-:W-:-:S10]  /*2fb0*/  HFMA2.MMA R5, R4, 1, 1, R39 ;  /* 0x3c003c0004057835 */ /* 0x001fd40000000027 */
[----:B------:R-:W0:Y:S02]  /*2fc0*/  ATOMS.CAST.SPIN R5, [R0], R4, R5 ;  /* 0x000000040005738d */ /* 0x000e240001800005 */
[----:B0-----:R-:W-:-:S13]  /*2fd0*/  ISETP.EQ.U32.AND P0, PT, R5, 0x1, PT ;  /* 0x000000010500780c */ /* 0x001fda0003f02070 */
[----:B------:R-:W-:Y:S05]  /*2fe0*/  @!P0 BRA `(.L_x_1681) ;  /* 0xffffffb000008947 */ /* 0x000fea000383ffff */
[----:B------:R-:W-:Y:S05]  /*2ff0*/  BRA `(.L_x_1679) ;  /* 0x0000003000007947 */ /* 0x000fea0003800000 */
.L_x_1680:
[----:B------:R-:W2:Y:S02]  /*3000*/  LD.E R0, [R2.64] ;  /* 0x0000000602007980 */ /* 0x000ea4000c101900 */
[----:B--2---:R-:W-:-:S05]  /*3010*/  IMAD.IADD R5, R39, 0x1, R0 ;  /* 0x0000000127057824 */ /* 0x004fca00078e0200 */
[----:B------:R0:W-:Y:S02]  /*3020*/  ST.E [R2.64], R5 ;  /* 0x0000000502007985 */ /* 0x0001e4000c101906 */
.L_x_1679:
[----:B------:R-:W-:Y:S05]  /*3030*/  BSYNC B0 ;  /* 0x0000000000007941 */ /* 0x000fea0003800000 */
.L_x_1678:
[----:B------:R-:W2:Y:S02]  /*3040*/  ATOM.E.ADD.F16x2.RN.STRONG.GPU P0, RZ, [R2.64+0x4], R37 ;  /* 0x0000042502ff798a */ /* 0x000ea4000810e9c6 */
[----:B--2---:R-:W-:Y:S05]  /*3050*/  @P0 EXIT ;  /* 0x000000000000094d */ /* 0x004fea0003800000 */
[----:B------:R-:W1:Y:S02]  /*3060*/  QSPC.E.S P0, RZ, [R2+0x4] ;  /* 0x0000040002ff73aa */ /* 0x000e640000000500 */
[----:B-1----:R-:W-:Y:S05]  /*3070*/  @!P0 BRA `(.L_x_1682) ;  /* 0x0000008000008947 */ /* 0x002fea0003800000 */
[----:B0-----:R-:W-:-:S04]  /*3080*/  IADD3 R2, R2, 0x4, RZ ;  /* 0x0000000402027810 */ /* 0x001fc80007ffe0ff */
[----:B------:R-:W-:-:S05]  /*3090*/  LOP3.LUT R2, R2, 0xffffff, RZ, 0xc0, !PT ;  /* 0x00ffffff02027812 */ /* 0x000fca00078ec0ff */
.L_x_1683:
[----:B------:R-:W0:Y:S02]  /*30a0*/  LDS R4, [R2] ;  /* 0x0000000002047984 */ /* 0x000e240000000800 */
[----:B0-----:R-:W-:-:S06]  /*30b0*/  HADD2 R5, R4, R37 ;  /* 0x0000002504057230 */ /* 0x001fcc0000000000 */
[----:B------:R-:W0:Y:S02]  /*30c0*/  ATOMS.CAST.SPIN R5, [R2], R4, R5 ;  /* 0x000000040205738d */ /* 0x000e240001800005 */
[----:B0-----:R-:W-:-:S13]  /*30d0*/  ISETP.EQ.U32.AND P0, PT, R5, 0x1, PT ;  /* 0x000000010500780c */ /* 0x001fda0003f02070 */
[----:B------:R-:W-:Y:S05]  /*30e0*/  @!P0 BRA `(.L_x_1683) ;  /* 0xffffffb000008947 */ /* 0x000fea000383ffff */
[----:B------:R-:W-:Y:S05]  /*30f0*/  EXIT ;  /* 0x000000000000794d */ /* 0x000fea0003800000 */
.L_x_1682:
[----:B------:R-:W2:Y:S02]  /*3100*/  LD.E R0, [R2.64+0x4] ;  /* 0x0000040602007980 */ /* 0x000ea4000c101900 */
[----:B0-2---:R-:W-:-:S05]  /*3110*/  IMAD.IADD R5, R37, 0x1, R0 ;  /* 0x0000000125057824 */ /* 0x005fca00078e0200 */
[----:B------:R-:W-:Y:S01]  /*3120*/  ST.E [R2.64+0x4], R5 ;  /* 0x0000040502007985 */ /* 0x000fe2000c101906 */
[----:B------:R-:W-:Y:S05]  /*3130*/  EXIT ;  /* 0x000000000000794d */ /* 0x000fea0003800000 */
.L_x_1684:
        /* <DEDUP_REMOVED lines=12> */
.L_x_1837:


//--------------------- .text._ZN4vllm4gptq33gemm_half_q_half_gptq_3bit_kernelILb1ELi2EEEvPK6__halfPKjS6_S4_PS2_iiiibPKi --------------------------
	.section	.text._ZN4vllm4gptq33gemm_half_q_half_gptq_3bit_kernelILb1ELi2EEEvPK6__halfPKjS6_S4_PS2_iiiibPKi,"ax",@progbits
	.sectioninfo	@"SHI_REGISTERS=85"
	.align	128
        .global         _ZN4vllm4gptq33gemm_half_q_half_gptq_3bit_kernelILb1ELi2EEEvPK6__halfPKjS6_S4_PS2_iiiibPKi
        .type           _ZN4vllm4gptq33gemm_half_q_half_gptq_3bit_kernelILb1ELi2EEEvPK6__halfPKjS6_S4_PS2_iiiibPKi,@function
        .size           _ZN4vllm4gptq33gemm_half_q_half_gptq_3bit_kernelILb1ELi2EEEvPK6__halfPKjS6_S4_PS2_iiiibPKi,(.L_x_1838 - _ZN4vllm4gptq33gemm_half_q_half_gptq_3bit_kernelILb1ELi2EEEvPK6__halfPKjS6_S4_PS2_iiiibPKi)
        .other          _ZN4vllm4gptq33gemm_half_q_half_gptq_3bit_kernelILb1ELi2EEEvPK6__halfPKjS6_S4_PS2_iiiibPKi,@"STO_CUDA_ENTRY STV_DEFAULT"
_ZN4vllm4gptq33gemm_half_q_half_gptq_3bit_kernelILb1ELi2EEEvPK6__halfPKjS6_S4_PS2_iiiibPKi:
.text._ZN4vllm4gptq33gemm_half_q_half_gptq_3bit_kernelILb1ELi2EEEvPK6__halfPKjS6_S4_PS2_iiiibPKi:
        /* <DEDUP_REMOVED lines=15> */
[----:B------:R-:W-:-:S04]  /*00f0*/  ISETP.NE.U32.AND P0, PT, RZ, c[0x0][0x1a0], PT ;  /* 0x00006800ff007a0c */ /* 0x000fc80003f05070 */
[----:B------:R-:W-:Y:S01]  /*0100*/  ISETP.NE.AND.EX P0, PT, RZ, c[0x0][0x1a4], PT, P0 ;  /* 0x00006900ff007a0c */ /* 0x000fe20003f05300 */
[----:B0-----:R-:W-:-:S04]  /*0110*/  IMAD.SHL.U32 R2, R2, 0x2, RZ ;  /* 0x0000000202027824 */ /* 0x001fc800078e00ff */
[----:B------:R-:W-:Y:S02]  /*0120*/  IMAD R7, R2, c[0x0][0x190], RZ ;  /* 0x0000640002077a24 */ /* 0x000fe400078e02ff */
[----:B------:R-:W-:-:S03]  /*0130*/  IMAD.SHL.U32 R2, R5, 0x2, RZ ;  /* 0x0000000205027824 */ /* 0x000fc600078e00ff */
[----:B------:R-:W-:-:S03]  /*0140*/  SHF.R.S32.HI R8, RZ, 0x1f, R7 ;  /* 0x0000001fff087819 */ /* 0x000fc60000011407 */
[----:B------:R-:W-:Y:S05]  /*0150*/  @!P0 BRA `(.L_x_1687) ;  /* 0x0000012000008947 */ /* 0x000fea0003800000 */
[----:B------:R-:W-:-:S04]  /*0160*/  LEA R4, P0, R6, c[0x0][0x1a0], 0x2 ;  /* 0x0000680006047a11 */ /* 0x000fc800078010ff */
[----:B------:R-:W-:-:S05]  /*0170*/  LEA.HI.X R5, R6, c[0x0][0x1a4], RZ, 0x2, P0 ;  /* 0x0000690006057a11 */ /* 0x000fca00000f14ff */
[----:B------:R-:W2:Y:S01]  /*0180*/  LDG.E.CONSTANT R4, [R4.64] ;  /* 0x0000000604047981 */ /* 0x000ea2000c1e9900 */
[C---:B------:R-:W-:Y:S02]  /*0190*/  IADD3 R9, R7.reuse, c[0x0][0x190], RZ ;  /* 0x0000640007097a10 */ /* 0x040fe40007ffe0ff */
[----:B--2---:R-:W-:Y:S02]  /*01a0*/  IADD3 R7, P0, R7, R4, RZ ;  /* 0x0000000407077210 */ /* 0x004fe40007f1e0ff */
[----:B------:R-:W-:Y:S02]  /*01b0*/  SHF.R.S32.HI R6, RZ, 0x1f, R4 ;  /* 0x0000001fff067819 */ /* 0x000fe40000011404 */
[----:B------:R-:W-:-:S03]  /*01c0*/  IADD3 R10, P1, R4, R9, RZ ;  /* 0x00000009040a7210 */ /* 0x000fc60007f3e0ff */
[----:B------:R-:W-:Y:S01]  /*01d0*/  IMAD.X R12, R8, 0x1, R6, P0 ;  /* 0x00000001080c7824 */ /* 0x000fe200000e0606 */
[----:B------:R-:W-:Y:S02]  /*01e0*/  LEA.HI.X.SX32 R9, R9, R6, 0x1, P1 ;  /* 0x0000000609097211 */ /* 0x000fe400008f0eff */
[C---:B------:R-:W-:Y:S02]  /*01f0*/  LEA R6, P0, R7.reuse, c[0x0][0x160], 0x1 ;  /* 0x0000580007067a11 */ /* 0x040fe400078008ff */
[C---:B------:R-:W-:Y:S02]  /*0200*/  LEA R8, P1, R10.reuse, c[0x0][0x160], 0x1 ;  /* 0x000058000a087a11 */ /* 0x040fe400078208ff */
[----:B------:R-:W-:Y:S02]  /*0210*/  LEA.HI.X R7, R7, c[0x0][0x164], R12, 0x1, P0 ;  /* 0x0000590007077a11 */ /* 0x000fe400000f0c0c */
[----:B------:R-:W-:-:S04]  /*0220*/  LEA.HI.X R9, R10, c[0x0][0x164], R9, 0x1, P1 ;  /* 0x000059000a097a11 */ /* 0x000fc800008f0c09 */
[----:B------:R-:W2:Y:S04]  /*0230*/  LDG.E.U16.CONSTANT R7, [R6.64] ;  /* 0x0000000606077981 */ /* 0x000ea8000c1e9500 */
[----:B------:R-:W3:Y:S04]  /*0240*/  LDG.E.U16.CONSTANT R9, [R8.64] ;  /* 0x0000000608097981 */ /* 0x000ee8000c1e9500 */
[----:B--2---:R0:W-:Y:S04]  /*0250*/  STS.U16 [R2], R7 ;  /* 0x0000000702007388 */ /* 0x0041e80000000400 */
[----:B---3--:R0:W-:Y:S01]  /*0260*/  STS.U16 [R2+0x100], R9 ;  /* 0x0001000902007388 */ /* 0x0081e20000000400 */
[----:B------:R-:W-:Y:S05]  /*0270*/  BRA `(.L_x_1686) ;  /* 0x000000d000007947 */ /* 0x000fea0003800000 */
.L_x_1687:
[----:B------:R-:W-:Y:S02]  /*0280*/  IADD3 R9, R7, c[0x0][0x190], RZ ;  /* 0x0000640007097a10 */ /* 0x000fe40007ffe0ff */
[----:B------:R-:W-:-:S02]  /*0290*/  IADD3 R5, P0, R6, R7, RZ ;  /* 0x0000000706057210 */ /* 0x000fc40007f1e0ff */
[----:B------:R-:W-:-:S03]  /*02a0*/  IADD3 R7, P1, R6, R9, RZ ;  /* 0x0000000906077210 */ /* 0x000fc60007f3e0ff */
[----:B------:R-:W-:Y:S01]  /*02b0*/  IMAD.X R10, RZ, RZ, R8, P0 ;  /* 0x000000ffff0a7224 */ /* 0x000fe200000e0608 */
[----:B------:R-:W-:Y:S02]  /*02c0*/  LEA.HI.X.SX32 R8, R9, RZ, 0x1, P1 ;  /* 0x000000ff09087211 */ /* 0x000fe400008f0eff */
[----:B------:R-:W-:Y:S02]  /*02d0*/  LEA R4, P0, R5, c[0x0][0x160], 0x1 ;  /* 0x0000580005047a11 */ /* 0x000fe400078008ff */
[----:B------:R-:W-:Y:S02]  /*02e0*/  LEA R6, P1, R7, c[0x0][0x160], 0x1 ;  /* 0x0000580007067a11 */ /* 0x000fe400078208ff */
[----:B------:R-:W-:Y:S02]  /*02f0*/  LEA.HI.X R5, R5, c[0x0][0x164], R10, 0x1, P0 ;  /* 0x0000590005057a11 */ /* 0x000fe400000f0c0a */
[----:B------:R-:W-:-:S04]  /*0300*/  LEA.HI.X R7, R7, c[0x0][0x164], R8, 0x1, P1 ;  /* 0x0000590007077a11 */ /* 0x000fc800008f0c08 */
[----:B------:R-:W2:Y:S04]  /*0310*/  LDG.E.U16.CONSTANT R5, [R4.64] ;  /* 0x0000000604057981 */ /* 0x000ea8000c1e9500 */
[----:B------:R-:W3:Y:S04]  /*0320*/  LDG.E.U16.CONSTANT R7, [R6.64] ;  /* 0x0000000606077981 */ /* 0x000ee8000c1e9500 */
[----:B--2---:R0:W-:Y:S04]  /*0330*/  STS.U16 [R2], R5 ;  /* 0x0000000502007388 */ /* 0x0041e80000000400 */
[----:B---3--:R0:W-:Y:S02]  /*0340*/  STS.U16 [R2+0x100], R7 ;  /* 0x0001000702007388 */ /* 0x0081e40000000400 */
.L_x_1686:
[----:B------:R-:W-:Y:S05]  /*0350*/  BSYNC B0 ;  /* 0x0000000000007941 */ /* 0x000fea0003800000 */
.L_x_1685:
        /* <DEDUP_REMOVED lines=74> */
.L_x_1691:
        /* <DEDUP_REMOVED lines=16> */
.L_x_1690:
        /* <DEDUP_REMOVED lines=17> */
.L_x_1689:
        /* <DEDUP_REMOVED lines=14> */
.L_x_1692:
[----:B------:R-:W-:Y:S05]  /*0af0*/  BSYNC B0 ;  /* 0x0000000000007941 */ /* 0x000fea0003800000 */
.L_x_1688:
[----:B------:R-:W-:Y:S01]  /*0b00*/  ISETP.GE.AND P0, PT, R46, R3, PT ;  /* 0x000000032e00720c */ /* 0x000fe20003f06270 */
[----:B------:R-:W-:Y:S01]  /*0b10*/  IMAD R4, R31, c[0x0][0x18c], R28 ;  /* 0x000063001f047a24 */ /* 0x000fe200078e021c */
[----:B------:R-:W-:Y:S01]  /*0b20*/  PRMT R47, RZ, 0x5410, RZ ;  /* 0x00005410ff2f7816 */ /* 0x000fe200000000ff */
[----:B------:R-:W-:Y:S01]  /*0b30*/  IMAD.MOV.U32 R5, RZ, RZ, 0x2 ;  /* 0x00000002ff057424 */ /* 0x000fe200078e00ff */
[----:B------:R-:W-:Y:S02]  /*0b40*/  PRMT R45, RZ, 0x5410, RZ ;  /* 0x00005410ff2d7816 */ /* 0x000fe400000000ff */
[----:B------:R-:W-:Y:S01]  /*0b50*/  PRMT R44, RZ, 0x5410, RZ ;  /* 0x00005410ff2c7816 */ /* 0x000fe200000000ff */
[----:B------:R-:W-:Y:S01]  /*0b60*/  IMAD.WIDE R4, R4, R5, c[0x0][0x178] ;  /* 0x00005e0004047625 */ /* 0x000fe200078e0205 */
[----:B------:R-:W-:-:S05]  /*0b70*/  PRMT R32, RZ, 0x5410, RZ ;  /* 0x00005410ff207816 */ /* 0x000fca00000000ff */
        /* <DEDUP_REMOVED lines=31> */
.L_x_1700:
        /* <DEDUP_REMOVED lines=25> */
.L_x_1698:
[----:B-----5:R-:W-:Y:S01]  /*0f00*/  SHF.R.U32.HI R6, RZ, R43, R9 ;  /* 0x0000002bff067219 */ /* 0x020fe20000011609 */
[----:B------:R-:W-:Y:S05]  /*0f10*/  BRA `(.L_x_1699) ;  /* 0x0000006000007947 */ /* 0x000fea0003800000 */
.L_x_1697:
[----:B------:R-:W2:Y:S02]  /*0f20*/  LDG.E.CONSTANT R0, [R4.64+0x4] ;  /* 0x0000040604007981 */ /* 0x000ea4000c1e9900 */
[----:B--2---:R-:W-:-:S05]  /*0f30*/  IMAD.SHL.U32 R0, R0, 0x100, RZ ;  /* 0x0000010000007824 */ /* 0x004fca00078e00ff */
[----:B------:R-:W-:-:S04]  /*0f40*/  LOP3.LUT R0, R0, 0xf00, RZ, 0xc0, !PT ;  /* 0x00000f0000007812 */ /* 0x000fc800078ec0ff */
[----:B-----5:R-:W-:Y:S01]  /*0f50*/  LEA.HI R6, R9, R0, RZ, 0x8 ;  /* 0x0000000009067211 */ /* 0x020fe200078f40ff */
[----:B------:R-:W-:Y:S05]  /*0f60*/  BRA `(.L_x_1699) ;  /* 0x0000001000007947 */ /* 0x000fea0003800000 */
.L_x_1696:
[----:B-----5:R-:W-:Y:S02]  /*0f70*/  SHF.R.U32.HI R6, RZ, R39, R9 ;  /* 0x00000027ff067219 */ /* 0x020fe40000011609 */
.L_x_1699:
[----:B------:R-:W-:Y:S05]  /*0f80*/  BSYNC B0 ;  /* 0x0000000000007941 */ /* 0x000fea0003800000 */
.L_x_1695:
        /* <DEDUP_REMOVED lines=13> */
.L_x_1694:
        /* <DEDUP_REMOVED lines=25> */
[----:B-1----:R-:W-:Y:S01]  /*11f0*/  LOP3.LUT R52, R52, 0xe400, RZ, 0xfc, !PT ;  /* 0x0000e40034347812 */ /* 0x002fe200078efcff */
[C---:B------:R-:W-:Y:S02]  /*1200*/  HADD2 R49, R24.reuse, -R49.H0_H0 ;  /* 0xa000003118317230 */ /* 0x040fe40000000000 */
[C---:B----4-:R-:W-:Y:S01]  /*1210*/  HADD2 R48, R24.reuse, -R48.H0_H0 ;  /* 0xa000003018307230 */ /* 0x050fe20000000000 */
[----:B0-----:R-:W-:Y:S01]  /*1220*/  LOP3.LUT R55, R55, 0xe400, RZ, 0xfc, !PT ;  /* 0x0000e40037377812 */ /* 0x001fe200078efcff */
[----:B------:R-:W-:Y:S02]  /*1230*/  HADD2 R50, R24, -R50.H0_H0 ;  /* 0xa000003218327230 */ /* 0x000fe40000000000 */
[----:B------:R-:W0:Y:S01]  /*1240*/  LDS.128 R24, [UR4+0x100] ;  /* 0x00010004ff187984 */ /* 0x000e220008000c00 */
[C---:B--2---:R-:W-:Y:S02]  /*1250*/  LOP3.LUT R64, R10.reuse, 0x70007, RZ, 0xc0, !PT ;  /* 0x000700070a407812 */ /* 0x044fe400078ec0ff */
[----:B------:R-:W-:-:S02]  /*1260*/  LOP3.LUT R65, R10, 0x380038, RZ, 0xc0, !PT ;  /* 0x003800380a417812 */ /* 0x000fc400078ec0ff */
[--C-:B------:R-:W-:Y:S02]  /*1270*/  SHF.R.U32.HI R62, RZ, 0x6, R10.reuse ;  /* 0x00000006ff3e7819 */ /* 0x100fe4000001160a */
[----:B------:R-:W-:Y:S02]  /*1280*/  SHF.R.U32.HI R59, RZ, 0xf, R10 ;  /* 0x0000000fff3b7819 */ /* 0x000fe4000001160a */
[----:B------:R-:W-:Y:S02]  /*1290*/  LOP3.LUT R10, R11, 0x70007, RZ, 0xc0, !PT ;  /* 0x000700070b0a7812 */ /* 0x000fe400078ec0ff */
[----:B------:R-:W-:Y:S02]  /*12a0*/  SHF.R.U32.HI R60, RZ, 0x6, R8 ;  /* 0x00000006ff3c7819 */ /* 0x000fe40000011608 */
[----:B------:R-:W-:Y:S02]  /*12b0*/  LOP3.LUT R12, R8, 0x70007, RZ, 0xc0, !PT ;  /* 0x00070007080c7812 */ /* 0x000fe400078ec0ff */
[----:B------:R-:W-:-:S02]  /*12c0*/  SHF.R.U32.HI R63, RZ, 0x6, R11 ;  /* 0x00000006ff3f7819 */ /* 0x000fc4000001160b */
[----:B------:R-:W-:Y:S02]  /*12d0*/  LOP3.LUT R67, R64, 0x64006400, RZ, 0xfc, !PT ;  /* 0x6400640040437812 */ /* 0x000fe400078efcff */
[----:B------:R-:W-:Y:S02]  /*12e0*/  LOP3.LUT R70, R10, 0x64006400, RZ, 0xfc, !PT ;  /* 0x640064000a467812 */ /* 0x000fe400078efcff */
[C---:B------:R-:W-:Y:S01]  /*12f0*/  LOP3.LUT R14, R9.reuse, 0x70007, RZ, 0xc0, !PT ;  /* 0x00070007090e7812 */ /* 0x040fe200078ec0ff */
[----:B------:R-:W-:Y:S01]  /*1300*/  HADD2 R67, R67, R52.H0_H0 ;  /* 0x2000003443437230 */ /* 0x000fe20000000000 */
[----:B------:R-:W-:Y:S01]  /*1310*/  LOP3.LUT R15, R9, 0x380038, RZ, 0xc0, !PT ;  /* 0x00380038090f7812 */ /* 0x000fe200078ec0ff */
[----:B------:R-:W-:Y:S01]  /*1320*/  HADD2 R69, R70, R55.H0_H0 ;  /* 0x2000003746457230 */ /* 0x000fe20000000000 */
        /* <DEDUP_REMOVED lines=8> */
[----:B------:R-:W-:Y:S02]  /*13b0*/  LOP3.LUT R14, R14, 0x64006400, RZ, 0xfc, !PT ;  /* 0x640064000e0e7812 */ /* 0x000fe400078efcff */
[----:B------:R-:W-:Y:S02]  /*13c0*/  LOP3.LUT R11, R10, 0x64006400, RZ, 0xfc, !PT ;  /* 0x640064000a0b7812 */ /* 0x000fe400078efcff */
[----:B------:R-:W-:Y:S02]  /*13d0*/  SHF.R.U32.HI R57, RZ, 0xf, R8 ;  /* 0x0000000fff397819 */ /* 0x000fe40000011608 */
[----:B------:R-:W-:Y:S02]  /*13e0*/  LOP3.LUT R71, R65, 0x64006400, RZ, 0xfc, !PT ;  /* 0x6400640041477812 */ /* 0x000fe400078efcff */
[----:B------:R-:W-:Y:S01]  /*13f0*/  LOP3.LUT R10, R64, 0x64006400, RZ, 0xfc, !PT ;  /* 0x64006400400a7812 */ /* 0x000fe200078efcff */
[----:B------:R-:W-:Y:S01]  /*1400*/  HADD2 R64, R9, R54.H0_H0 ;  /* 0x2000003609407230 */ /* 0x000fe20000000000 */
[----:B------:R-:W-:Y:S01]  /*1410*/  LOP3.LUT R8, R13, 0x64006400, RZ, 0xfc, !PT ;  /* 0x640064000d087812 */ /* 0x000fe200078efcff */
[----:B------:R-:W-:Y:S01]  /*1420*/  HFMA2 R71, R71, 0.125, 0.125, R48.H0_H0 ;  /* 0x3000300047477831 */ /* 0x000fe20000040030 */
[----:B------:R-:W-:Y:S01]  /*1430*/  LOP3.LUT R68, R15, 0x64006400, RZ, 0xfc, !PT ;  /* 0x640064000f447812 */ /* 0x000fe200078efcff */
[----:B------:R-:W-:Y:S01]  /*1440*/  HADD2 R73, R10, R55.H0_H0 ;  /* 0x200000370a497230 */ /* 0x000fe20000000000 */
[----:B------:R-:W-:Y:S01]  /*1450*/  LOP3.LUT R13, R62, 0x70007, RZ, 0xc0, !PT ;  /* 0x000700073e0d7812 */ /* 0x000fe200078ec0ff */
[----:B------:R-:W-:Y:S01]  /*1460*/  HFMA2 R65, R8, 0.125, 0.125, R51.H0_H0 ;  /* 0x3000300008417831 */ /* 0x000fe20000040033 */
[----:B------:R-:W-:Y:S01]  /*1470*/  LOP3.LUT R15, R66, 0x64006400, RZ, 0xfc, !PT ;  /* 0x64006400420f7812 */ /* 0x000fe200078efcff */
[----:B------:R-:W-:Y:S01]  /*1480*/  HADD2 R66, R14, R53.H0_H0 ;  /* 0x200000350e427230 */ /* 0x000fe20000000000 */
[-C--:B------:R-:W-:Y:S01]  /*1490*/  HFMA2.MMA R14, R67, R20.reuse, RZ ;  /* 0x00000014430e7235 */ /* 0x080fe200000000ff */
[----:B------:R-:W-:Y:S01]  /*14a0*/  LOP3.LUT R13, R13, 0x64006400, RZ, 0xfc, !PT ;  /* 0x640064000d0d7812 */ /* 0x000fe200078efcff */
[C---:B------:R-:W-:Y:S01]  /*14b0*/  HFMA2.MMA R8, R64.reuse, R20, RZ ;  /* 0x0000001440087235 */ /* 0x040fe200000000ff */
[C---:B------:R-:W-:Y:S01]  /*14c0*/  LOP3.LUT R12, R61.reuse, 0x70007, RZ, 0xc0, !PT ;  /* 0x000700073d0c7812 */ /* 0x040fe200078ec0ff */
[-C--:B------:R-:W-:Y:S01]  /*14d0*/  HFMA2 R9, R66, R20.reuse, RZ.H0_H0 ;  /* 0x0000001442097231 */ /* 0x080fe200000400ff */
[----:B0-----:R-:W-:Y:S01]  /*14e0*/  HFMA2.MMA R64, R64, R24, RZ ;  /* 0x0000001840407235 */ /* 0x001fe200000000ff */
[----:B------:R-:W-:Y:S01]  /*14f0*/  HFMA2 R70, R15, 0.125, 0.125, R50.H0_H0 ;  /* 0x300030000f467831 */ /* 0x000fe20000040032 */
[-C--:B------:R-:W-:Y:S01]  /*1500*/  HFMA2.MMA R14, R71, R21.reuse, R14 ;  /* 0x00000015470e7235 */ /* 0x080fe2000000000e */
[----:B------:R-:W-:Y:S01]  /*1510*/  HFMA2 R20, R69, R20, RZ.H0_H0 ;  /* 0x0000001445147231 */ /* 0x000fe200000400ff */
[----:B------:R-:W-:Y:S01]  /*1520*/  LOP3.LUT R12, R12, 0x64006400, RZ, 0xfc, !PT ;  /* 0x640064000c0c7812 */ /* 0x000fe200078efcff */
[----:B------:R-:W-:Y:S01]  /*1530*/  HADD2 R72, R13, R52.H0_H0 ;  /* 0x200000340d487230 */ /* 0x000fe20000000000 */
[----:B------:R-:W-:Y:S01]  /*1540*/  HFMA2.MMA R8, R65, R21, R8 ;  /* 0x0000001541087235 */ /* 0x000fe20000000008 */
[----:B------:R-:W-:Y:S01]  /*1550*/  HFMA2 R68, R68, 0.125, 0.125, R49.H0_H0 ;  /* 0x3000300044447831 */ /* 0x000fe20000040031 */
[----:B------:R-:W-:Y:S01]  /*1560*/  LOP3.LUT R13, R61, 0x380038, RZ, 0xc0, !PT ;  /* 0x003800383d0d7812 */ /* 0x000fe200078ec0ff */
[-C--:B------:R-:W-:Y:S01]  /*1570*/  HFMA2 R15, R70, R21.reuse, R20 ;  /* 0x00000015460f7231 */ /* 0x080fe20000000014 */
[----:B------:R-:W-:Y:S01]  /*1580*/  HFMA2.MMA R67, R67, R24, RZ ;  /* 0x0000001843437235 */ /* 0x000fe200000000ff */
[----:B------:R-:W-:Y:S01]  /*1590*/  HFMA2 R9, R68, R21, R9 ;  /* 0x0000001544097231 */ /* 0x000fe20000000009 */
[-C--:B------:R-:W-:Y:S01]  /*15a0*/  HFMA2.MMA R74, R72, R22.reuse, R14 ;  /* 0x00000016484a7235 */ /* 0x080fe2000000000e */
[----:B------:R-:W-:Y:S01]  /*15b0*/  HADD2 R20, R11, R54.H0_H0 ;  /* 0x200000360b147230 */ /* 0x000fe20000000000 */
[----:B------:R-:W-:Y:S01]  /*15c0*/  LOP3.LUT R14, R62, 0x380038, RZ, 0xc0, !PT ;  /* 0x003800383e0e7812 */ /* 0x000fe200078ec0ff */
[----:B------:R-:W-:Y:S01]  /*15d0*/  HADD2 R21, R12, R53.H0_H0 ;  /* 0x200000350c157230 */ /* 0x000fe20000000000 */
[----:B------:R-:W-:Y:S01]  /*15e0*/  LOP3.LUT R12, R60, 0x380038, RZ, 0xc0, !PT ;  /* 0x003800383c0c7812 */ /* 0x000fe200078ec0ff */
[-C--:B------:R-:W-:Y:S01]  /*15f0*/  HFMA2 R82, R73, R22.reuse, R15 ;  /* 0x0000001649527231 */ /* 0x080fe2000000000f */
[----:B------:R-:W-:Y:S01]  /*1600*/  LOP3.LUT R15, R63, 0x380038, RZ, 0xc0, !PT ;  /* 0x003800383f0f7812 */ /* 0x000fe200078ec0ff */
[----:B------:R-:W-:Y:S01]  /*1610*/  HFMA2.MMA R75, R20, R22, R8 ;  /* 0x00000016144b7235 */ /* 0x000fe20000000008 */
[----:B------:R-:W-:Y:S01]  /*1620*/  HFMA2 R76, R21, R22, R9 ;  /* 0x00000016154c7231 */ /* 0x000fe20000000009 */
[----:B------:R-:W-:Y:S01]  /*1630*/  LOP3.LUT R22, R12, 0x64006400, RZ, 0xfc, !PT ;  /* 0x640064000c167812 */ /* 0x000fe200078efcff */
[----:B------:R-:W0:Y:S01]  /*1640*/  LDS.128 R8, [UR4+0x10] ;  /* 0x00001004ff087984 */ /* 0x000e220008000c00 */
[----:B------:R-:W-:Y:S01]  /*1650*/  LOP3.LUT R78, R13, 0x64006400, RZ, 0xfc, !PT ;  /* 0x640064000d4e7812 */ /* 0x000fe200078efcff */
[-C--:B------:R-:W-:Y:S01]  /*1660*/  HFMA2.MMA R64, R65, R25.reuse, R64 ;  /* 0x0000001941407235 */ /* 0x080fe20000000040 */
[----:B------:R-:W-:Y:S01]  /*1670*/  LOP3.LUT R77, R14, 0x64006400, RZ, 0xfc, !PT ;  /* 0x640064000e4d7812 */ /* 0x000fe200078efcff */
[-C--:B------:R-:W-:Y:S01]  /*1680*/  HFMA2 R66, R66, R24.reuse, RZ.H0_H0 ;  /* 0x0000001842427231 */ /* 0x080fe200000400ff */
[----:B------:R-:W-:Y:S01]  /*1690*/  LOP3.LUT R81, R15, 0x64006400, RZ, 0xfc, !PT ;  /* 0x640064000f517812 */ /* 0x000fe200078efcff */
[----:B------:R-:W-:Y:S01]  /*16a0*/  HFMA2.MMA R67, R71, R25, R67 ;  /* 0x0000001947437235 */ /* 0x000fe20000000043 */
[----:B------:R-:W1:Y:S01]  /*16b0*/  LDS.128 R12, [UR4+0x110] ;  /* 0x00011004ff0c7984 */ /* 0x000e620008000c00 */
[----:B------:R-:W-:Y:S01]  /*16c0*/  HFMA2 R24, R69, R24, RZ.H0_H0 ;  /* 0x0000001845187231 */ /* 0x000fe200000400ff */
        /* <DEDUP_REMOVED lines=8> */
[-C--:B------:R-:W-:Y:S01]  /*1750*/  HFMA2.MMA R64, R20, R26.reuse, R64 ;  /* 0x0000001a14407235 */ /* 0x080fe20000000040 */
[----:B------:R-:W-:Y:S01]  /*1760*/  LOP3.LUT R60, R60, 0x64006400, RZ, 0xfc, !PT ;  /* 0x640064003c3c7812 */ /* 0x000fe200078efcff */
[----:B------:R-:W-:Y:S01]  /*1770*/  HFMA2.MMA R67, R72, R26, R67 ;  /* 0x0000001a48437235 */ /* 0x000fe20000000043 */
[----:B------:R-:W-:Y:S01]  /*1780*/  LOP3.LUT R25, R62, 0x64006400, RZ, 0xfc, !PT ;  /* 0x640064003e197812 */ /* 0x000fe200078efcff */
[----:B------:R-:W-:Y:S01]  /*1790*/  HFMA2 R78, R78, 0.125, 0.125, R49.H0_H0 ;  /* 0x300030004e4e7831 */ /* 0x000fe20000040031 */
[----:B------:R-:W-:Y:S01]  /*17a0*/  LOP3.LUT R20, R61, 0x64006400, RZ, 0xfc, !PT ;  /* 0x640064003d147812 */ /* 0x000fe200078efcff */
[----:B------:R-:W-:Y:S01]  /*17b0*/  HFMA2 R77, R81, 0.125, 0.125, R50.H0_H0 ;  /* 0x30003000514d7831 */ /* 0x000fe20000040032 */
[----:B------:R-:W-:Y:S01]  /*17c0*/  LOP3.LUT R63, R63, 0x64006400, RZ, 0xfc, !PT ;  /* 0x640064003f3f7812 */ /* 0x000fe200078efcff */
[-C--:B------:R-:W-:Y:S01]  /*17d0*/  HFMA2 R66, R21, R26.reuse, R66 ;  /* 0x0000001a15427231 */ /* 0x080fe20000000042 */
[-C--:B------:R-:W-:Y:S01]  /*17e0*/  HFMA2.MMA R75, R79, R23.reuse, R75 ;  /* 0x000000174f4b7235 */ /* 0x080fe2000000004b */
[----:B------:R-:W-:Y:S01]  /*17f0*/  HFMA2 R21, R60, 0.015625, 0.015625, R51.H1_H1 ;  /* 0x240024003c157831 */ /* 0x000fe20000060033 */
[----:B------:R-:W-:Y:S01]  /*1800*/  HFMA2.MMA R74, R80, R23, R74 ;  /* 0x00000017504a7235 */ /* 0x000fe2000000004a */
[----:B------:R-:W-:Y:S01]  /*1810*/  HFMA2 R25, R25, 0.015625, 0.015625, R48.H1_H1 ;  /* 0x2400240019197831 */ /* 0x000fe20000060030 */
[-C--:B------:R-:W-:Y:S01]  /*1820*/  HFMA2.MMA R64, R79, R27.reuse, R64 ;  /* 0x0000001b4f407235 */ /* 0x080fe20000000040 */
[-C--:B------:R-:W-:Y:S01]  /*1830*/  HFMA2 R22, R78, R23.reuse, R76 ;  /* 0x000000174e167231 */ /* 0x080fe2000000004c */
[----:B------:R-:W-:Y:S01]  /*1840*/  HFMA2.MMA R67, R80, R27, R67 ;  /* 0x0000001b50437235 */ /* 0x000fe20000000043 */
[----:B------:R-:W-:Y:S01]  /*1850*/  HFMA2 R23, R77, R23, R82 ;  /* 0x000000174d177231 */ /* 0x000fe20000000052 */
[--C-:B---3--:R-:W-:Y:S01]  /*1860*/  SHF.R.U32.HI R65, RZ, 0xe, R17.reuse ;  /* 0x0000000eff417819 */ /* 0x108fe20000011611 */
[----:B------:R-:W-:Y:S01]  /*1870*/  HFMA2 R24, R73, R26, R24 ;  /* 0x0000001a49187231 */ /* 0x000fe20000000018 */
[----:B------:R-:W-:Y:S01]  /*1880*/  SHF.R.U32.HI R69, RZ, 0xe, R18 ;  /* 0x0000000eff457819 */ /* 0x000fe20000011612 */
[----:B------:R-:W-:Y:S01]  /*1890*/  HFMA2 R60, R20, 0.015625, 0.015625, R49.H1_H1 ;  /* 0x24002400143c7831 */ /* 0x000fe20000060031 */
[----:B------:R-:W-:Y:S01]  /*18a0*/  LOP3.LUT R26, R16, 0x70007, RZ, 0xc0, !PT ;  /* 0x00070007101a7812 */ /* 0x000fe200078ec0ff */
[----:B------:R-:W-:Y:S01]  /*18b0*/  HFMA2 R62, R63, 0.015625, 0.015625, R50.H1_H1 ;  /* 0x240024003f3e7831 */ /* 0x000fe20000060032 */
[-C--:B0-----:R-:W-:Y:S01]  /*18c0*/  HFMA2.MMA R20, R21, R8.reuse, R75 ;  /* 0x0000000815147235 */ /* 0x081fe2000000004b */
[-C--:B------:R-:W-:Y:S01]  /*18d0*/  HFMA2 R66, R78, R27.reuse, R66 ;  /* 0x0000001b4e427231 */ /* 0x080fe20000000042 */
[----:B------:R-:W-:Y:S01]  /*18e0*/  HFMA2.MMA R74, R25, R8, R74 ;  /* 0x00000008194a7235 */ /* 0x000fe2000000004a */
[----:B------:R-:W-:Y:S01]  /*18f0*/  HFMA2 R24, R77, R27, R24 ;  /* 0x0000001b4d187231 */ /* 0x000fe20000000018 */
[----:B------:R-:W-:Y:S01]  /*1900*/  LOP3.LUT R63, R17, 0x380038, RZ, 0xc0, !PT ;  /* 0x00380038113f7812 */ /* 0x000fe200078ec0ff */
[-C--:B------:R-:W-:Y:S01]  /*1910*/  HFMA2 R22, R60, R8.reuse, R22 ;  /* 0x000000083c167231 */ /* 0x080fe20000000016 */
[----:B------:R-:W-:Y:S01]  /*1920*/  SHF.R.U32.HI R27, RZ, 0x6, R17 ;  /* 0x00000006ff1b7819 */ /* 0x000fe20000011611 */
[----:B------:R-:W-:Y:S01]  /*1930*/  HFMA2 R23, R62, R8, R23 ;  /* 0x000000083e177231 */ /* 0x000fe20000000017 */
[-C--:B-1----:R-:W-:Y:S01]  /*1940*/  HFMA2.MMA R21, R21, R12.reuse, R64 ;  /* 0x0000000c15157235 */ /* 0x082fe20000000040 */
[----:B------:R-:W-:Y:S01]  /*1950*/  LOP3.LUT R8, R57, 0x10001, RZ, 0xc0, !PT ;  /* 0x0001000139087812 */ /* 0x000fe200078ec0ff */
[----:B------:R-:W-:Y:S01]  /*1960*/  HFMA2.MMA R61, R25, R12, R67 ;  /* 0x0000000c193d7235 */ /* 0x000fe20000000043 */
[----:B------:R-:W-:Y:S01]  /*1970*/  LOP3.LUT R64, R17, 0x70007, RZ, 0xc0, !PT ;  /* 0x0007000711407812 */ /* 0x000fe200078ec0ff */
[-C--:B------:R-:W-:Y:S01]  /*1980*/  HFMA2 R60, R60, R12.reuse, R66 ;  /* 0x0000000c3c3c7231 */ /* 0x080fe20000000042 */
[C---:B------:R-:W-:Y:S01]  /*1990*/  LOP3.LUT R67, R18.reuse, 0x70007, RZ, 0xc0, !PT ;  /* 0x0007000712437812 */ /* 0x040fe200078ec0ff */
[----:B------:R-:W-:Y:S01]  /*19a0*/  HFMA2 R62, R62, R12, R24 ;  /* 0x0000000c3e3e7231 */ /* 0x000fe20000000018 */
[----:B------:R-:W-:-:S02]  /*19b0*/  LOP3.LUT R17, R18, 0x380038, RZ, 0xc0, !PT ;  /* 0x0038003812117812 */ /* 0x000fc400078ec0ff */
[----:B------:R-:W-:Y:S02]  /*19c0*/  SHF.R.U32.HI R57, RZ, 0x6, R18 ;  /* 0x00000006ff397819 */ /* 0x000fe40000011612 */
[----:B------:R-:W-:Y:S02]  /*19d0*/  LOP3.LUT R18, R19, 0x70007, RZ, 0xc0, !PT ;  /* 0x0007000713127812 */ /* 0x000fe400078ec0ff */
[----:B------:R-:W-:Y:S02]  /*19e0*/  LOP3.LUT R66, R59, 0x10001, RZ, 0xc0, !PT ;  /* 0x000100013b427812 */ /* 0x000fe400078ec0ff */
[----:B------:R-:W-:Y:S02]  /*19f0*/  LOP3.LUT R24, R58, 0x10001, RZ, 0xc0, !PT ;  /* 0x000100013a187812 */ /* 0x000fe400078ec0ff */
[----:B------:R-:W-:Y:S02]  /*1a00*/  LOP3.LUT R59, R16, 0x380038, RZ, 0xc0, !PT ;  /* 0x00380038103b7812 */ /* 0x000fe400078ec0ff */
[----:B------:R-:W-:-:S02]  /*1a10*/  SHF.R.U32.HI R12, RZ, 0x6, R16 ;  /* 0x00000006ff0c7819 */ /* 0x000fc40000011610 */
[----:B------:R-:W-:Y:S02]  /*1a20*/  SHF.R.U32.HI R25, RZ, 0xe, R16 ;  /* 0x0000000eff197819 */ /* 0x000fe40000011610 */
[----:B------:R-:W-:Y:S02]  /*1a30*/  LOP3.LUT R64, R64, 0x64006400, RZ, 0xfc, !PT ;  /* 0x6400640040407812 */ /* 0x000fe400078efcff */
[----:B------:R-:W-:Y:S02]  /*1a40*/  LOP3.LUT R18, R18, 0x64006400, RZ, 0xfc, !PT ;  /* 0x6400640012127812 */ /* 0x000fe400078efcff */
[----:B------:R-:W-:Y:S01]  /*1a50*/  LOP3.LUT R16, R19, 0x380038, RZ, 0xc0, !PT ;  /* 0x0038003813107812 */ /* 0x000fe200078ec0ff */
[----:B------:R-:W-:Y:S01]  /*1a60*/  HADD2 R64, R64, R53.H0_H0 ;  /* 0x2000003540407230 */ /* 0x000fe20000000000 */
[--C-:B------:R-:W-:Y:S01]  /*1a70*/  SHF.R.U32.HI R58, RZ, 0x6, R19.reuse ;  /* 0x00000006ff3a7819 */ /* 0x100fe20000011613 */
[----:B------:R-:W-:Y:S01]  /*1a80*/  HADD2 R18, R18, R55.H0_H0 ;  /* 0x2000003712127230 */ /* 0x000fe20000000000 */
[----:B------:R-:W-:-:S02]  /*1a90*/  SHF.R.U32.HI R71, RZ, 0xe, R19 ;  /* 0x0000000eff477819 */ /* 0x000fc40000011613 */
[----:B------:R-:W-:Y:S01]  /*1aa0*/  LOP3.LUT R67, R67, 0x64006400, RZ, 0xfc, !PT ;  /* 0x6400640043437812 */ /* 0x000fe200078efcff */
[-C--:B------:R-:W-:Y:S01]  /*1ab0*/  HFMA2.MMA R22, R64, R9.reuse, R22 ;  /* 0x0000000940167235 */ /* 0x080fe20000000016 */
[----:B------:R-:W-:Y:S01]  /*1ac0*/  LOP3.LUT R19, R26, 0x64006400, RZ, 0xfc, !PT ;  /* 0x640064001a137812 */ /* 0x000fe200078efcff */
[C---:B------:R-:W-:Y:S01]  /*1ad0*/  HFMA2.MMA R23, R18.reuse, R9, R23 ;  /* 0x0000000912177235 */ /* 0x040fe20000000017 */
[----:B------:R-:W-:Y:S01]  /*1ae0*/  LOP3.LUT R17, R17, 0x64006400, RZ, 0xfc, !PT ;  /* 0x6400640011117812 */ /* 0x000fe200078efcff */
[----:B------:R-:W-:Y:S01]  /*1af0*/  HADD2 R67, R67, R52.H0_H0 ;  /* 0x2000003443437230 */ /* 0x000fe20000000000 */
[-C--:B------:R-:W-:Y:S01]  /*1b00*/  HFMA2.MMA R62, R18, R13.reuse, R62 ;  /* 0x0000000d123e7235 */ /* 0x080fe2000000003e */
[----:B------:R-:W-:Y:S01]  /*1b10*/  HADD2 R19, R19, R54.H0_H0 ;  /* 0x2000003613137230 */ /* 0x000fe20000000000 */
[----:B------:R-:W-:Y:S01]  /*1b20*/  LOP3.LUT R18, R63, 0x64006400, RZ, 0xfc, !PT ;  /* 0x640064003f127812 */ /* 0x000fe200078efcff */
[-C--:B------:R-:W-:Y:S01]  /*1b30*/  HFMA2 R74, R67, R9.reuse, R74 ;  /* 0x00000009434a7231 */ /* 0x080fe2000000004a */
[----:B------:R-:W-:Y:S01]  /*1b40*/  HFMA2.MMA R64, R64, R13, R60 ;  /* 0x0000000d40407235 */ /* 0x000fe2000000003c */
[----:B------:R-:W-:Y:S01]  /*1b50*/  HFMA2 R20, R19, R9, R20 ;  /* 0x0000000913147231 */ /* 0x000fe20000000014 */
[----:B------:R-:W-:Y:S01]  /*1b60*/  LOP3.LUT R9, R16, 0x64006400, RZ, 0xfc, !PT ;  /* 0x6400640010097812 */ /* 0x000fe200078efcff */
[-C--:B------:R-:W-:Y:S01]  /*1b70*/  HFMA2 R67, R67, R13.reuse, R61 ;  /* 0x0000000d43437231 */ /* 0x080fe2000000003d */
[----:B------:R-:W-:Y:S01]  /*1b80*/  LOP3.LUT R16, R59, 0x64006400, RZ, 0xfc, !PT ;  /* 0x640064003b107812 */ /* 0x000fe200078efcff */
[----:B------:R-:W-:Y:S01]  /*1b90*/  HFMA2 R21, R19, R13, R21 ;  /* 0x0000000d13157231 */ /* 0x000fe20000000015 */
[----:B------:R-:W-:Y:S01]  /*1ba0*/  LOP3.LUT R56, R56, 0x10001, RZ, 0xc0, !PT ;  /* 0x0001000138387812 */ /* 0x000fe200078ec0ff */
[----:B------:R-:W-:Y:S01]  /*1bb0*/  HFMA2 R13, R9, 0.125, 0.125, R50.H0_H0 ;  /* 0x30003000090d7831 */ /* 0x000fe20000040032 */
[----:B------:R-:W-:Y:S01]  /*1bc0*/  LOP3.LUT R9, R12, 0x70007, RZ, 0xc0, !PT ;  /* 0x000700070c097812 */ /* 0x000fe200078ec0ff */
[----:B------:R-:W-:Y:S01]  /*1bd0*/  HFMA2 R16, R16, 0.125, 0.125, R51.H0_H0 ;  /* 0x3000300010107831 */ /* 0x000fe20000040033 */
[----:B------:R-:W-:Y:S01]  /*1be0*/  LOP3.LUT R26, R56, 0x20002, R71, 0xf8, !PT ;  /* 0x00020002381a7812 */ /* 0x000fe200078ef847 */
[----:B------:R-:W-:Y:S01]  /*1bf0*/  HFMA2 R18, R18, 0.125, 0.125, R49.H0_H0 ;  /* 0x3000300012127831 */ /* 0x000fe20000040031 */
[----:B------:R-:W-:Y:S01]  /*1c00*/  LOP3.LUT R9, R9, 0x64006400, RZ, 0xfc, !PT ;  /* 0x6400640009097812 */ /* 0x000fe200078efcff */
[----:B------:R-:W-:Y:S01]  /*1c10*/  HFMA2 R17, R17, 0.125, 0.125, R48.H0_H0 ;  /* 0x3000300011117831 */ /* 0x000fe20000040030 */
[----:B------:R-:W-:Y:S01]  /*1c20*/  HFMA2.MMA R61, R13, R10, R23 ;  /* 0x0000000a0d3d7235 */ /* 0x000fe20000000017 */
[----:B------:R-:W-:Y:S01]  /*1c30*/  HFMA2 R64, R18, R14, R64 ;  /* 0x0000000e12407231 */ /* 0x000fe20000000040 */
[----:B------:R-:W-:Y:S01]  /*1c40*/  HFMA2.MMA R23, R16, R14, R21 ;  /* 0x0000000e10177235 */ /* 0x000fe20000000015 */
[-C--:B------:R-:W-:Y:S01]  /*1c50*/  HFMA2 R74, R17, R10.reuse, R74 ;  /* 0x0000000a114a7231 */ /* 0x080fe2000000004a */
[----:B------:R-:W-:Y:S01]  /*1c60*/  HFMA2.MMA R60, R18, R10, R22 ;  /* 0x0000000a123c7235 */ /* 0x000fe20000000016 */
[----:B------:R-:W-:Y:S01]  /*1c70*/  HFMA2 R22, R16, R10, R20 ;  /* 0x0000000a10167231 */ /* 0x000fe20000000014 */
[----:B------:R-:W-:Y:S01]  /*1c80*/  HFMA2.MMA R62, R13, R14, R62 ;  /* 0x0000000e0d3e7235 */ /* 0x000fe2000000003e */
[----:B------:R-:W-:Y:S01]  /*1c90*/  HADD2 R10, R9, R54.H0_H0 ;  /* 0x20000036090a7230 */ /* 0x000fe20000000000 */
[----:B------:R-:W-:Y:S01]  /*1ca0*/  LOP3.LUT R13, R27, 0x70007, RZ, 0xc0, !PT ;  /* 0x000700071b0d7812 */ /* 0x000fe200078ec0ff */
[----:B------:R-:W-:Y:S01]  /*1cb0*/  HFMA2 R67, R17, R14, R67 ;  /* 0x0000000e11437231 */ /* 0x000fe20000000043 */
[----:B------:R-:W-:Y:S01]  /*1cc0*/  LOP3.LUT R20, R57, 0x70007, RZ, 0xc0, !PT ;  /* 0x0007000739147812 */ /* 0x000fe200078ec0ff */
[----:B------:R-:W0:Y:S01]  /*1cd0*/  LDS.128 R16, [UR4+0x20] ;  /* 0x00002004ff107984 */ /* 0x000e220008000c00 */
[----:B------:R-:W-:Y:S01]  /*1ce0*/  LOP3.LUT R21, R58, 0x70007, RZ, 0xc0, !PT ;  /* 0x000700073a157812 */ /* 0x000fe200078ec0ff */
[----:B------:R-:W-:Y:S01]  /*1cf0*/  HFMA2.MMA R9, R10, R11, R22 ;  /* 0x0000000b0a097235 */ /* 0x000fe20000000016 */
[----:B------:R-:W-:Y:S01]  /*1d00*/  LOP3.LUT R14, R13, 0x64006400, RZ, 0xfc, !PT ;  /* 0x640064000d0e7812 */ /* 0x000fe200078efcff */
[----:B------:R-:W-:Y:S01]  /*1d10*/  HFMA2 R10, R10, R15, R23 ;  /* 0x0000000f0a0a7231 */ /* 0x000fe20000000017 */
[----:B------:R-:W-:-:S02]  /*1d20*/  LOP3.LUT R13, R20, 0x64006400, RZ, 0xfc, !PT ;  /* 0x64006400140d7812 */ /* 0x000fc400078efcff */
[----:B------:R-:W-:Y:S01]  /*1d30*/  LOP3.LUT R56, R21, 0x64006400, RZ, 0xfc, !PT ;  /* 0x6400640015387812 */ /* 0x000fe200078efcff */
[----:B------:R-:W-:Y:S01]  /*1d40*/  HADD2 R14, R14, R53.H0_H0 ;  /* 0x200000350e0e7230 */ /* 0x000fe20000000000 */
[----:B------:R-:W1:Y:S01]  /*1d50*/  LDS.128 R20, [UR4+0x120] ;  /* 0x00012004ff147984 */ /* 0x000e620008000c00 */
[----:B------:R-:W-:Y:S01]  /*1d60*/  HADD2 R13, R13, R52.H0_H0 ;  /* 0x200000340d0d7230 */ /* 0x000fe20000000000 */
[----:B------:R-:W-:Y:S01]  /*1d70*/  LOP3.LUT R8, R8, 0x20002, R25, 0xf8, !PT ;  /* 0x0002000208087812 */ /* 0x000fe200078ef819 */
[----:B------:R-:W-:Y:S01]  /*1d80*/  HADD2 R59, R56, R55.H0_H0 ;  /* 0x20000037383b7230 */ /* 0x000fe20000000000 */
[----:B------:R-:W-:Y:S01]  /*1d90*/  LOP3.LUT R24, R24, 0x20002, R65, 0xf8, !PT ;  /* 0x0002000218187812 */ /* 0x000fe200078ef841 */
[-C--:B------:R-:W-:Y:S01]  /*1da0*/  HFMA2.MMA R65, R14, R11.reuse, R60 ;  /* 0x0000000b0e417235 */ /* 0x080fe2000000003c */
[----:B------:R-:W-:Y:S01]  /*1db0*/  LOP3.LUT R25, R66, 0x20002, R69, 0xf8, !PT ;  /* 0x0002000242197812 */ /* 0x000fe200078ef845 */
[-C--:B------:R-:W-:Y:S01]  /*1dc0*/  HFMA2.MMA R74, R13, R11.reuse, R74 ;  /* 0x0000000b0d4a7235 */ /* 0x080fe2000000004a */
[-C--:B------:R-:W-:Y:S01]  /*1dd0*/  HFMA2 R56, R13, R15.reuse, R67 ;  /* 0x0000000f0d387231 */ /* 0x080fe20000000043 */
[----:B------:R-:W-:Y:S01]  /*1de0*/  HFMA2.MMA R66, R59, R11, R61 ;  /* 0x0000000b3b427235 */ /* 0x000fe2000000003d */
[C---:B------:R-:W-:Y:S01]  /*1df0*/  LOP3.LUT R11, R12.reuse, 0x380038, RZ, 0xc0, !PT ;  /* 0x003800380c0b7812 */ /* 0x040fe200078ec0ff */
[-C--:B------:R-:W-:Y:S01]  /*1e00*/  HFMA2 R14, R14, R15.reuse, R64 ;  /* 0x0000000f0e0e7231 */ /* 0x080fe20000000040 */
[----:B------:R-:W-:Y:S01]  /*1e10*/  LOP3.LUT R61, R57, 0x380038, RZ, 0xc0, !PT ;  /* 0x00380038393d7812 */ /* 0x000fe200078ec0ff */
[----:B------:R-:W-:Y:S01]  /*1e20*/  HFMA2 R15, R59, R15, R62 ;  /* 0x0000000f3b0f7231 */ /* 0x000fe2000000003e */
[----:B------:R-:W-:-:S02]  /*1e30*/  LOP3.LUT R13, R12, 0x1c001c0, RZ, 0xc0, !PT ;  /* 0x01c001c00c0d7812 */ /* 0x000fc400078ec0ff */
[----:B------:R-:W-:Y:S02]  /*1e40*/  LOP3.LUT R12, R11, 0x64006400, RZ, 0xfc, !PT ;  /* 0x640064000b0c7812 */ /* 0x000fe400078efcff */
[----:B------:R-:W-:Y:S02]  /*1e50*/  LOP3.LUT R59, R27, 0x380038, RZ, 0xc0, !PT ;  /* 0x003800381b3b7812 */ /* 0x000fe400078ec0ff */
[----:B------:R-:W-:Y:S01]  /*1e60*/  LOP3.LUT R63, R58, 0x380038, RZ, 0xc0, !PT ;  /* 0x003800383a3f7812 */ /* 0x000fe200078ec0ff */
[----:B------:R-:W-:Y:S01]  /*1e70*/  HFMA2 R11, R12, 0.125, 0.125, R51.H0_H0 ;  /* 0x300030000c0b7831 */ /* 0x000fe20000040033 */
[----:B------:R-:W-:Y:S02]  /*1e80*/  LOP3.LUT R61, R61, 0x64006400, RZ, 0xfc, !PT ;  /* 0x640064003d3d7812 */ /* 0x000fe400078efcff */
[----:B------:R-:W-:Y:S02]  /*1e90*/  LOP3.LUT R57, R57, 0x1c001c0, RZ, 0xc0, !PT ;  /* 0x01c001c039397812 */ /* 0x000fe400078ec0ff */
[----:B------:R-:W-:Y:S01]  /*1ea0*/  LOP3.LUT R27, R27, 0x1c001c0, RZ, 0xc0, !PT ;  /* 0x01c001c01b1b7812 */ /* 0x000fe200078ec0ff */
[----:B------:R-:W-:Y:S01]  /*1eb0*/  HFMA2 R61, R61, 0.125, 0.125, R48.H0_H0 ;  /* 0x300030003d3d7831 */ /* 0x000fe20000040030 */
[----:B------:R-:W-:-:S02]  /*1ec0*/  LOP3.LUT R60, R59, 0x64006400, RZ, 0xfc, !PT ;  /* 0x640064003b3c7812 */ /* 0x000fc400078efcff */
[----:B------:R-:W-:Y:S01]  /*1ed0*/  LOP3.LUT R63, R63, 0x64006400, RZ, 0xfc, !PT ;  /* 0x640064003f3f7812 */ /* 0x000fe200078efcff */
[-C--:B0-----:R-:W-:Y:S01]  /*1ee0*/  HFMA2.MMA R9, R11, R16.reuse, R9 ;  /* 0x000000100b097235 */ /* 0x081fe20000000009 */
[----:B------:R-:W-:Y:S01]  /*1ef0*/  LOP3.LUT R64, R58, 0x1c001c0, RZ, 0xc0, !PT ;  /* 0x01c001c03a407812 */ /* 0x000fe200078ec0ff */
[----:B------:R-:W-:Y:S01]  /*1f00*/  HFMA2 R60, R60, 0.125, 0.125, R49.H0_H0 ;  /* 0x300030003c3c7831 */ /* 0x000fe20000040031 */
[----:B------:R-:W-:Y:S01]  /*1f10*/  LOP3.LUT R58, R13, 0x64006400, RZ, 0xfc, !PT ;  /* 0x640064000d3a7812 */ /* 0x000fe200078efcff */
[----:B------:R-:W-:Y:S01]  /*1f20*/  HFMA2 R63, R63, 0.125, 0.125, R50.H0_H0 ;  /* 0x300030003f3f7831 */ /* 0x000fe20000040032 */
[----:B------:R-:W-:Y:S01]  /*1f30*/  LOP3.LUT R57, R57, 0x64006400, RZ, 0xfc, !PT ;  /* 0x6400640039397812 */ /* 0x000fe200078efcff */
[----:B------:R-:W-:Y:S01]  /*1f40*/  HFMA2.MMA R74, R61, R16, R74 ;  /* 0x000000103d4a7235 */ /* 0x000fe2000000004a */
[----:B------:R-:W-:Y:S01]  /*1f50*/  LOP3.LUT R62, R27, 0x64006400, RZ, 0xfc, !PT ;  /* 0x640064001b3e7812 */ /* 0x000fe200078efcff */
[----:B------:R-:W-:Y:S01]  /*1f60*/  HFMA2 R58, R58, 0.015625, 0.015625, R51.H1_H1 ;  /* 0x240024003a3a7831 */ /* 0x000fe20000060033 */
[----:B------:R-:W-:Y:S01]  /*1f70*/  LOP3.LUT R13, R64, 0x64006400, RZ, 0xfc, !PT ;  /* 0x64006400400d7812 */ /* 0x000fe200078efcff */
[----:B------:R-:W-:Y:S01]  /*1f80*/  HFMA2 R57, R57, 0.015625, 0.015625, R48.H1_H1 ;  /* 0x2400240039397831 */ /* 0x000fe20000060030 */
[-C--:B-1----:R-:W-:Y:S01]  /*1f90*/  HFMA2.MMA R11, R11, R20.reuse, R10 ;  /* 0x000000140b0b7235 */ /* 0x082fe2000000000a */
[-C--:B------:R-:W-:Y:S01]  /*1fa0*/  HFMA2 R12, R60, R16.reuse, R65 ;  /* 0x000000103c0c7231 */ /* 0x080fe20000000041 */
[----:B------:R-:W-:Y:S01]  /*1fb0*/  HFMA2.MMA R56, R61, R20, R56 ;  /* 0x000000143d387235 */ /* 0x000fe20000000038 */
[----:B------:R-:W-:Y:S01]  /*1fc0*/  HFMA2 R66, R63, R16, R66 ;  /* 0x000000103f427231 */ /* 0x000fe20000000042 */
[C---:B------:R-:W-:Y:S01]  /*1fd0*/  HFMA2.MMA R9, R58.reuse, R17, R9 ;  /* 0x000000113a097235 */ /* 0x040fe20000000009 */
[----:B------:R-:W-:Y:S01]  /*1fe0*/  HFMA2 R62, R62, 0.015625, 0.015625, R49.H1_H1 ;  /* 0x240024003e3e7831 */ /* 0x000fe20000060031 */
[----:B------:R-:W-:Y:S01]  /*1ff0*/  HFMA2.MMA R11, R58, R21, R11 ;  /* 0x000000153a0b7235 */ /* 0x000fe2000000000b */
[-C--:B------:R-:W-:Y:S01]  /*2000*/  HFMA2 R14, R60, R20.reuse, R14 ;  /* 0x000000143c0e7231 */ /* 0x080fe2000000000e */
[C---:B------:R-:W-:Y:S01]  /*2010*/  LOP3.LUT R10, R6.reuse, 0x380038, RZ, 0xc0, !PT ;  /* 0x00380038060a7812 */ /* 0x040fe200078ec0ff */
[----:B------:R-:W-:Y:S01]  /*2020*/  HFMA2 R16, R13, 0.015625, 0.015625, R50.H1_H1 ;  /* 0x240024000d107831 */ /* 0x000fe20000060032 */
[C---:B------:R-:W-:Y:S01]  /*2030*/  HFMA2.MMA R13, R57.reuse, R17, R74 ;  /* 0x00000011390d7235 */ /* 0x040fe2000000004a */
[----:B------:R-:W-:Y:S01]  /*2040*/  HFMA2 R20, R63, R20, R15 ;  /* 0x000000143f147231 */ /* 0x000fe2000000000f */
[----:B------:R-:W-:Y:S01]  /*2050*/  HFMA2.MMA R15, R57, R21, R56 ;  /* 0x00000015390f7235 */ /* 0x000fe20000000038 */
[C---:B------:R-:W-:Y:S01]  /*2060*/  HFMA2 R12, R62.reuse, R17, R12 ;  /* 0x000000113e0c7231 */ /* 0x040fe2000000000c */
[--C-:B------:R-:W-:Y:S01]  /*2070*/  SHF.R.U32.HI R63, RZ, 0xd, R4.reuse ;  /* 0x0000000dff3f7819 */ /* 0x100fe20000011604 */
[----:B------:R-:W-:Y:S01]  /*2080*/  HFMA2 R14, R62, R21, R14 ;  /* 0x000000153e0e7231 */ /* 0x000fe2000000000e */
[----:B------:R-:W-:Y:S01]  /*2090*/  LOP3.LUT R62, R6, 0x70007, RZ, 0xc0, !PT ;  /* 0x00070007063e7812 */ /* 0x000fe200078ec0ff */
[C---:B------:R-:W-:Y:S01]  /*20a0*/  HFMA2 R17, R16.reuse, R17, R66 ;  /* 0x0000001110117231 */ /* 0x040fe20000000042 */
[----:B------:R-:W-:Y:S01]  /*20b0*/  SHF.R.U32.HI R57, RZ, 0x6, R4 ;  /* 0x00000006ff397819 */ /* 0x000fe20000011604 */
[----:B------:R-:W-:Y:S01]  /*20c0*/  HFMA2 R21, R16, R21, R20 ;  /* 0x0000001510157231 */ /* 0x000fe20000000014 */
[----:B------:R-:W-:-:S02]  /*20d0*/  SHF.R.U32.HI R16, RZ, 0x6, R6 ;  /* 0x00000006ff107819 */ /* 0x000fc40000011606 */
[----:B------:R-:W-:Y:S02]  /*20e0*/  SHF.R.U32.HI R6, RZ, 0xd, R6 ;  /* 0x0000000dff067819 */ /* 0x000fe40000011606 */
[C---:B------:R-:W-:Y:S02]  /*20f0*/  LOP3.LUT R60, R5.reuse, 0x70007, RZ, 0xc0, !PT ;  /* 0x00070007053c7812 */ /* 0x040fe400078ec0ff */
[----:B------:R-:W-:Y:S02]  /*2100*/  LOP3.LUT R58, R5, 0x380038, RZ, 0xc0, !PT ;  /* 0x00380038053a7812 */ /* 0x000fe400078ec0ff */
[--C-:B------:R-:W-:Y:S02]  /*2110*/  SHF.R.U32.HI R56, RZ, 0x6, R5.reuse ;  /* 0x00000006ff387819 */ /* 0x100fe40000011605 */
[----:B------:R-:W-:Y:S02]  /*2120*/  SHF.R.U32.HI R5, RZ, 0xd, R5 ;  /* 0x0000000dff057819 */ /* 0x000fe40000011605 */
[----:B------:R-:W-:-:S02]  /*2130*/  LOP3.LUT R8, R8, 0x40004, R63, 0xf8, !PT ;  /* 0x0004000408087812 */ /* 0x000fc400078ef83f */
[C---:B------:R-:W-:Y:S02]  /*2140*/  LOP3.LUT R59, R4.reuse, 0x70007, RZ, 0xc0, !PT ;  /* 0x00070007043b7812 */ /* 0x040fe400078ec0ff */
[----:B------:R-:W-:Y:S02]  /*2150*/  LOP3.LUT R61, R4, 0x380038, RZ, 0xc0, !PT ;  /* 0x00380038043d7812 */ /* 0x000fe400078ec0ff */
[----:B------:R-:W-:Y:S02]  /*2160*/  LOP3.LUT R63, R25, 0x40004, R6, 0xf8, !PT ;  /* 0x00040004193f7812 */ /* 0x000fe400078ef806 */
[----:B------:R-:W-:Y:S02]  /*2170*/  LOP3.LUT R4, R57, 0x70007, RZ, 0xc0, !PT ;  /* 0x0007000739047812 */ /* 0x000fe400078ec0ff */
[----:B------:R-:W-:Y:S02]  /*2180*/  LOP3.LUT R6, R56, 0x70007, RZ, 0xc0, !PT ;  /* 0x0007000738067812 */ /* 0x000fe400078ec0ff */
[----:B------:R-:W-:-:S02]  /*2190*/  LOP3.LUT R24, R24, 0x40004, R5, 0xf8, !PT ;  /* 0x0004000418187812 */ /* 0x000fc400078ef805 */
[C---:B------:R-:W-:Y:S02]  /*21a0*/  LOP3.LUT R64, R7.reuse, 0x70007, RZ, 0xc0, !PT ;  /* 0x0007000707407812 */ /* 0x040fe400078ec0ff */
[----:B------:R-:W-:Y:S02]  /*21b0*/  LOP3.LUT R20, R7, 0x380038, RZ, 0xc0, !PT ;  /* 0x0038003807147812 */ /* 0x000fe400078ec0ff */
[--C-:B------:R-:W-:Y:S02]  /*21c0*/  SHF.R.U32.HI R27, RZ, 0x6, R7.reuse ;  /* 0x00000006ff1b7819 */ /* 0x100fe40000011607 */
[----:B------:R-:W-:Y:S02]  /*21d0*/  SHF.R.U32.HI R7, RZ, 0xd, R7 ;  /* 0x0000000dff077819 */ /* 0x000fe40000011607 */
[----:B------:R-:W-:Y:S02]  /*21e0*/  LOP3.LUT R60, R60, 0x64006400, RZ, 0xfc, !PT ;  /* 0x640064003c3c7812 */ /* 0x000fe400078efcff */
[----:B------:R-:W-:-:S02]  /*21f0*/  LOP3.LUT R5, R4, 0x64006400, RZ, 0xfc, !PT ;  /* 0x6400640004057812 */ /* 0x000fc400078efcff */
[----:B------:R-:W-:Y:S01]  /*2200*/  LOP3.LUT R6, R6, 0x64006400, RZ, 0xfc, !PT ;  /* 0x6400640006067812 */ /* 0x000fe200078efcff */
[--C-:B------:R-:W-:Y:S01]  /*2210*/  HADD2 R25, R60, R53.reuse.H0_H0 ;  /* 0x200000353c197230 */ /* 0x100fe20000000000 */
[----:B------:R-:W-:Y:S01]  /*2220*/  LOP3.LUT R4, R24, 0x64006400, RZ, 0xfc, !PT ;  /* 0x6400640018047812 */ /* 0x000fe200078efcff */
[--C-:B------:R-:W-:Y:S01]  /*2230*/  HADD2 R24, R5, R54.reuse.H0_H0 ;  /* 0x2000003605187230 */ /* 0x100fe20000000000 */
[----:B------:R-:W-:Y:S01]  /*2240*/  LOP3.LUT R65, R26, 0x40004, R7, 0xf8, !PT ;  /* 0x000400041a417812 */ /* 0x000fe200078ef807 */
[--C-:B------:R-:W-:Y:S01]  /*2250*/  HADD2 R26, R6, R53.reuse.H0_H0 ;  /* 0x20000035061a7230 */ /* 0x100fe20000000000 */
[----:B------:R-:W-:Y:S01]  /*2260*/  LOP3.LUT R59, R59, 0x64006400, RZ, 0xfc, !PT ;  /* 0x640064003b3b7812 */ /* 0x000fe200078efcff */
[----:B------:R-:W-:Y:S01]  /*2270*/  HADD2 R53, R4, R53.H0_H0 ;  /* 0x2000003504357230 */ /* 0x000fe20000000000 */
[----:B------:R-:W-:Y:S02]  /*2280*/  LOP3.LUT R4, R16, 0x70007, RZ, 0xc0, !PT ;  /* 0x0007000710047812 */ /* 0x000fe400078ec0ff */
[----:B------:R-:W-:Y:S01]  /*2290*/  LOP3.LUT R7, R8, 0x64006400, RZ, 0xfc, !PT ;  /* 0x6400640008077812 */ /* 0x000fe200078efcff */
[----:B------:R-:W-:Y:S01]  /*22a0*/  HADD2 R8, R59, R54.H0_H0 ;  /* 0x200000363b087230 */ /* 0x000fe20000000000 */
[----:B------:R-:W-:-:S02]  /*22b0*/  LOP3.LUT R6, R27, 0x70007, RZ, 0xc0, !PT ;  /* 0x000700071b067812 */ /* 0x000fc400078ec0ff */
[----:B------:R-:W-:Y:S01]  /*22c0*/  LOP3.LUT R5, R62, 0x64006400, RZ, 0xfc, !PT ;  /* 0x640064003e057812 */ /* 0x000fe200078efcff */
[----:B------:R-:W-:Y:S01]  /*22d0*/  HADD2 R54, R7, R54.H0_H0 ;  /* 0x2000003607367230 */ /* 0x000fe20000000000 */
[----:B------:R-:W-:Y:S02]  /*22e0*/  LOP3.LUT R59, R4, 0x64006400, RZ, 0xfc, !PT ;  /* 0x64006400043b7812 */ /* 0x000fe400078efcff */
[----:B------:R-:W-:Y:S01]  /*22f0*/  LOP3.LUT R63, R63, 0x64006400, RZ, 0xfc, !PT ;  /* 0x640064003f3f7812 */ /* 0x000fe200078efcff */
[--C-:B------:R-:W-:Y:S01]  /*2300*/  HADD2 R60, R5, R52.reuse.H0_H0 ;  /* 0x20000034053c7230 */ /* 0x100fe20000000000 */
        /* <DEDUP_REMOVED lines=12> */
[----:B------:R-:W-:Y:S01]  /*23d0*/  LOP3.LUT R65, R10, 0x64006400, RZ, 0xfc, !PT ;  /* 0x640064000a417812 */ /* 0x000fe200078efcff */
        /* <DEDUP_REMOVED lines=8> */
[----:B------:R-:W-:Y:S02]  /*2460*/  LOP3.LUT R64, R61, 0x64006400, RZ, 0xfc, !PT ;  /* 0x640064003d407812 */ /* 0x000fe400078efcff */
[C---:B------:R-:W-:Y:S02]  /*2470*/  LOP3.LUT R61, R57.reuse, 0x380038, RZ, 0xc0, !PT ;  /* 0x00380038393d7812 */ /* 0x040fe400078ec0ff */
[----:B------:R-:W-:Y:S02]  /*2480*/  LOP3.LUT R57, R57, 0x1c001c0, RZ, 0xc0, !PT ;  /* 0x01c001c039397812 */ /* 0x000fe400078ec0ff */
[----:B------:R-:W-:Y:S01]  /*2490*/  LOP3.LUT R69, R16, 0x64006400, RZ, 0xfc, !PT ;  /* 0x6400640010457812 */ /* 0x000fe200078efcff */
[--C-:B------:R-:W-:Y:S01]  /*24a0*/  HFMA2 R16, R67, 0.125, 0.125, R48.reuse.H0_H0 ;  /* 0x3000300043107831 */ /* 0x100fe20000040030 */
[----:B------:R-:W-:Y:S01]  /*24b0*/  LOP3.LUT R75, R27, 0x64006400, RZ, 0xfc, !PT ;  /* 0x640064001b4b7812 */ /* 0x000fe200078efcff */
[----:B------:R-:W-:Y:S01]  /*24c0*/  HFMA2 R27, R65, 0.125, 0.125, R48.H0_H0 ;  /* 0x30003000411b7831 */ /* 0x000fe20000040030 */
[----:B------:R-:W-:Y:S01]  /*24d0*/  LOP3.LUT R68, R58, 0x64006400, RZ, 0xfc, !PT ;  /* 0x640064003a447812 */ /* 0x000fe200078efcff */
[----:B------:R-:W-:Y:S01]  /*24e0*/  HFMA2.MMA R65, R8, R18, R9 ;  /* 0x0000001208417235 */ /* 0x000fe20000000009 */
[-C--:B------:R-:W-:Y:S01]  /*24f0*/  HFMA2 R67, R8, R22.reuse, R11 ;  /* 0x0000001608437231 */ /* 0x080fe2000000000b */
[----:B------:R-:W-:Y:S01]  /*2500*/  LOP3.LUT R56, R56, 0x1c001c0, RZ, 0xc0, !PT ;  /* 0x01c001c038387812 */ /* 0x000fe200078ec0ff */
[----:B------:R-:W1:Y:S01]  /*2510*/  LDS.128 R8, [UR4+0x130] ;  /* 0x00013004ff087984 */ /* 0x000e620008000c00 */
[----:B------:R-:W-:Y:S01]  /*2520*/  LOP3.LUT R58, R61, 0x64006400, RZ, 0xfc, !PT ;  /* 0x640064003d3a7812 */ /* 0x000fe200078efcff */
[----:B------:R-:W-:Y:S01]  /*2530*/  HFMA2 R61, R68, 0.125, 0.125, R49.H0_H0 ;  /* 0x30003000443d7831 */ /* 0x000fe20000040031 */
[----:B------:R-:W-:Y:S01]  /*2540*/  LOP3.LUT R66, R57, 0x64006400, RZ, 0xfc, !PT ;  /* 0x6400640039427812 */ /* 0x000fe200078efcff */
[----:B------:R-:W-:Y:S01]  /*2550*/  HFMA2.MMA R15, R27, R23, R15 ;  /* 0x000000171b0f7235 */ /* 0x000fe2000000000f */
[----:B------:R-:W-:Y:S01]  /*2560*/  LOP3.LUT R72, R56, 0x64006400, RZ, 0xfc, !PT ;  /* 0x6400640038487812 */ /* 0x000fe200078efcff */
[--C-:B------:R-:W-:Y:S01]  /*2570*/  HFMA2 R56, R64, 0.125, 0.125, R51.reuse.H0_H0 ;  /* 0x3000300040387831 */ /* 0x100fe20000040033 */
[----:B------:R-:W-:Y:S01]  /*2580*/  LOP3.LUT R73, R20, 0x64006400, RZ, 0xfc, !PT ;  /* 0x6400640014497812 */ /* 0x000fe200078efcff */
[--C-:B------:R-:W-:Y:S01]  /*2590*/  HFMA2 R57, R58, 0.125, 0.125, R51.reuse.H0_H0 ;  /* 0x300030003a397831 */ /* 0x100fe20000040033 */
[----:B------:R-:W-:Y:S01]  /*25a0*/  UIADD3 UR4, UR4, 0x40, URZ ;  /* 0x0000004004047890 */ /* 0x000fe2000fffe03f */
[----:B------:R-:W-:Y:S01]  /*25b0*/  HFMA2 R51, R66, 0.015625, 0.015625, R51.H1_H1 ;  /* 0x2400240042337831 */ /* 0x000fe20000060033 */
[-C--:B------:R-:W-:Y:S01]  /*25c0*/  HFMA2.MMA R66, R25, R18.reuse, R12 ;  /* 0x0000001219427235 */ /* 0x080fe2000000000c */
[----:B------:R-:W-:Y:S01]  /*25d0*/  HFMA2 R25, R25, R22, R14 ;  /* 0x0000001619197231 */ /* 0x000fe2000000000e */
[----:B------:R-:W-:Y:S01]  /*25e0*/  HFMA2.MMA R14, R60, R18, R13 ;  /* 0x000000123c0e7235 */ /* 0x000fe2000000000d */
[----:B------:R-:W-:Y:S01]  /*25f0*/  HFMA2 R64, R71, 0.125, 0.125, R50.H0_H0 ;  /* 0x3000300047407831 */ /* 0x000fe20000040032 */
[-C--:B------:R-:W-:Y:S01]  /*2600*/  HFMA2.MMA R12, R56, R19.reuse, R65 ;  /* 0x00000013380c7235 */ /* 0x080fe20000000041 */
[----:B------:R-:W-:Y:S01]  /*2610*/  HFMA2 R20, R69, 0.015625, 0.015625, R48.H1_H1 ;  /* 0x2400240045147831 */ /* 0x000fe20000060030 */
[-C--:B------:R-:W-:Y:S01]  /*2620*/  HFMA2.MMA R13, R61, R19.reuse, R66 ;  /* 0x000000133d0d7235 */ /* 0x080fe20000000042 */
[----:B------:R-:W-:Y:S01]  /*2630*/  HFMA2 R17, R64, R19, R17 ;  /* 0x0000001340117231 */ /* 0x000fe20000000011 */
[----:B------:R-:W-:Y:S01]  /*2640*/  HFMA2.MMA R14, R27, R19, R14 ;  /* 0x000000131b0e7235 */ /* 0x000fe2000000000e */
[----:B------:R-:W-:Y:S01]  /*2650*/  HFMA2 R48, R73, 0.125, 0.125, R50.H0_H0 ;  /* 0x3000300049307831 */ /* 0x000fe20000040032 */
[-C--:B0-----:R-:W-:Y:S01]  /*2660*/  HFMA2.MMA R12, R24, R4.reuse, R12 ;  /* 0x00000004180c7235 */ /* 0x081fe2000000000c */
[-C--:B------:R-:W-:Y:S01]  /*2670*/  HFMA2 R17, R62, R4.reuse, R17 ;  /* 0x000000043e117231 */ /* 0x080fe20000000011 */
[----:B------:R-:W-:Y:S01]  /*2680*/  IMAD.MOV.U32 R18, RZ, RZ, R47 ;  /* 0x000000ffff127224 */ /* 0x000fe200078e002f */
[----:B------:R-:W-:Y:S01]  /*2690*/  HFMA2 R58, R70, 0.125, 0.125, R49.H0_H0 ;  /* 0x30003000463a7831 */ /* 0x000fe20000040031 */
[----:B------:R-:W-:Y:S01]  /*26a0*/  HFMA2.MMA R14, R59, R4, R14 ;  /* 0x000000043b0e7235 */ /* 0x000fe2000000000e */
[----:B------:R-:W-:Y:S01]  /*26b0*/  HFMA2 R61, R61, R23, R25 ;  /* 0x000000173d3d7231 */ /* 0x000fe20000000019 */
[----:B------:R-:W-:Y:S01]  /*26c0*/  HFMA2.MMA R12, R57, R5, R12 ;  /* 0x00000005390c7235 */ /* 0x000fe2000000000c */
[----:B------:R-:W-:-:S02]  /*26d0*/  HFMA2 R13, R26, R4, R13 ;  /* 0x000000041a0d7231 */ /* 0x000fc4000000000d */
[----:B------:R-:W-:Y:S01]  /*26e0*/  HFMA2 R50, R75, 0.015625, 0.015625, R50.H1_H1 ;  /* 0x240024004b327831 */ /* 0x000fe20000060032 */
[----:B------:R-:W-:Y:S01]  /*26f0*/  HFMA2.MMA R14, R16, R5, R14 ;  /* 0x00000005100e7235 */ /* 0x000fe2000000000e */
[-C--:B------:R-:W-:Y:S01]  /*2700*/  HFMA2 R25, R48, R5.reuse, R17 ;  /* 0x0000000530197231 */ /* 0x080fe20000000011 */
[-C--:B------:R-:W-:Y:S01]  /*2710*/  HFMA2.MMA R12, R51, R6.reuse, R12 ;  /* 0x00000006330c7235 */ /* 0x080fe2000000000c */
[----:B------:R-:W-:Y:S02]  /*2720*/  HFMA2 R49, R72, 0.015625, 0.015625, R49.H1_H1 ;  /* 0x2400240048317831 */ /* 0x000fe40000060031 */
[----:B------:R-:W-:Y:S01]  /*2730*/  HFMA2 R13, R58, R5, R13 ;  /* 0x000000053a0d7231 */ /* 0x000fe2000000000d */
[----:B------:R-:W-:Y:S01]  /*2740*/  HFMA2.MMA R14, R20, R6, R14 ;  /* 0x00000006140e7235 */ /* 0x000fe2000000000e */
[-C--:B------:R-:W-:Y:S01]  /*2750*/  HFMA2 R21, R64, R23.reuse, R21 ;  /* 0x0000001740157231 */ /* 0x080fe20000000015 */
[----:B------:R-:W-:Y:S01]  /*2760*/  HFMA2.MMA R12, R54, R7, R12 ;  /* 0x00000007360c7235 */ /* 0x000fe2000000000c */
[----:B------:R-:W-:Y:S01]  /*2770*/  HFMA2 R67, R56, R23, R67 ;  /* 0x0000001738437231 */ /* 0x000fe20000000043 */
[----:B-1----:R-:W-:Y:S01]  /*2780*/  HFMA2.MMA R61, R26, R8, R61 ;  /* 0x000000081a3d7235 */ /* 0x002fe2000000003d */
[----:B------:R-:W-:-:S02]  /*2790*/  HFMA2 R25, R50, R6, R25 ;  /* 0x0000000632197231 */ /* 0x000fc40000000019 */
[----:B------:R-:W-:Y:S02]  /*27a0*/  HFMA2 R13, R49, R6, R13 ;  /* 0x00000006310d7231 */ /* 0x000fe4000000000d */
[-C--:B------:R-:W-:Y:S01]  /*27b0*/  HFMA2 R67, R24, R8.reuse, R67 ;  /* 0x0000000818437231 */ /* 0x080fe20000000043 */
[----:B------:R-:W-:Y:S01]  /*27c0*/  HFMA2.MMA R24, R62, R8, R21 ;  /* 0x000000083e187235 */ /* 0x000fe20000000015 */
[-C--:B------:R-:W-:Y:S01]  /*27d0*/  HFMA2 R6, R53, R7.reuse, R13 ;  /* 0x0000000735067231 */ /* 0x080fe2000000000d */
[----:B------:R-:W-:Y:S01]  /*27e0*/  HFMA2.MMA R61, R58, R9, R61 ;  /* 0x000000093a3d7235 */ /* 0x000fe2000000003d */
[----:B------:R-:W-:Y:S01]  /*27f0*/  HFMA2 R14, R52, R7, R14 ;  /* 0x00000007340e7231 */ /* 0x000fe2000000000e */
[----:B------:R-:W-:Y:S01]  /*2800*/  HFMA2.MMA R7, R55, R7, R25 ;  /* 0x0000000737077235 */ /* 0x000fe20000000019 */
[----:B------:R-:W-:Y:S01]  /*2810*/  HFMA2 R15, R59, R8, R15 ;  /* 0x000000083b0f7231 */ /* 0x000fe2000000000f */
[----:B------:R-:W-:Y:S01]  /*2820*/  HFMA2.MMA R25, R48, R9, R24 ;  /* 0x0000000930197235 */ /* 0x000fe20000000018 */
[-C--:B------:R-:W-:Y:S01]  /*2830*/  HFMA2 R5, R57, R9.reuse, R67 ;  /* 0x0000000939057231 */ /* 0x080fe20000000043 */
[-C--:B------:R-:W-:Y:S01]  /*2840*/  HFMA2.MMA R61, R49, R10.reuse, R61 ;  /* 0x0000000a313d7235 */ /* 0x080fe2000000003d */
[----:B------:R-:W-:Y:S01]  /*2850*/  HFMA2 R15, R16, R9, R15 ;  /* 0x00000009100f7231 */ /* 0x000fe2000000000f */
[--C-:B------:R-:W-:Y:S01]  /*2860*/  PRMT R47, R12, 0x5410, R6.reuse ;  /* 0x000054100c2f7816 */ /* 0x100fe20000000006 */
[-C--:B------:R-:W-:Y:S01]  /*2870*/  HFMA2 R27, R51, R10.reuse, R5 ;  /* 0x0000000a331b7231 */ /* 0x080fe20000000005 */
[----:B------:R-:W-:Y:S01]  /*2880*/  HFMA2.MMA R25, R50, R10, R25 ;  /* 0x0000000a32197235 */ /* 0x000fe20000000019 */
[----:B------:R-:W-:Y:S01]  /*2890*/  HFMA2 R26, R20, R10, R15 ;  /* 0x0000000a141a7231 */ /* 0x000fe2000000000f */
[C-C-:B------:R-:W-:Y:S01]  /*28a0*/  PRMT R4, R14.reuse, 0x5410, R7.reuse ;  /* 0x000054100e047816 */ /* 0x140fe20000000007 */
[-C--:B------:R-:W-:Y:S01]  /*28b0*/  HFMA2.MMA R61, R53, R11.reuse, R61 ;  /* 0x0000000b353d7235 */ /* 0x080fe2000000003d */
[----:B------:R-:W-:Y:S01]  /*28c0*/  PRMT R7, R14, 0x7632, R7 ;  /* 0x000076320e077816 */ /* 0x000fe20000000007 */
[-C--:B------:R-:W-:Y:S01]  /*28d0*/  HFMA2 R26, R52, R11.reuse, R26 ;  /* 0x0000000b341a7231 */ /* 0x080fe2000000001a */
[----:B------:R-:W-:Y:S01]  /*28e0*/  HFMA2.MMA R13, R55, R11, R25 ;  /* 0x0000000b370d7235 */ /* 0x000fe20000000019 */
[----:B------:R-:W-:Y:S01]  /*28f0*/  HFMA2 R27, R54, R11, R27 ;  /* 0x0000000b361b7231 */ /* 0x000fe2000000001b */
[----:B------:R-:W-:-:S02]  /*2900*/  PRMT R6, R12, 0x7632, R6 ;  /* 0x000076320c067816 */ /* 0x000fc40000000006 */
[----:B------:R-:W-:-:S03]  /*2910*/  HFMA2.MMA R4, R4, 1, 1, R7 ;  /* 0x3c003c0004047835 */ /* 0x000fc60000000007 */
[----:B------:R-:W-:-:S03]  /*2920*/  HADD2 R47, R47, R6 ;  /* 0x000000062f2f7230 */ /* 0x000fc60000000000 */
[C-C-:B------:R-:W-:Y:S02]  /*2930*/  PRMT R5, R26.reuse, 0x5410, R13.reuse ;  /* 0x000054101a057816 */ /* 0x140fe4000000000d */
[----:B------:R-:W-:Y:S01]  /*2940*/  PRMT R13, R26, 0x7632, R13 ;  /* 0x000076321a0d7816 */ /* 0x000fe2000000000d */
[----:B-----5:R-:W-:Y:S01]  /*2950*/  HFMA2.MMA R47, R47, R0, R18 ;  /* 0x000000002f2f7235 */ /* 0x020fe20000000012 */
[----:B------:R-:W-:Y:S01]  /*2960*/  HFMA2 R45, R4, R2, R45 ;  /* 0x00000002042d7231 */ /* 0x000fe2000000002d */
[C-C-:B------:R-:W-:Y:S02]  /*2970*/  PRMT R4, R27.reuse, 0x5410, R61.reuse ;  /* 0x000054101b047816 */ /* 0x140fe4000000003d */
[----:B------:R-:W-:Y:S01]  /*2980*/  PRMT R61, R27, 0x7632, R61 ;  /* 0x000076321b3d7816 */ /* 0x000fe2000000003d */
[----:B------:R-:W-:-:S04]  /*2990*/  HFMA2.MMA R5, R5, 1, 1, R13 ;  /* 0x3c003c0005057835 */ /* 0x000fc8000000000d */
[----:B------:R-:W-:-:S06]  /*29a0*/  HADD2 R4, R4, R61 ;  /* 0x0000003d04047230 */ /* 0x000fcc0000000000 */
[----:B------:R-:W-:Y:S01]  /*29b0*/  HFMA2.MMA R44, R4, R0, R44 ;  /* 0x00000000042c7235 */ /* 0x000fe2000000002c */
[----:B------:R-:W-:Y:S01]  /*29c0*/  HFMA2 R32, R5, R2, R32 ;  /* 0x0000000205207231 */ /* 0x000fe20000000020 */
[----:B------:R-:W-:Y:S01]  /*29d0*/  @P0 CALL.REL.NOINC `(.L_x_1693) ;  /* 0x0000001000000944 */ /* 0x000fe20003c00000 */
[----:B------:R-:W-:Y:S05]  /*29e0*/  BRA `(.L_x_1700) ;  /* 0xffffe38000007947 */ /* 0x000fea000383ffff */
.L_x_1693:
        /* <DEDUP_REMOVED lines=11> */
.L_x_1704:
[----:B------:R-:W0:Y:S02]  /*2aa0*/  LDS R4, [R0] ;  /* 0x0000000000047984 */ /* 0x000e240000000800 */
[----:B0-----:R-:W-:-:S06]  /*2ab0*/  HADD2 R5, R4, R47 ;  /* 0x0000002f04057230 */ /* 0x001fcc0000000000 */
[----:B------:R-:W0:Y:S02]  /*2ac0*/  ATOMS.CAST.SPIN R5, [R0], R4, R5 ;  /* 0x000000040005738d */ /* 0x000e240001800005 */
[----:B0-----:R-:W-:-:S13]  /*2ad0*/  ISETP.EQ.U32.AND P0, PT, R5, 0x1, PT ;  /* 0x000000010500780c */ /* 0x001fda0003f02070 */
[----:B------:R-:W-:Y:S05]  /*2ae0*/  @!P0 BRA `(.L_x_1704) ;  /* 0xffffffb000008947 */ /* 0x000fea000383ffff */
[----:B------:R-:W-:Y:S05]  /*2af0*/  BRA `(.L_x_1702) ;  /* 0x0000003000007947 */ /* 0x000fea0003800000 */
.L_x_1703:
[----:B------:R-:W2:Y:S02]  /*2b00*/  LD.E R0, [R2.64] ;  /* 0x0000000602007980 */ /* 0x000ea4000c101900 */
[----:B--2---:R-:W-:-:S05]  /*2b10*/  IMAD.IADD R5, R47, 0x1, R0 ;  /* 0x000000012f057824 */ /* 0x004fca00078e0200 */
[----:B------:R0:W-:Y:S02]  /*2b20*/  ST.E [R2.64], R5 ;  /* 0x0000000502007985 */ /* 0x0001e4000c101906 */
.L_x_1702:
[----:B------:R-:W-:Y:S05]  /*2b30*/  BSYNC B0 ;  /* 0x0000000000007941 */ /* 0x000fea0003800000 */
.L_x_1701:
[----:B------:R-:W2:Y:S01]  /*2b40*/  ATOM.E.ADD.F16x2.RN.STRONG.GPU P0, RZ, [R2.64+0x4], R45 ;  /* 0x0000042d02ff798a */ /* 0x000ea2000810e9c6 */
[----:B------:R-:W-:Y:S01]  /*2b50*/  BSSY B0, `(.L_x_1705) ;  /* 0x000000f000007945 */ /* 0x000fe20003800000 */
[----:B--2---:R-:W-:Y:S05]  /*2b60*/  @P0 BRA `(.L_x_1706) ;  /* 0x000000d000000947 */ /* 0x004fea0003800000 */
[----:B------:R-:W1:Y:S02]  /*2b70*/  QSPC.E.S P0, RZ, [R2+0x4] ;  /* 0x0000040002ff73aa */ /* 0x000e640000000500 */
[----:B-1----:R-:W-:Y:S05]  /*2b80*/  @!P0 BRA `(.L_x_1707) ;  /* 0x0000008000008947 */ /* 0x002fea0003800000 */
[----:B0-----:R-:W-:-:S04]  /*2b90*/  IADD3 R2, R2, 0x4, RZ ;  /* 0x0000000402027810 */ /* 0x001fc80007ffe0ff */
[----:B------:R-:W-:-:S05]  /*2ba0*/  LOP3.LUT R2, R2, 0xffffff, RZ, 0xc0, !PT ;  /* 0x00ffffff02027812 */ /* 0x000fca00078ec0ff */
.L_x_1708:
[----:B------:R-:W0:Y:S02]  /*2bb0*/  LDS R4, [R2] ;  /* 0x0000000002047984 */ /* 0x000e240000000800 */
[----:B0-----:R-:W-:-:S10]  /*2bc0*/  HFMA2.MMA R5, R4, 1, 1, R45 ;  /* 0x3c003c0004057835 */ /* 0x001fd4000000002d */
[----:B------:R-:W0:Y:S02]  /*2bd0*/  ATOMS.CAST.SPIN R5, [R2], R4, R5 ;  /* 0x000000040205738d */ /* 0x000e240001800005 */
[----:B0-----:R-:W-:-:S13]  /*2be0*/  ISETP.EQ.U32.AND P0, PT, R5, 0x1, PT ;  /* 0x000000010500780c */ /* 0x001fda0003f02070 */
[----:B------:R-:W-:Y:S05]  /*2bf0*/  @!P0 BRA `(.L_x_1708) ;  /* 0xffffffb000008947 */ /* 0x000fea000383ffff */
[----:B------:R-:W-:Y:S05]  /*2c00*/  BRA `(.L_x_1706) ;  /* 0x0000003000007947 */ /* 0x000fea0003800000 */
.L_x_1707:
[----:B------:R-:W2:Y:S02]  /*2c10*/  LD.E R0, [R2.64+0x4] ;  /* 0x0000040602007980 */ /* 0x000ea4000c101900 */
[----:B0-2---:R-:W-:-:S05]  /*2c20*/  IMAD.IADD R5, R45, 0x1, R0 ;  /* 0x000000012d057824 */ /* 0x005fca00078e0200 */
[----:B------:R0:W-:Y:S02]  /*2c30*/  ST.E [R2.64+0x4], R5 ;  /* 0x0000040502007985 */ /* 0x0001e4000c101906 */
.L_x_1706:
[----:B------:R-:W-:Y:S05]  /*2c40*/  BSYNC B0 ;  /* 0x0000000000007941 */ /* 0x000fea0003800000 */
.L_x_1705:
[----:B0-----:R-:W-:-:S05]  /*2c50*/  IADD3 R2, R28, c[0x0][0x18c], RZ ;  /* 0x000063001c027a10 */ /* 0x001fca0007ffe0ff */
[----:B------:R-:W-:-:S05]  /*2c60*/  IMAD.WIDE R2, R2, R7, c[0x0][0x180] ;  /* 0x0000600002027625 */ /* 0x000fca00078e0207 */
[----:B------:R-:W2:Y:S01]  /*2c70*/  ATOM.E.ADD.F16x2.RN.STRONG.GPU P0, RZ, [R2.64], R44 ;  /* 0x0000002c02ff798a */ /* 0x000ea2000810e9c6 */
[----:B------:R-:W-:Y:S01]  /*2c80*/  BSSY B0, `(.L_x_1709) ;  /* 0x000000e000007945 */ /* 0x000fe20003800000 */
[----:B--2---:R-:W-:Y:S05]  /*2c90*/  @P0 BRA `(.L_x_1710) ;  /* 0x000000c000000947 */ /* 0x004fea0003800000 */
[----:B------:R-:W0:Y:S02]  /*2ca0*/  QSPC.E.S P0, RZ, [R2] ;  /* 0x0000000002ff73aa */ /* 0x000e240000000500 */
[----:B0-----:R-:W-:Y:S05]  /*2cb0*/  @!P0 BRA `(.L_x_1711) ;  /* 0x0000007000008947 */ /* 0x001fea0003800000 */
[----:B------:R-:W-:-:S05]  /*2cc0*/  LOP3.LUT R0, R2, 0xffffff, RZ, 0xc0, !PT ;  /* 0x00ffffff02007812 */ /* 0x000fca00078ec0ff */
.L_x_1712:
[----:B------:R-:W0:Y:S02]  /*2cd0*/  LDS R4, [R0] ;  /* 0x0000000000047984 */ /* 0x000e240000000800 */
[----:B0-----:R-:W-:-:S06]  /*2ce0*/  HADD2 R5, R4, R44 ;  /* 0x0000002c04057230 */ /* 0x001fcc0000000000 */
[----:B------:R-:W0:Y:S02]  /*2cf0*/  ATOMS.CAST.SPIN R5, [R0], R4, R5 ;  /* 0x000000040005738d */ /* 0x000e240001800005 */
[----:B0-----:R-:W-:-:S13]  /*2d00*/  ISETP.EQ.U32.AND P0, PT, R5, 0x1, PT ;  /* 0x000000010500780c */ /* 0x001fda0003f02070 */
[----:B------:R-:W-:Y:S05]  /*2d10*/  @!P0 BRA `(.L_x_1712) ;  /* 0xffffffb000008947 */ /* 0x000fea000383ffff */
[----:B------:R-:W-:Y:S05]  /*2d20*/  BRA `(.L_x_1710) ;  /* 0x0000003000007947 */ /* 0x000fea0003800000 */
.L_x_1711:
[----:B------:R-:W2:Y:S02]  /*2d30*/  LD.E R0, [R2.64] ;  /* 0x0000000602007980 */ /* 0x000ea4000c101900 */
[----:B--2---:R-:W-:-:S05]  /*2d40*/  IMAD.IADD R5, R44, 0x1, R0 ;  /* 0x000000012c057824 */ /* 0x004fca00078e0200 */
[----:B------:R0:W-:Y:S02]  /*2d50*/  ST.E [R2.64], R5 ;  /* 0x0000000502007985 */ /* 0x0001e4000c101906 */
.L_x_1710:
[----:B------:R-:W-:Y:S05]  /*2d60*/  BSYNC B0 ;  /* 0x0000000000007941 */ /* 0x000fea0003800000 */
.L_x_1709:
[----:B------:R-:W2:Y:S02]  /*2d70*/  ATOM.E.ADD.F16x2.RN.STRONG.GPU P0, RZ, [R2.64+0x4], R32 ;  /* 0x0000042002ff798a */ /* 0x000ea4000810e9c6 */
[----:B--2---:R-:W-:Y:S05]  /*2d80*/  @P0 EXIT ;  /* 0x000000000000094d */ /* 0x004fea0003800000 */
[----:B------:R-:W1:Y:S02]  /*2d90*/  QSPC.E.S P0, RZ, [R2+0x4] ;  /* 0x0000040002ff73aa */ /* 0x000e640000000500 */
[----:B-1----:R-:W-:Y:S05]  /*2da0*/  @!P0 BRA `(.L_x_1713) ;  /* 0x0000008000008947 */ /* 0x002fea0003800000 */
[----:B0-----:R-:W-:-:S04]  /*2db0*/  IADD3 R2, R2, 0x4, RZ ;  /* 0x0000000402027810 */ /* 0x001fc80007ffe0ff */
[----:B------:R-:W-:-:S05]  /*2dc0*/  LOP3.LUT R2, R2, 0xffffff, RZ, 0xc0, !PT ;  /* 0x00ffffff02027812 */ /* 0x000fca00078ec0ff */
.L_x_1714:
[----:B------:R-:W0:Y:S02]  /*2dd0*/  LDS R4, [R2] ;  /* 0x0000000002047984 */ /* 0x000e240000000800 */
[----:B0-----:R-:W-:-:S10]  /*2de0*/  HFMA2.MMA R5, R4, 1, 1, R32 ;  /* 0x3c003c0004057835 */ /* 0x001fd40000000020 */
[----:B------:R-:W0:Y:S02]  /*2df0*/  ATOMS.CAST.SPIN R5, [R2], R4, R5 ;  /* 0x000000040205738d */ /* 0x000e240001800005 */
[----:B0-----:R-:W-:-:S13]  /*2e00*/  ISETP.EQ.U32.AND P0, PT, R5, 0x1, PT ;  /* 0x000000010500780c */ /* 0x001fda0003f02070 */
[----:B------:R-:W-:Y:S05]  /*2e10*/  @!P0 BRA `(.L_x_1714) ;  /* 0xffffffb000008947 */ /* 0x000fea000383ffff */
[----:B------:R-:W-:Y:S05]  /*2e20*/  EXIT ;  /* 0x000000000000794d */ /* 0x000fea0003800000 */
.L_x_1713:
[----:B------:R-:W2:Y:S02]  /*2e30*/  LD.E R0, [R2.64+0x4] ;  /* 0x0000040602007980 */ /* 0x000ea4000c101900 */
[----:B0-2---:R-:W-:-:S05]  /*2e40*/  IMAD.IADD R5, R32, 0x1, R0 ;  /* 0x0000000120057824 */ /* 0x005fca00078e0200 */
[----:B------:R-:W-:Y:S01]  /*2e50*/  ST.E [R2.64+0x4], R5 ;  /* 0x0000040502007985 */ /* 0x000fe2000c101906 */
[----:B------:R-:W-:Y:S05]  /*2e60*/  EXIT ;  /* 0x000000000000794d */ /* 0x000fea0003800000 */
.L_x_1715:
        /* <DEDUP_REMOVED lines=9> */
.L_x_1838:


//--------------------- .text._ZN4vllm4gptq33gemm_half_q_half_gptq_2bit_kernelILb1ELi2EEEvPK6__halfPKjS6_S4_PS2_iiiibPKi --------------------------
	.section	.text._ZN4vllm4gptq33gemm_half_q_half_gptq_2bit_kernelILb1ELi2EEEvPK6__halfPKjS6_S4_PS2_iiiibPKi,"ax",@progbits
	.sectioninfo	@"SHI_REGISTERS=64"
	.align	128
        .global         _ZN4vllm4gptq33gemm_half_q_half_gptq_2bit_kernelILb1ELi2EEEvPK6__halfPKjS6_S4_PS2_iiiibPKi
        .type           _ZN4vllm4gptq33gemm_half_q_half_gptq_2bit_kernelILb1ELi2EEEvPK6__halfPKjS6_S4_PS2_iiiibPKi,@function
        .size           _ZN4vllm4gptq33gemm_half_q_half_gptq_2bit_kernelILb1ELi2EEEvPK6__halfPKjS6_S4_PS2_iiiibPKi,(.L_x_1839 - _ZN4vllm4gptq33gemm_half_q_half_gptq_2bit_kernelILb1ELi2EEEvPK6__halfPKjS6_S4_PS2_iiiibPKi)
        .other          _ZN4vllm4gptq33gemm_half_q_half_gptq_2bit_kernelILb1ELi2EEEvPK6__halfPKjS6_S4_PS2_iiiibPKi,@"STO_CUDA_ENTRY STV_DEFAULT"
_ZN4vllm4gptq33gemm_half_q_half_gptq_2bit_kernelILb1ELi2EEEvPK6__halfPKjS6_S4_PS2_iiiibPKi:
.text._ZN4vllm4gptq33gemm_half_q_half_gptq_2bit_kernelILb1ELi2EEEvPK6__halfPKjS6_S4_PS2_iiiibPKi:
        /* <DEDUP_REMOVED lines=43> */
.L_x_1718:
        /* <DEDUP_REMOVED lines=13> */
.L_x_1717:
[----:B------:R-:W-:Y:S05]  /*0380*/  BSYNC B0 ;  /* 0x0000000000007941 */ /* 0x000fea0003800000 */
.L_x_1716:
[----:B------:R-:W-:-:S13]  /*0390*/  ISETP.GE.AND P0, PT, R26, c[0x0][0x18c], PT ;  /* 0x000063001a007a0c */ /* 0x000fda0003f06270 */
[----:B------:R-:W-:Y:S05]  /*03a0*/  @P0 EXIT ;  /* 0x000000000000094d */ /* 0x000fea0003800000 */
[----:B0-----:R-:W-:Y:S01]  /*03b0*/  IABS R5, c[0x0][0x194] ;  /* 0x0000650000057a13 */ /* 0x001fe20000000000 */
[----:B------:R-:W-:Y:S01]  /*03c0*/  ULDC.64 UR8, c[0x0][0x190] ;  /* 0x0000640000087ab9 */ /* 0x000fe20000000a00 */
[----:B------:R-:W-:Y:S01]  /*03d0*/  IMAD.MOV.U32 R9, RZ, RZ, 0x4 ;  /* 0x00000004ff097424 */ /* 0x000fe200078e00ff */
[----:B------:R-:W-:Y:S01]  /*03e0*/  ULOP3.LUT UR4, UR8, UR9, URZ, 0x3c, !UPT ;  /* 0x0000000908047292 */ /* 0x000fe2000f8e3c3f */
[----:B------:R-:W0:Y:S01]  /*03f0*/  I2F.RP R0, R5 ;  /* 0x0000000500007306 */ /* 0x000e220000209400 */
[----:B------:R-:W-:Y:S02]  /*0400*/  PRMT R40, RZ, 0x5410, RZ ;  /* 0x00005410ff287816 */ /* 0x000fe400000000ff */
[----:B------:R-:W-:Y:S01]  /*0410*/  PRMT R38, RZ, 0x5410, RZ ;  /* 0x00005410ff267816 */ /* 0x000fe200000000ff */
[----:B------:R-:W-:Y:S01]  /*0420*/  BAR.SYNC.DEFER_BLOCKING 0x0 ;  /* 0x0000000000007b1d */ /* 0x000fe20000010000 */
[----:B------:R-:W-:Y:S02]  /*0430*/  ISETP.LE.AND P1, PT, RZ, UR4, PT ;  /* 0x00000004ff007c0c */ /* 0x000fe4000bf23270 */
[----:B------:R-:W-:-:S02]  /*0440*/  PRMT R37, RZ, 0x5410, RZ ;  /* 0x00005410ff257816 */ /* 0x000fc400000000ff */
        /* <DEDUP_REMOVED lines=48> */
[----:B------:R-:W-:-:S04]  /*0750*/  LEA.HI R0, R0, R3, RZ, 0x4 ;  /* 0x0000000300007211 */ /* 0x000fc800078f20ff */
        /* <DEDUP_REMOVED lines=32> */
.L_x_1721:
        /* <DEDUP_REMOVED lines=15> */
[----:B------:R0:W5:Y:S04]  /*0a50*/  LDG.E.CONSTANT R24, [R10.64+0x4] ;  /* 0x0000040a0a187981 */ /* 0x000168000c1e9900 */
[----:B------:R-:W-:Y:S02]  /*0a60*/  IMAD.WIDE R8, R0, R9, c[0x0][0x170] ;  /* 0x00005c0000087625 */ /* 0x000fe400078e0209 */
[----:B------:R0:W5:Y:S04]  /*0a70*/  LDG.E.CONSTANT R0, [R10.64] ;  /* 0x0000000a0a007981 */ /* 0x000168000c1e9900 */
        /* <DEDUP_REMOVED lines=10> */
.L_x_1720:
[----:B01---5:R-:W-:Y:S02]  /*0b20*/  SHF.R.U32.HI R16, RZ, 0x8, R4 ;  /* 0x00000008ff107819 */ /* 0x023fe40000011604 */
[----:B------:R-:W-:Y:S02]  /*0b30*/  IADD3 R8, R35, UR6, RZ ;  /* 0x0000000623087c10 */ /* 0x000fe4000fffe0ff */
[----:B------:R-:W-:Y:S02]  /*0b40*/  LOP3.LUT R9, R4, 0x30003, RZ, 0xc0, !PT ;  /* 0x0003000304097812 */ /* 0x000fe400078ec0ff */
[----:B------:R-:W-:Y:S01]  /*0b50*/  LOP3.LUT R10, R16, 0x30003, RZ, 0xc0, !PT ;  /* 0x00030003100a7812 */ /* 0x000fe200078ec0ff */
[----:B------:R0:W1:Y:S01]  /*0b60*/  I2F.F16 R43, R8 ;  /* 0x00000008002b7306 */ /* 0x0000620000200c00 */
[----:B------:R-:W-:Y:S02]  /*0b70*/  LOP3.LUT R9, R9, 0x64006400, RZ, 0xfc, !PT ;  /* 0x6400640009097812 */ /* 0x000fe400078efcff */
[----:B------:R-:W-:-:S02]  /*0b80*/  LOP3.LUT R50, R8, 0xe400, RZ, 0xfc, !PT ;  /* 0x0000e40008327812 */ /* 0x000fc400078efcff */
[----:B------:R-:W-:Y:S02]  /*0b90*/  LOP3.LUT R11, R10, 0x64006400, RZ, 0xfc, !PT ;  /* 0x640064000a0b7812 */ /* 0x000fe400078efcff */
[----:B--2---:R-:W-:Y:S01]  /*0ba0*/  PRMT R42, R42, 0x5410, R13 ;  /* 0x000054102a2a7816 */ /* 0x004fe2000000000d */
[--C-:B------:R-:W-:Y:S01]  /*0bb0*/  HADD2 R20, R9, R50.reuse.H0_H0 ;  /* 0x2000003209147230 */ /* 0x100fe20000000000 */
[----:B------:R-:W-:Y:S01]  /*0bc0*/  IADD3 R18, R33, UR6, RZ ;  /* 0x0000000621127c10 */ /* 0x000fe2000fffe0ff */
[----:B------:R-:W-:Y:S01]  /*0bd0*/  HADD2 R50, R11, R50.H0_H0 ;  /* 0x200000320b327230 */ /* 0x000fe20000000000 */
[----:B------:R-:W-:Y:S01]  /*0be0*/  LOP3.LUT R19, R5, 0x30003, RZ, 0xc0, !PT ;  /* 0x0003000305137812 */ /* 0x000fe200078ec0ff */
[----:B0-----:R-:W0:Y:S01]  /*0bf0*/  LDS.128 R8, [UR4] ;  /* 0x00000004ff087984 */ /* 0x001e220008000c00 */
[----:B------:R-:W-:Y:S01]  /*0c00*/  SHF.R.U32.HI R45, RZ, 0x8, R5 ;  /* 0x00000008ff2d7819 */ /* 0x000fe20000011605 */
[----:B------:R2:W4:Y:S01]  /*0c10*/  I2F.F16 R44, R18 ;  /* 0x00000012002c7306 */ /* 0x0005220000200c00 */
[----:B------:R-:W-:Y:S01]  /*0c20*/  LOP3.LUT R17, R4, 0xc000c, RZ, 0xc0, !PT ;  /* 0x000c000c04117812 */ /* 0x000fe200078ec0ff */
[----:B------:R-:W3:Y:S01]  /*0c30*/  LDS.128 R12, [UR4+0x100] ;  /* 0x00010004ff0c7984 */ /* 0x000ee20008000c00 */
[----:B------:R-:W-:Y:S01]  /*0c40*/  LOP3.LUT R22, R19, 0x64006400, RZ, 0xfc, !PT ;  /* 0x6400640013167812 */ /* 0x000fe200078efcff */
[--C-:B-1-3--:R-:W-:Y:S01]  /*0c50*/  HADD2 R48, R41.H0_H0, -R43.reuse.H0_H0 ;  /* 0xa000002b29307230 */ /* 0x10afe20000000800 */
[----:B------:R-:W-:Y:S01]  /*0c60*/  LOP3.LUT R47, R18, 0xe400, RZ, 0xfc, !PT ;  /* 0x0000e400122f7812 */ /* 0x000fe200078efcff */
[----:B------:R-:W-:Y:S01]  /*0c70*/  HADD2 R43, R42, -R43.H0_H0 ;  /* 0xa000002b2a2b7230 */ /* 0x000fe20000000000 */
[----:B------:R-:W-:-:S02]  /*0c80*/  LOP3.LUT R21, R45, 0x30003, RZ, 0xc0, !PT ;  /* 0x000300032d157812 */ /* 0x000fc400078ec0ff */
[----:B------:R-:W-:Y:S01]  /*0c90*/  LOP3.LUT R19, R16, 0xc000c, RZ, 0xc0, !PT ;  /* 0x000c000c10137812 */ /* 0x000fe200078ec0ff */
[----:B------:R-:W-:Y:S01]  /*0ca0*/  HADD2 R22, R22, R47.H0_H0 ;  /* 0x2000002f16167230 */ /* 0x000fe20000000000 */
[----:B--2---:R-:W-:Y:S02]  /*0cb0*/  LOP3.LUT R18, R17, 0x64006400, RZ, 0xfc, !PT ;  /* 0x6400640011127812 */ /* 0x004fe400078efcff */
[----:B------:R-:W-:Y:S02]  /*0cc0*/  LOP3.LUT R54, R21, 0x64006400, RZ, 0xfc, !PT ;  /* 0x6400640015367812 */ /* 0x000fe400078efcff */
[----:B------:R-:W-:Y:S01]  /*0cd0*/  LOP3.LUT R52, R19, 0x64006400, RZ, 0xfc, !PT ;  /* 0x6400640013347812 */ /* 0x000fe200078efcff */
[----:B------:R-:W-:Y:S01]  /*0ce0*/  HFMA2 R21, R18, 0.25, 0.25, R43.H0_H0 ;  /* 0x3400340012157831 */ /* 0x000fe2000004002b */
[----:B------:R-:W-:Y:S01]  /*0cf0*/  LOP3.LUT R17, R4, 0x300030, RZ, 0xc0, !PT ;  /* 0x0030003004117812 */ /* 0x000fe200078ec0ff */
[----:B------:R-:W-:Y:S01]  /*0d00*/  HADD2 R47, R54, R47.H0_H0 ;  /* 0x2000002f362f7230 */ /* 0x000fe20000000000 */
[----:B------:R-:W-:Y:S01]  /*0d10*/  LOP3.LUT R18, R16, 0x300030, RZ, 0xc0, !PT ;  /* 0x0030003010127812 */ /* 0x000fe200078ec0ff */
[----:B------:R-:W-:Y:S01]  /*0d20*/  HFMA2 R53, R52, 0.25, 0.25, R43.H0_H0 ;  /* 0x3400340034357831 */ /* 0x000fe2000004002b */
[----:B------:R-:W-:Y:S01]  /*0d30*/  LOP3.LUT R23, R4, 0xc000c0, RZ, 0xc0, !PT ;  /* 0x00c000c004177812 */ /* 0x000fe200078ec0ff */
[--C-:B----4-:R-:W-:Y:S01]  /*0d40*/  HADD2 R46, R41.H0_H0, -R44.reuse.H0_H0 ;  /* 0xa000002c292e7230 */ /* 0x110fe20000000800 */
[----:B------:R-:W-:Y:S01]  /*0d50*/  LOP3.LUT R4, R17, 0x64006400, RZ, 0xfc, !PT ;  /* 0x6400640011047812 */ /* 0x000fe200078efcff */
[----:B------:R-:W-:Y:S01]  /*0d60*/  HADD2 R44, R42, -R44.H0_H0 ;  /* 0xa000002c2a2c7230 */ /* 0x000fe20000000000 */
[----:B------:R-:W-:-:S02]  /*0d70*/  LOP3.LUT R51, R16, 0xc000c0, RZ, 0xc0, !PT ;  /* 0x00c000c010337812 */ /* 0x000fc400078ec0ff */
[----:B------:R-:W-:Y:S02]  /*0d80*/  LOP3.LUT R52, R18, 0x64006400, RZ, 0xfc, !PT ;  /* 0x6400640012347812 */ /* 0x000fe400078efcff */
[----:B------:R-:W-:Y:S01]  /*0d90*/  LOP3.LUT R49, R23, 0x64006400, RZ, 0xfc, !PT ;  /* 0x6400640017317812 */ /* 0x000fe200078efcff */
[--C-:B------:R-:W-:Y:S01]  /*0da0*/  HFMA2 R23, R4, 0.0625, 0.0625, R43.reuse.H1_H1 ;  /* 0x2c002c0004177831 */ /* 0x100fe2000006002b */
[----:B------:R-:W-:Y:S01]  /*0db0*/  LOP3.LUT R51, R51, 0x64006400, RZ, 0xfc, !PT ;  /* 0x6400640033337812 */ /* 0x000fe200078efcff */
[----:B------:R-:W-:Y:S01]  /*0dc0*/  HFMA2 R43, R52, 0.0625, 0.0625, R43.H1_H1 ;  /* 0x2c002c00342b7831 */ /* 0x000fe2000006002b */
[C---:B------:R-:W-:Y:S01]  /*0dd0*/  LOP3.LUT R54, R5.reuse, 0xc000c, RZ, 0xc0, !PT ;  /* 0x000c000c05367812 */ /* 0x040fe200078ec0ff */
[--C-:B------:R-:W-:Y:S01]  /*0de0*/  HFMA2 R52, R49, 0.015625, 0.015625, R48.reuse.H0_H0 ;  /* 0x2400240031347831 */ /* 0x100fe20000040030 */
[C---:B------:R-:W-:Y:S01]  /*0df0*/  LOP3.LUT R49, R5.reuse, 0x300030, RZ, 0xc0, !PT ;  /* 0x0030003005317812 */ /* 0x040fe200078ec0ff */
[----:B------:R-:W-:Y:S01]  /*0e00*/  HFMA2 R4, R51, 0.015625, 0.015625, R48.H0_H0 ;  /* 0x2400240033047831 */ /* 0x000fe20000040030 */
[----:B------:R-:W-:Y:S01]  /*0e10*/  LOP3.LUT R51, R5, 0xc000c0, RZ, 0xc0, !PT ;  /* 0x00c000c005337812 */ /* 0x000fe200078ec0ff */
[----:B------:R-:W1:Y:S01]  /*0e20*/  LDS.128 R16, [UR4+0x10] ;  /* 0x00001004ff107984 */ /* 0x000e620008000c00 */
[----:B------:R-:W-:-:S02]  /*0e30*/  LOP3.LUT R48, R54, 0x64006400, RZ, 0xfc, !PT ;  /* 0x6400640036307812 */ /* 0x000fc400078efcff */
[----:B------:R-:W-:Y:S02]  /*0e40*/  LOP3.LUT R5, R49, 0x64006400, RZ, 0xfc, !PT ;  /* 0x6400640031057812 */ /* 0x000fe400078efcff */
[C---:B------:R-:W-:Y:S01]  /*0e50*/  LOP3.LUT R54, R45.reuse, 0xc000c, RZ, 0xc0, !PT ;  /* 0x000c000c2d367812 */ /* 0x040fe200078ec0ff */
[--C-:B------:R-:W-:Y:S01]  /*0e60*/  HFMA2 R48, R48, 0.25, 0.25, R44.reuse.H0_H0 ;  /* 0x3400340030307831 */ /* 0x100fe2000004002c */
[----:B------:R-:W-:Y:S01]  /*0e70*/  LOP3.LUT R49, R45, 0x300030, RZ, 0xc0, !PT ;  /* 0x003000302d317812 */ /* 0x000fe200078ec0ff */
[--C-:B------:R-:W-:Y:S01]  /*0e80*/  HFMA2 R5, R5, 0.0625, 0.0625, R44.reuse.H1_H1 ;  /* 0x2c002c0005057831 */ /* 0x100fe2000006002c */
[----:B------:R-:W-:Y:S02]  /*0e90*/  LOP3.LUT R57, R54, 0x64006400, RZ, 0xfc, !PT ;  /* 0x6400640036397812 */ /* 0x000fe400078efcff */
[----:B------:R-:W-:Y:S02]  /*0ea0*/  LOP3.LUT R49, R49, 0x64006400, RZ, 0xfc, !PT ;  /* 0x6400640031317812 */ /* 0x000fe400078efcff */
[----:B------:R-:W-:Y:S01]  /*0eb0*/  LOP3.LUT R55, R45, 0xc000c0, RZ, 0xc0, !PT ;  /* 0x00c000c02d377812 */ /* 0x000fe200078ec0ff */
[--C-:B------:R-:W-:Y:S01]  /*0ec0*/  HFMA2 R57, R57, 0.25, 0.25, R44.reuse.H0_H0 ;  /* 0x3400340039397831 */ /* 0x100fe2000004002c */
[----:B------:R-:W-:Y:S01]  /*0ed0*/  LOP3.LUT R45, R51, 0x64006400, RZ, 0xfc, !PT ;  /* 0x64006400332d7812 */ /* 0x000fe200078efcff */
[----:B------:R-:W-:Y:S01]  /*0ee0*/  HFMA2 R56, R49, 0.0625, 0.0625, R44.H1_H1 ;  /* 0x2c002c0031387831 */ /* 0x000fe2000006002c */
[----:B0-----:R-:W-:Y:S01]  /*0ef0*/  HFMA2.MMA R44, R20, R8, RZ ;  /* 0x00000008142c7235 */ /* 0x001fe200000000ff */
[----:B------:R-:W-:-:S02]  /*0f00*/  LOP3.LUT R55, R55, 0x64006400, RZ, 0xfc, !PT ;  /* 0x6400640037377812 */ /* 0x000fc400078efcff */
[--C-:B------:R-:W-:Y:S01]  /*0f10*/  HFMA2 R58, R45, 0.015625, 0.015625, R46.reuse.H0_H0 ;  /* 0x240024002d3a7831 */ /* 0x100fe2000004002e */
[----:B------:R-:W-:Y:S01]  /*0f20*/  SHF.R.U32.HI R49, RZ, 0x8, R6 ;  /* 0x00000008ff317819 */ /* 0x000fe20000011606 */
[-C--:B------:R-:W-:Y:S01]  /*0f30*/  HFMA2 R45, R20, R12.reuse, RZ.H0_H0 ;  /* 0x0000000c142d7231 */ /* 0x080fe200000400ff */
[----:B------:R-:W-:Y:S01]  /*0f40*/  HFMA2.MMA R20, R22, R8, RZ ;  /* 0x0000000816147235 */ /* 0x000fe200000000ff */
[----:B------:R-:W-:Y:S01]  /*0f50*/  HFMA2 R22, R22, R12, RZ.H0_H0 ;  /* 0x0000000c16167231 */ /* 0x000fe200000400ff */
[-C--:B------:R-:W-:Y:S01]  /*0f60*/  HFMA2.MMA R44, R21, R9.reuse, R44 ;  /* 0x00000009152c7235 */ /* 0x080fe2000000002c */
[-C--:B------:R-:W-:Y:S01]  /*0f70*/  HFMA2 R45, R21, R13.reuse, R45 ;  /* 0x0000000d152d7231 */ /* 0x080fe2000000002d */
[C---:B------:R-:W-:Y:S01]  /*0f80*/  LOP3.LUT R54, R49.reuse, 0x30003, RZ, 0xc0, !PT ;  /* 0x0003000331367812 */ /* 0x040fe200078ec0ff */
[----:B------:R-:W-:Y:S01]  /*0f90*/  HFMA2 R46, R55, 0.015625, 0.015625, R46.H0_H0 ;  /* 0x24002400372e7831 */ /* 0x000fe2000004002e */
[----:B------:R-:W-:Y:S01]  /*0fa0*/  HFMA2.MMA R20, R48, R9, R20 ;  /* 0x0000000930147235 */ /* 0x000fe20000000014 */
[----:B------:R-:W-:Y:S01]  /*0fb0*/  HFMA2 R48, R48, R13, R22 ;  /* 0x0000000d30307231 */ /* 0x000fe20000000016 */
[-C--:B------:R-:W-:Y:S01]  /*0fc0*/  HFMA2.MMA R44, R23, R10.reuse, R44 ;  /* 0x0000000a172c7235 */ /* 0x080fe2000000002c */
[-C--:B------:R-:W-:Y:S01]  /*0fd0*/  HFMA2 R23, R23, R14.reuse, R45 ;  /* 0x0000000e17177231 */ /* 0x080fe2000000002d */
[----:B------:R-:W-:Y:S01]  /*0fe0*/  IADD3 R55, R30, UR6, RZ ;  /* 0x000000061e377c10 */ /* 0x000fe2000fffe0ff */
[----:B------:R-:W-:Y:S01]  /*0ff0*/  HFMA2 R48, R5, R14, R48 ;  /* 0x0000000e05307231 */ /* 0x000fe20000000030 */
[----:B------:R-:W-:Y:S01]  /*1000*/  HFMA2.MMA R45, R5, R10, R20 ;  /* 0x0000000a052d7235 */ /* 0x000fe20000000014 */
[----:B------:R-:W-:Y:S01]  /*1010*/  LOP3.LUT R60, R49, 0xc000c, RZ, 0xc0, !PT ;  /* 0x000c000c313c7812 */ /* 0x000fe200078ec0ff */
[-C--:B------:R-:W-:Y:S01]  /*1020*/  HFMA2.MMA R44, R52, R11.reuse, R44 ;  /* 0x0000000b342c7235 */ /* 0x080fe2000000002c */
[-C--:B------:R-:W-:Y:S01]  /*1030*/  HFMA2 R52, R52, R15.reuse, R23 ;  /* 0x0000000f34347231 */ /* 0x080fe20000000017 */
[----:B------:R-:W-:Y:S01]  /*1040*/  LOP3.LUT R51, R55, 0xe400, RZ, 0xfc, !PT ;  /* 0x0000e40037337812 */ /* 0x000fe200078efcff */
[----:B------:R-:W0:Y:S01]  /*1050*/  LDS.128 R20, [UR4+0x110] ;  /* 0x00011004ff147984 */ /* 0x000e220008000c00 */
[----:B------:R-:W-:Y:S01]  /*1060*/  HFMA2.MMA R45, R58, R11, R45 ;  /* 0x0000000b3a2d7235 */ /* 0x000fe2000000002d */
[----:B------:R-:W2:Y:S01]  /*1070*/  I2F.F16 R55, R55 ;  /* 0x0000003700377306 */ /* 0x000ea20000200c00 */
[----:B------:R-:W-:Y:S01]  /*1080*/  HFMA2 R58, R58, R15, R48 ;  /* 0x0000000f3a3a7231 */ /* 0x000fe20000000030 */
[----:B------:R-:W-:Y:S01]  /*1090*/  LOP3.LUT R54, R54, 0x64006400, RZ, 0xfc, !PT ;  /* 0x6400640036367812 */ /* 0x000fe200078efcff */
[----:B------:R-:W-:Y:S01]  /*10a0*/  UIADD3 UR4, UR4, 0x20, URZ ;  /* 0x0000002004047890 */ /* 0x000fe2000fffe03f */
[----:B------:R-:W-:Y:S01]  /*10b0*/  LOP3.LUT R60, R60, 0x64006400, RZ, 0xfc, !PT ;  /* 0x640064003c3c7812 */ /* 0x000fe200078efcff */
[----:B-1----:R-:W-:Y:S01]  /*10c0*/  HFMA2.MMA R45, R47, R16, R45 ;  /* 0x000000102f2d7235 */ /* 0x002fe2000000002d */
[----:B------:R-:W-:Y:S01]  /*10d0*/  HFMA2 R5, R50, R16, R44 ;  /* 0x0000001032057231 */ /* 0x000fe2000000002c */
[----:B------:R-:W-:Y:S01]  /*10e0*/  LOP3.LUT R44, R6, 0x30003, RZ, 0xc0, !PT ;  /* 0x00030003062c7812 */ /* 0x000fe200078ec0ff */
[----:B------:R-:W-:Y:S01]  /*10f0*/  HADD2 R54, R54, R51.H0_H0 ;  /* 0x2000003336367230 */ /* 0x000fe20000000000 */
[----:B------:R-:W-:Y:S01]  /*1100*/  IADD3 R39, R39, 0x10, RZ ;  /* 0x0000001027277810 */ /* 0x000fe20007ffe0ff */
[----:B------:R-:W-:Y:S01]  /*1110*/  HFMA2 R5, R53, R17, R5 ;  /* 0x0000001135057231 */ /* 0x000fe20000000005 */
[----:B------:R-:W-:Y:S01]  /*1120*/  HFMA2.MMA R45, R57, R17, R45 ;  /* 0x00000011392d7235 */ /* 0x000fe2000000002d */
[----:B------:R-:W-:-:S02]  /*1130*/  LOP3.LUT R44, R44, 0x64006400, RZ, 0xfc, !PT ;  /* 0x640064002c2c7812 */ /* 0x000fc400078efcff */
[----:B------:R-:W-:Y:S01]  /*1140*/  HFMA2 R5, R43, R18, R5 ;  /* 0x000000122b057231 */ /* 0x000fe20000000005 */
[----:B------:R-:W-:Y:S02]  /*1150*/  ISETP.GE.AND P0, PT, R39, UR5, PT ;  /* 0x0000000527007c0c */ /* 0x000fe4000bf06270 */
[----:B------:R-:W-:Y:S01]  /*1160*/  HFMA2.MMA R45, R56, R18, R45 ;  /* 0x00000012382d7235 */ /* 0x000fe2000000002d */
[----:B------:R-:W-:Y:S01]  /*1170*/  HFMA2 R5, R4, R19, R5 ;  /* 0x0000001304057231 */ /* 0x000fe20000000005 */
[----:B------:R-:W-:Y:S01]  /*1180*/  IADD3 R29, R29, 0x10, RZ ;  /* 0x000000101d1d7810 */ /* 0x000fe20007ffe0ff */
[----:B------:R-:W-:-:S03]  /*1190*/  HADD2 R44, R44, R51.H0_H0 ;  /* 0x200000332c2c7230 */ /* 0x000fc60000000000 */
[----:B------:R-:W-:-:S10]  /*11a0*/  HFMA2.MMA R45, R46, R19, R45 ;  /* 0x000000132e2d7235 */ /* 0x000fd4000000002d */
[C-C-:B------:R-:W-:Y:S02]  /*11b0*/  PRMT R48, R5.reuse, 0x5410, R45.reuse ;  /* 0x0000541005307816 */ /* 0x140fe4000000002d */
[----:B------:R-:W-:Y:S01]  /*11c0*/  PRMT R45, R5, 0x7632, R45 ;  /* 0x00007632052d7816 */ /* 0x000fe2000000002d */
[--C-:B--2---:R-:W-:Y:S01]  /*11d0*/  HADD2 R5, R42, -R55.reuse.H0_H0 ;  /* 0xa00000372a057230 */ /* 0x104fe20000000000 */
[----:B0-----:R-:W-:Y:S01]  /*11e0*/  HFMA2.MMA R50, R50, R20, R52 ;  /* 0x0000001432327235 */ /* 0x001fe20000000034 */
[----:B------:R-:W-:Y:S01]  /*11f0*/  IADD3 R52, R36, UR6, RZ ;  /* 0x0000000624347c10 */ /* 0x000fe2000fffe0ff */
[----:B------:R-:W-:Y:S02]  /*1200*/  HFMA2 R47, R47, R20, R58 ;  /* 0x000000142f2f7231 */ /* 0x000fe4000000003a */
[----:B------:R-:W-:Y:S01]  /*1210*/  HFMA2.MMA R48, R48, 1, 1, R45 ;  /* 0x3c003c0030307835 */ /* 0x000fe2000000002d */
[C---:B------:R-:W-:Y:S01]  /*1220*/  LOP3.LUT R45, R6.reuse, 0xc000c, RZ, 0xc0, !PT ;  /* 0x000c000c062d7812 */ /* 0x040fe200078ec0ff */
[----:B------:R0:W1:Y:S01]  /*1230*/  I2F.F16 R59, R52 ;  /* 0x00000034003b7306 */ /* 0x0000620000200c00 */
[-C--:B------:R-:W-:Y:S01]  /*1240*/  HFMA2.MMA R53, R53, R21.reuse, R50 ;  /* 0x0000001535357235 */ /* 0x080fe20000000032 */
[----:B------:R-:W-:Y:S01]  /*1250*/  LOP3.LUT R50, R6, 0x300030, RZ, 0xc0, !PT ;  /* 0x0030003006327812 */ /* 0x000fe200078ec0ff */
[----:B------:R-:W-:Y:S01]  /*1260*/  HFMA2.MMA R47, R57, R21, R47 ;  /* 0x00000015392f7235 */ /* 0x000fe2000000002f */
[----:B------:R-:W-:Y:S01]  /*1270*/  LOP3.LUT R58, R49, 0x300030, RZ, 0xc0, !PT ;  /* 0x00300030313a7812 */ /* 0x000fe200078ec0ff */
[----:B------:R-:W-:Y:S01]  /*1280*/  HADD2 R55, R41.H0_H0, -R55.H0_H0 ;  /* 0xa000003729377230 */ /* 0x000fe20000000800 */
[----:B------:R-:W-:Y:S01]  /*1290*/  LOP3.LUT R45, R45, 0x64006400, RZ, 0xfc, !PT ;  /* 0x640064002d2d7812 */ /* 0x000fe200078efcff */
[--C-:B------:R-:W-:Y:S01]  /*12a0*/  HFMA2 R51, R60, 0.25, 0.25, R5.reuse.H0_H0 ;  /* 0x340034003c337831 */ /* 0x100fe20000040005 */
[----:B------:R-:W-:Y:S01]  /*12b0*/  LOP3.LUT R50, R50, 0x64006400, RZ, 0xfc, !PT ;  /* 0x6400640032327812 */ /* 0x000fe200078efcff */
[----:B------:R-:W-:Y:S01]  /*12c0*/  HFMA2.MMA R47, R56, R22, R47 ;  /* 0x00000016382f7235 */ /* 0x000fe2000000002f */
[----:B------:R-:W-:Y:S01]  /*12d0*/  LOP3.LUT R58, R58, 0x64006400, RZ, 0xfc, !PT ;  /* 0x640064003a3a7812 */ /* 0x000fe200078efcff */
[--C-:B------:R-:W-:Y:S01]  /*12e0*/  HFMA2 R45, R45, 0.25, 0.25, R5.reuse.H0_H0 ;  /* 0x340034002d2d7831 */ /* 0x100fe20000040005 */
[----:B------:R-:W-:Y:S01]  /*12f0*/  SHF.R.U32.HI R57, RZ, 0x8, R7 ;  /* 0x00000008ff397819 */ /* 0x000fe20000011607 */
[--C-:B------:R-:W-:Y:S01]  /*1300*/  HFMA2 R50, R50, 0.0625, 0.0625, R5.reuse.H1_H1 ;  /* 0x2c002c0032327831 */ /* 0x100fe20000060005 */
[----:B0-----:R-:W-:Y:S01]  /*1310*/  LOP3.LUT R52, R52, 0xe400, RZ, 0xfc, !PT ;  /* 0x0000e40034347812 */ /* 0x001fe200078efcff */
[----:B------:R-:W-:Y:S01]  /*1320*/  HFMA2 R58, R58, 0.0625, 0.0625, R5.H1_H1 ;  /* 0x2c002c003a3a7831 */ /* 0x000fe20000060005 */
[----:B------:R-:W-:Y:S01]  /*1330*/  LOP3.LUT R5, R7, 0x30003, RZ, 0xc0, !PT ;  /* 0x0003000307057812 */ /* 0x000fe200078ec0ff */
[--C-:B-1----:R-:W-:Y:S01]  /*1340*/  HADD2 R41, R41.H0_H0, -R59.reuse.H0_H0 ;  /* 0xa000003b29297230 */ /* 0x102fe20000000800 */
[----:B------:R-:W-:Y:S01]  /*1350*/  LOP3.LUT R60, R49, 0xc000c0, RZ, 0xc0, !PT ;  /* 0x00c000c0313c7812 */ /* 0x000fe200078ec0ff */
[----:B------:R-:W-:Y:S01]  /*1360*/  HADD2 R42, R42, -R59.H0_H0 ;  /* 0xa000003b2a2a7230 */ /* 0x000fe20000000000 */
[----:B------:R-:W-:Y:S01]  /*1370*/  LOP3.LUT R59, R57, 0x30003, RZ, 0xc0, !PT ;  /* 0x00030003393b7812 */ /* 0x000fe200078ec0ff */
[----:B------:R-:W-:Y:S01]  /*1380*/  HFMA2 R53, R43, R22, R53 ;  /* 0x000000162b357231 */ /* 0x000fe20000000035 */
[----:B------:R-:W-:Y:S01]  /*1390*/  LOP3.LUT R5, R5, 0x64006400, RZ, 0xfc, !PT ;  /* 0x6400640005057812 */ /* 0x000fe200078efcff */
[----:B------:R-:W-:Y:S01]  /*13a0*/  HFMA2.MMA R47, R46, R23, R47 ;  /* 0x000000172e2f7235 */ /* 0x000fe2000000002f */
[----:B------:R-:W-:Y:S01]  /*13b0*/  LOP3.LUT R59, R59, 0x64006400, RZ, 0xfc, !PT ;  /* 0x640064003b3b7812 */ /* 0x000fe200078efcff */
[----:B------:R-:W-:Y:S01]  /*13c0*/  HFMA2 R53, R4, R23, R53 ;  /* 0x0000001704357231 */ /* 0x000fe20000000035 */
[C---:B------:R-:W-:Y:S01]  /*13d0*/  LOP3.LUT R43, R7.reuse, 0xc000c, RZ, 0xc0, !PT ;  /* 0x000c000c072b7812 */ /* 0x040fe200078ec0ff */
[--C-:B------:R-:W-:Y:S01]  /*13e0*/  HADD2 R5, R5, R52.reuse.H0_H0 ;  /* 0x2000003405057230 */ /* 0x100fe20000000000 */
[C---:B------:R-:W-:Y:S01]  /*13f0*/  LOP3.LUT R56, R7.reuse, 0x300030, RZ, 0xc0, !PT ;  /* 0x0030003007387812 */ /* 0x040fe200078ec0ff */
[----:B------:R-:W-:Y:S01]  /*1400*/  HADD2 R52, R59, R52.H0_H0 ;  /* 0x200000343b347230 */ /* 0x000fe20000000000 */
[----:B------:R-:W-:Y:S01]  /*1410*/  LOP3.LUT R59, R7, 0xc000c0, RZ, 0xc0, !PT ;  /* 0x00c000c0073b7812 */ /* 0x000fe200078ec0ff */
[----:B------:R-:W-:Y:S01]  /*1420*/  HFMA2.MMA R40, R48, R0, R40 ;  /* 0x0000000030287235 */ /* 0x000fe20000000028 */
[----:B------:R-:W-:-:S02]  /*1430*/  LOP3.LUT R49, R57, 0xc000c, RZ, 0xc0, !PT ;  /* 0x000c000c39317812 */ /* 0x000fc400078ec0ff */
[----:B------:R-:W-:Y:S02]  /*1440*/  LOP3.LUT R7, R57, 0x300030, RZ, 0xc0, !PT ;  /* 0x0030003039077812 */ /* 0x000fe400078ec0ff */
        /* <DEDUP_REMOVED lines=10> */
[C---:B------:R-:W-:Y:S01]  /*14f0*/  HFMA2.MMA R42, R44.reuse, R8, RZ ;  /* 0x000000082c2a7235 */ /* 0x040fe200000000ff */
[----:B------:R-:W-:Y:S01]  /*1500*/  LOP3.LUT R6, R6, 0x64006400, RZ, 0xfc, !PT ;  /* 0x6400640006067812 */ /* 0x000fe200078efcff */
[----:B------:R-:W-:Y:S01]  /*1510*/  HFMA2 R8, R5, R8, RZ.H0_H0 ;  /* 0x0000000805087231 */ /* 0x000fe200000400ff */
[----:B------:R-:W-:Y:S01]  /*1520*/  HFMA2.MMA R44, R44, R12, RZ ;  /* 0x0000000c2c2c7235 */ /* 0x000fe200000000ff */
[----:B------:R-:W-:Y:S01]  /*1530*/  HFMA2 R56, R56, 0.015625, 0.015625, R41.H0_H0 ;  /* 0x2400240038387831 */ /* 0x000fe20000040029 */
[----:B------:R-:W-:Y:S01]  /*1540*/  LOP3.LUT R60, R60, 0x64006400, RZ, 0xfc, !PT ;  /* 0x640064003c3c7812 */ /* 0x000fe200078efcff */
[C---:B------:R-:W-:Y:S01]  /*1550*/  HFMA2.MMA R42, R45.reuse, R9, R42 ;  /* 0x000000092d2a7235 */ /* 0x040fe2000000002a */
[----:B------:R-:W-:Y:S01]  /*1560*/  HFMA2 R6, R6, 0.015625, 0.015625, R55.H0_H0 ;  /* 0x2400240006067831 */ /* 0x000fe20000040037 */
[----:B------:R-:W-:Y:S01]  /*1570*/  LOP3.LUT R57, R57, 0xc000c0, RZ, 0xc0, !PT ;  /* 0x00c000c039397812 */ /* 0x000fe200078ec0ff */
[----:B------:R-:W-:Y:S01]  /*1580*/  HFMA2 R8, R43, R9, R8 ;  /* 0x000000092b087231 */ /* 0x000fe20000000008 */
[----:B------:R-:W-:Y:S01]  /*1590*/  HFMA2.MMA R44, R45, R13, R44 ;  /* 0x0000000d2d2c7235 */ /* 0x000fe2000000002c */
[----:B------:R-:W-:Y:S01]  /*15a0*/  HFMA2 R5, R5, R12, RZ.H0_H0 ;  /* 0x0000000c05057231 */ /* 0x000fe200000400ff */
[C---:B------:R-:W-:Y:S01]  /*15b0*/  HFMA2.MMA R42, R50.reuse, R10, R42 ;  /* 0x0000000a322a7235 */ /* 0x040fe2000000002a */
[----:B------:R-:W-:Y:S01]  /*15c0*/  HFMA2 R10, R61, R10, R8 ;  /* 0x0000000a3d0a7231 */ /* 0x000fe20000000008 */
[----:B------:R-:W-:Y:S01]  /*15d0*/  IMAD.MOV.U32 R9, RZ, RZ, 0x4 ;  /* 0x00000004ff097424 */ /* 0x000fe200078e00ff */
[----:B------:R-:W-:Y:S01]  /*15e0*/  HFMA2 R5, R43, R13, R5 ;  /* 0x0000000d2b057231 */ /* 0x000fe20000000005 */
[----:B------:R-:W-:Y:S01]  /*15f0*/  HFMA2.MMA R44, R50, R14, R44 ;  /* 0x0000000e322c7235 */ /* 0x000fe2000000002c */
[----:B------:R-:W-:Y:S01]  /*1600*/  HFMA2 R10, R56, R11, R10 ;  /* 0x0000000b380a7231 */ /* 0x000fe2000000000a */
[----:B------:R-:W-:Y:S01]  /*1610*/  HFMA2.MMA R8, R6, R11, R42 ;  /* 0x0000000b06087235 */ /* 0x000fe2000000002a */
[----:B------:R-:W-:Y:S01]  /*1620*/  HFMA2 R5, R61, R14, R5 ;  /* 0x0000000e3d057231 */ /* 0x000fe20000000005 */
[----:B------:R-:W-:Y:S01]  /*1630*/  IMAD.WIDE R2, R9, c[0x0][0x18c], R2 ;  /* 0x0000630009027a25 */ /* 0x000fe200078e0202 */
[----:B------:R-:W-:Y:S01]  /*1640*/  HFMA2 R55, R60, 0.015625, 0.015625, R55.H0_H0 ;  /* 0x240024003c377831 */ /* 0x000fe20000040037 */
[----:B------:R-:W-:Y:S01]  /*1650*/  LOP3.LUT R60, R57, 0x64006400, RZ, 0xfc, !PT ;  /* 0x64006400393c7812 */ /* 0x000fe200078efcff */
[----:B------:R-:W-:Y:S01]  /*1660*/  HFMA2 R5, R56, R15, R5 ;  /* 0x0000000f38057231 */ /* 0x000fe20000000005 */
[----:B------:R-:W-:Y:S01]  /*1670*/  HFMA2.MMA R8, R54, R16, R8 ;  /* 0x0000001036087235 */ /* 0x000fe20000000008 */
[----:B------:R-:W-:Y:S01]  /*1680*/  HFMA2 R16, R52, R16, R10 ;  /* 0x0000001034107231 */ /* 0x000fe2000000000a */
[----:B------:R-:W-:Y:S01]  /*1690*/  HFMA2.MMA R10, R6, R15, R44 ;  /* 0x0000000f060a7235 */ /* 0x000fe2000000002c */
[----:B------:R-:W-:Y:S01]  /*16a0*/  HFMA2 R41, R60, 0.015625, 0.015625, R41.H0_H0 ;  /* 0x240024003c297831 */ /* 0x000fe20000040029 */
[----:B------:R-:W-:-:S02]  /*16b0*/  PRMT R4, R53, 0x5410, R47 ;  /* 0x0000541035047816 */ /* 0x000fc4000000002f */
[----:B------:R-:W-:Y:S01]  /*16c0*/  PRMT R47, R53, 0x7632, R47 ;  /* 0x00007632352f7816 */ /* 0x000fe2000000002f */
[----:B------:R-:W-:Y:S02]  /*16d0*/  HFMA2.MMA R16, R49, R17, R16 ;  /* 0x0000001131107235 */ /* 0x000fe40000000010 */
[----:B------:R-:W-:Y:S01]  /*16e0*/  HFMA2.MMA R10, R54, R20, R10 ;  /* 0x00000014360a7235 */ /* 0x000fe2000000000a */
[----:B------:R-:W-:Y:S02]  /*16f0*/  HFMA2 R20, R52, R20, R5 ;  /* 0x0000001434147231 */ /* 0x000fe40000000005 */
[----:B------:R-:W-:Y:S01]  /*1700*/  HFMA2 R9, R51, R17, R8 ;  /* 0x0000001133097231 */ /* 0x000fe20000000008 */
[----:B------:R-:W-:Y:S01]  /*1710*/  HFMA2.MMA R16, R7, R18, R16 ;  /* 0x0000001207107235 */ /* 0x000fe20000000010 */
[----:B------:R-:W-:Y:S01]  /*1720*/  HFMA2 R20, R49, R21, R20 ;  /* 0x0000001531147231 */ /* 0x000fe20000000014 */
[----:B------:R-:W-:Y:S01]  /*1730*/  HFMA2.MMA R11, R51, R21, R10 ;  /* 0x00000015330b7235 */ /* 0x000fe2000000000a */
[----:B------:R-:W-:-:S02]  /*1740*/  HFMA2 R9, R58, R18, R9 ;  /* 0x000000123a097231 */ /* 0x000fc40000000009 */
[----:B------:R-:W-:Y:S01]  /*1750*/  HADD2 R4, R4, R47 ;  /* 0x0000002f04047230 */ /* 0x000fe20000000000 */
[----:B------:R-:W-:Y:S01]  /*1760*/  HFMA2.MMA R16, R41, R19, R16 ;  /* 0x0000001329107235 */ /* 0x000fe20000000010 */
[----:B------:R-:W-:Y:S01]  /*1770*/  HFMA2 R9, R55, R19, R9 ;  /* 0x0000001337097231 */ /* 0x000fe20000000009 */
[----:B------:R-:W-:-:S03]  /*1780*/  HFMA2.MMA R20, R7, R22, R20 ;  /* 0x0000001607147235 */ /* 0x000fc60000000014 */
[----:B------:R-:W-:Y:S01]  /*1790*/  HFMA2.MMA R37, R4, R0, R37 ;  /* 0x0000000004257235 */ /* 0x000fe20000000025 */
[----:B------:R-:W-:Y:S02]  /*17a0*/  HFMA2 R11, R58, R22, R11 ;  /* 0x000000163a0b7231 */ /* 0x000fe4000000000b */
[----:B------:R-:W-:Y:S02]  /*17b0*/  HFMA2.MMA R20, R41, R23, R20 ;  /* 0x0000001729147235 */ /* 0x000fe40000000014 */
[C-C-:B------:R-:W-:Y:S01]  /*17c0*/  PRMT R5, R9.reuse, 0x5410, R16.reuse ;  /* 0x0000541009057816 */ /* 0x140fe20000000010 */
[----:B------:R-:W-:Y:S01]  /*17d0*/  HFMA2 R11, R55, R23, R11 ;  /* 0x00000017370b7231 */ /* 0x000fe2000000000b */
[----:B------:R-:W-:-:S05]  /*17e0*/  PRMT R16, R9, 0x7632, R16 ;  /* 0x0000763209107816 */ /* 0x000fca0000000010 */
[----:B------:R-:W-:-:S04]  /*17f0*/  HADD2 R5, R5, R16 ;  /* 0x0000001005057230 */ /* 0x000fc80000000000 */
[----:B------:R-:W-:Y:S01]  /*1800*/  HFMA2 R38, R5, R24, R38 ;  /* 0x0000001805267231 */ /* 0x000fe20000000026 */
[C-C-:B------:R-:W-:Y:S02]  /*1810*/  PRMT R5, R11.reuse, 0x5410, R20.reuse ;  /* 0x000054100b057816 */ /* 0x140fe40000000014 */
[----:B------:R-:W-:-:S06]  /*1820*/  PRMT R20, R11, 0x7632, R20 ;  /* 0x000076320b147816 */ /* 0x000fcc0000000014 */
[----:B------:R-:W-:-:S10]  /*1830*/  HFMA2.MMA R5, R5, 1, 1, R20 ;  /* 0x3c003c0005057835 */ /* 0x000fd40000000014 */
[----:B------:R-:W-:Y:S01]  /*1840*/  HFMA2 R28, R5, R24, R28 ;  /* 0x00000018051c7231 */ /* 0x000fe2000000001c */
[----:B------:R-:W-:Y:S05]  /*1850*/  @!P0 BRA `(.L_x_1721) ;  /* 0xfffff10000008947 */ /* 0x000fea000383ffff */
.L_x_1719:
[----:B------:R-:W-:Y:S02]  /*1860*/  IMAD.MOV.U32 R6, RZ, RZ, 0x2 ;  /* 0x00000002ff067424 */ /* 0x000fe400078e00ff */
        /* <DEDUP_REMOVED lines=8> */
.L_x_1725:
[----:B------:R-:W0:Y:S02]  /*18f0*/  LDS R4, [R0] ;  /* 0x0000000000047984 */ /* 0x000e240000000800 */
[----:B0-----:R-:W-:-:S06]  /*1900*/  HADD2 R5, R4, R40 ;  /* 0x0000002804057230 */ /* 0x001fcc0000000000 */
[----:B------:R-:W0:Y:S02]  /*1910*/  ATOMS.CAST.SPIN R5, [R0], R4, R5 ;  /* 0x000000040005738d */ /* 0x000e240001800005 */
[----:B0-----:R-:W-:-:S13]  /*1920*/  ISETP.EQ.U32.AND P0, PT, R5, 0x1, PT ;  /* 0x000000010500780c */ /* 0x001fda0003f02070 */
[----:B------:R-:W-:Y:S05]  /*1930*/  @!P0 BRA `(.L_x_1725) ;  /* 0xffffffb000008947 */ /* 0x000fea000383ffff */
[----:B------:R-:W-:Y:S05]  /*1940*/  BRA `(.L_x_1723) ;  /* 0x0000003000007947 */ /* 0x000fea0003800000 */
.L_x_1724:
[----:B------:R-:W2:Y:S02]  /*1950*/  LD.E R0, [R2.64] ;  /* 0x0000000a02007980 */ /* 0x000ea4000c101900 */
[----:B--2---:R-:W-:-:S05]  /*1960*/  IMAD.IADD R5, R40, 0x1, R0 ;  /* 0x0000000128057824 */ /* 0x004fca00078e0200 */
[----:B------:R0:W-:Y:S02]  /*1970*/  ST.E [R2.64], R5 ;  /* 0x0000000502007985 */ /* 0x0001e4000c10190a */
.L_x_1723:
[----:B------:R-:W-:Y:S05]  /*1980*/  BSYNC B0 ;  /* 0x0000000000007941 */ /* 0x000fea0003800000 */
.L_x_1722:
[----:B------:R-:W2:Y:S01]  /*1990*/  ATOM.E.ADD.F16x2.RN.STRONG.GPU P0, RZ, [R2.64+0x4], R38 ;  /* 0x0000042602ff798a */ /* 0x000ea2000810e9ca */
[----:B------:R-:W-:Y:S01]  /*19a0*/  BSSY B0, `(.L_x_1726) ;  /* 0x000000f000007945 */ /* 0x000fe20003800000 */
[----:B--2---:R-:W-:Y:S05]  /*19b0*/  @P0 BRA `(.L_x_1727) ;  /* 0x000000d000000947 */ /* 0x004fea0003800000 */
[----:B------:R-:W1:Y:S02]  /*19c0*/  QSPC.E.S P0, RZ, [R2+0x4] ;  /* 0x0000040002ff73aa */ /* 0x000e640000000500 */
[----:B-1----:R-:W-:Y:S05]  /*19d0*/  @!P0 BRA `(.L_x_1728) ;  /* 0x0000008000008947 */ /* 0x002fea0003800000 */
[----:B0-----:R-:W-:-:S04]  /*19e0*/  IADD3 R2, R2, 0x4, RZ ;  /* 0x0000000402027810 */ /* 0x001fc80007ffe0ff */
[----:B------:R-:W-:-:S05]  /*19f0*/  LOP3.LUT R2, R2, 0xffffff, RZ, 0xc0, !PT ;  /* 0x00ffffff02027812 */ /* 0x000fca00078ec0ff */
.L_x_1729:
[----:B------:R-:W0:Y:S02]  /*1a00*/  LDS R4, [R2] ;  /* 0x0000000002047984 */ /* 0x000e240000000800 */
[----:B0-----:R-:W-:-:S10]  /*1a10*/  HFMA2.MMA R5, R4, 1, 1, R38 ;  /* 0x3c003c0004057835 */ /* 0x001fd40000000026 */
[----:B------:R-:W0:Y:S02]  /*1a20*/  ATOMS.CAST.SPIN R5, [R2], R4, R5 ;  /* 0x000000040205738d */ /* 0x000e240001800005 */
[----:B0-----:R-:W-:-:S13]  /*1a30*/  ISETP.EQ.U32.AND P0, PT, R5, 0x1, PT ;  /* 0x000000010500780c */ /* 0x001fda0003f02070 */
[----:B------:R-:W-:Y:S05]  /*1a40*/  @!P0 BRA `(.L_x_1729) ;  /* 0xffffffb000008947 */ /* 0x000fea000383ffff */
[----:B------:R-:W-:Y:S05]  /*1a50*/  BRA `(.L_x_1727) ;  /* 0x0000003000007947 */ /* 0x000fea0003800000 */
.L_x_1728:
[----:B------:R-:W2:Y:S02]  /*1a60*/  LD.E R0, [R2.64+0x4] ;  /* 0x0000040a02007980 */ /* 0x000ea4000c101900 */
[----:B0-2---:R-:W-:-:S05]  /*1a70*/  IMAD.IADD R5, R38, 0x1, R0 ;  /* 0x0000000126057824 */ /* 0x005fca00078e0200 */
[----:B------:R0:W-:Y:S02]  /*1a80*/  ST.E [R2.64+0x4], R5 ;  /* 0x0000040502007985 */ /* 0x0001e4000c10190a */
.L_x_1727:
[----:B------:R-:W-:Y:S05]  /*1a90*/  BSYNC B0 ;  /* 0x0000000000007941 */ /* 0x000fea0003800000 */
.L_x_1726:
        /* <DEDUP_REMOVED lines=8> */
.L_x_1733:
[----:B------:R-:W0:Y:S02]  /*1b20*/  LDS R4, [R0] ;  /* 0x0000000000047984 */ /* 0x000e240000000800 */
[----:B0-----:R-:W-:-:S06]  /*1b30*/  HADD2 R5, R4, R37 ;  /* 0x0000002504057230 */ /* 0x001fcc0000000000 */
[----:B------:R-:W0:Y:S02]  /*1b40*/  ATOMS.CAST.SPIN R5, [R0], R4, R5 ;  /* 0x000000040005738d */ /* 0x000e240001800005 */
[----:B0-----:R-:W-:-:S13]  /*1b50*/  ISETP.EQ.U32.AND P0, PT, R5, 0x1, PT ;  /* 0x000000010500780c */ /* 0x001fda0003f02070 */
[----:B------:R-:W-:Y:S05]  /*1b60*/  @!P0 BRA `(.L_x_1733) ;  /* 0xffffffb000008947 */ /* 0x000fea000383ffff */
[----:B------:R-:W-:Y:S05]  /*1b70*/  BRA `(.L_x_1731) ;  /* 0x0000003000007947 */ /* 0x000fea0003800000 */
.L_x_1732:
[----:B------:R-:W2:Y:S02]  /*1b80*/  LD.E R0, [R2.64] ;  /* 0x0000000a02007980 */ /* 0x000ea4000c101900 */
[----:B--2---:R-:W-:-:S05]  /*1b90*/  IMAD.IADD R5, R37, 0x1, R0 ;  /* 0x0000000125057824 */ /* 0x004fca00078e0200 */
[----:B------:R0:W-:Y:S02]  /*1ba0*/  ST.E [R2.64], R5 ;  /* 0x0000000502007985 */ /* 0x0001e4000c10190a */
.L_x_1731:
[----:B------:R-:W-:Y:S05]  /*1bb0*/  BSYNC B0 ;  /* 0x0000000000007941 */ /* 0x000fea0003800000 */
.L_x_1730:
[----:B------:R-:W2:Y:S02]  /*1bc0*/  ATOM.E.ADD.F16x2.RN.STRONG.GPU P0, RZ, [R2.64+0x4], R28 ;  /* 0x0000041c02ff798a */ /* 0x000ea4000810e9ca */
[----:B--2---:R-:W-:Y:S05]  /*1bd0*/  @P0 EXIT ;  /* 0x000000000000094d */ /* 0x004fea0003800000 */
[----:B------:R-:W1:Y:S02]  /*1be0*/  QSPC.E.S P0, RZ, [R2+0x4] ;  /* 0x0000040002ff73aa */ /* 0x000e640000000500 */
[----:B-1----:R-:W-:Y:S05]  /*1bf0*/  @!P0 BRA `(.L_x_1734) ;  /* 0x0000008000008947 */ /* 0x002fea0003800000 */
[----:B0-----:R-:W-:-:S04]  /*1c00*/  IADD3 R2, R2, 0x4, RZ ;  /* 0x0000000402027810 */ /* 0x001fc80007ffe0ff */
[----:B------:R-:W-:-:S05]  /*1c10*/  LOP3.LUT R2, R2, 0xffffff, RZ, 0xc0, !PT ;  /* 0x00ffffff02027812 */ /* 0x000fca00078ec0ff */
.L_x_1735:
[----:B------:R-:W0:Y:S02]  /*1c20*/  LDS R4, [R2] ;  /* 0x0000000002047984 */ /* 0x000e240000000800 */
[----:B0-----:R-:W-:-:S10]  /*1c30*/  HFMA2.MMA R5, R4, 1, 1, R28 ;  /* 0x3c003c0004057835 */ /* 0x001fd4000000001c */
[----:B------:R-:W0:Y:S02]  /*1c40*/  ATOMS.CAST.SPIN R5, [R2], R4, R5 ;  /* 0x000000040205738d */ /* 0x000e240001800005 */
[----:B0-----:R-:W-:-:S13]  /*1c50*/  ISETP.EQ.U32.AND P0, PT, R5, 0x1, PT ;  /* 0x000000010500780c */ /* 0x001fda0003f02070 */
[----:B------:R-:W-:Y:S05]  /*1c60*/  @!P0 BRA `(.L_x_1735) ;  /* 0xffffffb000008947 */ /* 0x000fea000383ffff */
[----:B------:R-:W-:Y:S05]  /*1c70*/  EXIT ;  /* 0x000000000000794d */ /* 0x000fea0003800000 */
.L_x_1734:
[----:B------:R-:W2:Y:S02]  /*1c80*/  LD.E R0, [R2.64+0x4] ;  /* 0x0000040a02007980 */ /* 0x000ea4000c101900 */
[----:B0-2---:R-:W-:-:S05]  /*1c90*/  IMAD.IADD R5, R28, 0x1, R0 ;  /* 0x000000011c057824 */ /* 0x005fca00078e0200 */
[----:B------:R-:W-:Y:S01]  /*1ca0*/  ST.E [R2.64+0x4], R5 ;  /* 0x0000040502007985 */ /* 0x000fe2000c10190a */
[----:B------:R-:W-:Y:S05]  /*1cb0*/  EXIT ;  /* 0x000000000000794d */ /* 0x000fea0003800000 */
.L_x_1736:
        /* <DEDUP_REMOVED lines=12> */
.L_x_1839:


//--------------------- .text._ZN4vllm4gptq33gemm_half_q_half_gptq_8bit_kernelILb1ELi1EEEvPK6__halfPKjS6_S4_PS2_iiiibPKi --------------------------
	.section	.text._ZN4vllm4gptq33gemm_half_q_half_gptq_8bit_kernelILb1ELi1EEEvPK6__halfPKjS6_S4_PS2_iiiibPKi,"ax",@progbits
	.sectioninfo	@"SHI_REGISTERS=56"
	.align	128
        .global         _ZN4vllm4gptq33gemm_half_q_half_gptq_8bit_kernelILb1ELi1EEEvPK6__halfPKjS6_S4_PS2_iiiibPKi
        .type           _ZN4vllm4gptq33gemm_half_q_half_gptq_8bit_kernelILb1ELi1EEEvPK6__halfPKjS6_S4_PS2_iiiibPKi,@function
        .size           _ZN4vllm4gptq33gemm_half_q_half_gptq_8bit_kernelILb1ELi1EEEvPK6__halfPKjS6_S4_PS2_iiiibPKi,(.L_x_1840 - _ZN4vllm4gptq33gemm_half_q_half_gptq_8bit_kernelILb1ELi1EEEvPK6__halfPKjS6_S4_PS2_iiiibPKi)
        .other          _ZN4vllm4gptq33gemm_half_q_half_gptq_8bit_kernelILb1ELi1EEEvPK6__halfPKjS6_S4_PS2_iiiibPKi,@"STO_CUDA_ENTRY STV_DEFAULT"
_ZN4vllm4gptq33gemm_half_q_half_gptq_8bit_kernelILb1ELi1EEEvPK6__halfPKjS6_S4_PS2_iiiibPKi:
.text._ZN4vllm4gptq33gemm_half_q_half_gptq_8bit_kernelILb1ELi1EEEvPK6__halfPKjS6_S4_PS2_iiiibPKi:
        /* <DEDUP_REMOVED lines=11> */
[----:B------:R-:W-:Y:S02]  /*00b0*/  IADD3 R6, R9, UR7, RZ ;  /* 0x0000000709067c10 */ /* 0x000fe4000fffe0ff */
[----:B------:R-:W-:Y:S01]  /*00c0*/  UISETP.LT.U32.AND UP0, UPT, UR4, UR5, UPT ;  /* 0x000000050400728c */ /* 0x000fe2000bf01070 */
[----:B------:R-:W-:Y:S02]  /*00d0*/  IMAD.SHL.U32 R31, R0, 0x4, RZ ;  /* 0x00000004001f7824 */ /* 0x000fe400078e00ff */
[----:B------:R-:W-:Y:S01]  /*00e0*/  IMAD.U32 R0, RZ, RZ, UR7 ;  /* 0x00000007ff007e24 */ /* 0x000fe2000f8e00ff */
[----:B------:R-:W-:Y:S02]  /*00f0*/  USEL UR5, UR4, UR5, UP0 ;  /* 0x0000000504057287 */ /* 0x000fe40008000000 */
[----:B------:R-:W-:-:S04]  /*0100*/  ISETP.GE.AND P1, PT, R31, c[0x0][0x18c], PT ;  /* 0x000063001f007a0c */ /* 0x000fc80003f26270 */
[----:B------:R-:W-:-:S13]  /*0110*/  ISETP.GE.U32.AND P0, PT, R6, UR5, PT ;  /* 0x0000000506007c0c */ /* 0x000fda000bf06070 */
[----:B------:R-:W-:Y:S05]  /*0120*/  @P0 BRA `(.L_x_1738) ;  /* 0x0000013000000947 */ /* 0x000fea0003800000 */
[----:B--2---:R-:W-:-:S04]  /*0130*/  ISETP.NE.U32.AND P0, PT, RZ, c[0x0][0x1a0], PT ;  /* 0x00006800ff007a0c */ /* 0x004fc80003f05070 */
[----:B------:R-:W-:-:S13]  /*0140*/  ISETP.NE.AND.EX P0, PT, RZ, c[0x0][0x1a4], PT, P0 ;  /* 0x00006900ff007a0c */ /* 0x000fda0003f05300 */
[----:B------:R-:W-:-:S04]  /*0150*/  @P0 LEA R2, P2, R6, c[0x0][0x1a0], 0x2 ;  /* 0x0000680006020a11 */ /* 0x000fc800078410ff */
[----:B------:R-:W-:-:S05]  /*0160*/  @P0 LEA.HI.X R3, R6, c[0x0][0x1a4], RZ, 0x2, P2 ;  /* 0x0000690006030a11 */ /* 0x000fca00010f14ff */
[----:B------:R-:W2:Y:S01]  /*0170*/  @P0 LDG.E.CONSTANT R2, [R2.64] ;  /* 0x0000000a02020981 */ /* 0x000ea2000c1e9900 */
[----:B------:R-:W-:-:S05]  /*0180*/  IMAD R7, R42, c[0x0][0x190], RZ ;  /* 0x000064002a077a24 */ /* 0x000fca00078e02ff */
[----:B------:R-:W-:Y:S02]  /*0190*/  SHF.R.S32.HI R11, RZ, 0x1f, R7 ;  /* 0x0000001fff0b7819 */ /* 0x000fe40000011407 */
[----:B--2---:R-:W-:-:S04]  /*01a0*/  @P0 IADD3 R5, P2, R7, R2, RZ ;  /* 0x0000000207050210 */ /* 0x004fc80007f5e0ff */
[----:B------:R-:W-:Y:S02]  /*01b0*/  @P0 LEA.HI.X.SX32 R8, R2, R11, 0x1, P2 ;  /* 0x0000000b02080211 */ /* 0x000fe400010f0eff */
[----:B------:R-:W-:-:S04]  /*01c0*/  @P0 LEA R4, P2, R5, c[0x0][0x160], 0x1 ;  /* 0x0000580005040a11 */ /* 0x000fc800078408ff */
[----:B------:R-:W-:-:S05]  /*01d0*/  @P0 LEA.HI.X R5, R5, c[0x0][0x164], R8, 0x1, P2 ;  /* 0x0000590005050a11 */ /* 0x000fca00010f0c08 */
[----:B------:R-:W2:Y:S01]  /*01e0*/  @P0 LDG.E.U16.CONSTANT R8, [R4.64] ;  /* 0x0000000a04080981 */ /* 0x000ea2000c1e9500 */
[----:B------:R-:W-:-:S05]  /*01f0*/  @!P0 IADD3 R7, P2, R6, R7, RZ ;  /* 0x0000000706078210 */ /* 0x000fca0007f5e0ff */
[----:B------:R-:W-:Y:S01]  /*0200*/  @!P0 IMAD.X R10, RZ, RZ, R11, P2 ;  /* 0x000000ffff0a8224 */ /* 0x000fe200010e060b */
[----:B------:R-:W-:-:S04]  /*0210*/  @!P0 LEA R6, P2, R7, c[0x0][0x160], 0x1 ;  /* 0x0000580007068a11 */ /* 0x000fc800078408ff */
[----:B------:R-:W-:-:S05]  /*0220*/  @!P0 LEA.HI.X R7, R7, c[0x0][0x164], R10, 0x1, P2 ;  /* 0x0000590007078a11 */ /* 0x000fca00010f0c0a */
[----:B------:R-:W2:Y:S01]  /*0230*/  @!P0 LDG.E.U16.CONSTANT R8, [R6.64] ;  /* 0x0000000a06088981 */ /* 0x000ea2000c1e9500 */
[----:B------:R-:W-:-:S05]  /*0240*/  IMAD.SHL.U32 R3, R9, 0x2, RZ ;  /* 0x0000000209037824 */ /* 0x000fca00078e00ff */
[----:B--2---:R0:W-:Y:S02]  /*0250*/  STS.U16 [R3], R8 ;  /* 0x0000000803007388 */ /* 0x0041e40000000400 */
.L_x_1738:
[----:B--2---:R-:W-:Y:S05]  /*0260*/  BSYNC B0 ;  /* 0x0000000000007941 */ /* 0x004fea0003800000 */
.L_x_1737:
[----:B------:R-:W-:Y:S05]  /*0270*/  @P1 EXIT ;  /* 0x000000000000194d */ /* 0x000fea0003800000 */
[----:B------:R-:W-:Y:S01]  /*0280*/  IABS R5, c[0x0][0x194] ;  /* 0x0000650000057a13 */ /* 0x000fe20000000000 */
[----:B------:R-:W-:Y:S01]  /*0290*/  ULDC.64 UR8, c[0x0][0x190] ;  /* 0x0000640000087ab9 */ /* 0x000fe20000000a00 */
[----:B------:R-:W-:Y:S01]  /*02a0*/  IMAD R42, R42, c[0x0][0x18c], R31 ;  /* 0x000063002a2a7a24 */ /* 0x000fe200078e021f */
[----:B------:R-:W-:Y:S01]  /*02b0*/  ULOP3.LUT UR4, UR8, UR9, URZ, 0x3c, !UPT ;  /* 0x0000000908047292 */ /* 0x000fe2000f8e3c3f */
[----:B------:R-:W1:Y:S01]  /*02c0*/  I2F.RP R4, R5 ;  /* 0x0000000500047306 */ /* 0x000e620000209400 */
[----:B------:R-:W-:Y:S01]  /*02d0*/  IMAD.MOV.U32 R9, RZ, RZ, 0x2 ;  /* 0x00000002ff097424 */ /* 0x000fe200078e00ff */
[----:B------:R-:W-:Y:S03]  /*02e0*/  BAR.SYNC.DEFER_BLOCKING 0x0 ;  /* 0x0000000000007b1d */ /* 0x000fe60000010000 */
[----:B------:R-:W-:Y:S01]  /*02f0*/  ISETP.LE.AND P1, PT, RZ, UR4, PT ;  /* 0x00000004ff007c0c */ /* 0x000fe2000bf23270 */
[----:B------:R-:W-:-:S02]  /*0300*/  IMAD.WIDE R42, R42, R9, c[0x0][0x180] ;  /* 0x000060002a2a7625 */ /* 0x000fc400078e0209 */
[----:B-1----:R-:W1:Y:S02]  /*0310*/  MUFU.RCP R4, R4 ;  /* 0x0000000400047308 */ /* 0x002e640000001000 */
[----:B-1----:R-:W-:-:S06]  /*0320*/  IADD3 R2, R4, 0xffffffe, RZ ;  /* 0x0ffffffe04027810 */ /* 0x002fcc0007ffe0ff */
[----:B0-----:R0:W1:Y:S02]  /*0330*/  F2I.FTZ.U32.TRUNC.NTZ R3, R2 ;  /* 0x0000000200037305 */ /* 0x001064000021f000 */
        /* <DEDUP_REMOVED lines=27> */
[----:B------:R-:W-:-:S05]  /*04f0*/  SHF.R.S32.HI R2, RZ, 0x1f, R31 ;  /* 0x0000001fff027819 */ /* 0x000fca000001141f */
[----:B------:R-:W-:-:S04]  /*0500*/  IMAD.HI.U32 R10, R3, R0, RZ ;  /* 0x00000000030a7227 */ /* 0x000fc800078e00ff */
[----:B------:R-:W-:-:S04]  /*0510*/  IMAD.MOV R3, RZ, RZ, -R10 ;  /* 0x000000ffff037224 */ /* 0x000fc800078e0a0a */
[----:B------:R-:W-:-:S05]  /*0520*/  IMAD R3, R14, R3, R0 ;  /* 0x000000030e037224 */ /* 0x000fca00078e0200 */
[----:B------:R-:W-:-:S13]  /*0530*/  ISETP.GE.U32.AND P0, PT, R3, R14, PT ;  /* 0x0000000e0300720c */ /* 0x000fda0003f06070 */
[----:B------:R-:W-:Y:S01]  /*0540*/  @P0 IMAD.IADD R3, R3, 0x1, -R14 ;  /* 0x0000000103030824 */ /* 0x000fe200078e0a0e */
[----:B------:R-:W-:Y:S02]  /*0550*/  @P0 IADD3 R10, R10, 0x1, RZ ;  /* 0x000000010a0a0810 */ /* 0x000fe40007ffe0ff */
[----:B------:R-:W-:Y:S02]  /*0560*/  ISETP.GE.AND P0, PT, R0, UR5, PT ;  /* 0x0000000500007c0c */ /* 0x000fe4000bf06270 */
[----:B------:R-:W-:Y:S02]  /*0570*/  ISETP.GE.U32.AND P1, PT, R3, R14, PT ;  /* 0x0000000e0300720c */ /* 0x000fe40003f26070 */
[----:B------:R-:W-:Y:S02]  /*0580*/  LEA.HI R3, R2, R31, RZ, 0x2 ;  /* 0x0000001f02037211 */ /* 0x000fe400078f10ff */
[----:B------:R-:W-:Y:S02]  /*0590*/  PRMT R2, RZ, 0x5410, RZ ;  /* 0x00005410ff027816 */ /* 0x000fe400000000ff */
[----:B------:R-:W-:-:S07]  /*05a0*/  SHF.R.S32.HI R3, RZ, 0x2, R3 ;  /* 0x00000002ff037819 */ /* 0x000fce0000011403 */
[----:B------:R-:W-:Y:S02]  /*05b0*/  @P1 IADD3 R10, R10, 0x1, RZ ;  /* 0x000000010a0a1810 */ /* 0x000fe40007ffe0ff */
[----:B------:R-:W-:-:S05]  /*05c0*/  @!P2 LOP3.LUT R10, RZ, R14, RZ, 0x33, !PT ;  /* 0x0000000eff0aa212 */ /* 0x000fca00078e33ff */
[----:B------:R-:W-:-:S05]  /*05d0*/  IMAD R6, R10, c[0x0][0x18c], RZ ;  /* 0x000063000a067a24 */ /* 0x000fca00078e02ff */
[----:B------:R-:W-:-:S04]  /*05e0*/  SHF.R.S32.HI R5, RZ, 0x1f, R6 ;  /* 0x0000001fff057819 */ /* 0x000fc80000011406 */
[----:B------:R-:W-:-:S04]  /*05f0*/  LEA.HI R8, R5, R6, RZ, 0x2 ;  /* 0x0000000605087211 */ /* 0x000fc800078f10ff */
[----:B------:R-:W-:Y:S01]  /*0600*/  LEA.HI.SX32 R12, R8, R3, 0x1e ;  /* 0x00000003080c7211 */ /* 0x000fe200078ff2ff */
[----:B------:R-:W-:Y:S05]  /*0610*/  @P0 BRA `(.L_x_1739) ;  /* 0x000034e000000947 */ /* 0x000fea0003800000 */
[----:B------:R-:W-:Y:S02]  /*0620*/  IMAD.MOV.U32 R5, RZ, RZ, 0x4 ;  /* 0x00000004ff057424 */ /* 0x000fe400078e00ff */
[----:B------:R-:W-:Y:S02]  /*0630*/  IMAD.IADD R8, R31, 0x1, R6 ;  /* 0x000000011f087824 */ /* 0x000fe400078e0206 */
[----:B------:R-:W-:Y:S01]  /*0640*/  IMAD.WIDE R6, R12, R5, c[0x0][0x170] ;  /* 0x00005c000c067625 */ /* 0x000fe200078e0205 */
[----:B------:R-:W-:-:S03]  /*0650*/  USHF.L.U32 UR4, UR6, 0x5, URZ ;  /* 0x0000000506047899 */ /* 0x000fc6000800063f */
[----:B------:R-:W-:Y:S01]  /*0660*/  IMAD.WIDE R8, R8, R9, c[0x0][0x178] ;  /* 0x00005e0008087625 */ /* 0x000fe200078e0209 */
[----:B------:R0:W2:Y:S01]  /*0670*/  LDG.E.CONSTANT R12, [R6.64] ;  /* 0x0000000a060c7981 */ /* 0x0000a2000c1e9900 */
[----:B------:R-:W-:Y:S02]  /*0680*/  ULOP3.LUT UR4, UR4, 0x3fffffe0, URZ, 0xc0, !UPT ;  /* 0x3fffffe004047892 */ /* 0x000fe4000f8ec03f */
[----:B------:R-:W-:Y:S01]  /*0690*/  ULDC UR6, c[0x0][0x18c] ;  /* 0x0000630000067ab9 */ /* 0x000fe20000000800 */
[----:B------:R1:W5:Y:S01]  /*06a0*/  LDG.E.CONSTANT R41, [R8.64] ;  /* 0x0000000a08297981 */ /* 0x000362000c1e9900 */
[----:B------:R-:W-:Y:S01]  /*06b0*/  UIMAD UR4, UR4, UR6, URZ ;  /* 0x00000006040472a4 */ /* 0x000fe2000f8e023f */
[----:B------:R-:W-:Y:S02]  /*06c0*/  PRMT R4, RZ, 0x5410, RZ ;  /* 0x00005410ff047816 */ /* 0x000fe400000000ff */
[----:B------:R1:W5:Y:S01]  /*06d0*/  LDG.E.CONSTANT R46, [R8.64+0x4] ;  /* 0x0000040a082e7981 */ /* 0x000362000c1e9900 */
[----:B------:R-:W-:-:S02]  /*06e0*/  USHF.R.S32.HI UR6, URZ, 0x1f, UR4 ;  /* 0x0000001f3f067899 */ /* 0x000fc40008011404 */
[----:B------:R-:W-:Y:S01]  /*06f0*/  IADD3 R27, P0, R31, UR4, RZ ;  /* 0x000000041f1b7c10 */ /* 0x000fe2000ff1e0ff */
[----:B0-----:R-:W-:-:S03]  /*0700*/  IMAD.IADD R7, R0, 0x1, R14 ;  /* 0x0000000100077824 */ /* 0x001fc600078e020e */
[----:B------:R-:W-:Y:S02]  /*0710*/  LEA.HI.X.SX32 R2, R31, UR6, 0x1, P0 ;  /* 0x000000061f027c11 */ /* 0x000fe400080f0eff */
[C---:B------:R-:W-:Y:S01]  /*0720*/  LEA R26, P0, R27.reuse, c[0x0][0x168], 0x2 ;  /* 0x00005a001b1a7a11 */ /* 0x040fe200078010ff */
[----:B------:R-:W-:Y:S01]  /*0730*/  ULDC.S8 UR4, c[0x0][0x198] ;  /* 0x0000660000047ab9 */ /* 0x000fe20000000200 */
[----:B------:R-:W-:Y:S01]  /*0740*/  IMAD.MOV.U32 R6, RZ, RZ, R10 ;  /* 0x000000ffff067224 */ /* 0x000fe200078e000a */
[----:B------:R-:W-:Y:S01]  /*0750*/  UISETP.NE.AND UP0, UPT, UR4, URZ, UPT ;  /* 0x0000003f0400728c */ /* 0x000fe2000bf05270 */
[----:B------:R-:W-:Y:S01]  /*0760*/  LEA.HI.X R27, R27, c[0x0][0x16c], R2, 0x2, P0 ;  /* 0x00005b001b1b7a11 */ /* 0x000fe200000f1402 */
[----:B-1----:R-:W-:Y:S01]  /*0770*/  IMAD.MOV.U32 R9, RZ, RZ, R7 ;  /* 0x000000ffff097224 */ /* 0x002fe200078e0007 */
[----:B------:R-:W-:Y:S01]  /*0780*/  PRMT R2, RZ, 0x5410, RZ ;  /* 0x00005410ff027816 */ /* 0x000fe200000000ff */
[----:B------:R-:W-:Y:S02]  /*0790*/  USEL UR6, URZ, 0x1, UP0 ;  /* 0x000000013f067887 */ /* 0x000fe40008000000 */
[----:B------:R-:W-:Y:S01]  /*07a0*/  UMOV UR4, URZ ;  /* 0x0000003f00047c82 */ /* 0x000fe20008000000 */
[----:B--2---:R-:W-:-:S02]  /*07b0*/  SHF.R.U32.HI R11, RZ, 0x10, R12 ;  /* 0x00000010ff0b7819 */ /* 0x004fc4000001160c */
[--C-:B------:R-:W-:Y:S02]  /*07c0*/  SHF.R.U32.HI R28, RZ, 0x8, R12.reuse ;  /* 0x00000008ff1c7819 */ /* 0x100fe4000001160c */
[----:B------:R-:W-:Y:S02]  /*07d0*/  SHF.R.U32.HI R8, RZ, 0x18, R12 ;  /* 0x00000018ff087819 */ /* 0x000fe4000001160c */
[----:B------:R-:W-:Y:S02]  /*07e0*/  LOP3.LUT R10, R12, 0xff, RZ, 0xc0, !PT ;  /* 0x000000ff0c0a7812 */ /* 0x000fe400078ec0ff */
[----:B------:R-:W-:Y:S02]  /*07f0*/  LOP3.LUT R11, R11, 0xff, RZ, 0xc0, !PT ;  /* 0x000000ff0b0b7812 */ /* 0x000fe400078ec0ff */
[----:B------:R-:W-:Y:S02]  /*0800*/  LOP3.LUT R28, R28, 0xff, RZ, 0xc0, !PT ;  /* 0x000000ff1c1c7812 */ /* 0x000fe400078ec0ff */
.L_x_1740:
[----:B------:R-:W-:Y:S01]  /*0810*/  ISETP.NE.AND P0, PT, R0, R9, PT ;  /* 0x000000090000720c */ /* 0x000fe20003f05270 */
[----:B------:R-:W-:Y:S01]  /*0820*/  IMAD.WIDE R32, R5, c[0x0][0x18c], R26 ;  /* 0x0000630005207a25 */ /* 0x000fe200078e021a */
[----:B------:R-:W0:Y:S04]  /*0830*/  LDS.64 R34, [UR4] ;  /* 0x00000004ff227984 */ /* 0x000e280008000a00 */
[----:B------:R1:W2:Y:S07]  /*0840*/  LDG.E.128.CONSTANT R16, [R32.64] ;  /* 0x0000000a20107981 */ /* 0x0002ae000c1e9d00 */
[----:B------:R-:W-:Y:S01]  /*0850*/  @!P0 IADD3 R6, R6, 0x1, RZ ;  /* 0x0000000106068810 */ /* 0x000fe20007ffe0ff */
[----:B------:R-:W-:-:S04]  /*0860*/  @!P0 IMAD.MOV.U32 R25, RZ, RZ, 0x4 ;  /* 0x00000004ff198424 */ /* 0x000fc800078e00ff */
[----:B------:R-:W-:-:S05]  /*0870*/  @!P0 IMAD R36, R6, c[0x0][0x18c], RZ ;  /* 0x0000630006248a24 */ /* 0x000fca00078e02ff */
[----:B------:R-:W-:-:S04]  /*0880*/  @!P0 SHF.R.S32.HI R13, RZ, 0x1f, R36 ;  /* 0x0000001fff0d8819 */ /* 0x000fc80000011424 */
[----:B------:R-:W-:-:S04]  /*0890*/  @!P0 LEA.HI R12, R13, R36, RZ, 0x2 ;  /* 0x000000240d0c8211 */ /* 0x000fc800078f10ff */
[----:B------:R-:W-:-:S05]  /*08a0*/  @!P0 LEA.HI.SX32 R12, R12, R3, 0x1e ;  /* 0x000000030c0c8211 */ /* 0x000fca00078ff2ff */
[----:B------:R-:W-:Y:S02]  /*08b0*/  @!P0 IMAD.WIDE R24, R12, R25, c[0x0][0x170] ;  /* 0x00005c000c188625 */ /* 0x000fe400078e0219 */
[----:B------:R-:W3:Y:S04]  /*08c0*/  LDG.E.128.CONSTANT R12, [R26.64] ;  /* 0x0000000a1a0c7981 */ /* 0x000ee8000c1e9d00 */
[----:B------:R-:W4:Y:S01]  /*08d0*/  @!P0 LDG.E.CONSTANT R24, [R24.64] ;  /* 0x0000000a18188981 */ /* 0x000f22000c1e9900 */
[----:B------:R-:W-:-:S05]  /*08e0*/  IMAD.WIDE R44, R5, c[0x0][0x18c], R32 ;  /* 0x00006300052c7a25 */ /* 0x000fca00078e0220 */
[----:B------:R1:W2:Y:S01]  /*08f0*/  LDG.E.128.CONSTANT R20, [R44.64] ;  /* 0x0000000a2c147981 */ /* 0x0002a2000c1e9d00 */
[--C-:B0-----:R-:W-:Y:S02]  /*0900*/  HADD2.F32 R38, -RZ, R34.reuse.H0_H0 ;  /* 0x20000022ff267230 */ /* 0x101fe40000004100 */
[----:B------:R-:W-:Y:S01]  /*0910*/  HADD2.F32 R34, -RZ, R34.H1_H1 ;  /* 0x30000022ff227230 */ /* 0x000fe20000004100 */
[----:B-1----:R-:W-:Y:S01]  /*0920*/  IMAD.WIDE R44, R5, c[0x0][0x18c], R44 ;  /* 0x00006300052c7a25 */ /* 0x002fe200078e022c */
[----:B---3--:R-:W-:Y:S02]  /*0930*/  LOP3.LUT R30, R12, 0xff, RZ, 0xc0, !PT ;  /* 0x000000ff0c1e7812 */ /* 0x008fe400078ec0ff */
[----:B----4-:R-:W-:Y:S02]  /*0940*/  @!P0 LOP3.LUT R10, R24, 0xff, RZ, 0xc0, !PT ;  /* 0x000000ff180a8812 */ /* 0x010fe400078ec0ff */
[----:B------:R-:W-:Y:S02]  /*0950*/  SHF.R.U32.HI R37, RZ, 0x8, R12 ;  /* 0x00000008ff257819 */ /* 0x000fe4000001160c */
[----:B------:R-:W-:-:S02]  /*0960*/  IADD3 R29, R10, UR6, RZ ;  /* 0x000000060a1d7c10 */ /* 0x000fc4000fffe0ff */
[----:B------:R-:W-:-:S03]  /*0970*/  SHF.R.U32.HI R27, RZ, 0x10, R12 ;  /* 0x00000010ff1b7819 */ /* 0x000fc6000001160c */
[----:B------:R-:W-:Y:S01]  /*0980*/  IMAD.IADD R25, R30, 0x1, -R29 ;  /* 0x000000011e197824 */ /* 0x000fe200078e0a1d */
[----:B------:R-:W-:Y:S02]  /*0990*/  LOP3.LUT R30, R37, 0xff, RZ, 0xc0, !PT ;  /* 0x000000ff251e7812 */ /* 0x000fe400078ec0ff */
[----:B------:R-:W-:-:S03]  /*09a0*/  @!P0 SHF.R.U32.HI R8, RZ, 0x18, R24 ;  /* 0x00000018ff088819 */ /* 0x000fc60000011618 */
[----:B------:R-:W-:Y:S01]  /*09b0*/  IMAD.IADD R33, R30, 0x1, -R29 ;  /* 0x000000011e217824 */ /* 0x000fe200078e0a1d */
[----:B------:R-:W-:Y:S02]  /*09c0*/  LOP3.LUT R30, R27, 0xff, RZ, 0xc0, !PT ;  /* 0x000000ff1b1e7812 */ /* 0x000fe400078ec0ff */
[----:B------:R-:W-:Y:S01]  /*09d0*/  SHF.R.U32.HI R32, RZ, 0x8, R15 ;  /* 0x00000008ff207819 */ /* 0x000fe2000001160f */
[----:B------:R0:W1:Y:S01]  /*09e0*/  I2F.F16 R26, R25 ;  /* 0x00000019001a7306 */ /* 0x0000620000200c00 */
[----:B------:R-:W-:Y:S01]  /*09f0*/  LOP3.LUT R37, R15, 0xff, RZ, 0xc0, !PT ;  /* 0x000000ff0f257812 */ /* 0x000fe200078ec0ff */
[----:B------:R-:W-:Y:S01]  /*0a00*/  IMAD.IADD R27, R30, 0x1, -R29 ;  /* 0x000000011e1b7824 */ /* 0x000fe200078e0a1d */
[----:B------:R-:W-:Y:S02]  /*0a10*/  IADD3 R30, R8, UR6, RZ ;  /* 0x00000006081e7c10 */ /* 0x000fe4000fffe0ff */
[----:B0-----:R-:W-:-:S03]  /*0a20*/  LOP3.LUT R25, R32, 0xff, RZ, 0xc0, !PT ;  /* 0x000000ff20197812 */ /* 0x001fc600078ec0ff */
[----:B------:R-:W0:Y:S01]  /*0a30*/  I2F.F16 R33, R33 ;  /* 0x0000002100217306 */ /* 0x000e220000200c00 */
[--C-:B------:R-:W-:Y:S01]  /*0a40*/  IMAD.IADD R39, R37, 0x1, -R30.reuse ;  /* 0x0000000125277824 */ /* 0x100fe200078e0a1e */
[----:B------:R-:W-:Y:S01]  /*0a50*/  SHF.R.U32.HI R32, RZ, 0x10, R15 ;  /* 0x00000010ff207819 */ /* 0x000fe2000001160f */
[----:B------:R-:W-:Y:S01]  /*0a60*/  IMAD.IADD R37, R25, 0x1, -R30 ;  /* 0x0000000119257824 */ /* 0x000fe200078e0a1e */
[--C-:B------:R-:W-:Y:S02]  /*0a70*/  @!P0 SHF.R.U32.HI R25, RZ, 0x8, R24.reuse ;  /* 0x00000008ff198819 */ /* 0x100fe40000011618 */
[----:B------:R-:W-:Y:S02]  /*0a80*/  LOP3.LUT R47, R32, 0xff, RZ, 0xc0, !PT ;  /* 0x000000ff202f7812 */ /* 0x000fe400078ec0ff */
[----:B------:R-:W-:Y:S02]  /*0a90*/  @!P0 LOP3.LUT R28, R25, 0xff, RZ, 0xc0, !PT ;  /* 0x000000ff191c8812 */ /* 0x000fe400078ec0ff */
[----:B------:R-:W-:Y:S01]  /*0aa0*/  @!P0 SHF.R.U32.HI R24, RZ, 0x10, R24 ;  /* 0x00000010ff188819 */ /* 0x000fe20000011618 */
[----:B------:R-:W-:Y:S01]  /*0ab0*/  IMAD.IADD R25, R47, 0x1, -R30 ;  /* 0x000000012f197824 */ /* 0x000fe200078e0a1e */
[----:B------:R-:W-:-:S02]  /*0ac0*/  LOP3.LUT R47, R13, 0xff, RZ, 0xc0, !PT ;  /* 0x000000ff0d2f7812 */ /* 0x000fc400078ec0ff */
[----:B------:R-:W-:Y:S01]  /*0ad0*/  IADD3 R32, R28, UR6, RZ ;  /* 0x000000061c207c10 */ /* 0x000fe2000fffe0ff */
[----:B-1----:R-:W-:Y:S01]  /*0ae0*/  HADD2.F32 R49, -RZ, R26.H0_H0 ;  /* 0x2000001aff317230 */ /* 0x002fe20000004100 */
[----:B------:R-:W-:Y:S02]  /*0af0*/  @!P0 LOP3.LUT R11, R24, 0xff, RZ, 0xc0, !PT ;  /* 0x000000ff180b8812 */ /* 0x000fe400078ec0ff */
[----:B------:R-:W-:Y:S01]  /*0b00*/  SHF.R.U32.HI R24, RZ, 0x8, R13 ;  /* 0x00000008ff187819 */ /* 0x000fe2000001160d */
[----:B------:R-:W-:Y:S01]  /*0b10*/  IMAD.IADD R51, R47, 0x1, -R32 ;  /* 0x000000012f337824 */ /* 0x000fe200078e0a20 */
[----:B0-----:R-:W-:Y:S01]  /*0b20*/  HADD2.F32 R47, -RZ, R33.H0_H0 ;  /* 0x20000021ff2f7230 */ /* 0x001fe20000004100 */
[----:B------:R-:W-:Y:S01]  /*0b30*/  FFMA.FTZ R26, R49, R38, RZ ;  /* 0x00000026311a7223 */ /* 0x000fe200000100ff */
[----:B------:R-:W-:-:S03]  /*0b40*/  LOP3.LUT R33, R24, 0xff, RZ, 0xc0, !PT ;  /* 0x000000ff18217812 */ /* 0x000fc600078ec0ff */
[----:B------:R-:W-:Y:S01]  /*0b50*/  FFMA.FTZ R26, R47, R34, R26 ;  /* 0x000000222f1a7223 */ /* 0x000fe2000001001a */
[----:B------:R-:W-:Y:S01]  /*0b60*/  LOP3.LUT R24, R14, 0xff, RZ, 0xc0, !PT ;  /* 0x000000ff0e187812 */ /* 0x000fe200078ec0ff */
[----:B------:R-:W-:Y:S01]  /*0b70*/  IMAD.IADD R47, R33, 0x1, -R32 ;  /* 0x00000001212f7824 */ /* 0x000fe200078e0a20 */
[----:B------:R-:W-:-:S05]  /*0b80*/  IADD3 R33, R11, UR6, RZ ;  /* 0x000000060b217c10 */ /* 0x000fca000fffe0ff */
[----:B------:R-:W-:Y:S01]  /*0b90*/  IMAD.IADD R49, R24, 0x1, -R33 ;  /* 0x0000000118317824 */ /* 0x000fe200078e0a21 */
[----:B------:R-:W-:-:S04]  /*0ba0*/  SHF.R.U32.HI R24, RZ, 0x8, R14 ;  /* 0x00000008ff187819 */ /* 0x000fc8000001160e */
[----:B------:R-:W-:Y:S01]  /*0bb0*/  LOP3.LUT R40, R24, 0xff, RZ, 0xc0, !PT ;  /* 0x000000ff18287812 */ /* 0x000fe200078ec0ff */
[----:B------:R-:W0:Y:S01]  /*0bc0*/  I2F.F16 R39, R39 ;  /* 0x0000002700277306 */ /* 0x000e220000200c00 */
[----:B------:R-:W-:-:S03]  /*0bd0*/  SHF.R.U32.HI R24, RZ, 0x10, R13 ;  /* 0x00000010ff187819 */ /* 0x000fc6000001160d */
[----:B------:R-:W-:-:S04]  /*0be0*/  IMAD.IADD R40, R40, 0x1, -R33 ;  /* 0x0000000128287824 */ /* 0x000fc800078e0a21 */
[----:B------:R-:W1:Y:S01]  /*0bf0*/  I2F.F16 R51, R51 ;  /* 0x0000003300337306 */ /* 0x000e620000200c00 */
[----:B------:R-:W-:-:S07]  /*0c00*/  LOP3.LUT R53, R24, 0xff, RZ, 0xc0, !PT ;  /* 0x000000ff18357812 */ /* 0x000fce00078ec0ff */
[----:B------:R-:W3:Y:S01]  /*0c10*/  I2F.F16 R49, R49 ;  /* 0x0000003100317306 */ /* 0x000ee20000200c00 */
[----:B------:R-:W-:-:S07]  /*0c20*/  IMAD.IADD R24, R53, 0x1, -R32 ;  /* 0x0000000135187824 */ /* 0x000fce00078e0a20 */
[----:B------:R-:W4:Y:S01]  /*0c30*/  I2F.F16 R37, R37 ;  /* 0x0000002500257306 */ /* 0x000f220000200c00 */
[----:B------:R-:W-:-:S07]  /*0c40*/  SHF.R.U32.HI R48, RZ, 0x10, R14 ;  /* 0x00000010ff307819 */ /* 0x000fce000001160e */
[----:B------:R-:W2:Y:S08]  /*0c50*/  I2F.F16 R47, R47 ;  /* 0x0000002f002f7306 */ /* 0x000eb00000200c00 */
[----:B------:R-:W2:Y:S01]  /*0c60*/  I2F.F16 R40, R40 ;  /* 0x0000002800287306 */ /* 0x000ea20000200c00 */
[----:B------:R-:W-:Y:S01]  /*0c70*/  LOP3.LUT R48, R48, 0xff, RZ, 0xc0, !PT ;  /* 0x000000ff30307812 */ /* 0x000fe200078ec0ff */
[----:B0-----:R-:W-:-:S02]  /*0c80*/  HADD2.F32 R39, -RZ, R39.H0_H0 ;  /* 0x20000027ff277230 */ /* 0x001fc40000004100 */
[----:B-1----:R-:W-:Y:S02]  /*0c90*/  HADD2.F32 R51, -RZ, R51.H0_H0 ;  /* 0x20000033ff337230 */ /* 0x002fe40000004100 */
[----:B---3--:R-:W-:Y:S02]  /*0ca0*/  HADD2.F32 R49, -RZ, R49.H0_H0 ;  /* 0x20000031ff317230 */ /* 0x008fe40000004100 */
[----:B------:R-:W0:Y:S01]  /*0cb0*/  I2F.F16 R27, R27 ;  /* 0x0000001b001b7306 */ /* 0x000e220000200c00 */
[----:B----4-:R-:W-:Y:S01]  /*0cc0*/  HADD2.F32 R37, -RZ, R37.H0_H0 ;  /* 0x20000025ff257230 */ /* 0x010fe20000004100 */
[----:B------:R-:W-:Y:S01]  /*0cd0*/  IMAD.IADD R48, R48, 0x1, -R33 ;  /* 0x0000000130307824 */ /* 0x000fe200078e0a21 */
[----:B--2---:R-:W-:Y:S01]  /*0ce0*/  HADD2.F32 R47, -RZ, R47.H0_H0 ;  /* 0x2000002fff2f7230 */ /* 0x004fe20000004100 */
[----:B------:R-:W-:-:S04]  /*0cf0*/  FFMA.FTZ R39, R38, R39, RZ ;  /* 0x0000002726277223 */ /* 0x000fc800000100ff */
[----:B------:R-:W1:Y:S01]  /*0d00*/  I2F.F16 R25, R25 ;  /* 0x0000001900197306 */ /* 0x000e620000200c00 */
[----:B------:R-:W-:Y:S01]  /*0d10*/  FFMA.FTZ R51, R38, R51, RZ ;  /* 0x0000003326337223 */ /* 0x000fe200000100ff */
[----:B------:R-:W-:-:S06]  /*0d20*/  HADD2.F32 R40, -RZ, R40.H0_H0 ;  /* 0x20000028ff287230 */ /* 0x000fcc0000004100 */
[----:B------:R-:W2:Y:S01]  /*0d30*/  I2F.F16 R24, R24 ;  /* 0x0000001800187306 */ /* 0x000ea20000200c00 */
[----:B------:R-:W-:Y:S02]  /*0d40*/  FFMA.FTZ R49, R38, R49, RZ ;  /* 0x0000003126317223 */ /* 0x000fe400000100ff */
[C---:B------:R-:W-:Y:S02]  /*0d50*/  FFMA.FTZ R53, R34.reuse, R37, R39 ;  /* 0x0000002522357223 */ /* 0x040fe40000010027 */
[----:B------:R-:W-:-:S03]  /*0d60*/  FFMA.FTZ R39, R34, R47, R51 ;  /* 0x0000002f22277223 */ /* 0x000fc60000010033 */
[----:B------:R-:W3:Y:S01]  /*0d70*/  I2F.F16 R38, R48 ;  /* 0x0000003000267306 */ /* 0x000ee20000200c00 */
[----:B------:R-:W-:Y:S01]  /*0d80*/  FFMA.FTZ R47, R34, R40, R49 ;  /* 0x00000028222f7223 */ /* 0x000fe20000010031 */
[----:B------:R-:W-:Y:S01]  /*0d90*/  LEA.HI R34, R12, -R29, RZ, 0x8 ;  /* 0x8000001d0c227211 */ /* 0x000fe200078f40ff */
[----:B------:R-:W-:Y:S02]  /*0da0*/  HADD2.F32 R40, -RZ, R35.H0_H0 ;  /* 0x20000023ff287230 */ /* 0x000fe40000004100 */
[----:B0-----:R-:W-:Y:S02]  /*0db0*/  HADD2.F32 R27, -RZ, R27.H0_H0 ;  /* 0x2000001bff1b7230 */ /* 0x001fe40000004100 */
[----:B-1----:R-:W-:Y:S01]  /*0dc0*/  HADD2.F32 R25, -RZ, R25.H0_H0 ;  /* 0x20000019ff197230 */ /* 0x002fe20000004100 */
[----:B------:R-:W0:Y:S01]  /*0dd0*/  I2F.F16 R34, R34 ;  /* 0x0000002200227306 */ /* 0x000e220000200c00 */
[----:B--2---:R-:W-:Y:S01]  /*0de0*/  HADD2.F32 R24, -RZ, R24.H0_H0 ;  /* 0x20000018ff187230 */ /* 0x004fe20000004100 */
[----:B------:R-:W-:Y:S01]  /*0df0*/  LEA.HI R49, R15, -R30, RZ, 0x8 ;  /* 0x8000001e0f317211 */ /* 0x000fe200078f40ff */
[----:B------:R-:W-:-:S02]  /*0e00*/  FFMA.FTZ R37, R27, R40, R26 ;  /* 0x000000281b257223 */ /* 0x000fc4000001001a */
[C---:B------:R-:W-:Y:S02]  /*0e10*/  FFMA.FTZ R15, R40.reuse, R25, R53 ;  /* 0x00000019280f7223 */ /* 0x040fe40000010035 */
[C---:B------:R-:W-:Y:S02]  /*0e20*/  FFMA.FTZ R39, R40.reuse, R24, R39 ;  /* 0x0000001828277223 */ /* 0x040fe40000010027 */
[----:B------:R1:W2:Y:S01]  /*0e30*/  LDG.E.128.CONSTANT R24, [R44.64] ;  /* 0x0000000a2c187981 */ /* 0x0002a2000c1e9d00 */
[----:B---3--:R-:W-:Y:S02]  /*0e40*/  HADD2.F32 R12, -RZ, R38.H0_H0 ;  /* 0x20000026ff0c7230 */ /* 0x008fe40000004100 */
[----:B------:R-:W3:Y:S01]  /*0e50*/  I2F.F16 R38, R49 ;  /* 0x0000003100267306 */ /* 0x000ee20000200c00 */
[----:B------:R-:W-:Y:S02]  /*0e60*/  LEA.HI R48, R13, -R32, RZ, 0x8 ;  /* 0x800000200d307211 */ /* 0x000fe400078f40ff */
[----:B------:R-:W-:-:S02]  /*0e70*/  FFMA.FTZ R47, R40, R12, R47 ;  /* 0x0000000c282f7223 */ /* 0x000fc4000001002f */
[----:B------:R-:W4:Y:S01]  /*0e80*/  LDS.64 R12, [UR4+0x8] ;  /* 0x00000804ff0c7984 */ /* 0x000f220008000a00 */
[----:B------:R-:W-:Y:S02]  /*0e90*/  HADD2.F32 R40, -RZ, R35.H1_H1 ;  /* 0x30000023ff287230 */ /* 0x000fe40000004100 */
[----:B0-----:R-:W-:Y:S01]  /*0ea0*/  HADD2.F32 R34, -RZ, R34.H0_H0 ;  /* 0x20000022ff227230 */ /* 0x001fe20000004100 */
[----:B------:R-:W-:Y:S01]  /*0eb0*/  LEA.HI R14, R14, -R33, RZ, 0x8 ;  /* 0x800000210e0e7211 */ /* 0x000fe200078f40ff */
[----:B------:R-:W0:Y:S03]  /*0ec0*/  I2F.F16 R48, R48 ;  /* 0x0000003000307306 */ /* 0x000e260000200c00 */
[----:B------:R-:W-:Y:S01]  /*0ed0*/  FFMA.FTZ R37, R34, R40, R37 ;  /* 0x0000002822257223 */ /* 0x000fe20000010025 */
[----:B------:R-:W-:Y:S01]  /*0ee0*/  LOP3.LUT R34, R16, 0xff, RZ, 0xc0, !PT ;  /* 0x000000ff10227812 */ /* 0x000fe200078ec0ff */
[----:B---3--:R-:W-:-:S03]  /*0ef0*/  HADD2.F32 R35, -RZ, R38.H0_H0 ;  /* 0x20000026ff237230 */ /* 0x008fc60000004100 */
[----:B------:R-:W3:Y:S01]  /*0f00*/  I2F.F16 R14, R14 ;  /* 0x0000000e000e7306 */ /* 0x000ee20000200c00 */
[----:B------:R-:W-:Y:S02]  /*0f10*/  IMAD.IADD R38, R34, 0x1, -R29 ;  /* 0x0000000122267824 */ /* 0x000fe400078e0a1d */
[----:B------:R-:W-:Y:S01]  /*0f20*/  FFMA.FTZ R15, R40, R35, R15 ;  /* 0x00000023280f7223 */ /* 0x000fe2000001000f */
[----:B------:R-:W-:-:S04]  /*0f30*/  LOP3.LUT R35, R19, 0xff, RZ, 0xc0, !PT ;  /* 0x000000ff13237812 */ /* 0x000fc800078ec0ff */
[----:B------:R-:W1:Y:S01]  /*0f40*/  I2F.F16 R38, R38 ;  /* 0x0000002600267306 */ /* 0x000e620000200c00 */
[----:B------:R-:W-:Y:S01]  /*0f50*/  IMAD.IADD R35, R35, 0x1, -R30 ;  /* 0x0000000123237824 */ /* 0x000fe200078e0a1e */
[----:B------:R-:W-:Y:S01]  /*0f60*/  LOP3.LUT R49, R17, 0xff, RZ, 0xc0, !PT ;  /* 0x000000ff11317812 */ /* 0x000fe200078ec0ff */
[----:B0-----:R-:W-:-:S05]  /*0f70*/  HADD2.F32 R48, -RZ, R48.H0_H0 ;  /* 0x20000030ff307230 */ /* 0x001fca0000004100 */
[----:B------:R-:W0:Y:S01]  /*0f80*/  I2F.F16 R35, R35 ;  /* 0x0000002300237306 */ /* 0x000e220000200c00 */
[----:B---3--:R-:W-:Y:S01]  /*0f90*/  HADD2.F32 R14, -RZ, R14.H0_H0 ;  /* 0x2000000eff0e7230 */ /* 0x008fe20000004100 */
[----:B------:R-:W-:Y:S02]  /*0fa0*/  IMAD.IADD R49, R49, 0x1, -R32 ;  /* 0x0000000131317824 */ /* 0x000fe400078e0a20 */
[----:B------:R-:W-:Y:S01]  /*0fb0*/  FFMA.FTZ R39, R40, R48, R39 ;  /* 0x0000003028277223 */ /* 0x000fe20000010027 */
[----:B------:R-:W-:Y:S01]  /*0fc0*/  LOP3.LUT R48, R18, 0xff, RZ, 0xc0, !PT ;  /* 0x000000ff12307812 */ /* 0x000fe200078ec0ff */
[----:B------:R-:W-:Y:S02]  /*0fd0*/  FFMA.FTZ R34, R40, R14, R47 ;  /* 0x0000000e28227223 */ /* 0x000fe4000001002f */
[----:B------:R-:W3:Y:S01]  /*0fe0*/  I2F.F16 R40, R49 ;  /* 0x0000003100287306 */ /* 0x000ee20000200c00 */
[----:B-1----:R-:W-:Y:S01]  /*0ff0*/  HADD2.F32 R47, -RZ, R38.H0_H0 ;  /* 0x20000026ff2f7230 */ /* 0x002fe20000004100 */
[----:B------:R-:W-:Y:S01]  /*1000*/  IMAD.IADD R38, R48, 0x1, -R33 ;  /* 0x0000000130267824 */ /* 0x000fe200078e0a21 */
[----:B----4-:R-:W-:-:S05]  /*1010*/  HADD2.F32 R14, -RZ, R12.H0_H0 ;  /* 0x2000000cff0e7230 */ /* 0x010fca0000004100 */
[----:B------:R-:W1:Y:S01]  /*1020*/  I2F.F16 R38, R38 ;  /* 0x0000002600267306 */ /* 0x000e620000200c00 */
[----:B0-----:R-:W-:Y:S01]  /*1030*/  HADD2.F32 R35, -RZ, R35.H0_H0 ;  /* 0x20000023ff237230 */ /* 0x001fe20000004100 */
[----:B------:R-:W-:Y:S01]  /*1040*/  FFMA.FTZ R37, R47, R14, R37 ;  /* 0x0000000e2f257223 */ /* 0x000fe20000010025 */
[----:B------:R-:W-:-:S03]  /*1050*/  SHF.R.U32.HI R47, RZ, 0x8, R16 ;  /* 0x00000008ff2f7819 */ /* 0x000fc60000011610 */
[----:B------:R-:W-:Y:S01]  /*1060*/  FFMA.FTZ R35, R14, R35, R15 ;  /* 0x000000230e237223 */ /* 0x000fe2000001000f */
[----:B------:R-:W-:Y:S01]  /*1070*/  LOP3.LUT R48, R47, 0xff, RZ, 0xc0, !PT ;  /* 0x000000ff2f307812 */ /* 0x000fe200078ec0ff */
[----:B---3--:R-:W-:Y:S01]  /*1080*/  HADD2.F32 R15, -RZ, R40.H0_H0 ;  /* 0x20000028ff0f7230 */ /* 0x008fe20000004100 */
[----:B------:R-:W-:-:S03]  /*1090*/  SHF.R.U32.HI R40, RZ, 0x10, R16 ;  /* 0x00000010ff287819 */ /* 0x000fc60000011610 */
[----:B------:R-:W-:Y:S01]  /*10a0*/  IMAD.IADD R48, R48, 0x1, -R29 ;  /* 0x0000000130307824 */ /* 0x000fe200078e0a1d */
[----:B------:R-:W-:Y:S01]  /*10b0*/  LOP3.LUT R40, R40, 0xff, RZ, 0xc0, !PT ;  /* 0x000000ff28287812 */ /* 0x000fe200078ec0ff */
[----:B------:R-:W-:Y:S01]  /*10c0*/  FFMA.FTZ R15, R14, R15, R39 ;  /* 0x0000000f0e0f7223 */ /* 0x000fe20000010027 */
[----:B------:R-:W-:Y:S01]  /*10d0*/  SHF.R.U32.HI R47, RZ, 0x8, R19 ;  /* 0x00000008ff2f7819 */ /* 0x000fe20000011613 */
[----:B------:R0:W3:Y:S01]  /*10e0*/  I2F.F16 R39, R48 ;  /* 0x0000003000277306 */ /* 0x0000e20000200c00 */
[----:B-1----:R-:W-:Y:S01]  /*10f0*/  HADD2.F32 R49, -RZ, R38.H0_H0 ;  /* 0x20000026ff317230 */ /* 0x002fe20000004100 */
[----:B------:R-:W-:Y:S01]  /*1100*/  IMAD.IADD R38, R40, 0x1, -R29 ;  /* 0x0000000128267824 */ /* 0x000fe200078e0a1d */
[----:B------:R-:W-:Y:S02]  /*1110*/  SHF.R.U32.HI R40, RZ, 0x8, R17 ;  /* 0x00000008ff287819 */ /* 0x000fe40000011611 */
[----:B------:R-:W-:Y:S01]  /*1120*/  LOP3.LUT R47, R47, 0xff, RZ, 0xc0, !PT ;  /* 0x000000ff2f2f7812 */ /* 0x000fe200078ec0ff */
[----:B------:R-:W-:Y:S01]  /*1130*/  FFMA.FTZ R34, R14, R49, R34 ;  /* 0x000000310e227223 */ /* 0x000fe20000010022 */
[----:B------:R-:W-:-:S03]  /*1140*/  LOP3.LUT R49, R40, 0xff, RZ, 0xc0, !PT ;  /* 0x000000ff28317812 */ /* 0x000fc600078ec0ff */
[----:B------:R-:W-:Y:S02]  /*1150*/  IMAD.IADD R47, R47, 0x1, -R30 ;  /* 0x000000012f2f7824 */ /* 0x000fe400078e0a1e */
[----:B0-----:R-:W-:Y:S01]  /*1160*/  IMAD.IADD R48, R49, 0x1, -R32 ;  /* 0x0000000131307824 */ /* 0x001fe200078e0a20 */
[----:B------:R-:W-:-:S03]  /*1170*/  HADD2.F32 R40, -RZ, R12.H1_H1 ;  /* 0x3000000cff287230 */ /* 0x000fc60000004100 */
[----:B------:R-:W0:Y:S01]  /*1180*/  I2F.F16 R47, R47 ;  /* 0x0000002f002f7306 */ /* 0x000e220000200c00 */
[----:B---3--:R-:W-:Y:S01]  /*1190*/  HADD2.F32 R49, -RZ, R39.H0_H0 ;  /* 0x20000027ff317230 */ /* 0x008fe20000004100 */
[----:B------:R-:W-:Y:S02]  /*11a0*/  SHF.R.U32.HI R39, RZ, 0x8, R18 ;  /* 0x00000008ff277819 */ /* 0x000fe40000011612 */
[----:B------:R-:W-:-:S04]  /*11b0*/  LEA.HI R12, R16, -R29, RZ, 0x8 ;  /* 0x8000001d100c7211 */ /* 0x000fc800078f40ff */
[----:B------:R-:W1:Y:S01]  /*11c0*/  I2F.F16 R48, R48 ;  /* 0x0000003000307306 */ /* 0x000e620000200c00 */
[----:B------:R-:W-:Y:S02]  /*11d0*/  LOP3.LUT R16, R39, 0xff, RZ, 0xc0, !PT ;  /* 0x000000ff27107812 */ /* 0x000fe400078ec0ff */
[----:B------:R-:W-:-:S05]  /*11e0*/  SHF.R.U32.HI R39, RZ, 0x10, R19 ;  /* 0x00000010ff277819 */ /* 0x000fca0000011613 */
[----:B------:R3:W-:Y:S01]  /*11f0*/  I2F.F16 R14, R38 ;  /* 0x00000026000e7306 */ /* 0x0007e20000200c00 */
[----:B------:R-:W-:Y:S01]  /*1200*/  LOP3.LUT R39, R39, 0xff, RZ, 0xc0, !PT ;  /* 0x000000ff27277812 */ /* 0x000fe200078ec0ff */
[----:B---3--:R-:W-:Y:S02]  /*1210*/  FFMA.FTZ R38, R49, R40, R37 ;  /* 0x0000002831267223 */ /* 0x008fe40000010025 */
[----:B------:R-:W-:Y:S01]  /*1220*/  IMAD.IADD R37, R16, 0x1, -R33 ;  /* 0x0000000110257824 */ /* 0x000fe200078e0a21 */
[----:B0-----:R-:W-:Y:S01]  /*1230*/  HADD2.F32 R49, -RZ, R47.H0_H0 ;  /* 0x2000002fff317230 */ /* 0x001fe20000004100 */
[----:B------:R-:W-:Y:S01]  /*1240*/  IMAD.IADD R47, R39, 0x1, -R30 ;  /* 0x00000001272f7824 */ /* 0x000fe200078e0a1e */
[----:B-1----:R-:W-:-:S03]  /*1250*/  HADD2.F32 R16, -RZ, R48.H0_H0 ;  /* 0x20000030ff107230 */ /* 0x002fc60000004100 */
[----:B------:R-:W0:Y:S01]  /*1260*/  I2F.F16 R37, R37 ;  /* 0x0000002500257306 */ /* 0x000e220000200c00 */
[C---:B------:R-:W-:Y:S02]  /*1270*/  FFMA.FTZ R48, R40.reuse, R49, R35 ;  /* 0x0000003128307223 */ /* 0x040fe40000010023 */
[----:B------:R-:W-:Y:S01]  /*1280*/  FFMA.FTZ R16, R40, R16, R15 ;  /* 0x0000001028107223 */ /* 0x000fe2000001000f */
[----:B------:R-:W-:-:S04]  /*1290*/  SHF.R.U32.HI R15, RZ, 0x10, R17 ;  /* 0x00000010ff0f7819 */ /* 0x000fc80000011611 */
[----:B------:R1:W3:Y:S01]  /*12a0*/  I2F.F16 R35, R47 ;  /* 0x0000002f00237306 */ /* 0x0002e20000200c00 */
[----:B------:R-:W-:Y:S02]  /*12b0*/  LEA.HI R49, R19, -R30, RZ, 0x8 ;  /* 0x8000001e13317211 */ /* 0x000fe400078f40ff */
[----:B------:R-:W-:Y:S02]  /*12c0*/  LOP3.LUT R19, R15, 0xff, RZ, 0xc0, !PT ;  /* 0x000000ff0f137812 */ /* 0x000fe400078ec0ff */
[----:B------:R-:W-:-:S03]  /*12d0*/  SHF.R.U32.HI R39, RZ, 0x10, R18 ;  /* 0x00000010ff277819 */ /* 0x000fc60000011612 */
[----:B------:R-:W-:Y:S01]  /*12e0*/  IMAD.IADD R19, R19, 0x1, -R32 ;  /* 0x0000000113137824 */ /* 0x000fe200078e0a20 */
[----:B0-----:R-:W-:Y:S02]  /*12f0*/  HADD2.F32 R37, -RZ, R37.H0_H0 ;  /* 0x20000025ff257230 */ /* 0x001fe40000004100 */
[----:B------:R-:W-:Y:S02]  /*1300*/  HADD2.F32 R14, -RZ, R14.H0_H0 ;  /* 0x2000000eff0e7230 */ /* 0x000fe40000004100 */
[----:B-1----:R-:W-:Y:S01]  /*1310*/  HADD2.F32 R47, -RZ, R13.H0_H0 ;  /* 0x2000000dff2f7230 */ /* 0x002fe20000004100 */
[----:B------:R-:W-:Y:S01]  /*1320*/  FFMA.FTZ R37, R40, R37, R34 ;  /* 0x0000002528257223 */ /* 0x000fe20000010022 */
[----:B------:R-:W0:Y:S01]  /*1330*/  I2F.F16 R19, R19 ;  /* 0x0000001300137306 */ /* 0x000e220000200c00 */
[----:B------:R-:W-:Y:S01]  /*1340*/  LOP3.LUT R34, R20, 0xff, RZ, 0xc0, !PT ;  /* 0x000000ff14227812 */ /* 0x000fe200078ec0ff */
[----:B---3--:R-:W-:Y:S01]  /*1350*/  HADD2.F32 R35, -RZ, R35.H0_H0 ;  /* 0x20000023ff237230 */ /* 0x008fe20000004100 */
[----:B------:R-:W-:Y:S01]  /*1360*/  LOP3.LUT R50, R39, 0xff, RZ, 0xc0, !PT ;  /* 0x000000ff27327812 */ /* 0x000fe200078ec0ff */
[----:B------:R-:W-:-:S03]  /*1370*/  FFMA.FTZ R40, R14, R47, R38 ;  /* 0x0000002f0e287223 */ /* 0x000fc60000010026 */
[----:B------:R-:W-:Y:S01]  /*1380*/  FFMA.FTZ R38, R47, R35, R48 ;  /* 0x000000232f267223 */ /* 0x000fe20000010030 */
[----:B------:R1:W-:Y:S01]  /*1390*/  I2F.F16 R15, R49 ;  /* 0x00000031000f7306 */ /* 0x0003e20000200c00 */
[----:B------:R-:W-:Y:S02]  /*13a0*/  IMAD.IADD R39, R50, 0x1, -R33 ;  /* 0x0000000132277824 */ /* 0x000fe400078e0a21 */
[----:B-1----:R-:W-:Y:S02]  /*13b0*/  IMAD.IADD R49, R34, 0x1, -R29 ;  /* 0x0000000122317824 */ /* 0x002fe400078e0a1d */
[----:B------:R-:W1:Y:S03]  /*13c0*/  LDS.64 R34, [UR4+0x10] ;  /* 0x00001004ff227984 */ /* 0x000e660008000a00 */
[----:B------:R-:W3:Y:S01]  /*13d0*/  I2F.F16 R39, R39 ;  /* 0x0000002700277306 */ /* 0x000ee20000200c00 */
[----:B0-----:R-:W-:Y:S01]  /*13e0*/  HADD2.F32 R19, -RZ, R19.H0_H0 ;  /* 0x20000013ff137230 */ /* 0x001fe20000004100 */
[----:B------:R-:W-:-:S02]  /*13f0*/  LEA.HI R17, R17, -R32, RZ, 0x8 ;  /* 0x8000002011117211 */ /* 0x000fc400078f40ff */
[----:B------:R-:W-:Y:S02]  /*1400*/  LEA.HI R18, R18, -R33, RZ, 0x8 ;  /* 0x8000002112127211 */ /* 0x000fe400078f40ff */
[----:B------:R-:W-:Y:S01]  /*1410*/  FFMA.FTZ R16, R47, R19, R16 ;  /* 0x000000132f107223 */ /* 0x000fe20000010010 */
[----:B------:R-:W-:Y:S01]  /*1420*/  SHF.R.U32.HI R19, RZ, 0x8, R20 ;  /* 0x00000008ff137819 */ /* 0x000fe20000011614 */
[----:B------:R-:W0:Y:S03]  /*1430*/  I2F.F16 R17, R17 ;  /* 0x0000001100117306 */ /* 0x000e260000200c00 */
[----:B------:R-:W-:-:S05]  /*1440*/  LOP3.LUT R50, R19, 0xff, RZ, 0xc0, !PT ;  /* 0x000000ff13327812 */ /* 0x000fca00078ec0ff */
[----:B------:R-:W4:Y:S01]  /*1450*/  I2F.F16 R12, R12 ;  /* 0x0000000c000c7306 */ /* 0x000f220000200c00 */
[----:B---3--:R-:W-:Y:S01]  /*1460*/  HADD2.F32 R48, -RZ, R39.H0_H0 ;  /* 0x20000027ff307230 */ /* 0x008fe20000004100 */
[----:B------:R-:W-:-:S06]  /*1470*/  IMAD.IADD R50, R50, 0x1, -R29 ;  /* 0x0000000132327824 */ /* 0x000fcc00078e0a1d */
[----:B------:R-:W3:Y:S01]  /*1480*/  I2F.F16 R18, R18 ;  /* 0x0000001200127306 */ /* 0x000ee20000200c00 */
[----:B------:R-:W-:Y:S01]  /*1490*/  FFMA.FTZ R39, R47, R48, R37 ;  /* 0x000000302f277223 */ /* 0x000fe20000010025 */
[----:B------:R-:W-:Y:S01]  /*14a0*/  HADD2.F32 R47, -RZ, R13.H1_H1 ;  /* 0x3000000dff2f7230 */ /* 0x000fe20000004100 */
[----:B------:R-:W-:-:S05]  /*14b0*/  SHF.R.U32.HI R37, RZ, 0x8, R23 ;  /* 0x00000008ff257819 */ /* 0x000fca0000011617 */
[----:B------:R-:W1:Y:S01]  /*14c0*/  I2F.F16 R14, R49 ;  /* 0x00000031000e7306 */ /* 0x000e620000200c00 */
[----:B------:R-:W-:Y:S01]  /*14d0*/  LOP3.LUT R37, R37, 0xff, RZ, 0xc0, !PT ;  /* 0x000000ff25257812 */ /* 0x000fe200078ec0ff */
[----:B------:R-:W-:-:S06]  /*14e0*/  HADD2.F32 R15, -RZ, R15.H0_H0 ;  /* 0x2000000fff0f7230 */ /* 0x000fcc0000004100 */
[----:B------:R-:W1:Y:S01]  /*14f0*/  I2F.F16 R13, R50 ;  /* 0x00000032000d7306 */ /* 0x000e620000200c00 */
[----:B0-----:R-:W-:Y:S02]  /*1500*/  HADD2.F32 R17, -RZ, R17.H0_H0 ;  /* 0x20000011ff117230 */ /* 0x001fe40000004100 */
[----:B----4-:R-:W-:Y:S01]  /*1510*/  HADD2.F32 R12, -RZ, R12.H0_H0 ;  /* 0x2000000cff0c7230 */ /* 0x010fe20000004100 */
[----:B------:R-:W-:Y:S01]  /*1520*/  IMAD.IADD R48, R37, 0x1, -R30 ;  /* 0x0000000125307824 */ /* 0x000fe200078e0a1e */
[----:B---3--:R-:W-:Y:S01]  /*1530*/  HADD2.F32 R18, -RZ, R18.H0_H0 ;  /* 0x20000012ff127230 */ /* 0x008fe20000004100 */
[----:B------:R-:W-:Y:S01]  /*1540*/  FFMA.FTZ R37, R47, R15, R38 ;  /* 0x0000000f2f257223 */ /* 0x000fe20000010026 */
[----:B------:R-:W-:Y:S01]  /*1550*/  LOP3.LUT R15, R21, 0xff, RZ, 0xc0, !PT ;  /* 0x000000ff150f7812 */ /* 0x000fe200078ec0ff */
[C---:B------:R-:W-:Y:S01]  /*1560*/  FFMA.FTZ R38, R47.reuse, R17, R16 ;  /* 0x000000112f267223 */ /* 0x040fe20000010010 */
[----:B-1----:R-:W-:Y:S01]  /*1570*/  HADD2.F32 R17, -RZ, R34.H0_H0 ;  /* 0x20000022ff117230 */ /* 0x002fe20000004100 */
[----:B------:R-:W-:Y:S01]  /*1580*/  FFMA.FTZ R40, R12, R47, R40 ;  /* 0x0000002f0c287223 */ /* 0x000fe20000010028 */
[----:B------:R-:W-:Y:S01]  /*1590*/  HADD2.F32 R14, -RZ, R14.H0_H0 ;  /* 0x2000000eff0e7230 */ /* 0x000fe20000004100 */
[----:B------:R-:W-:Y:S01]  /*15a0*/  SHF.R.U32.HI R12, RZ, 0x8, R21 ;  /* 0x00000008ff0c7819 */ /* 0x000fe20000011615 */
[----:B------:R-:W-:Y:S01]  /*15b0*/  FFMA.FTZ R39, R47, R18, R39 ;  /* 0x000000122f277223 */ /* 0x000fe20000010027 */
[----:B------:R-:W-:Y:S01]  /*15c0*/  HADD2.F32 R34, -RZ, R34.H1_H1 ;  /* 0x30000022ff227230 */ /* 0x000fe20000004100 */
[----:B------:R-:W-:Y:S01]  /*15d0*/  IMAD.IADD R47, R15, 0x1, -R32 ;  /* 0x000000010f2f7824 */ /* 0x000fe200078e0a20 */
[----:B------:R-:W-:Y:S01]  /*15e0*/  LOP3.LUT R15, R12, 0xff, RZ, 0xc0, !PT ;  /* 0x000000ff0c0f7812 */ /* 0x000fe200078ec0ff */
[----:B------:R-:W-:Y:S01]  /*15f0*/  HADD2.F32 R13, -RZ, R13.H0_H0 ;  /* 0x2000000dff0d7230 */ /* 0x000fe20000004100 */
[----:B------:R-:W-:-:S02]  /*1600*/  FFMA.FTZ R14, R14, R17, RZ ;  /* 0x000000110e0e7223 */ /* 0x000fc400000100ff */
[----:B------:R-:W-:-:S04]  /*1610*/  IMAD.WIDE R44, R5, c[0x0][0x18c], R44 ;  /* 0x00006300052c7a25 */ /* 0x000fc800078e022c */
[----:B------:R-:W-:Y:S02]  /*1620*/  IMAD.IADD R49, R15, 0x1, -R32 ;  /* 0x000000010f317824 */ /* 0x000fe400078e0a20 */
[----:B------:R-:W-:Y:S02]  /*1630*/  FFMA.FTZ R18, R13, R34, R14 ;  /* 0x000000220d127223 */ /* 0x000fe4000001000e */
[----:B------:R0:W3:Y:S01]  /*1640*/  LDG.E.128.CONSTANT R12, [R44.64] ;  /* 0x0000000a2c0c7981 */ /* 0x0000e2000c1e9d00 */
[----:B------:R1:W-:Y:S01]  /*1650*/  I2F.F16 R16, R48 ;  /* 0x0000003000107306 */ /* 0x0003e20000200c00 */
[----:B------:R-:W-:Y:S02]  /*1660*/  LOP3.LUT R19, R23, 0xff, RZ, 0xc0, !PT ;  /* 0x000000ff17137812 */ /* 0x000fe400078ec0ff */
[----:B-1----:R-:W-:-:S03]  /*1670*/  LOP3.LUT R48, R22, 0xff, RZ, 0xc0, !PT ;  /* 0x000000ff16307812 */ /* 0x002fc600078ec0ff */
[----:B------:R-:W-:Y:S02]  /*1680*/  IMAD.IADD R19, R19, 0x1, -R30 ;  /* 0x0000000113137824 */ /* 0x000fe400078e0a1e */
[----:B------:R-:W-:Y:S01]  /*1690*/  IMAD.IADD R51, R48, 0x1, -R33 ;  /* 0x0000000130337824 */ /* 0x000fe200078e0a21 */
[----:B------:R-:W-:-:S03]  /*16a0*/  SHF.R.U32.HI R48, RZ, 0x8, R22 ;  /* 0x00000008ff307819 */ /* 0x000fc60000011616 */
[----:B------:R-:W1:Y:S01]  /*16b0*/  I2F.F16 R19, R19 ;  /* 0x0000001300137306 */ /* 0x000e620000200c00 */
[----:B------:R-:W-:-:S05]  /*16c0*/  LOP3.LUT R48, R48, 0xff, RZ, 0xc0, !PT ;  /* 0x000000ff30307812 */ /* 0x000fca00078ec0ff */
[----:B------:R-:W-:Y:S02]  /*16d0*/  IMAD.IADD R48, R48, 0x1, -R33 ;  /* 0x0000000130307824 */ /* 0x000fe400078e0a21 */
[----:B------:R-:W4:Y:S08]  /*16e0*/  I2F.F16 R47, R47 ;  /* 0x0000002f002f7306 */ /* 0x000f300000200c00 */
[----:B------:R-:W0:Y:S01]  /*16f0*/  I2F.F16 R51, R51 ;  /* 0x0000003300337306 */ /* 0x000e220000200c00 */
[----:B-1----:R-:W-:-:S07]  /*1700*/  HADD2.F32 R50, -RZ, R19.H0_H0 ;  /* 0x20000013ff327230 */ /* 0x002fce0000004100 */
[----:B------:R-:W1:Y:S08]  /*1710*/  I2F.F16 R49, R49 ;  /* 0x0000003100317306 */ /* 0x000e700000200c00 */
[----:B------:R-:W2:Y:S01]  /*1720*/  I2F.F16 R48, R48 ;  /* 0x0000003000307306 */ /* 0x000ea20000200c00 */
[----:B----4-:R-:W-:Y:S01]  /*1730*/  HADD2.F32 R47, -RZ, R47.H0_H0 ;  /* 0x2000002fff2f7230 */ /* 0x010fe20000004100 */
[----:B------:R-:W-:Y:S01]  /*1740*/  FFMA.FTZ R19, R17, R50, RZ ;  /* 0x0000003211137223 */ /* 0x000fe200000100ff */
[----:B0-----:R-:W-:-:S02]  /*1750*/  HADD2.F32 R52, -RZ, R51.H0_H0 ;  /* 0x20000033ff347230 */ /* 0x001fc40000004100 */
[----:B------:R-:W-:Y:S01]  /*1760*/  HADD2.F32 R50, -RZ, R16.H0_H0 ;  /* 0x20000010ff327230 */ /* 0x000fe20000004100 */
[C---:B------:R-:W-:Y:S01]  /*1770*/  FFMA.FTZ R47, R17.reuse, R47, RZ ;  /* 0x0000002f112f7223 */ /* 0x040fe200000100ff */
[----:B-1----:R-:W-:Y:S01]  /*1780*/  HADD2.F32 R16, -RZ, R49.H0_H0 ;  /* 0x20000031ff107230 */ /* 0x002fe20000004100 */
[----:B------:R-:W-:Y:S02]  /*1790*/  FFMA.FTZ R17, R17, R52, RZ ;  /* 0x0000003411117223 */ /* 0x000fe400000100ff */
[C---:B------:R-:W-:Y:S01]  /*17a0*/  FFMA.FTZ R50, R34.reuse, R50, R19 ;  /* 0x0000003222327223 */ /* 0x040fe20000010013 */
[----:B------:R-:W-:Y:S01]  /*17b0*/  SHF.R.U32.HI R19, RZ, 0x10, R20 ;  /* 0x00000010ff137819 */ /* 0x000fe20000011614 */
[----:B--2---:R-:W-:Y:S01]  /*17c0*/  HADD2.F32 R49, -RZ, R48.H0_H0 ;  /* 0x20000030ff317230 */ /* 0x004fe20000004100 */
[----:B------:R-:W-:-:S04]  /*17d0*/  FFMA.FTZ R16, R34, R16, R47 ;  /* 0x0000001022107223 */ /* 0x000fc8000001002f */
[----:B------:R-:W-:Y:S01]  /*17e0*/  FFMA.FTZ R17, R34, R49, R17 ;  /* 0x0000003122117223 */ /* 0x000fe20000010011 */
[----:B------:R-:W-:Y:S02]  /*17f0*/  LOP3.LUT R34, R19, 0xff, RZ, 0xc0, !PT ;  /* 0x000000ff13227812 */ /* 0x000fe400078ec0ff */
[----:B------:R-:W-:-:S03]  /*1800*/  SHF.R.U32.HI R19, RZ, 0x10, R23 ;  /* 0x00000010ff137819 */ /* 0x000fc60000011617 */
[----:B------:R-:W-:Y:S01]  /*1810*/  IMAD.IADD R34, R34, 0x1, -R29 ;  /* 0x0000000122227824 */ /* 0x000fe200078e0a1d */
[----:B------:R-:W-:Y:S02]  /*1820*/  LOP3.LUT R47, R19, 0xff, RZ, 0xc0, !PT ;  /* 0x000000ff132f7812 */ /* 0x000fe400078ec0ff */
[----:B------:R-:W-:-:S03]  /*1830*/  SHF.R.U32.HI R19, RZ, 0x10, R21 ;  /* 0x00000010ff137819 */ /* 0x000fc60000011615 */
[----:B------:R-:W0:Y:S01]  /*1840*/  I2F.F16 R34, R34 ;  /* 0x0000002200227306 */ /* 0x000e220000200c00 */
[----:B------:R-:W-:Y:S01]  /*1850*/  IMAD.IADD R51, R47, 0x1, -R30 ;  /* 0x000000012f337824 */ /* 0x000fe200078e0a1e */
[----:B------:R-:W-:Y:S02]  /*1860*/  LOP3.LUT R47, R19, 0xff, RZ, 0xc0, !PT ;  /* 0x000000ff132f7812 */ /* 0x000fe400078ec0ff */
[----:B------:R-:W-:-:S03]  /*1870*/  SHF.R.U32.HI R48, RZ, 0x10, R22 ;  /* 0x00000010ff307819 */ /* 0x000fc60000011616 */
[----:B------:R-:W-:Y:S01]  /*1880*/  IMAD.IADD R49, R47, 0x1, -R32 ;  /* 0x000000012f317824 */ /* 0x000fe200078e0a20 */
[----:B------:R-:W-:Y:S01]  /*1890*/  LOP3.LUT R48, R48, 0xff, RZ, 0xc0, !PT ;  /* 0x000000ff30307812 */ /* 0x000fe200078ec0ff */
[----:B------:R-:W1:Y:S04]  /*18a0*/  I2F.F16 R19, R51 ;  /* 0x0000003300137306 */ /* 0x000e680000200c00 */
[----:B------:R-:W-:Y:S01]  /*18b0*/  IMAD.IADD R48, R48, 0x1, -R33 ;  /* 0x0000000130307824 */ /* 0x000fe200078e0a21 */
[----:B0-----:R-:W-:-:S03]  /*18c0*/  HADD2.F32 R52, -RZ, R34.H0_H0 ;  /* 0x20000022ff347230 */ /* 0x001fc60000004100 */
[----:B------:R-:W0:Y:S01]  /*18d0*/  I2F.F16 R49, R49 ;  /* 0x0000003100317306 */ /* 0x000e220000200c00 */
[----:B------:R-:W-:-:S07]  /*18e0*/  LEA.HI R34, R20, -R29, RZ, 0x8 ;  /* 0x8000001d14227211 */ /* 0x000fce00078f40ff */
[----:B------:R-:W2:Y:S01]  /*18f0*/  I2F.F16 R48, R48 ;  /* 0x0000003000307306 */ /* 0x000ea20000200c00 */
[----:B------:R-:W-:-:S07]  /*1900*/  LEA.HI R23, R23, -R30, RZ, 0x8 ;  /* 0x8000001e17177211 */ /* 0x000fce00078f40ff */
[----:B------:R-:W4:Y:S01]  /*1910*/  I2F.F16 R34, R34 ;  /* 0x0000002200227306 */ /* 0x000f220000200c00 */
[----:B------:R-:W-:Y:S02]  /*1920*/  HADD2.F32 R47, -RZ, R35.H0_H0 ;  /* 0x20000023ff2f7230 */ /* 0x000fe40000004100 */
[----:B-1----:R-:W-:Y:S02]  /*1930*/  HADD2.F32 R19, -RZ, R19.H0_H0 ;  /* 0x20000013ff137230 */ /* 0x002fe40000004100 */
[----:B0-----:R-:W-:Y:S01]  /*1940*/  HADD2.F32 R20, -RZ, R49.H0_H0 ;  /* 0x20000031ff147230 */ /* 0x001fe20000004100 */
[----:B------:R-:W-:Y:S02]  /*1950*/  LEA.HI R49, R21, -R32, RZ, 0x8 ;  /* 0x8000002015317211 */ /* 0x000fe400078f40ff */
[----:B------:R-:W0:Y:S01]  /*1960*/  I2F.F16 R23, R23 ;  /* 0x0000001700177306 */ /* 0x000e220000200c00 */
[C---:B------:R-:W-:Y:S01]  /*1970*/  FFMA.FTZ R19, R47.reuse, R19, R50 ;  /* 0x000000132f137223 */ /* 0x040fe20000010032 */
[----:B------:R-:W-:Y:S01]  /*1980*/  LEA.HI R50, R22, -R33, RZ, 0x8 ;  /* 0x8000002116327211 */ /* 0x000fe200078f40ff */
[----:B------:R-:W-:Y:S01]  /*1990*/  FFMA.FTZ R16, R47, R20, R16 ;  /* 0x000000142f107223 */ /* 0x000fe20000010010 */
[----:B--2---:R-:W-:-:S02]  /*19a0*/  HADD2.F32 R20, -RZ, R48.H0_H0 ;  /* 0x20000030ff147230 */ /* 0x004fc40000004100 */
[----:B------:R-:W-:Y:S02]  /*19b0*/  HADD2.F32 R48, -RZ, R35.H1_H1 ;  /* 0x30000023ff307230 */ /* 0x000fe40000004100 */
[----:B----4-:R-:W-:Y:S01]  /*19c0*/  HADD2.F32 R35, -RZ, R34.H0_H0 ;  /* 0x20000022ff237230 */ /* 0x010fe20000004100 */
[----:B------:R-:W1:Y:S08]  /*19d0*/  I2F.F16 R49, R49 ;  /* 0x0000003100317306 */ /* 0x000e700000200c00 */
[----:B------:R-:W2:Y:S01]  /*19e0*/  I2F.F16 R34, R50 ;  /* 0x0000003200227306 */ /* 0x000ea20000200c00 */
[----:B0-----:R-:W-:Y:S01]  /*19f0*/  HADD2.F32 R23, -RZ, R23.H0_H0 ;  /* 0x20000017ff177230 */ /* 0x001fe20000004100 */
[----:B------:R-:W-:-:S02]  /*1a00*/  FFMA.FTZ R18, R52, R47, R18 ;  /* 0x0000002f34127223 */ /* 0x000fc40000010012 */
[----:B------:R-:W-:Y:S02]  /*1a10*/  FFMA.FTZ R17, R47, R20, R17 ;  /* 0x000000142f117223 */ /* 0x000fe40000010011 */
[----:B------:R-:W-:Y:S01]  /*1a20*/  FFMA.FTZ R22, R35, R48, R18 ;  /* 0x0000003023167223 */ /* 0x000fe20000010012 */
[----:B------:R-:W-:Y:S01]  /*1a30*/  LOP3.LUT R18, R24, 0xff, RZ, 0xc0, !PT ;  /* 0x000000ff18127812 */ /* 0x000fe200078ec0ff */
[----:B------:R-:W-:Y:S01]  /*1a40*/  FFMA.FTZ R23, R48, R23, R19 ;  /* 0x0000001730177223 */ /* 0x000fe20000010013 */
[----:B-1----:R-:W-:Y:S01]  /*1a50*/  HADD2.F32 R35, -RZ, R49.H0_H0 ;  /* 0x20000031ff237230 */ /* 0x002fe20000004100 */
[----:B------:R-:W-:Y:S01]  /*1a60*/  LOP3.LUT R19, R27, 0xff, RZ, 0xc0, !PT ;  /* 0x000000ff1b137812 */ /* 0x000fe200078ec0ff */
[----:B------:R-:W-:Y:S01]  /*1a70*/  IMAD.WIDE R52, R5, c[0x0][0x18c], R44 ;  /* 0x0000630005347a25 */ /* 0x000fe200078e022c */
[----:B------:R-:W0:Y:S01]  /*1a80*/  LDS.64 R20, [UR4+0x18] ;  /* 0x00001804ff147984 */ /* 0x000e220008000a00 */
[----:B--2---:R-:W-:Y:S02]  /*1a90*/  HADD2.F32 R34, -RZ, R34.H0_H0 ;  /* 0x20000022ff227230 */ /* 0x004fe40000004100 */
[----:B------:R-:W-:-:S02]  /*1aa0*/  IMAD.IADD R47, R18, 0x1, -R29 ;  /* 0x00000001122f7824 */ /* 0x000fc400078e0a1d */
[C---:B------:R-:W-:Y:S02]  /*1ab0*/  FFMA.FTZ R35, R48.reuse, R35, R16 ;  /* 0x0000002330237223 */ /* 0x040fe40000010010 */
[----:B------:R-:W-:Y:S02]  /*1ac0*/  FFMA.FTZ R34, R48, R34, R17 ;  /* 0x0000002230227223 */ /* 0x000fe40000010011 */
[----:B------:R-:W-:Y:S02]  /*1ad0*/  IMAD.IADD R45, R19, 0x1, -R30 ;  /* 0x00000001132d7824 */ /* 0x000fe400078e0a1e */
[----:B------:R-:W2:Y:S01]  /*1ae0*/  LDG.E.128.CONSTANT R16, [R52.64] ;  /* 0x0000000a34107981 */ /* 0x000ea2000c1e9d00 */
[----:B------:R-:W1:Y:S01]  /*1af0*/  I2F.F16 R47, R47 ;  /* 0x0000002f002f7306 */ /* 0x000e620000200c00 */
[----:B------:R-:W-:-:S05]  /*1b00*/  LOP3.LUT R48, R26, 0xff, RZ, 0xc0, !PT ;  /* 0x000000ff1a307812 */ /* 0x000fca00078ec0ff */
[----:B------:R-:W-:Y:S01]  /*1b10*/  IMAD.IADD R50, R48, 0x1, -R33 ;  /* 0x0000000130327824 */ /* 0x000fe200078e0a21 */
[----:B-1----:R-:W-:Y:S01]  /*1b20*/  HADD2.F32 R51, -RZ, R47.H0_H0 ;  /* 0x2000002fff337230 */ /* 0x002fe20000004100 */
[----:B------:R-:W-:-:S05]  /*1b30*/  LOP3.LUT R47, R25, 0xff, RZ, 0xc0, !PT ;  /* 0x000000ff192f7812 */ /* 0x000fca00078ec0ff */
[----:B------:R-:W-:Y:S01]  /*1b40*/  IMAD.IADD R49, R47, 0x1, -R32 ;  /* 0x000000012f317824 */ /* 0x000fe200078e0a20 */
[----:B------:R-:W1:Y:S08]  /*1b50*/  I2F.F16 R45, R45 ;  /* 0x0000002d002d7306 */ /* 0x000e700000200c00 */
[----:B------:R-:W4:Y:S08]  /*1b60*/  I2F.F16 R49, R49 ;  /* 0x0000003100317306 */ /* 0x000f300000200c00 */
[----:B------:R-:W4:Y:S01]  /*1b70*/  I2F.F16 R47, R50 ;  /* 0x00000032002f7306 */ /* 0x000f220000200c00 */
[----:B-1----:R-:W-:-:S02]  /*1b80*/  HADD2.F32 R48, -RZ, R45.H0_H0 ;  /* 0x2000002dff307230 */ /* 0x002fc40000004100 */
[----:B0-----:R-:W-:Y:S02]  /*1b90*/  HADD2.F32 R44, -RZ, R20.H0_H0 ;  /* 0x20000014ff2c7230 */ /* 0x001fe40000004100 */
[----:B----4-:R-:W-:-:S03]  /*1ba0*/  HADD2.F32 R45, -RZ, R49.H0_H0 ;  /* 0x20000031ff2d7230 */ /* 0x010fc60000004100 */
[----:B------:R-:W-:Y:S02]  /*1bb0*/  FFMA.FTZ R22, R51, R44, R22 ;  /* 0x0000002c33167223 */ /* 0x000fe40000010016 */
[C---:B------:R-:W-:Y:S01]  /*1bc0*/  FFMA.FTZ R23, R44.reuse, R48, R23 ;  /* 0x000000302c177223 */ /* 0x040fe20000010017 */
[----:B------:R-:W-:Y:S01]  /*1bd0*/  HADD2.F32 R47, -RZ, R47.H0_H0 ;  /* 0x2000002fff2f7230 */ /* 0x000fe20000004100 */
[----:B------:R-:W-:Y:S01]  /*1be0*/  FFMA.FTZ R35, R44, R45, R35 ;  /* 0x0000002d2c237223 */ /* 0x000fe20000010023 */
[----:B------:R-:W-:-:S03]  /*1bf0*/  SHF.R.U32.HI R45, RZ, 0x8, R27 ;  /* 0x00000008ff2d7819 */ /* 0x000fc6000001161b */
[----:B------:R-:W-:Y:S01]  /*1c00*/  FFMA.FTZ R44, R44, R47, R34 ;  /* 0x0000002f2c2c7223 */ /* 0x000fe20000010022 */
[----:B------:R-:W-:Y:S02]  /*1c10*/  SHF.R.U32.HI R34, RZ, 0x8, R24 ;  /* 0x00000008ff227819 */ /* 0x000fe40000011618 */
[----:B------:R-:W-:Y:S02]  /*1c20*/  LOP3.LUT R45, R45, 0xff, RZ, 0xc0, !PT ;  /* 0x000000ff2d2d7812 */ /* 0x000fe400078ec0ff */
[----:B------:R-:W-:-:S03]  /*1c30*/  LOP3.LUT R34, R34, 0xff, RZ, 0xc0, !PT ;  /* 0x000000ff22227812 */ /* 0x000fc600078ec0ff */
[----:B------:R-:W-:Y:S01]  /*1c40*/  IMAD.IADD R49, R45, 0x1, -R30 ;  /* 0x000000012d317824 */ /* 0x000fe200078e0a1e */
[----:B------:R-:W-:Y:S01]  /*1c50*/  SHF.R.U32.HI R45, RZ, 0x8, R25 ;  /* 0x00000008ff2d7819 */ /* 0x000fe20000011619 */
[----:B------:R-:W-:Y:S01]  /*1c60*/  IMAD.IADD R34, R34, 0x1, -R29 ;  /* 0x0000000122227824 */ /* 0x000fe200078e0a1d */
[----:B------:R-:W-:Y:S02]  /*1c70*/  SHF.R.U32.HI R48, RZ, 0x8, R26 ;  /* 0x00000008ff307819 */ /* 0x000fe4000001161a */
[----:B------:R-:W-:Y:S02]  /*1c80*/  LOP3.LUT R47, R45, 0xff, RZ, 0xc0, !PT ;  /* 0x000000ff2d2f7812 */ /* 0x000fe400078ec0ff */
[----:B------:R-:W-:Y:S01]  /*1c90*/  LOP3.LUT R48, R48, 0xff, RZ, 0xc0, !PT ;  /* 0x000000ff30307812 */ /* 0x000fe200078ec0ff */
[----:B------:R-:W0:Y:S02]  /*1ca0*/  I2F.F16 R34, R34 ;  /* 0x0000002200227306 */ /* 0x000e240000200c00 */
[----:B------:R-:W-:-:S02]  /*1cb0*/  IMAD.IADD R47, R47, 0x1, -R32 ;  /* 0x000000012f2f7824 */ /* 0x000fc400078e0a20 */
[----:B------:R-:W-:-:S04]  /*1cc0*/  IMAD.IADD R48, R48, 0x1, -R33 ;  /* 0x0000000130307824 */ /* 0x000fc800078e0a21 */
[----:B------:R-:W1:Y:S01]  /*1cd0*/  I2F.F16 R45, R49 ;  /* 0x00000031002d7306 */ /* 0x000e620000200c00 */
[----:B------:R-:W-:-:S07]  /*1ce0*/  HADD2.F32 R20, -RZ, R20.H1_H1 ;  /* 0x30000014ff147230 */ /* 0x000fce0000004100 */
[----:B------:R-:W4:Y:S01]  /*1cf0*/  I2F.F16 R47, R47 ;  /* 0x0000002f002f7306 */ /* 0x000f220000200c00 */
[----:B0-----:R-:W-:-:S07]  /*1d00*/  HADD2.F32 R51, -RZ, R34.H0_H0 ;  /* 0x20000022ff337230 */ /* 0x001fce0000004100 */
[----:B------:R-:W0:Y:S01]  /*1d10*/  I2F.F16 R48, R48 ;  /* 0x0000003000307306 */ /* 0x000e220000200c00 */
[----:B------:R-:W-:Y:S01]  /*1d20*/  FFMA.FTZ R34, R51, R20, R22 ;  /* 0x0000001433227223 */ /* 0x000fe20000010016 */
[----:B-1----:R-:W-:Y:S02]  /*1d30*/  HADD2.F32 R22, -RZ, R45.H0_H0 ;  /* 0x2000002dff167230 */ /* 0x002fe40000004100 */
[----:B----4-:R-:W-:-:S03]  /*1d40*/  HADD2.F32 R45, -RZ, R47.H0_H0 ;  /* 0x2000002fff2d7230 */ /* 0x010fc60000004100 */
[C---:B------:R-:W-:Y:S01]  /*1d50*/  FFMA.FTZ R22, R20.reuse, R22, R23 ;  /* 0x0000001614167223 */ /* 0x040fe20000010017 */
[----:B------:R-:W-:Y:S01]  /*1d60*/  SHF.R.U32.HI R23, RZ, 0x10, R24 ;  /* 0x00000010ff177819 */ /* 0x000fe20000011618 */
[----:B0-----:R-:W-:Y:S01]  /*1d70*/  HADD2.F32 R49, -RZ, R48.H0_H0 ;  /* 0x20000030ff317230 */ /* 0x001fe20000004100 */
        /* <DEDUP_REMOVED lines=9> */
[----:B------:R-:W-:Y:S02]  /*1e10*/  SHF.R.U32.HI R23, RZ, 0x10, R25 ;  /* 0x00000010ff177819 */ /* 0x000fe40000011619 */
[----:B------:R-:W-:Y:S02]  /*1e20*/  LOP3.LUT R48, R48, 0xff, RZ, 0xc0, !PT ;  /* 0x000000ff30307812 */ /* 0x000fe400078ec0ff */
[----:B------:R-:W-:Y:S02]  /*1e30*/  LOP3.LUT R47, R23, 0xff, RZ, 0xc0, !PT ;  /* 0x000000ff172f7812 */ /* 0x000fe400078ec0ff */
[----:B------:R-:W1:Y:S03]  /*1e40*/  I2F.F16 R23, R49 ;  /* 0x0000003100177306 */ /* 0x000e660000200c00 */
[----:B------:R-:W-:-:S02]  /*1e50*/  IMAD.IADD R44, R47, 0x1, -R32 ;  /* 0x000000012f2c7824 */ /* 0x000fc400078e0a20 */
[----:B------:R-:W-:Y:S01]  /*1e60*/  IMAD.IADD R47, R48, 0x1, -R33 ;  /* 0x00000001302f7824 */ /* 0x000fe200078e0a21 */
[----:B0-----:R-:W-:-:S03]  /*1e70*/  HADD2.F32 R48, -RZ, R45.H0_H0 ;  /* 0x2000002dff307230 */ /* 0x001fc60000004100 */
[----:B------:R-:W0:Y:S01]  /*1e80*/  I2F.F16 R44, R44 ;  /* 0x0000002c002c7306 */ /* 0x000e220000200c00 */
[----:B------:R-:W-:-:S07]  /*1e90*/  HADD2.F32 R45, -RZ, R21.H0_H0 ;  /* 0x20000015ff2d7230 */ /* 0x000fce0000004100 */
[----:B------:R-:W4:Y:S01]  /*1ea0*/  I2F.F16 R47, R47 ;  /* 0x0000002f002f7306 */ /* 0x000f220000200c00 */
[----:B------:R-:W-:Y:S01]  /*1eb0*/  FFMA.FTZ R34, R48, R45, R34 ;  /* 0x0000002d30227223 */ /* 0x000fe20000010022 */
[----:B------:R-:W-:Y:S01]  /*1ec0*/  LEA.HI R48, R24, -R29, RZ, 0x8 ;  /* 0x8000001d18307211 */ /* 0x000fe200078f40ff */
[----:B-1----:R-:W-:-:S05]  /*1ed0*/  HADD2.F32 R24, -RZ, R23.H0_H0 ;  /* 0x20000017ff187230 */ /* 0x002fca0000004100 */
[----:B------:R-:W-:Y:S01]  /*1ee0*/  FFMA.FTZ R22, R45, R24, R22 ;  /* 0x000000182d167223 */ /* 0x000fe20000010016 */
[----:B------:R-:W1:Y:S01]  /*1ef0*/  I2F.F16 R23, R48 ;  /* 0x0000003000177306 */ /* 0x000e620000200c00 */
[----:B------:R-:W-:Y:S01]  /*1f00*/  LEA.HI R24, R27, -R30, RZ, 0x8 ;  /* 0x8000001e1b187211 */ /* 0x000fe200078f40ff */
[----:B0-----:R-:W-:Y:S02]  /*1f10*/  HADD2.F32 R44, -RZ, R44.H0_H0 ;  /* 0x2000002cff2c7230 */ /* 0x001fe40000004100 */
[----:B----4-:R-:W-:-:S04]  /*1f20*/  HADD2.F32 R27, -RZ, R47.H0_H0 ;  /* 0x2000002fff1b7230 */ /* 0x010fc80000004100 */
[----:B------:R-:W0:Y:S01]  /*1f30*/  I2F.F16 R24, R24 ;  /* 0x0000001800187306 */ /* 0x000e220000200c00 */
[C---:B------:R-:W-:Y:S02]  /*1f40*/  FFMA.FTZ R44, R45.reuse, R44, R35 ;  /* 0x0000002c2d2c7223 */ /* 0x040fe40000010023 */
[----:B------:R-:W-:Y:S01]  /*1f50*/  FFMA.FTZ R45, R45, R27, R20 ;  /* 0x0000001b2d2d7223 */ /* 0x000fe20000010014 */
[----:B------:R-:W-:Y:S02]  /*1f60*/  HADD2.F32 R27, -RZ, R21.H1_H1 ;  /* 0x30000015ff1b7230 */ /* 0x000fe40000004100 */
[----:B------:R-:W4:Y:S01]  /*1f70*/  LDS.64 R20, [UR4+0x20] ;  /* 0x00002004ff147984 */ /* 0x000f220008000a00 */
[----:B------:R-:W-:Y:S01]  /*1f80*/  LEA.HI R25, R25, -R32, RZ, 0x8 ;  /* 0x8000002019197211 */ /* 0x000fe200078f40ff */
[----:B-1----:R-:W-:-:S03]  /*1f90*/  HADD2.F32 R35, -RZ, R23.H0_H0 ;  /* 0x20000017ff237230 */ /* 0x002fc60000004100 */
[----:B------:R-:W1:Y:S02]  /*1fa0*/  I2F.F16 R23, R25 ;  /* 0x0000001900177306 */ /* 0x000e640000200c00 */
[----:B------:R-:W-:Y:S01]  /*1fb0*/  FFMA.FTZ R34, R35, R27, R34 ;  /* 0x0000001b23227223 */ /* 0x000fe20000010022 */
[----:B---3--:R-:W-:Y:S01]  /*1fc0*/  LOP3.LUT R48, R12, 0xff, RZ, 0xc0, !PT ;  /* 0x000000ff0c307812 */ /* 0x008fe200078ec0ff */
[----:B0-----:R-:W-:Y:S01]  /*1fd0*/  HADD2.F32 R35, -RZ, R24.H0_H0 ;  /* 0x20000018ff237230 */ /* 0x001fe20000004100 */
[----:B------:R-:W-:Y:S02]  /*1fe0*/  LEA.HI R26, R26, -R33, RZ, 0x8 ;  /* 0x800000211a1a7211 */ /* 0x000fe400078f40ff */
[----:B------:R-:W-:Y:S02]  /*1ff0*/  SHF.R.U32.HI R47, RZ, 0x8, R12 ;  /* 0x00000008ff2f7819 */ /* 0x000fe4000001160c */
[----:B------:R-:W-:Y:S01]  /*2000*/  FFMA.FTZ R35, R27, R35, R22 ;  /* 0x000000231b237223 */ /* 0x000fe20000010016 */
[----:B------:R-:W0:Y:S01]  /*2010*/  I2F.F16 R24, R26 ;  /* 0x0000001a00187306 */ /* 0x000e220000200c00 */
[----:B------:R-:W-:Y:S01]  /*2020*/  IMAD.IADD R22, R48, 0x1, -R29 ;  /* 0x0000000130167824 */ /* 0x000fe200078e0a1d */
[----:B------:R-:W-:Y:S01]  /*2030*/  LOP3.LUT R48, R47, 0xff, RZ, 0xc0, !PT ;  /* 0x000000ff2f307812 */ /* 0x000fe200078ec0ff */
[----:B-1----:R-:W-:-:S04]  /*2040*/  HADD2.F32 R23, -RZ, R23.H0_H0 ;  /* 0x20000017ff177230 */ /* 0x002fc80000004100 */
[----:B------:R-:W-:Y:S01]  /*2050*/  IMAD.IADD R48, R48, 0x1, -R29 ;  /* 0x0000000130307824 */ /* 0x000fe200078e0a1d */
[----:B------:R-:W1:Y:S01]  /*2060*/  I2F.F16 R22, R22 ;  /* 0x0000001600167306 */ /* 0x000e620000200c00 */
[----:B------:R-:W-:Y:S01]  /*2070*/  FFMA.FTZ R44, R27, R23, R44 ;  /* 0x000000171b2c7223 */ /* 0x000fe2000001002c */
[----:B------:R-:W-:-:S06]  /*2080*/  SHF.R.U32.HI R25, RZ, 0x10, R12 ;  /* 0x00000010ff197819 */ /* 0x000fcc000001160c */
[----:B------:R-:W3:Y:S01]  /*2090*/  I2F.F16 R23, R48 ;  /* 0x0000003000177306 */ /* 0x000ee20000200c00 */
[----:B0-----:R-:W-:Y:S01]  /*20a0*/  HADD2.F32 R24, -RZ, R24.H0_H0 ;  /* 0x20000018ff187230 */ /* 0x001fe20000004100 */
[----:B------:R-:W-:-:S04]  /*20b0*/  LOP3.LUT R26, R25, 0xff, RZ, 0xc0, !PT ;  /* 0x000000ff191a7812 */ /* 0x000fc800078ec0ff */
[----:B------:R-:W-:Y:S02]  /*20c0*/  FFMA.FTZ R45, R27, R24, R45 ;  /* 0x000000181b2d7223 */ /* 0x000fe4000001002d */
[----:B------:R-:W-:Y:S01]  /*20d0*/  IMAD.IADD R26, R26, 0x1, -R29 ;  /* 0x000000011a1a7824 */ /* 0x000fe200078e0a1d */
[----:B-1----:R-:W-:Y:S02]  /*20e0*/  HADD2.F32 R27, -RZ, R22.H0_H0 ;  /* 0x20000016ff1b7230 */ /* 0x002fe40000004100 */
[--C-:B----4-:R-:W-:Y:S02]  /*20f0*/  HADD2.F32 R22, -RZ, R20.reuse.H0_H0 ;  /* 0x20000014ff167230 */ /* 0x110fe40000004100 */
[----:B------:R-:W-:Y:S01]  /*2100*/  HADD2.F32 R20, -RZ, R20.H1_H1 ;  /* 0x30000014ff147230 */ /* 0x000fe20000004100 */
[----:B------:R-:W0:Y:S01]  /*2110*/  I2F.F16 R26, R26 ;  /* 0x0000001a001a7306 */ /* 0x000e220000200c00 */
[----:B---3--:R-:W-:Y:S01]  /*2120*/  HADD2.F32 R23, -RZ, R23.H0_H0 ;  /* 0x20000017ff177230 */ /* 0x008fe20000004100 */
[----:B------:R-:W-:-:S04]  /*2130*/  FFMA.FTZ R27, R27, R22, RZ ;  /* 0x000000161b1b7223 */ /* 0x000fc800000100ff */
[----:B------:R-:W-:Y:S01]  /*2140*/  FFMA.FTZ R48, R23, R20, R27 ;  /* 0x0000001417307223 */ /* 0x000fe2000001001b */
[----:B------:R-:W-:Y:S01]  /*2150*/  LOP3.LUT R23, R13, 0xff, RZ, 0xc0, !PT ;  /* 0x000000ff0d177812 */ /* 0x000fe200078ec0ff */
[----:B------:R-:W-:-:S04]  /*2160*/  @!P0 IMAD.MOV.U32 R25, RZ, RZ, 0x2 ;  /* 0x00000002ff198424 */ /* 0x000fc800078e00ff */
[----:B------:R-:W-:Y:S01]  /*2170*/  IMAD.IADD R49, R23, 0x1, -R32 ;  /* 0x0000000117317824 */ /* 0x000fe200078e0a20 */
[----:B------:R-:W-:Y:S01]  /*2180*/  SHF.R.U32.HI R23, RZ, 0x8, R13 ;  /* 0x00000008ff177819 */ /* 0x000fe2000001160d */
[----:B------:R-:W-:Y:S01]  /*2190*/  @!P0 IMAD.IADD R24, R31, 0x1, R36 ;  /* 0x000000011f188824 */ /* 0x000fe200078e0224 */
[----:B0-----:R-:W-:Y:S02]  /*21a0*/  HADD2.F32 R26, -RZ, R26.H0_H0 ;  /* 0x2000001aff1a7230 */ /* 0x001fe40000004100 */
[----:B------:R-:W-:Y:S01]  /*21b0*/  LOP3.LUT R27, R23, 0xff, RZ, 0xc0, !PT ;  /* 0x000000ff171b7812 */ /* 0x000fe200078ec0ff */
[----:B------:R-:W-:Y:S01]  /*21c0*/  HADD2.F32 R23, -RZ, R21.H0_H0 ;  /* 0x20000015ff177230 */ /* 0x000fe20000004100 */
[----:B------:R-:W-:Y:S01]  /*21d0*/  @!P0 IMAD.WIDE R24, R24, R25, c[0x0][0x178] ;  /* 0x00005e0018188625 */ /* 0x000fe200078e0219 */
[----:B------:R-:W0:Y:S03]  /*21e0*/  I2F.F16 R49, R49 ;  /* 0x0000003100317306 */ /* 0x000e260000200c00 */
[----:B------:R-:W-:Y:S01]  /*21f0*/  IMAD.IADD R50, R27, 0x1, -R32 ;  /* 0x000000011b327824 */ /* 0x000fe200078e0a20 */
[----:B------:R1:W3:Y:S01]  /*2200*/  @!P0 LDG.E.CONSTANT R47, [R24.64] ;  /* 0x0000000a182f8981 */ /* 0x0002e2000c1e9900 */
[----:B------:R-:W-:Y:S01]  /*2210*/  FFMA.FTZ R27, R26, R23, R48 ;  /* 0x000000171a1b7223 */ /* 0x000fe20000010030 */
[----:B------:R-:W-:-:S02]  /*2220*/  LOP3.LUT R26, R14, 0xff, RZ, 0xc0, !PT ;  /* 0x000000ff0e1a7812 */ /* 0x000fc400078ec0ff */
[----:B------:R1:W4:Y:S03]  /*2230*/  @!P0 LDG.E.CONSTANT R36, [R24.64+0x4] ;  /* 0x0000040a18248981 */ /* 0x000326000c1e9900 */
[----:B------:R-:W-:Y:S01]  /*2240*/  IMAD.IADD R26, R26, 0x1, -R33 ;  /* 0x000000011a1a7824 */ /* 0x000fe200078e0a21 */
[----:B-1----:R-:W-:Y:S01]  /*2250*/  SHF.R.U32.HI R25, RZ, 0x8, R14 ;  /* 0x00000008ff197819 */ /* 0x002fe2000001160e */
[----:B------:R-:W1:Y:S03]  /*2260*/  I2F.F16 R24, R50 ;  /* 0x0000003200187306 */ /* 0x000e660000200c00 */
[----:B------:R-:W-:-:S05]  /*2270*/  LOP3.LUT R48, R25, 0xff, RZ, 0xc0, !PT ;  /* 0x000000ff19307812 */ /* 0x000fca00078ec0ff */
[----:B------:R-:W1:Y:S01]  /*2280*/  I2F.F16 R26, R26 ;  /* 0x0000001a001a7306 */ /* 0x000e620000200c00 */
[----:B------:R-:W-:Y:S01]  /*2290*/  IMAD.IADD R48, R48, 0x1, -R33 ;  /* 0x0000000130307824 */ /* 0x000fe200078e0a21 */
[----:B0-----:R-:W-:-:S06]  /*22a0*/  HADD2.F32 R49, -RZ, R49.H0_H0 ;  /* 0x20000031ff317230 */ /* 0x001fcc0000004100 */
[----:B------:R-:W0:Y:S01]  /*22b0*/  I2F.F16 R25, R48 ;  /* 0x0000003000197306 */ /* 0x000e220000200c00 */
[----:B-1----:R-:W-:Y:S01]  /*22c0*/  HADD2.F32 R51, -RZ, R24.H0_H0 ;  /* 0x20000018ff337230 */ /* 0x002fe20000004100 */
[----:B------:R-:W-:Y:S01]  /*22d0*/  FFMA.FTZ R24, R22, R49, RZ ;  /* 0x0000003116187223 */ /* 0x000fe200000100ff */
[----:B------:R-:W-:-:S03]  /*22e0*/  SHF.R.U32.HI R49, RZ, 0x10, R13 ;  /* 0x00000010ff317819 */ /* 0x000fc6000001160d */
[----:B------:R-:W-:Y:S01]  /*22f0*/  FFMA.FTZ R24, R20, R51, R24 ;  /* 0x0000003314187223 */ /* 0x000fe20000010018 */
[----:B------:R-:W-:Y:S01]  /*2300*/  LOP3.LUT R49, R49, 0xff, RZ, 0xc0, !PT ;  /* 0x000000ff31317812 */ /* 0x000fe200078ec0ff */
[----:B------:R-:W-:Y:S01]  /*2310*/  HADD2.F32 R51, -RZ, R26.H0_H0 ;  /* 0x2000001aff337230 */ /* 0x000fe20000004100 */
[----:B------:R-:W-:-:S04]  /*2320*/  LEA.HI R50, R12, -R29, RZ, 0x8 ;  /* 0x8000001d0c327211 */ /* 0x000fc800078f40ff */
[----:B------:R-:W-:Y:S01]  /*2330*/  FFMA.FTZ R12, R22, R51, RZ ;  /* 0x00000033160c7223 */ /* 0x000fe200000100ff */
[----:B0-----:R-:W-:Y:S01]  /*2340*/  HADD2.F32 R25, -RZ, R25.H0_H0 ;  /* 0x20000019ff197230 */ /* 0x001fe20000004100 */
[----:B------:R-:W-:Y:S01]  /*2350*/  IMAD.IADD R51, R49, 0x1, -R32 ;  /* 0x0000000131337824 */ /* 0x000fe200078e0a20 */
[----:B------:R-:W0:Y:S03]  /*2360*/  I2F.F16 R26, R50 ;  /* 0x00000032001a7306 */ /* 0x000e260000200c00 */
[----:B------:R-:W-:Y:S01]  /*2370*/  FFMA.FTZ R48, R20, R25, R12 ;  /* 0x0000001914307223 */ /* 0x000fe2000001000c */
[----:B------:R-:W-:-:S04]  /*2380*/  SHF.R.U32.HI R12, RZ, 0x10, R14 ;  /* 0x00000010ff0c7819 */ /* 0x000fc8000001160e */
[----:B------:R-:W1:Y:S01]  /*2390*/  I2F.F16 R25, R51 ;  /* 0x0000003300197306 */ /* 0x000e620000200c00 */
[----:B------:R-:W-:-:S05]  /*23a0*/  LOP3.LUT R12, R12, 0xff, RZ, 0xc0, !PT ;  /* 0x000000ff0c0c7812 */ /* 0x000fca00078ec0ff */
[----:B------:R-:W-:Y:S01]  /*23b0*/  IMAD.IADD R49, R12, 0x1, -R33 ;  /* 0x000000010c317824 */ /* 0x000fe200078e0a21 */
[----:B------:R-:W-:Y:S02]  /*23c0*/  HADD2.F32 R12, -RZ, R21.H1_H1 ;  /* 0x30000015ff0c7230 */ /* 0x000fe40000004100 */
[----:B0-----:R-:W-:Y:S01]  /*23d0*/  HADD2.F32 R26, -RZ, R26.H0_H0 ;  /* 0x2000001aff1a7230 */ /* 0x001fe20000004100 */
[----:B------:R-:W0:Y:S01]  /*23e0*/  I2F.F16 R21, R49 ;  /* 0x0000003100157306 */ /* 0x000e220000200c00 */
[----:B-1----:R-:W-:-:S03]  /*23f0*/  HADD2.F32 R25, -RZ, R25.H0_H0 ;  /* 0x20000019ff197230 */ /* 0x002fc60000004100 */
[----:B------:R-:W-:Y:S02]  /*2400*/  FFMA.FTZ R26, R26, R12, R27 ;  /* 0x0000000c1a1a7223 */ /* 0x000fe4000001001b */
[----:B------:R-:W-:Y:S02]  /*2410*/  FFMA.FTZ R27, R23, R25, R24 ;  /* 0x00000019171b7223 */ /* 0x000fe40000010018 */
[----:B------:R-:W1:Y:S01]  /*2420*/  LDS.64 R24, [UR4+0x28] ;  /* 0x00002804ff187984 */ /* 0x000e620008000a00 */
[----:B0-----:R-:W-:Y:S01]  /*2430*/  HADD2.F32 R21, -RZ, R21.H0_H0 ;  /* 0x20000015ff157230 */ /* 0x001fe20000004100 */
[----:B------:R-:W-:-:S04]  /*2440*/  LEA.HI R13, R13, -R32, RZ, 0x8 ;  /* 0x800000200d0d7211 */ /* 0x000fc800078f40ff */
[----:B------:R-:W-:Y:S01]  /*2450*/  FFMA.FTZ R51, R23, R21, R48 ;  /* 0x0000001517337223 */ /* 0x000fe20000010030 */
[----:B--2---:R-:W-:Y:S01]  /*2460*/  LOP3.LUT R48, R16, 0xff, RZ, 0xc0, !PT ;  /* 0x000000ff10307812 */ /* 0x004fe200078ec0ff */
[----:B------:R-:W0:Y:S04]  /*2470*/  I2F.F16 R13, R13 ;  /* 0x0000000d000d7306 */ /* 0x000e280000200c00 */
[----:B------:R-:W-:-:S04]  /*2480*/  IMAD.IADD R49, R48, 0x1, -R29 ;  /* 0x0000000130317824 */ /* 0x000fc800078e0a1d */
[----:B------:R-:W2:Y:S01]  /*2490*/  I2F.F16 R21, R49 ;  /* 0x0000003100157306 */ /* 0x000ea20000200c00 */
[----:B0-----:R-:W-:Y:S02]  /*24a0*/  HADD2.F32 R48, -RZ, R13.H0_H0 ;  /* 0x2000000dff307230 */ /* 0x001fe40000004100 */
[----:B--2---:R-:W-:Y:S02]  /*24b0*/  HADD2.F32 R13, -RZ, R21.H0_H0 ;  /* 0x20000015ff0d7230 */ /* 0x004fe40000004100 */
[----:B-1----:R-:W-:Y:S01]  /*24c0*/  HADD2.F32 R21, -RZ, R24.H0_H0 ;  /* 0x20000018ff157230 */ /* 0x002fe20000004100 */
[----:B------:R-:W-:-:S04]  /*24d0*/  LEA.HI R50, R14, -R33, RZ, 0x8 ;  /* 0x800000210e327211 */ /* 0x000fc800078f40ff */
[----:B------:R-:W-:Y:S01]  /*24e0*/  FFMA.FTZ R13, R13, R21, R26 ;  /* 0x000000150d0d7223 */ /* 0x000fe2000001001a */
[--C-:B------:R-:W-:Y:S01]  /*24f0*/  SHF.R.U32.HI R26, RZ, 0x8, R16.reuse ;  /* 0x00000008ff1a7819 */ /* 0x100fe20000011610 */
[----:B------:R0:W-:Y:S03]  /*2500*/  I2F.F16 R14, R50 ;  /* 0x00000032000e7306 */ /* 0x0001e60000200c00 */
[----:B------:R-:W-:Y:S01]  /*2510*/  LOP3.LUT R26, R26, 0xff, RZ, 0xc0, !PT ;  /* 0x000000ff1a1a7812 */ /* 0x000fe200078ec0ff */
[----:B------:R-:W-:Y:S01]  /*2520*/  FFMA.FTZ R48, R12, R48, R27 ;  /* 0x000000300c307223 */ /* 0x000fe2000001001b */
[----:B0-----:R-:W-:-:S03]  /*2530*/  SHF.R.U32.HI R50, RZ, 0x10, R16 ;  /* 0x00000010ff327819 */ /* 0x001fc60000011610 */
[----:B------:R-:W-:Y:S01]  /*2540*/  IMAD.IADD R27, R26, 0x1, -R29 ;  /* 0x000000011a1b7824 */ /* 0x000fe200078e0a1d */
[----:B------:R-:W-:-:S05]  /*2550*/  LOP3.LUT R50, R50, 0xff, RZ, 0xc0, !PT ;  /* 0x000000ff32327812 */ /* 0x000fca00078ec0ff */
[----:B------:R-:W0:Y:S01]  /*2560*/  I2F.F16 R27, R27 ;  /* 0x0000001b001b7306 */ /* 0x000e220000200c00 */
[----:B------:R-:W-:-:S07]  /*2570*/  IMAD.IADD R49, R50, 0x1, -R29 ;  /* 0x0000000132317824 */ /* 0x000fce00078e0a1d */
[----:B------:R-:W1:Y:S01]  /*2580*/  I2F.F16 R49, R49 ;  /* 0x0000003100317306 */ /* 0x000e620000200c00 */
[----:B------:R-:W-:Y:S02]  /*2590*/  HADD2.F32 R26, -RZ, R24.H1_H1 ;  /* 0x30000018ff1a7230 */ /* 0x000fe40000004100 */
[----:B0-----:R-:W-:Y:S02]  /*25a0*/  HADD2.F32 R24, -RZ, R27.H0_H0 ;  /* 0x2000001bff187230 */ /* 0x001fe40000004100 */
[----:B------:R-:W-:-:S03]  /*25b0*/  HADD2.F32 R50, -RZ, R25.H0_H0 ;  /* 0x20000019ff327230 */ /* 0x000fc60000004100 */
[----:B------:R-:W-:Y:S01]  /*25c0*/  FFMA.FTZ R13, R24, R26, R13 ;  /* 0x0000001a180d7223 */ /* 0x000fe2000001000d */
[----:B-1----:R-:W-:Y:S02]  /*25d0*/  HADD2.F32 R24, -RZ, R49.H0_H0 ;  /* 0x20000031ff187230 */ /* 0x002fe40000004100 */
[----:B------:R-:W-:-:S03]  /*25e0*/  HADD2.F32 R14, -RZ, R14.H0_H0 ;  /* 0x2000000eff0e7230 */ /* 0x000fc60000004100 */
[----:B------:R-:W-:Y:S01]  /*25f0*/  FFMA.FTZ R24, R24, R50, R13 ;  /* 0x0000003218187223 */ /* 0x000fe2000001000d */
[----:B------:R-:W-:Y:S02]  /*2600*/  LOP3.LUT R13, R17, 0xff, RZ, 0xc0, !PT ;  /* 0x000000ff110d7812 */ /* 0x000fe400078ec0ff */
[----:B------:R-:W-:Y:S01]  /*2610*/  SHF.R.U32.HI R27, RZ, 0x8, R17 ;  /* 0x00000008ff1b7819 */ /* 0x000fe20000011611 */
[----:B------:R-:W-:Y:S02]  /*2620*/  FFMA.FTZ R14, R12, R14, R51 ;  /* 0x0000000e0c0e7223 */ /* 0x000fe40000010033 */
[----:B------:R-:W-:Y:S01]  /*2630*/  IMAD.IADD R51, R13, 0x1, -R32 ;  /* 0x000000010d337824 */ /* 0x000fe200078e0a20 */
[----:B------:R-:W-:-:S05]  /*2640*/  LOP3.LUT R27, R27, 0xff, RZ, 0xc0, !PT ;  /* 0x000000ff1b1b7812 */ /* 0x000fca00078ec0ff */
[----:B------:R-:W0:Y:S01]  /*2650*/  I2F.F16 R51, R51 ;  /* 0x0000003300337306 */ /* 0x000e220000200c00 */
[----:B------:R-:W-:-:S07]  /*2660*/  IMAD.IADD R27, R27, 0x1, -R32 ;  /* 0x000000011b1b7824 */ /* 0x000fce00078e0a20 */
[----:B------:R-:W1:Y:S01]  /*2670*/  I2F.F16 R27, R27 ;  /* 0x0000001b001b7306 */ /* 0x000e620000200c00 */
[----:B0-----:R-:W-:-:S05]  /*2680*/  HADD2.F32 R13, -RZ, R51.H0_H0 ;  /* 0x20000033ff0d7230 */ /* 0x001fca0000004100 */
[----:B------:R-:W-:Y:S01]  /*2690*/  FFMA.FTZ R13, R21, R13, R48 ;  /* 0x0000000d150d7223 */ /* 0x000fe20000010030 */
[----:B-1----:R-:W-:-:S05]  /*26a0*/  HADD2.F32 R48, -RZ, R27.H0_H0 ;  /* 0x2000001bff307230 */ /* 0x002fca0000004100 */
[----:B------:R-:W-:Y:S01]  /*26b0*/  FFMA.FTZ R13, R26, R48, R13 ;  /* 0x000000301a0d7223 */ /* 0x000fe2000001000d */
[----:B------:R-:W-:-:S04]  /*26c0*/  SHF.R.U32.HI R48, RZ, 0x10, R17 ;  /* 0x00000010ff307819 */ /* 0x000fc80000011611 */
[----:B------:R-:W-:-:S05]  /*26d0*/  LOP3.LUT R49, R48, 0xff, RZ, 0xc0, !PT ;  /* 0x000000ff30317812 */ /* 0x000fca00078ec0ff */
[----:B------:R-:W-:-:S06]  /*26e0*/  IMAD.IADD R48, R49, 0x1, -R32 ;  /* 0x0000000131307824 */ /* 0x000fcc00078e0a20 */
[----:B------:R-:W0:Y:S02]  /*26f0*/  I2F.F16 R48, R48 ;  /* 0x0000003000307306 */ /* 0x000e240000200c00 */
[----:B0-----:R-:W-:-:S05]  /*2700*/  HADD2.F32 R49, -RZ, R48.H0_H0 ;  /* 0x20000030ff317230 */ /* 0x001fca0000004100 */
[----:B------:R-:W-:Y:S01]  /*2710*/  FFMA.FTZ R49, R50, R49, R13 ;  /* 0x0000003132317223 */ /* 0x000fe2000001000d */
[----:B------:R-:W-:-:S05]  /*2720*/  LOP3.LUT R13, R18, 0xff, RZ, 0xc0, !PT ;  /* 0x000000ff120d7812 */ /* 0x000fca00078ec0ff */
[----:B------:R-:W-:-:S06]  /*2730*/  IMAD.IADD R51, R13, 0x1, -R33 ;  /* 0x000000010d337824 */ /* 0x000fcc00078e0a21 */
[----:B------:R-:W0:Y:S02]  /*2740*/  I2F.F16 R51, R51 ;  /* 0x0000003300337306 */ /* 0x000e240000200c00 */
[----:B0-----:R-:W-:-:S05]  /*2750*/  HADD2.F32 R13, -RZ, R51.H0_H0 ;  /* 0x20000033ff0d7230 */ /* 0x001fca0000004100 */
[----:B------:R-:W-:Y:S01]  /*2760*/  FFMA.FTZ R13, R21, R13, R14 ;  /* 0x0000000d150d7223 */ /* 0x000fe2000001000e */
[----:B------:R-:W-:-:S04]  /*2770*/  SHF.R.U32.HI R14, RZ, 0x8, R18 ;  /* 0x00000008ff0e7819 */ /* 0x000fc80000011612 */
        /* <DEDUP_REMOVED lines=8> */
[----:B------:R-:W0:Y:S01]  /*2800*/  I2F.F16 R27, R27 ;  /* 0x0000001b001b7306 */ /* 0x000e220000200c00 */
[----:B------:R-:W-:Y:S01]  /*2810*/  SHF.R.U32.HI R14, RZ, 0x8, R15 ;  /* 0x00000008ff0e7819 */ /* 0x000fe2000001160f */
[----:B0-----:R-:W-:-:S05]  /*2820*/  HADD2.F32 R48, -RZ, R27.H0_H0 ;  /* 0x2000001bff307230 */ /* 0x001fca0000004100 */
[----:B------:R-:W-:Y:S01]  /*2830*/  FFMA.FTZ R48, R50, R48, R13 ;  /* 0x0000003032307223 */ /* 0x000fe2000001000d */
[----:B------:R-:W-:Y:S02]  /*2840*/  LOP3.LUT R13, R15, 0xff, RZ, 0xc0, !PT ;  /* 0x000000ff0f0d7812 */ /* 0x000fe400078ec0ff */
[----:B------:R-:W-:-:S03]  /*2850*/  LOP3.LUT R14, R14, 0xff, RZ, 0xc0, !PT ;  /* 0x000000ff0e0e7812 */ /* 0x000fc600078ec0ff */
[--C-:B------:R-:W-:Y:S02]  /*2860*/  IMAD.IADD R51, R13, 0x1, -R30.reuse ;  /* 0x000000010d337824 */ /* 0x100fe400078e0a1e */
[----:B------:R-:W-:-:S04]  /*2870*/  IMAD.IADD R14, R14, 0x1, -R30 ;  /* 0x000000010e0e7824 */ /* 0x000fc800078e0a1e */
[----:B------:R-:W0:Y:S08]  /*2880*/  I2F.F16 R51, R51 ;  /* 0x0000003300337306 */ /* 0x000e300000200c00 */
[----:B------:R-:W1:Y:S01]  /*2890*/  I2F.F16 R14, R14 ;  /* 0x0000000e000e7306 */ /* 0x000e620000200c00 */
[----:B0-----:R-:W-:-:S05]  /*28a0*/  HADD2.F32 R13, -RZ, R51.H0_H0 ;  /* 0x20000033ff0d7230 */ /* 0x001fca0000004100 */
[----:B------:R-:W-:Y:S01]  /*28b0*/  FFMA.FTZ R13, R22, R13, RZ ;  /* 0x0000000d160d7223 */ /* 0x000fe200000100ff */
[----:B-1----:R-:W-:-:S05]  /*28c0*/  HADD2.F32 R22, -RZ, R14.H0_H0 ;  /* 0x2000000eff167230 */ /* 0x002fca0000004100 */
[----:B------:R-:W-:Y:S01]  /*28d0*/  FFMA.FTZ R20, R20, R22, R13 ;  /* 0x0000001614147223 */ /* 0x000fe2000001000d */
[----:B------:R-:W-:-:S04]  /*28e0*/  SHF.R.U32.HI R13, RZ, 0x10, R15 ;  /* 0x00000010ff0d7819 */ /* 0x000fc8000001160f */
[----:B------:R-:W-:-:S05]  /*28f0*/  LOP3.LUT R13, R13, 0xff, RZ, 0xc0, !PT ;  /* 0x000000ff0d0d7812 */ /* 0x000fca00078ec0ff */
[----:B------:R-:W-:Y:S01]  /*2900*/  IMAD.IADD R22, R13, 0x1, -R30 ;  /* 0x000000010d167824 */ /* 0x000fe200078e0a1e */
[----:B------:R-:W-:-:S05]  /*2910*/  LEA.HI R27, R15, -R30, RZ, 0x8 ;  /* 0x8000001e0f1b7211 */ /* 0x000fca00078f40ff */
[----:B------:R-:W0:Y:S08]  /*2920*/  I2F.F16 R22, R22 ;  /* 0x0000001600167306 */ /* 0x000e300000200c00 */
[----:B------:R-:W1:Y:S01]  /*2930*/  I2F.F16 R27, R27 ;  /* 0x0000001b001b7306 */ /* 0x000e620000200c00 */
[----:B------:R-:W-:Y:S01]  /*2940*/  IMAD.WIDE R52, R5, c[0x0][0x18c], R52 ;  /* 0x0000630005347a25 */ /* 0x000fe200078e0234 */
[----:B0-----:R-:W-:-:S05]  /*2950*/  HADD2.F32 R13, -RZ, R22.H0_H0 ;  /* 0x20000016ff0d7230 */ /* 0x001fca0000004100 */
[----:B------:R-:W-:Y:S01]  /*2960*/  FFMA.FTZ R20, R23, R13, R20 ;  /* 0x0000000d17147223 */ /* 0x000fe20000010014 */
[----:B-1----:R-:W-:-:S05]  /*2970*/  HADD2.F32 R13, -RZ, R27.H0_H0 ;  /* 0x2000001bff0d7230 */ /* 0x002fca0000004100 */
[----:B------:R-:W-:Y:S02]  /*2980*/  FFMA.FTZ R20, R12, R13, R20 ;  /* 0x0000000d0c147223 */ /* 0x000fe40000010014 */
[----:B------:R-:W2:Y:S01]  /*2990*/  LDG.E.128.CONSTANT R12, [R52.64] ;  /* 0x0000000a340c7981 */ /* 0x000ea2000c1e9d00 */
[----:B------:R-:W-:-:S05]  /*29a0*/  LOP3.LUT R23, R19, 0xff, RZ, 0xc0, !PT ;  /* 0x000000ff13177812 */ /* 0x000fca00078ec0ff */
[----:B------:R-:W-:-:S06]  /*29b0*/  IMAD.IADD R23, R23, 0x1, -R30 ;  /* 0x0000000117177824 */ /* 0x000fcc00078e0a1e */
[----:B------:R-:W0:Y:S02]  /*29c0*/  I2F.F16 R23, R23 ;  /* 0x0000001700177306 */ /* 0x000e240000200c00 */
[----:B0-----:R-:W-:-:S05]  /*29d0*/  HADD2.F32 R22, -RZ, R23.H0_H0 ;  /* 0x20000017ff167230 */ /* 0x001fca0000004100 */
[----:B------:R-:W-:Y:S01]  /*29e0*/  FFMA.FTZ R21, R21, R22, R20 ;  /* 0x0000001615157223 */ /* 0x000fe20000010014 */
[--C-:B------:R-:W-:Y:S02]  /*29f0*/  SHF.R.U32.HI R20, RZ, 0x8, R19.reuse ;  /* 0x00000008ff147819 */ /* 0x100fe40000011613 */
[----:B------:R-:W-:Y:S02]  /*2a00*/  SHF.R.U32.HI R22, RZ, 0x10, R19 ;  /* 0x00000010ff167819 */ /* 0x000fe40000011613 */
[----:B------:R-:W-:-:S05]  /*2a10*/  LOP3.LUT R27, R20, 0xff, RZ, 0xc0, !PT ;  /* 0x000000ff141b7812 */ /* 0x000fca00078ec0ff */
[----:B------:R-:W-:Y:S01]  /*2a20*/  IMAD.IADD R20, R27, 0x1, -R30 ;  /* 0x000000011b147824 */ /* 0x000fe200078e0a1e */
[----:B------:R-:W-:-:S05]  /*2a30*/  LOP3.LUT R27, R22, 0xff, RZ, 0xc0, !PT ;  /* 0x000000ff161b7812 */ /* 0x000fca00078ec0ff */
[----:B------:R-:W0:Y:S01]  /*2a40*/  I2F.F16 R20, R20 ;  /* 0x0000001400147306 */ /* 0x000e220000200c00 */
[----:B------:R-:W-:-:S07]  /*2a50*/  IMAD.IADD R22, R27, 0x1, -R30 ;  /* 0x000000011b167824 */ /* 0x000fce00078e0a1e */
[----:B------:R-:W1:Y:S01]  /*2a60*/  I2F.F16 R22, R22 ;  /* 0x0000001600167306 */ /* 0x000e620000200c00 */
[----:B0-----:R-:W-:-:S05]  /*2a70*/  HADD2.F32 R23, -RZ, R20.H0_H0 ;  /* 0x20000014ff177230 */ /* 0x001fca0000004100 */
[----:B------:R-:W-:Y:S02]  /*2a80*/  FFMA.FTZ R21, R26, R23, R21 ;  /* 0x000000171a157223 */ /* 0x000fe40000010015 */
[----:B------:R-:W-:Y:S01]  /*2a90*/  IMAD.WIDE R26, R5, c[0x0][0x18c], R52 ;  /* 0x00006300051a7a25 */ /* 0x000fe200078e0234 */
[----:B-1----:R-:W-:-:S05]  /*2aa0*/  HADD2.F32 R23, -RZ, R22.H0_H0 ;  /* 0x20000016ff177230 */ /* 0x002fca0000004100 */
[----:B------:R-:W-:Y:S02]  /*2ab0*/  FFMA.FTZ R50, R50, R23, R21 ;  /* 0x0000001732327223 */ /* 0x000fe40000010015 */
[----:B------:R-:W2:Y:S01]  /*2ac0*/  LDG.E.128.CONSTANT R20, [R26.64] ;  /* 0x0000000a1a147981 */ /* 0x000ea2000c1e9d00 */
[----:B------:R-:W-:Y:S02]  /*2ad0*/  LEA.HI R19, R19, -R30, RZ, 0x8 ;  /* 0x8000001e13137211 */ /* 0x000fe400078f40ff */
[----:B------:R-:W-:Y:S02]  /*2ae0*/  LEA.HI R51, R16, -R29, RZ, 0x8 ;  /* 0x8000001d10337211 */ /* 0x000fe400078f40ff */
[----:B------:R-:W-:Y:S02]  /*2af0*/  LEA.HI R16, R17, -R32, RZ, 0x8 ;  /* 0x8000002011107211 */ /* 0x000fe400078f40ff */
[----:B------:R-:W-:Y:S01]  /*2b00*/  LEA.HI R17, R18, -R33, RZ, 0x8 ;  /* 0x8000002112117211 */ /* 0x000fe200078f40ff */
[----:B------:R-:W0:Y:S01]  /*2b10*/  I2F.F16 R19, R19 ;  /* 0x0000001300137306 */ /* 0x000e220000200c00 */
[----:B---3-5:R-:W-:-:S07]  /*2b20*/  @!P0 PRMT R41, R47, 0x7610, R41 ;  /* 0x000076102f298816 */ /* 0x028fce0000000029 */
[----:B------:R-:W1:Y:S01]  /*2b30*/  I2F.F16 R51, R51 ;  /* 0x0000003300337306 */ /* 0x000e620000200c00 */
[----:B------:R-:W-:-:S07]  /*2b40*/  @!P0 PRMT R41, R41, 0x7610, R47 ;  /* 0x0000761029298816 */ /* 0x000fce000000002f */
[----:B------:R-:W3:Y:S08]  /*2b50*/  I2F.F16 R16, R16 ;  /* 0x0000001000107306 */ /* 0x000ef00000200c00 */
[----:B------:R-:W3:Y:S01]  /*2b60*/  I2F.F16 R17, R17 ;  /* 0x0000001100117306 */ /* 0x000ee20000200c00 */
[----:B------:R-:W-:Y:S01]  /*2b70*/  HADD2.F32 R47, -RZ, R25.H1_H1 ;  /* 0x30000019ff2f7230 */ /* 0x000fe20000004100 */
[----:B----4-:R-:W-:Y:S01]  /*2b80*/  @!P0 PRMT R46, R36, 0x7610, R46 ;  /* 0x00007610242e8816 */ /* 0x010fe2000000002e */
[----:B0-----:R-:W-:-:S02]  /*2b90*/  HADD2.F32 R25, -RZ, R19.H0_H0 ;  /* 0x20000013ff197230 */ /* 0x001fc40000004100 */
[----:B------:R-:W-:Y:S01]  /*2ba0*/  HADD2.F32 R19, -RZ, R41.H0_H0 ;  /* 0x20000029ff137230 */ /* 0x000fe20000004100 */
[----:B------:R-:W-:Y:S01]  /*2bb0*/  @!P0 PRMT R46, R46, 0x7610, R36 ;  /* 0x000076102e2e8816 */ /* 0x000fe20000000024 */
[----:B-1----:R-:W-:Y:S02]  /*2bc0*/  HADD2.F32 R18, -RZ, R51.H0_H0 ;  /* 0x20000033ff127230 */ /* 0x002fe40000004100 */
[----:B---3--:R-:W-:Y:S01]  /*2bd0*/  HADD2.F32 R36, -RZ, R16.H0_H0 ;  /* 0x20000010ff247230 */ /* 0x008fe20000004100 */
[----:B------:R-:W-:Y:S01]  /*2be0*/  FMUL.FTZ R16, R40, R19 ;  /* 0x0000001328107220 */ /* 0x000fe20000410000 */
[----:B------:R-:W-:Y:S01]  /*2bf0*/  HADD2.F32 R17, -RZ, R17.H0_H0 ;  /* 0x20000011ff117230 */ /* 0x000fe20000004100 */
[----:B------:R-:W-:Y:S02]  /*2c00*/  FFMA.FTZ R24, R18, R47, R24 ;  /* 0x0000002f12187223 */ /* 0x000fe40000010018 */
[C---:B------:R-:W-:Y:S02]  /*2c10*/  FFMA.FTZ R18, R47.reuse, R25, R50 ;  /* 0x000000192f127223 */ /* 0x040fe40000010032 */
[C---:B------:R-:W-:Y:S01]  /*2c20*/  FFMA.FTZ R40, R47.reuse, R17, R48 ;  /* 0x000000112f287223 */ /* 0x040fe20000010030 */
[----:B------:R-:W-:Y:S01]  /*2c30*/  F2FP.PACK_AB R48, RZ, R16 ;  /* 0x00000010ff30723e */ /* 0x000fe200000000ff */
[----:B------:R-:W-:Y:S01]  /*2c40*/  FFMA.FTZ R25, R47, R36, R49 ;  /* 0x000000242f197223 */ /* 0x000fe20000010031 */
[----:B------:R-:W0:Y:S01]  /*2c50*/  LDS.64 R16, [UR4+0x30] ;  /* 0x00003004ff107984 */ /* 0x000e220008000a00 */
[----:B------:R-:W-:-:S05]  /*2c60*/  HADD2.F32 R47, -RZ, R41.H1_H1 ;  /* 0x30000029ff2f7230 */ /* 0x000fca0000004100 */
[----:B------:R-:W-:Y:S01]  /*2c70*/  FMUL.FTZ R49, R38, R47 ;  /* 0x0000002f26317220 */ /* 0x000fe20000410000 */
[----:B------:R-:W-:-:S05]  /*2c80*/  HADD2.F32 R38, -RZ, R46.H0_H0 ;  /* 0x2000002eff267230 */ /* 0x000fca0000004100 */
[----:B------:R-:W-:Y:S01]  /*2c90*/  FMUL.FTZ R50, R39, R38 ;  /* 0x0000002627327220 */ /* 0x000fe20000410000 */
[----:B------:R-:W-:Y:S01]  /*2ca0*/  HADD2.F32 R36, -RZ, R46.H1_H1 ;  /* 0x3000002eff247230 */ /* 0x000fe20000004100 */
[----:B------:R-:W-:-:S04]  /*2cb0*/  F2FP.PACK_AB R49, RZ, R49 ;  /* 0x00000031ff31723e */ /* 0x000fc800000000ff */
[----:B------:R-:W-:Y:S01]  /*2cc0*/  FMUL.FTZ R37, R37, R36 ;  /* 0x0000002425257220 */ /* 0x000fe20000410000 */
[----:B------:R-:W-:Y:S02]  /*2cd0*/  PRMT R48, R48, 0x5410, R49 ;  /* 0x0000541030307816 */ /* 0x000fe40000000031 */
[----:B------:R-:W-:Y:S02]  /*2ce0*/  F2FP.PACK_AB R50, RZ, R50 ;  /* 0x00000032ff32723e */ /* 0x000fe400000000ff */
[----:B------:R-:W-:Y:S02]  /*2cf0*/  F2FP.PACK_AB R37, RZ, R37 ;  /* 0x00000025ff25723e */ /* 0x000fe400000000ff */
[----:B------:R-:W-:Y:S02]  /*2d00*/  HFMA2.MMA R48, R48, 1, 1, R2 ;  /* 0x3c003c0030307835 */ /* 0x000fe40000000002 */
[----:B------:R-:W-:Y:S01]  /*2d10*/  PRMT R50, R50, 0x5410, R37 ;  /* 0x0000541032327816 */ /* 0x000fe20000000025 */
[----:B0-----:R-:W-:-:S02]  /*2d20*/  HADD2.F32 R2, -RZ, R16.H0_H0 ;  /* 0x20000010ff027230 */ /* 0x001fc40000004100 */
[----:B------:R-:W-:-:S03]  /*2d30*/  HADD2.F32 R16, -RZ, R16.H1_H1 ;  /* 0x30000010ff107230 */ /* 0x000fc60000004100 */
[----:B------:R-:W-:Y:S01]  /*2d40*/  HFMA2.MMA R4, R50, 1, 1, R4 ;  /* 0x3c003c0032047835 */ /* 0x000fe20000000004 */
[----:B------:R-:W-:Y:S01]  /*2d50*/  HADD2.F32 R37, -RZ, R17.H0_H0 ;  /* 0x20000011ff257230 */ /* 0x000fe20000004100 */
[----:B------:R-:W-:Y:S02]  /*2d60*/  FMUL.FTZ R35, R36, R35 ;  /* 0x0000002324237220 */ /* 0x000fe40000410000 */
[----:B------:R-:W-:-:S03]  /*2d70*/  FMUL.FTZ R45, R38, R45 ;  /* 0x0000002d262d7220 */ /* 0x000fc60000410000 */
[----:B------:R-:W-:Y:S02]  /*2d80*/  F2FP.PACK_AB R35, RZ, R35 ;  /* 0x00000023ff23723e */ /* 0x000fe400000000ff */
[----:B------:R-:W-:Y:S02]  /*2d90*/  F2FP.PACK_AB R45, RZ, R45 ;  /* 0x0000002dff2d723e */ /* 0x000fe400000000ff */
[----:B--2---:R-:W-:Y:S02]  /*2da0*/  LOP3.LUT R52, R12, 0xff, RZ, 0xc0, !PT ;  /* 0x000000ff0c347812 */ /* 0x004fe400078ec0ff */
[--C-:B------:R-:W-:Y:S02]  /*2db0*/  SHF.R.U32.HI R39, RZ, 0x8, R12.reuse ;  /* 0x00000008ff277819 */ /* 0x100fe4000001160c */
[----:B------:R-:W-:Y:S01]  /*2dc0*/  SHF.R.U32.HI R51, RZ, 0x10, R12 ;  /* 0x00000010ff337819 */ /* 0x000fe2000001160c */
[----:B------:R-:W-:Y:S01]  /*2dd0*/  IMAD.IADD R52, R52, 0x1, -R29 ;  /* 0x0000000134347824 */ /* 0x000fe200078e0a1d */
[----:B------:R-:W-:-:S02]  /*2de0*/  LOP3.LUT R39, R39, 0xff, RZ, 0xc0, !PT ;  /* 0x000000ff27277812 */ /* 0x000fc400078ec0ff */
[----:B------:R-:W-:-:S03]  /*2df0*/  LOP3.LUT R51, R51, 0xff, RZ, 0xc0, !PT ;  /* 0x000000ff33337812 */ /* 0x000fc600078ec0ff */
[--C-:B------:R-:W-:Y:S01]  /*2e00*/  IMAD.IADD R39, R39, 0x1, -R29.reuse ;  /* 0x0000000127277824 */ /* 0x100fe200078e0a1d */
[----:B------:R-:W0:Y:S01]  /*2e10*/  I2F.F16 R52, R52 ;  /* 0x0000003400347306 */ /* 0x000e220000200c00 */
[----:B------:R-:W-:-:S07]  /*2e20*/  IMAD.IADD R51, R51, 0x1, -R29 ;  /* 0x0000000133337824 */ /* 0x000fce00078e0a1d */
[----:B------:R-:W1:Y:S08]  /*2e30*/  I2F.F16 R39, R39 ;  /* 0x0000002700277306 */ /* 0x000e700000200c00 */
[----:B------:R-:W2:Y:S01]  /*2e40*/  I2F.F16 R51, R51 ;  /* 0x0000003300337306 */ /* 0x000ea20000200c00 */
[----:B0-----:R-:W-:-:S05]  /*2e50*/  HADD2.F32 R49, -RZ, R52.H0_H0 ;  /* 0x20000034ff317230 */ /* 0x001fca0000004100 */
[----:B------:R-:W-:Y:S01]  /*2e60*/  FFMA.FTZ R49, R49, R2, RZ ;  /* 0x0000000231317223 */ /* 0x000fe200000100ff */
[----:B-1----:R-:W-:-:S05]  /*2e70*/  HADD2.F32 R39, -RZ, R39.H0_H0 ;  /* 0x20000027ff277230 */ /* 0x002fca0000004100 */
[----:B------:R-:W-:Y:S01]  /*2e80*/  FFMA.FTZ R50, R39, R16, R49 ;  /* 0x0000001027327223 */ /* 0x000fe20000010031 */
[----:B--2---:R-:W-:Y:S01]  /*2e90*/  HADD2.F32 R39, -RZ, R51.H0_H0 ;  /* 0x20000033ff277230 */ /* 0x004fe20000004100 */
[----:B------:R-:W-:-:S04]  /*2ea0*/  LOP3.LUT R49, R13, 0xff, RZ, 0xc0, !PT ;  /* 0x000000ff0d317812 */ /* 0x000fc800078ec0ff */
[----:B------:R-:W-:Y:S01]  /*2eb0*/  FFMA.FTZ R39, R39, R37, R50 ;  /* 0x0000002527277223 */ /* 0x000fe20000010032 */
[----:B------:R-:W-:Y:S01]  /*2ec0*/  SHF.R.U32.HI R50, RZ, 0x8, R13 ;  /* 0x00000008ff327819 */ /* 0x000fe2000001160d */
[----:B------:R-:W-:-:S03]  /*2ed0*/  IMAD.IADD R51, R49, 0x1, -R32 ;  /* 0x0000000131337824 */ /* 0x000fc600078e0a20 */
[----:B------:R-:W-:Y:S01]  /*2ee0*/  LOP3.LUT R53, R50, 0xff, RZ, 0xc0, !PT ;  /* 0x000000ff32357812 */ /* 0x000fe200078ec0ff */
[----:B------:R-:W0:Y:S04]  /*2ef0*/  I2F.F16 R49, R51 ;  /* 0x0000003300317306 */ /* 0x000e280000200c00 */
[----:B------:R-:W-:-:S06]  /*2f00*/  IMAD.IADD R53, R53, 0x1, -R32 ;  /* 0x0000000135357824 */ /* 0x000fcc00078e0a20 */
[----:B------:R-:W1:Y:S01]  /*2f10*/  I2F.F16 R53, R53 ;  /* 0x0000003500357306 */ /* 0x000e620000200c00 */
[----:B0-----:R-:W-:-:S05]  /*2f20*/  HADD2.F32 R50, -RZ, R49.H0_H0 ;  /* 0x20000031ff327230 */ /* 0x001fca0000004100 */
[----:B------:R-:W-:Y:S01]  /*2f30*/  FFMA.FTZ R52, R2, R50, RZ ;  /* 0x0000003202347223 */ /* 0x000fe200000100ff */
[----:B-1----:R-:W-:Y:S01]  /*2f40*/  HADD2.F32 R49, -RZ, R53.H0_H0 ;  /* 0x20000035ff317230 */ /* 0x002fe20000004100 */
[----:B------:R-:W-:-:S04]  /*2f50*/  FMUL.FTZ R50, R19, R34 ;  /* 0x0000002213327220 */ /* 0x000fc80000410000 */
[----:B------:R-:W-:Y:S01]  /*2f60*/  FFMA.FTZ R34, R16, R49, R52 ;  /* 0x0000003110227223 */ /* 0x000fe20000010034 */
[----:B------:R-:W-:Y:S02]  /*2f70*/  LEA.HI R49, R12, -R29, RZ, 0x8 ;  /* 0x8000001d0c317211 */ /* 0x000fe400078f40ff */
[----:B------:R-:W-:-:S04]  /*2f80*/  SHF.R.U32.HI R12, RZ, 0x10, R13 ;  /* 0x00000010ff0c7819 */ /* 0x000fc8000001160d */
[----:B------:R-:W-:Y:S01]  /*2f90*/  LOP3.LUT R51, R12, 0xff, RZ, 0xc0, !PT ;  /* 0x000000ff0c337812 */ /* 0x000fe200078ec0ff */
[----:B------:R-:W-:Y:S01]  /*2fa0*/  FMUL.FTZ R12, R47, R44 ;  /* 0x0000002c2f0c7220 */ /* 0x000fe20000410000 */
[----:B------:R-:W-:-:S03]  /*2fb0*/  F2FP.PACK_AB R50, RZ, R50 ;  /* 0x00000032ff32723e */ /* 0x000fc600000000ff */
[----:B------:R-:W-:Y:S01]  /*2fc0*/  IMAD.IADD R44, R51, 0x1, -R32 ;  /* 0x00000001332c7824 */ /* 0x000fe200078e0a20 */
[----:B------:R-:W-:Y:S01]  /*2fd0*/  F2FP.PACK_AB R12, RZ, R12 ;  /* 0x0000000cff0c723e */ /* 0x000fe200000000ff */
[----:B------:R-:W0:Y:S03]  /*2fe0*/  I2F.F16 R49, R49 ;  /* 0x0000003100317306 */ /* 0x000e260000200c00 */
[----:B------:R-:W-:-:S05]  /*2ff0*/  PRMT R50, R50, 0x5410, R12 ;  /* 0x0000541032327816 */ /* 0x000fca000000000c */
[----:B------:R-:W1:Y:S01]  /*3000*/  I2F.F16 R44, R44 ;  /* 0x0000002c002c7306 */ /* 0x000e620000200c00 */
[----:B------:R-:W-:Y:S01]  /*3010*/  HFMA2.MMA R48, R50, 1, 1, R48 ;  /* 0x3c003c0032307835 */ /* 0x000fe20000000030 */
[----:B------:R-:W-:Y:S02]  /*3020*/  LEA.HI R50, R13, -R32, RZ, 0x8 ;  /* 0x800000200d327211 */ /* 0x000fe400078f40ff */
[----:B------:R-:W2:Y:S01]  /*3030*/  LDS.64 R12, [UR4+0x38] ;  /* 0x00003804ff0c7984 */ /* 0x000ea20008000a00 */
[----:B------:R-:W-:Y:S01]  /*3040*/  PRMT R45, R45, 0x5410, R35 ;  /* 0x000054102d2d7816 */ /* 0x000fe20000000023 */
[----:B------:R-:W-:Y:S02]  /*3050*/  HADD2.F32 R52, -RZ, R17.H1_H1 ;  /* 0x30000011ff347230 */ /* 0x000fe40000004100 */
[----:B0-----:R-:W-:Y:S01]  /*3060*/  HADD2.F32 R35, -RZ, R49.H0_H0 ;  /* 0x20000031ff237230 */ /* 0x001fe20000004100 */
[----:B------:R-:W0:Y:S01]  /*3070*/  I2F.F16 R50, R50 ;  /* 0x0000003200327306 */ /* 0x000e220000200c00 */
[----:B-1----:R-:W-:-:S03]  /*3080*/  HADD2.F32 R44, -RZ, R44.H0_H0 ;  /* 0x2000002cff2c7230 */ /* 0x002fc60000004100 */
[----:B------:R-:W-:Y:S02]  /*3090*/  FFMA.FTZ R35, R35, R52, R39 ;  /* 0x0000003423237223 */ /* 0x000fe40000010027 */
[----:B------:R-:W-:Y:S01]  /*30a0*/  FFMA.FTZ R39, R37, R44, R34 ;  /* 0x0000002c25277223 */ /* 0x000fe20000010022 */
[----:B------:R-:W-:-:S05]  /*30b0*/  LOP3.LUT R34, R20, 0xff, RZ, 0xc0, !PT ;  /* 0x000000ff14227812 */ /* 0x000fca00078ec0ff */
[----:B------:R-:W-:Y:S01]  /*30c0*/  IMAD.IADD R44, R34, 0x1, -R29 ;  /* 0x00000001222c7824 */ /* 0x000fe200078e0a1d */
[----:B0-----:R-:W-:-:S05]  /*30d0*/  HADD2.F32 R17, -RZ, R50.H0_H0 ;  /* 0x20000032ff117230 */ /* 0x001fca0000004100 */
[----:B------:R-:W0:Y:S01]  /*30e0*/  I2F.F16 R44, R44 ;  /* 0x0000002c002c7306 */ /* 0x000e220000200c00 */
[--C-:B------:R-:W-:Y:S02]  /*30f0*/  SHF.R.U32.HI R50, RZ, 0x8, R20.reuse ;  /* 0x00000008ff327819 */ /* 0x100fe40000011614 */
[----:B------:R-:W-:Y:S01]  /*3100*/  LOP3.LUT R49, R21, 0xff, RZ, 0xc0, !PT ;  /* 0x000000ff15317812 */ /* 0x000fe200078ec0ff */
[----:B------:R-:W-:Y:S01]  /*3110*/  FFMA.FTZ R17, R52, R17, R39 ;  /* 0x0000001134117223 */ /* 0x000fe20000010027 */
[----:B------:R-:W-:Y:S02]  /*3120*/  LOP3.LUT R50, R50, 0xff, RZ, 0xc0, !PT ;  /* 0x000000ff32327812 */ /* 0x000fe400078ec0ff */
[----:B------:R-:W-:Y:S01]  /*3130*/  SHF.R.U32.HI R39, RZ, 0x10, R20 ;  /* 0x00000010ff277819 */ /* 0x000fe20000011614 */
[----:B------:R-:W-:Y:S01]  /*3140*/  IMAD.IADD R49, R49, 0x1, -R32 ;  /* 0x0000000131317824 */ /* 0x000fe200078e0a20 */
[----:B------:R-:W-:Y:S01]  /*3150*/  HFMA2.MMA R4, R45, 1, 1, R4 ;  /* 0x3c003c002d047835 */ /* 0x000fe20000000004 */
[----:B------:R-:W-:Y:S01]  /*3160*/  LEA.HI R34, R20, -R29, RZ, 0x8 ;  /* 0x8000001d14227211 */ /* 0x000fe200078f40ff */
[----:B------:R-:W-:Y:S01]  /*3170*/  IMAD.IADD R20, R50, 0x1, -R29 ;  /* 0x0000000132147824 */ /* 0x000fe200078e0a1d */
[----:B------:R-:W1:Y:S01]  /*3180*/  I2F.F16 R45, R49 ;  /* 0x00000031002d7306 */ /* 0x000e620000200c00 */
[----:B------:R-:W-:Y:S01]  /*3190*/  LOP3.LUT R39, R39, 0xff, RZ, 0xc0, !PT ;  /* 0x000000ff27277812 */ /* 0x000fe200078ec0ff */
[----:B--2---:R-:W-:-:S02]  /*31a0*/  HADD2.F32 R50, -RZ, R12.H0_H0 ;  /* 0x2000000cff327230 */ /* 0x004fc40000004100 */
[----:B0-----:R-:W-:Y:S02]  /*31b0*/  HADD2.F32 R44, -RZ, R44.H0_H0 ;  /* 0x2000002cff2c7230 */ /* 0x001fe40000004100 */
[----:B------:R-:W-:Y:S01]  /*31c0*/  IMAD.IADD R39, R39, 0x1, -R29 ;  /* 0x0000000127277824 */ /* 0x000fe200078e0a1d */
[----:B------:R-:W-:Y:S02]  /*31d0*/  SHF.R.U32.HI R29, RZ, 0x10, R21 ;  /* 0x00000010ff1d7819 */ /* 0x000fe40000011615 */
[----:B------:R-:W-:Y:S01]  /*31e0*/  FFMA.FTZ R44, R44, R50, R35 ;  /* 0x000000322c2c7223 */ /* 0x000fe20000010023 */
[----:B------:R-:W-:Y:S02]  /*31f0*/  SHF.R.U32.HI R35, RZ, 0x8, R21 ;  /* 0x00000008ff237819 */ /* 0x000fe40000011615 */
[----:B------:R-:W-:Y:S02]  /*3200*/  LOP3.LUT R29, R29, 0xff, RZ, 0xc0, !PT ;  /* 0x000000ff1d1d7812 */ /* 0x000fe400078ec0ff */
[----:B------:R-:W-:Y:S01]  /*3210*/  LOP3.LUT R35, R35, 0xff, RZ, 0xc0, !PT ;  /* 0x000000ff23237812 */ /* 0x000fe200078ec0ff */
[----:B-1----:R-:W-:-:S02]  /*3220*/  HADD2.F32 R45, -RZ, R45.H0_H0 ;  /* 0x2000002dff2d7230 */ /* 0x002fc40000004100 */
[--C-:B------:R-:W-:Y:S01]  /*3230*/  IMAD.IADD R29, R29, 0x1, -R32.reuse ;  /* 0x000000011d1d7824 */ /* 0x100fe200078e0a20 */
[----:B------:R-:W-:Y:S01]  /*3240*/  LEA.HI R21, R21, -R32, RZ, 0x8 ;  /* 0x8000002015157211 */ /* 0x000fe200078f40ff */
[----:B------:R-:W-:Y:S01]  /*3250*/  IMAD.IADD R35, R35, 0x1, -R32 ;  /* 0x0000000123237824 */ /* 0x000fe200078e0a20 */
[----:B------:R-:W-:Y:S01]  /*3260*/  LOP3.LUT R32, R14, 0xff, RZ, 0xc0, !PT ;  /* 0x000000ff0e207812 */ /* 0x000fe200078ec0ff */
[----:B------:R-:W-:-:S04]  /*3270*/  FFMA.FTZ R17, R50, R45, R17 ;  /* 0x0000002d32117223 */ /* 0x000fc80000010011 */
[----:B------:R-:W-:-:S04]  /*3280*/  IMAD.IADD R45, R32, 0x1, -R33 ;  /* 0x00000001202d7824 */ /* 0x000fc800078e0a21 */
[----:B------:R-:W0:Y:S01]  /*3290*/  I2F.F16 R32, R45 ;  /* 0x0000002d00207306 */ /* 0x000e220000200c00 */
[----:B------:R-:W-:-:S04]  /*32a0*/  SHF.R.U32.HI R49, RZ, 0x8, R14 ;  /* 0x00000008ff317819 */ /* 0x000fc8000001160e */
[----:B------:R-:W-:Y:S01]  /*32b0*/  LOP3.LUT R49, R49, 0xff, RZ, 0xc0, !PT ;  /* 0x000000ff31317812 */ /* 0x000fe200078ec0ff */
[----:B0-----:R-:W-:-:S05]  /*32c0*/  HADD2.F32 R51, -RZ, R32.H0_H0 ;  /* 0x20000020ff337230 */ /* 0x001fca0000004100 */
[----:B------:R-:W-:Y:S01]  /*32d0*/  FFMA.FTZ R32, R2, R51, RZ ;  /* 0x0000003302207223 */ /* 0x000fe200000100ff */
[----:B------:R-:W-:Y:S01]  /*32e0*/  SHF.R.U32.HI R51, RZ, 0x10, R14 ;  /* 0x00000010ff337819 */ /* 0x000fe2000001160e */
[----:B------:R-:W-:-:S03]  /*32f0*/  IMAD.IADD R49, R49, 0x1, -R33 ;  /* 0x0000000131317824 */ /* 0x000fc600078e0a21 */
[----:B------:R-:W-:-:S03]  /*3300*/  LOP3.LUT R51, R51, 0xff, RZ, 0xc0, !PT ;  /* 0x000000ff33337812 */ /* 0x000fc600078ec0ff */
[----:B------:R-:W0:Y:S02]  /*3310*/  I2F.F16 R49, R49 ;  /* 0x0000003100317306 */ /* 0x000e240000200c00 */
[----:B------:R-:W-:-:S06]  /*3320*/  IMAD.IADD R51, R51, 0x1, -R33 ;  /* 0x0000000133337824 */ /* 0x000fcc00078e0a21 */
[----:B------:R-:W1:Y:S01]  /*3330*/  I2F.F16 R51, R51 ;  /* 0x0000003300337306 */ /* 0x000e620000200c00 */
[----:B0-----:R-:W-:-:S05]  /*3340*/  HADD2.F32 R53, -RZ, R49.H0_H0 ;  /* 0x20000031ff357230 */ /* 0x001fca0000004100 */
[----:B------:R-:W-:Y:S01]  /*3350*/  FFMA.FTZ R32, R16, R53, R32 ;  /* 0x0000003510207223 */ /* 0x000fe20000010020 */
[----:B-1----:R-:W-:Y:S01]  /*3360*/  HADD2.F32 R45, -RZ, R51.H0_H0 ;  /* 0x20000033ff2d7230 */ /* 0x002fe20000004100 */
[----:B------:R-:W-:-:S04]  /*3370*/  LEA.HI R53, R14, -R33, RZ, 0x8 ;  /* 0x800000210e357211 */ /* 0x000fc800078f40ff */
[----:B------:R-:W-:Y:S01]  /*3380*/  FFMA.FTZ R45, R37, R45, R32 ;  /* 0x0000002d252d7223 */ /* 0x000fe20000010020 */
[----:B------:R-:W-:Y:S01]  /*3390*/  LOP3.LUT R32, R22, 0xff, RZ, 0xc0, !PT ;  /* 0x000000ff16207812 */ /* 0x000fe200078ec0ff */
[----:B------:R-:W0:Y:S04]  /*33a0*/  I2F.F16 R14, R53 ;  /* 0x00000035000e7306 */ /* 0x000e280000200c00 */
[----:B------:R-:W-:-:S04]  /*33b0*/  IMAD.IADD R49, R32, 0x1, -R33 ;  /* 0x0000000120317824 */ /* 0x000fc800078e0a21 */
[----:B------:R-:W1:Y:S01]  /*33c0*/  I2F.F16 R32, R49 ;  /* 0x0000003100207306 */ /* 0x000e620000200c00 */
[----:B0-----:R-:W-:-:S05]  /*33d0*/  HADD2.F32 R14, -RZ, R14.H0_H0 ;  /* 0x2000000eff0e7230 */ /* 0x001fca0000004100 */
[----:B------:R-:W-:Y:S01]  /*33e0*/  FFMA.FTZ R45, R52, R14, R45 ;  /* 0x0000000e342d7223 */ /* 0x000fe2000001002d */
[----:B-1----:R-:W-:Y:S01]  /*33f0*/  HADD2.F32 R14, -RZ, R32.H0_H0 ;  /* 0x20000020ff0e7230 */ /* 0x002fe20000004100 */
[----:B------:R-:W-:-:S04]  /*3400*/  SHF.R.U32.HI R32, RZ, 0x8, R22 ;  /* 0x00000008ff207819 */ /* 0x000fc80000011616 */
[----:B------:R-:W-:Y:S01]  /*3410*/  FFMA.FTZ R14, R50, R14, R45 ;  /* 0x0000000e320e7223 */ /* 0x000fe2000001002d */
[----:B------:R-:W-:Y:S02]  /*3420*/  SHF.R.U32.HI R45, RZ, 0x10, R22 ;  /* 0x00000010ff2d7819 */ /* 0x000fe40000011616 */
[----:B------:R-:W-:Y:S02]  /*3430*/  LOP3.LUT R32, R32, 0xff, RZ, 0xc0, !PT ;  /* 0x000000ff20207812 */ /* 0x000fe400078ec0ff */
[----:B------:R-:W-:Y:S02]  /*3440*/  LOP3.LUT R45, R45, 0xff, RZ, 0xc0, !PT ;  /* 0x000000ff2d2d7812 */ /* 0x000fe400078ec0ff */
[----:B------:R-:W-:Y:S01]  /*3450*/  LEA.HI R22, R22, -R33, RZ, 0x8 ;  /* 0x8000002116167211 */ /* 0x000fe200078f40ff */
[--C-:B------:R-:W-:Y:S02]  /*3460*/  IMAD.IADD R32, R32, 0x1, -R33.reuse ;  /* 0x0000000120207824 */ /* 0x100fe400078e0a21 */
[----:B------:R-:W-:Y:S01]  /*3470*/  IMAD.IADD R45, R45, 0x1, -R33 ;  /* 0x000000012d2d7824 */ /* 0x000fe200078e0a21 */
[----:B------:R-:W-:-:S05]  /*3480*/  LOP3.LUT R33, R15, 0xff, RZ, 0xc0, !PT ;  /* 0x000000ff0f217812 */ /* 0x000fca00078ec0ff */
[----:B------:R-:W-:-:S06]  /*3490*/  IMAD.IADD R49, R33, 0x1, -R30 ;  /* 0x0000000121317824 */ /* 0x000fcc00078e0a1e */
[----:B------:R-:W0:Y:S02]  /*34a0*/  I2F.F16 R49, R49 ;  /* 0x0000003100317306 */ /* 0x000e240000200c00 */
[----:B0-----:R-:W-:-:S05]  /*34b0*/  HADD2.F32 R33, -RZ, R49.H0_H0 ;  /* 0x20000031ff217230 */ /* 0x001fca0000004100 */
[----:B------:R-:W-:Y:S01]  /*34c0*/  FFMA.FTZ R33, R2, R33, RZ ;  /* 0x0000002102217223 */ /* 0x000fe200000100ff */
        /* <DEDUP_REMOVED lines=8> */
[----:B------:R-:W-:Y:S01]  /*3550*/  IMAD.IADD R33, R33, 0x1, -R30 ;  /* 0x0000000121217824 */ /* 0x000fe200078e0a1e */
[----:B------:R-:W-:-:S05]  /*3560*/  LEA.HI R2, R15, -R30, RZ, 0x8 ;  /* 0x8000001e0f027211 */ /* 0x000fca00078f40ff */
[----:B------:R-:W0:Y:S08]  /*3570*/  I2F.F16 R33, R33 ;  /* 0x0000002100217306 */ /* 0x000e300000200c00 */
[----:B------:R-:W1:Y:S01]  /*3580*/  I2F.F16 R2, R2 ;  /* 0x0000000200027306 */ /* 0x000e620000200c00 */
[----:B0-----:R-:W-:-:S05]  /*3590*/  HADD2.F32 R15, -RZ, R33.H0_H0 ;  /* 0x20000021ff0f7230 */ /* 0x001fca0000004100 */
[----:B------:R-:W-:Y:S01]  /*35a0*/  FFMA.FTZ R37, R37, R15, R16 ;  /* 0x0000000f25257223 */ /* 0x000fe20000010010 */
[----:B------:R-:W-:Y:S01]  /*35b0*/  LOP3.LUT R15, R23, 0xff, RZ, 0xc0, !PT ;  /* 0x000000ff170f7812 */ /* 0x000fe200078ec0ff */
[----:B-1----:R-:W-:-:S04]  /*35c0*/  HADD2.F32 R2, -RZ, R2.H0_H0 ;  /* 0x20000002ff027230 */ /* 0x002fc80000004100 */
[----:B------:R-:W-:Y:S02]  /*35d0*/  IMAD.IADD R16, R15, 0x1, -R30 ;  /* 0x000000010f107824 */ /* 0x000fe400078e0a1e */
[----:B------:R-:W-:Y:S01]  /*35e0*/  FFMA.FTZ R37, R52, R2, R37 ;  /* 0x0000000234257223 */ /* 0x000fe20000010025 */
[----:B------:R-:W-:-:S03]  /*35f0*/  SHF.R.U32.HI R2, RZ, 0x8, R23 ;  /* 0x00000008ff027819 */ /* 0x000fc60000011617 */
[----:B------:R-:W0:Y:S01]  /*3600*/  I2F.F16 R16, R16 ;  /* 0x0000001000107306 */ /* 0x000e220000200c00 */
[----:B------:R-:W-:Y:S02]  /*3610*/  LOP3.LUT R33, R2, 0xff, RZ, 0xc0, !PT ;  /* 0x000000ff02217812 */ /* 0x000fe400078ec0ff */
[----:B------:R-:W-:Y:S02]  /*3620*/  LEA.HI R15, R23, -R30, RZ, 0x8 ;  /* 0x8000001e170f7211 */ /* 0x000fe400078f40ff */
[----:B------:R-:W-:Y:S01]  /*3630*/  SHF.R.U32.HI R23, RZ, 0x10, R23 ;  /* 0x00000010ff177819 */ /* 0x000fe20000011617 */
[----:B------:R-:W-:-:S03]  /*3640*/  IMAD.IADD R2, R33, 0x1, -R30 ;  /* 0x0000000121027824 */ /* 0x000fc600078e0a1e */
[----:B------:R-:W-:Y:S01]  /*3650*/  LOP3.LUT R23, R23, 0xff, RZ, 0xc0, !PT ;  /* 0x000000ff17177812 */ /* 0x000fe200078ec0ff */
[----:B------:R-:W1:Y:S04]  /*3660*/  I2F.F16 R20, R20 ;  /* 0x0000001400147306 */ /* 0x000e680000200c00 */
[----:B------:R-:W-:-:S04]  /*3670*/  IMAD.IADD R30, R23, 0x1, -R30 ;  /* 0x00000001171e7824 */ /* 0x000fc800078e0a1e */
[----:B------:R-:W2:Y:S01]  /*3680*/  I2F.F16 R35, R35 ;  /* 0x0000002300237306 */ /* 0x000ea20000200c00 */
[----:B0-----:R-:W-:-:S07]  /*3690*/  HADD2.F32 R23, -RZ, R16.H0_H0 ;  /* 0x20000010ff177230 */ /* 0x001fce0000004100 */
[----:B------:R-:W0:Y:S08]  /*36a0*/  I2F.F16 R2, R2 ;  /* 0x0000000200027306 */ /* 0x000e300000200c00 */
[----:B------:R-:W3:Y:S08]  /*36b0*/  I2F.F16 R32, R32 ;  /* 0x0000002000207306 */ /* 0x000ef00000200c00 */
[----:B------:R-:W4:Y:S08]  /*36c0*/  I2F.F16 R39, R39 ;  /* 0x0000002700277306 */ /* 0x000f300000200c00 */
[----:B------:R-:W0:Y:S01]  /*36d0*/  I2F.F16 R29, R29 ;  /* 0x0000001d001d7306 */ /* 0x000e220000200c00 */
[----:B------:R-:W-:-:S07]  /*36e0*/  FFMA.FTZ R50, R50, R23, R37 ;  /* 0x0000001732327223 */ /* 0x000fce0000010025 */
[----:B------:R-:W0:Y:S08]  /*36f0*/  I2F.F16 R16, R30 ;  /* 0x0000001e00107306 */ /* 0x000e300000200c00 */
[----:B------:R-:W0:Y:S01]  /*3700*/  I2F.F16 R45, R45 ;  /* 0x0000002d002d7306 */ /* 0x000e220000200c00 */
[----:B------:R-:W-:-:S07]  /*3710*/  HADD2.F32 R23, -RZ, R12.H1_H1 ;  /* 0x3000000cff177230 */ /* 0x000fce0000004100 */
[----:B------:R-:W0:Y:S08]  /*3720*/  I2F.F16 R34, R34 ;  /* 0x0000002200227306 */ /* 0x000e300000200c00 */
[----:B------:R-:W3:Y:S01]  /*3730*/  I2F.F16 R21, R21 ;  /* 0x0000001500157306 */ /* 0x000ee20000200c00 */
[----:B-1----:R-:W-:Y:S02]  /*3740*/  HADD2.F32 R20, -RZ, R20.H0_H0 ;  /* 0x20000014ff147230 */ /* 0x002fe40000004100 */
[----:B--2---:R-:W-:-:S05]  /*3750*/  HADD2.F32 R12, -RZ, R35.H0_H0 ;  /* 0x20000023ff0c7230 */ /* 0x004fca0000004100 */
[----:B------:R-:W1:Y:S01]  /*3760*/  I2F.F16 R15, R15 ;  /* 0x0000000f000f7306 */ /* 0x000e620000200c00 */
[----:B0-----:R-:W-:-:S07]  /*3770*/  HADD2.F32 R37, -RZ, R2.H0_H0 ;  /* 0x20000002ff257230 */ /* 0x001fce0000004100 */
[----:B------:R-:W0:Y:S01]  /*3780*/  I2F.F16 R22, R22 ;  /* 0x0000001600167306 */ /* 0x000e220000200c00 */
[----:B---3--:R-:W-:Y:S01]  /*3790*/  HADD2.F32 R32, -RZ, R32.H0_H0 ;  /* 0x20000020ff207230 */ /* 0x008fe20000004100 */
[----:B------:R-:W-:Y:S01]  /*37a0*/  FFMA.FTZ R33, R20, R23, R44 ;  /* 0x0000001714217223 */ /* 0x000fe2000001002c */
[----:B------:R-:W-:Y:S01]  /*37b0*/  HADD2.F32 R2, -RZ, R13.H0_H0 ;  /* 0x2000000dff027230 */ /* 0x000fe20000004100 */
[C---:B------:R-:W-:Y:S01]  /*37c0*/  FFMA.FTZ R17, R23.reuse, R12, R17 ;  /* 0x0000000c17117223 */ /* 0x040fe20000010011 */
[----:B----4-:R-:W-:Y:S02]  /*37d0*/  HADD2.F32 R39, -RZ, R39.H0_H0 ;  /* 0x20000027ff277230 */ /* 0x010fe40000004100 */
[----:B------:R-:W-:Y:S01]  /*37e0*/  HADD2.F32 R29, -RZ, R29.H0_H0 ;  /* 0x2000001dff1d7230 */ /* 0x000fe20000004100 */
[C---:B------:R-:W-:Y:S01]  /*37f0*/  FFMA.FTZ R37, R23.reuse, R37, R50 ;  /* 0x0000002517257223 */ /* 0x040fe20000010032 */
[----:B------:R-:W-:Y:S01]  /*3800*/  HADD2.F32 R16, -RZ, R16.H0_H0 ;  /* 0x20000010ff107230 */ /* 0x000fe20000004100 */
[----:B------:R-:W-:Y:S01]  /*3810*/  FFMA.FTZ R23, R23, R32, R14 ;  /* 0x0000002017177223 */ /* 0x000fe2000001000e */
[----:B------:R-:W-:Y:S01]  /*3820*/  HADD2.F32 R45, -RZ, R45.H0_H0 ;  /* 0x2000002dff2d7230 */ /* 0x000fe20000004100 */
[----:B------:R-:W-:Y:S01]  /*3830*/  FFMA.FTZ R33, R39, R2, R33 ;  /* 0x0000000227217223 */ /* 0x000fe20000010021 */
[----:B------:R-:W-:Y:S01]  /*3840*/  HADD2.F32 R13, -RZ, R13.H1_H1 ;  /* 0x3000000dff0d7230 */ /* 0x000fe20000004100 */
[----:B------:R-:W-:Y:S01]  /*3850*/  FFMA.FTZ R12, R2, R29, R17 ;  /* 0x0000001d020c7223 */ /* 0x000fe20000010011 */
[----:B------:R-:W-:-:S02]  /*3860*/  HADD2.F32 R34, -RZ, R34.H0_H0 ;  /* 0x20000022ff227230 */ /* 0x000fc40000004100 */
[----:B------:R-:W-:Y:S01]  /*3870*/  HADD2.F32 R21, -RZ, R21.H0_H0 ;  /* 0x20000015ff157230 */ /* 0x000fe20000004100 */
[----:B------:R-:W-:Y:S01]  /*3880*/  FMUL.FTZ R24, R19, R24 ;  /* 0x0000001813187220 */ /* 0x000fe20000410000 */
[----:B-1----:R-:W-:Y:S01]  /*3890*/  HADD2.F32 R14, -RZ, R15.H0_H0 ;  /* 0x2000000fff0e7230 */ /* 0x002fe20000004100 */
[----:B------:R-:W-:Y:S01]  /*38a0*/  FMUL.FTZ R25, R47, R25 ;  /* 0x000000192f197220 */ /* 0x000fe20000410000 */
[----:B0-----:R-:W-:Y:S01]  /*38b0*/  HADD2.F32 R22, -RZ, R22.H0_H0 ;  /* 0x20000016ff167230 */ /* 0x001fe20000004100 */
[C---:B------:R-:W-:Y:S02]  /*38c0*/  FFMA.FTZ R16, R2.reuse, R16, R37 ;  /* 0x0000001002107223 */ /* 0x040fe40000010025 */
[----:B------:R-:W-:Y:S02]  /*38d0*/  FFMA.FTZ R23, R2, R45, R23 ;  /* 0x0000002d02177223 */ /* 0x000fe40000010017 */
[----:B------:R-:W-:Y:S02]  /*38e0*/  FFMA.FTZ R34, R34, R13, R33 ;  /* 0x0000000d22227223 */ /* 0x000fe40000010021 */
[C---:B------:R-:W-:Y:S01]  /*38f0*/  FFMA.FTZ R12, R13.reuse, R21, R12 ;  /* 0x000000150d0c7223 */ /* 0x040fe2000001000c */
[----:B------:R-:W-:Y:S01]  /*3900*/  IADD3 R0, R0, 0x20, RZ ;  /* 0x0000002000007810 */ /* 0x000fe20007ffe0ff */
[----:B------:R-:W-:Y:S01]  /*3910*/  FFMA.FTZ R15, R13, R14, R16 ;  /* 0x0000000e0d0f7223 */ /* 0x000fe20000010010 */
[----:B------:R-:W-:Y:S01]  /*3920*/  F2FP.PACK_AB R24, RZ, R24 ;  /* 0x00000018ff18723e */ /* 0x000fe200000000ff */
[----:B------:R-:W-:Y:S01]  /*3930*/  FMUL.FTZ R18, R36, R18 ;  /* 0x0000001224127220 */ /* 0x000fe20000410000 */
[----:B------:R-:W-:Y:S01]  /*3940*/  F2FP.PACK_AB R25, RZ, R25 ;  /* 0x00000019ff19723e */ /* 0x000fe200000000ff */
[----:B------:R-:W-:-:S02]  /*3950*/  FMUL.FTZ R40, R38, R40 ;  /* 0x0000002826287220 */ /* 0x000fc40000410000 */
[----:B------:R-:W-:Y:S02]  /*3960*/  FFMA.FTZ R23, R13, R22, R23 ;  /* 0x000000160d177223 */ /* 0x000fe40000010017 */
[----:B------:R-:W-:Y:S02]  /*3970*/  FMUL.FTZ R34, R19, R34 ;  /* 0x0000002213227220 */ /* 0x000fe40000410000 */
[----:B------:R-:W-:Y:S01]  /*3980*/  FMUL.FTZ R12, R47, R12 ;  /* 0x0000000c2f0c7220 */ /* 0x000fe20000410000 */
[----:B------:R-:W-:Y:S01]  /*3990*/  ISETP.GE.AND P1, PT, R0, UR5, PT ;  /* 0x0000000500007c0c */ /* 0x000fe2000bf26270 */
[----:B------:R-:W-:Y:S01]  /*39a0*/  FMUL.FTZ R15, R36, R15 ;  /* 0x0000000f240f7220 */ /* 0x000fe20000410000 */
[----:B------:R-:W-:Y:S01]  /*39b0*/  PRMT R24, R24, 0x5410, R25 ;  /* 0x0000541018187816 */ /* 0x000fe20000000019 */
[----:B------:R-:W-:Y:S01]  /*39c0*/  FMUL.FTZ R23, R38, R23 ;  /* 0x0000001726177220 */ /* 0x000fe20000410000 */
[----:B------:R-:W-:Y:S02]  /*39d0*/  F2FP.PACK_AB R18, RZ, R18 ;  /* 0x00000012ff12723e */ /* 0x000fe400000000ff */
[----:B------:R-:W-:-:S02]  /*39e0*/  F2FP.PACK_AB R40, RZ, R40 ;  /* 0x00000028ff28723e */ /* 0x000fc400000000ff */
[----:B------:R-:W-:Y:S02]  /*39f0*/  F2FP.PACK_AB R34, RZ, R34 ;  /* 0x00000022ff22723e */ /* 0x000fe400000000ff */
[----:B------:R-:W-:Y:S01]  /*3a00*/  F2FP.PACK_AB R12, RZ, R12 ;  /* 0x0000000cff0c723e */ /* 0x000fe200000000ff */
[----:B------:R-:W-:Y:S01]  /*3a10*/  HFMA2.MMA R48, R24, 1, 1, R48 ;  /* 0x3c003c0018307835 */ /* 0x000fe20000000030 */
[----:B------:R-:W-:Y:S02]  /*3a20*/  PRMT R40, R40, 0x5410, R18 ;  /* 0x0000541028287816 */ /* 0x000fe40000000012 */
[----:B------:R-:W-:Y:S02]  /*3a30*/  F2FP.PACK_AB R15, RZ, R15 ;  /* 0x0000000fff0f723e */ /* 0x000fe400000000ff */
[----:B------:R-:W-:Y:S02]  /*3a40*/  F2FP.PACK_AB R23, RZ, R23 ;  /* 0x00000017ff17723e */ /* 0x000fe400000000ff */
[----:B------:R-:W-:Y:S01]  /*3a50*/  PRMT R34, R34, 0x5410, R12 ;  /* 0x0000541022227816 */ /* 0x000fe2000000000c */
[----:B------:R-:W-:Y:S01]  /*3a60*/  HADD2 R4, R40, R4 ;  /* 0x0000000428047230 */ /* 0x000fe20000000000 */
[----:B------:R-:W-:Y:S01]  /*3a70*/  PRMT R23, R23, 0x5410, R15 ;  /* 0x0000541017177816 */ /* 0x000fe2000000000f */
[----:B------:R-:W-:Y:S01]  /*3a80*/  UIADD3 UR4, UR4, 0x40, URZ ;  /* 0x0000004004047890 */ /* 0x000fe2000fffe03f */
[----:B------:R-:W-:-:S02]  /*3a90*/  @!P0 IMAD.MOV.U32 R9, RZ, RZ, R7 ;  /* 0x000000ffff098224 */ /* 0x000fc400078e0007 */
[----:B------:R-:W-:Y:S01]  /*3aa0*/  HFMA2.MMA R2, R34, 1, 1, R48 ;  /* 0x3c003c0022027835 */ /* 0x000fe20000000030 */
[----:B------:R-:W-:Y:S01]  /*3ab0*/  IMAD.WIDE R26, R5, c[0x0][0x18c], R26 ;  /* 0x00006300051a7a25 */ /* 0x000fe200078e021a */
[----:B------:R-:W-:Y:S01]  /*3ac0*/  HADD2 R4, R23, R4 ;  /* 0x0000000417047230 */ /* 0x000fe20000000000 */
[----:B------:R-:W-:Y:S01]  /*3ad0*/  IADD3 R7, R7, 0x20, RZ ;  /* 0x0000002007077810 */ /* 0x000fe20007ffe0ff */
[----:B------:R-:W-:Y:S01]  /*3ae0*/  @P1 CALL.REL.NOINC `(.L_x_1739) ;  /* 0x0000001000001944 */ /* 0x000fe20003c00000 */
[----:B------:R-:W-:Y:S05]  /*3af0*/  BRA `(.L_x_1740) ;  /* 0xffffcd1000007947 */ /* 0x000fea000383ffff */
.L_x_1739:
[----:B------:R-:W-:-:S02]  /*3b00*/  NOP ;  /* 0x0000000000007918 */ /* 0x000fc40000000000 */
[----:B------:R-:W2:Y:S01]  /*3b10*/  ATOM.E.ADD.F16x2.RN.STRONG.GPU P0, RZ, [R42.64], R2 ;  /* 0x000000022aff798a */ /* 0x000ea2000810e9ca */
[----:B------:R-:W-:Y:S01]  /*3b20*/  BSSY B0, `(.L_x_1741) ;  /* 0x000000f000007945 */ /* 0x000fe20003800000 */
[----:B--2---:R-:W-:Y:S05]  /*3b30*/  @P0 BRA `(.L_x_1742) ;  /* 0x000000d000000947 */ /* 0x004fea0003800000 */
[----:B------:R-:W0:Y:S02]  /*3b40*/  QSPC.E.S P0, RZ, [R42] ;  /* 0x000000002aff73aa */ /* 0x000e240000000500 */
[----:B0-----:R-:W-:Y:S05]  /*3b50*/  @!P0 BRA `(.L_x_1743) ;  /* 0x0000008000008947 */ /* 0x001fea0003800000 */
[----:B------:R-:W-:Y:S01]  /*3b60*/  LOP3.LUT R0, R42, 0xffffff, RZ, 0xc0, !PT ;  /* 0x00ffffff2a007812 */ /* 0x000fe200078ec0ff */
[----:B------:R-:W-:-:S04]  /*3b70*/  IMAD.MOV.U32 R5, RZ, RZ, R2 ;  /* 0x000000ffff057224 */ /* 0x000fc800078e0002 */
.L_x_1744:
[----:B------:R-:W0:Y:S02]  /*3b80*/  LDS R2, [R0] ;  /* 0x0000000000027984 */ /* 0x000e240000000800 */
[----:B0-----:R-:W-:-:S10]  /*3b90*/  HFMA2.MMA R3, R2, 1, 1, R5 ;  /* 0x3c003c0002037835 */ /* 0x001fd40000000005 */
[----:B------:R-:W0:Y:S02]  /*3ba0*/  ATOMS.CAST.SPIN R3, [R0], R2, R3 ;  /* 0x000000020003738d */ /* 0x000e240001800003 */
[----:B0-----:R-:W-:-:S13]  /*3bb0*/  ISETP.EQ.U32.AND P0, PT, R3, 0x1, PT ;  /* 0x000000010300780c */ /* 0x001fda0003f02070 */
[----:B------:R-:W-:Y:S05]  /*3bc0*/  @!P0 BRA `(.L_x_1744) ;  /* 0xffffffb000008947 */ /* 0x000fea000383ffff */
[----:B------:R-:W-:Y:S05]  /*3bd0*/  BRA `(.L_x_1742) ;  /* 0x0000003000007947 */ /* 0x000fea0003800000 */
.L_x_1743:
[----:B------:R-:W2:Y:S02]  /*3be0*/  LD.E R0, [R42.64] ;  /* 0x0000000a2a007980 */ /* 0x000ea4000c101900 */
[----:B--2---:R-:W-:-:S05]  /*3bf0*/  IMAD.IADD R3, R2, 0x1, R0 ;  /* 0x0000000102037824 */ /* 0x004fca00078e0200 */
[----:B------:R0:W-:Y:S02]  /*3c00*/  ST.E [R42.64], R3 ;  /* 0x000000032a007985 */ /* 0x0001e4000c10190a */
.L_x_1742:
[----:B------:R-:W-:Y:S05]  /*3c10*/  BSYNC B0 ;  /* 0x0000000000007941 */ /* 0x000fea0003800000 */
.L_x_1741:
[----:B------:R-:W2:Y:S02]  /*3c20*/  ATOM.E.ADD.F16x2.RN.STRONG.GPU P0, RZ, [R42.64+0x4], R4 ;  /* 0x000004042aff798a */ /* 0x000ea4000810e9ca */
[----:B--2---:R-:W-:Y:S05]  /*3c30*/  @P0 EXIT ;  /* 0x000000000000094d */ /* 0x004fea0003800000 */
[----:B------:R-:W1:Y:S02]  /*3c40*/  QSPC.E.S P0, RZ, [R42+0x4] ;  /* 0x000004002aff73aa */ /* 0x000e640000000500 */
[----:B-1----:R-:W-:Y:S05]  /*3c50*/  @!P0 BRA `(.L_x_1745) ;  /* 0x0000008000008947 */ /* 0x002fea0003800000 */
[----:B0-----:R-:W-:-:S04]  /*3c60*/  IADD3 R42, R42, 0x4, RZ ;  /* 0x000000042a2a7810 */ /* 0x001fc80007ffe0ff */
[----:B------:R-:W-:-:S05]  /*3c70*/  LOP3.LUT R42, R42, 0xffffff, RZ, 0xc0, !PT ;  /* 0x00ffffff2a2a7812 */ /* 0x000fca00078ec0ff */
.L_x_1746:
[----:B------:R-:W0:Y:S02]  /*3c80*/  LDS R2, [R42] ;  /* 0x000000002a027984 */ /* 0x000e240000000800 */
[----:B0-----:R-:W-:-:S06]  /*3c90*/  HADD2 R3, R2, R4 ;  /* 0x0000000402037230 */ /* 0x001fcc0000000000 */
[----:B------:R-:W0:Y:S02]  /*3ca0*/  ATOMS.CAST.SPIN R3, [R42], R2, R3 ;  /* 0x000000022a03738d */ /* 0x000e240001800003 */
[----:B0-----:R-:W-:-:S13]  /*3cb0*/  ISETP.EQ.U32.AND P0, PT, R3, 0x1, PT ;  /* 0x000000010300780c */ /* 0x001fda0003f02070 */
[----:B------:R-:W-:Y:S05]  /*3cc0*/  @!P0 BRA `(.L_x_1746) ;  /* 0xffffffb000008947 */ /* 0x000fea000383ffff */
[----:B------:R-:W-:Y:S05]  /*3cd0*/  EXIT ;  /* 0x000000000000794d */ /* 0x000fea0003800000 */
.L_x_1745:
[----:B------:R-:W2:Y:S02]  /*3ce0*/  LD.E R0, [R42.64+0x4] ;  /* 0x0000040a2a007980 */ /* 0x000ea4000c101900 */
[----:B0-2---:R-:W-:-:S05]  /*3cf0*/  IMAD.IADD R3, R4, 0x1, R0 ;  /* 0x0000000104037824 */ /* 0x005fca00078e0200 */
[----:B------:R-:W-:Y:S01]  /*3d00*/  ST.E [R42.64+0x4], R3 ;  /* 0x000004032a007985 */ /* 0x000fe2000c10190a */
[----:B------:R-:W-:Y:S05]  /*3d10*/  EXIT ;  /* 0x000000000000794d */ /* 0x000fea0003800000 */
.L_x_1747:
        /* <DEDUP_REMOVED lines=14> */
.L_x_1840:


//--------------------- .text._ZN4vllm4gptq33gemm_half_q_half_gptq_4bit_kernelILb1ELi1EEEvPK6__halfPKjS6_S4_PS2_iiiibPKi --------------------------
	.section	.text._ZN4vllm4gptq33gemm_half_q_half_gptq_4bit_kernelILb1ELi1EEEvPK6__halfPKjS6_S4_PS2_iiiibPKi,"ax",@progbits
	.sectioninfo	@"SHI_REGISTERS=56"
	.align	128
        .global         _ZN4vllm4gptq33gemm_half_q_half_gptq_4bit_kernelILb1ELi1EEEvPK6__halfPKjS6_S4_PS2_iiiibPKi
        .type           _ZN4vllm4gptq33gemm_half_q_half_gptq_4bit_kernelILb1ELi1EEEvPK6__halfPKjS6_S4_PS2_iiiibPKi,@function
        .size           _ZN4vllm4gptq33gemm_half_q_half_gptq_4bit_kernelILb1ELi1EEEvPK6__halfPKjS6_S4_PS2_iiiibPKi,(.L_x_1841 - _ZN4vllm4gptq33gemm_half_q_half_gptq_4bit_kernelILb1ELi1EEEvPK6__halfPKjS6_S4_PS2_iiiibPKi)
        .other          _ZN4vllm4gptq33gemm_half_q_half_gptq_4bit_kernelILb1ELi1EEEvPK6__halfPKjS6_S4_PS2_iiiibPKi,@"STO_CUDA_ENTRY STV_DEFAULT"
_ZN4vllm4gptq33gemm_half_q_half_gptq_4bit_kernelILb1ELi1EEEvPK6__halfPKjS6_S4_PS2_iiiibPKi:
.text._ZN4vllm4gptq33gemm_half_q_half_gptq_4bit_kernelILb1ELi1EEEvPK6__halfPKjS6_S4_PS2_iiiibPKi:
        /* <DEDUP_REMOVED lines=21> */
[----:B------:R-:W-:Y:S02]  /*0150*/  ULDC UR5, c[0x0][0x190] ;  /* 0x0000640000057ab9 */ /* 0x000fe40000000800 */
[----:B0-----:R-:W-:-:S04]  /*0160*/  UIMAD UR4, UR4, UR5, URZ ;  /* 0x00000005040472a4 */ /* 0x001fc8000f8e023f */
[----:B------:R-:W-:Y:S02]  /*0170*/  USHF.R.S32.HI UR5, URZ, 0x1f, UR4 ;  /* 0x0000001f3f057899 */ /* 0x000fe40008011404 */
[----:B--2---:R-:W-:-:S04]  /*0180*/  @P0 IADD3 R4, P2, R6, UR4, RZ ;  /* 0x0000000406040c10 */ /* 0x004fc8000ff5e0ff */
[----:B------:R-:W-:Y:S02]  /*0190*/  @P0 LEA.HI.X.SX32 R9, R6, UR5, 0x1, P2 ;  /* 0x0000000506090c11 */ /* 0x000fe400090f0eff */
[----:B------:R-:W-:-:S04]  /*01a0*/  @P0 LEA R8, P2, R4, c[0x0][0x160], 0x1 ;  /* 0x0000580004080a11 */ /* 0x000fc800078408ff */
[----:B------:R-:W-:-:S05]  /*01b0*/  @P0 LEA.HI.X R9, R4, c[0x0][0x164], R9, 0x1, P2 ;  /* 0x0000590004090a11 */ /* 0x000fca00010f0c09 */
[----:B------:R-:W2:Y:S01]  /*01c0*/  @P0 LDG.E.U16.CONSTANT R4, [R8.64] ;  /* 0x0000000608040981 */ /* 0x000ea2000c1e9500 */
[----:B------:R-:W-:-:S05]  /*01d0*/  @!P0 IADD3 R3, P2, R3, UR4, RZ ;  /* 0x0000000403038c10 */ /* 0x000fca000ff5e0ff */
[----:B------:R-:W-:Y:S01]  /*01e0*/  @!P0 IMAD.X R12, RZ, RZ, UR5, P2 ;  /* 0x00000005ff0c8e24 */ /* 0x000fe200090e06ff */
[----:B------:R-:W-:-:S04]  /*01f0*/  @!P0 LEA R6, P2, R3, c[0x0][0x160], 0x1 ;  /* 0x0000580003068a11 */ /* 0x000fc800078408ff */
[----:B------:R-:W-:-:S05]  /*0200*/  @!P0 LEA.HI.X R7, R3, c[0x0][0x164], R12, 0x1, P2 ;  /* 0x0000590003078a11 */ /* 0x000fca00010f0c0c */
[----:B------:R-:W2:Y:S01]  /*0210*/  @!P0 LDG.E.U16.CONSTANT R4, [R6.64] ;  /* 0x0000000606048981 */ /* 0x000ea2000c1e9500 */
[----:B------:R-:W-:-:S05]  /*0220*/  IMAD.SHL.U32 R3, R10, 0x2, RZ ;  /* 0x000000020a037824 */ /* 0x000fca00078e00ff */
[----:B--2---:R0:W-:Y:S02]  /*0230*/  STS.U16 [R3], R4 ;  /* 0x0000000403007388 */ /* 0x0041e40000000400 */
.L_x_1749:
[----:B------:R-:W-:Y:S05]  /*0240*/  BSYNC B0 ;  /* 0x0000000000007941 */ /* 0x000fea0003800000 */
.L_x_1748:
[----:B------:R-:W-:Y:S05]  /*0250*/  @P1 EXIT ;  /* 0x000000000000194d */ /* 0x000fea0003800000 */
[----:B0-----:R-:W-:Y:S01]  /*0260*/  IABS R4, c[0x0][0x194] ;  /* 0x0000650000047a13 */ /* 0x001fe20000000000 */
[----:B------:R-:W-:Y:S01]  /*0270*/  ULDC.64 UR4, c[0x0][0x190] ;  /* 0x0000640000047ab9 */ /* 0x000fe20000000a00 */
[----:B------:R-:W-:Y:S01]  /*0280*/  IABS R8, c[0x0][0x190] ;  /* 0x0000640000087a13 */ /* 0x000fe20000000000 */
[----:B------:R-:W-:Y:S01]  /*0290*/  ULOP3.LUT UR4, UR4, UR5, URZ, 0x3c, !UPT ;  /* 0x0000000504047292 */ /* 0x000fe2000f8e3c3f */
[----:B------:R-:W0:Y:S01]  /*02a0*/  I2F.RP R3, R4 ;  /* 0x0000000400037306 */ /* 0x000e220000209400 */
[----:B------:R-:W-:Y:S01]  /*02b0*/  IMAD.MOV.U32 R11, RZ, RZ, 0x4 ;  /* 0x00000004ff0b7424 */ /* 0x000fe200078e00ff */
[----:B------:R-:W-:Y:S03]  /*02c0*/  BAR.SYNC.DEFER_BLOCKING 0x0 ;  /* 0x0000000000007b1d */ /* 0x000fe60000010000 */
        /* <DEDUP_REMOVED lines=24> */
[----:B0-----:R-:W-:Y:S02]  /*0450*/  IADD3 R7, R3, 0xffffffe, RZ ;  /* 0x0ffffffe03077810 */ /* 0x001fe40007ffe0ff */
[----:B------:R-:W-:-:S04]  /*0460*/  SHF.R.S32.HI R3, RZ, 0x1f, R2 ;  /* 0x0000001fff037819 */ /* 0x000fc80000011402 */
[----:B------:R-:W0:Y:S01]  /*0470*/  F2I.FTZ.U32.TRUNC.NTZ R7, R7 ;  /* 0x0000000700077305 */ /* 0x000e22000021f000 */
[----:B------:R-:W-:-:S04]  /*0480*/  LEA.HI R3, R3, R2, RZ, 0x3 ;  /* 0x0000000203037211 */ /* 0x000fc800078f18ff */
[----:B------:R-:W-:Y:S01]  /*0490*/  SHF.R.S32.HI R3, RZ, 0x3, R3 ;  /* 0x00000003ff037819 */ /* 0x000fe20000011403 */
        /* <DEDUP_REMOVED lines=22> */
[----:B------:R-:W-:Y:S01]  /*0600*/  IMAD.MOV.U32 R40, RZ, RZ, RZ ;  /* 0x000000ffff287224 */ /* 0x000fe200078e00ff */
[----:B------:R-:W-:Y:S01]  /*0610*/  LOP3.LUT R4, R4, 0x10, RZ, 0xc0, !PT ;  /* 0x0000001004047812 */ /* 0x000fe200078ec0ff */
[----:B------:R-:W-:Y:S01]  /*0620*/  USEL UR5, URZ, 0x1, UP0 ;  /* 0x000000013f057887 */ /* 0x000fe20008000000 */
[----:B------:R-:W-:Y:S01]  /*0630*/  IMAD.MOV.U32 R44, RZ, RZ, RZ ;  /* 0x000000ffff2c7224 */ /* 0x000fe200078e00ff */
        /* <DEDUP_REMOVED lines=28> */
[----:B----4-:R-:W-:Y:S01]  /*0800*/  HADD2 R32, R14.H0_H0, -R17.H0_H0 ;  /* 0xa00000110e207230 */ /* 0x010fe20000000800 */
[----:B-1----:R-:W-:-:S04]  /*0810*/  IADD3 R9, R9, 0xe400, RZ ;  /* 0x0000e40009097810 */ /* 0x002fc80007ffe0ff */
[----:B------:R-:W-:Y:S01]  /*0820*/  PRMT R33, R9, 0x5410, R9 ;  /* 0x0000541009217816 */ /* 0x000fe20000000009 */
[----:B--2---:R-:W-:Y:S01]  /*0830*/  HADD2 R34, R14.H0_H0, -R19.H0_H0 ;  /* 0xa00000130e227230 */ /* 0x004fe20000000800 */
[----:B------:R-:W-:Y:S05]  /*0840*/  @P0 BRA `(.L_x_1750) ;  /* 0x00001aa000000947 */ /* 0x000fea0003800000 */
[----:B------:R-:W2:Y:S04]  /*0850*/  LDG.E.CONSTANT R38, [R10.64] ;  /* 0x000000060a267981 */ /* 0x000ea8000c1e9900 */
[----:B------:R-:W3:Y:S01]  /*0860*/  LDG.E.CONSTANT R35, [R10.64+0x4] ;  /* 0x000004060a237981 */ /* 0x000ee2000c1e9900 */
[----:B------:R-:W-:Y:S01]  /*0870*/  IMAD.SHL.U32 R5, R5, 0x10, RZ ;  /* 0x0000001005057824 */ /* 0x000fe200078e00ff */
[----:B------:R-:W-:Y:S01]  /*0880*/  CS2R R42, SRZ ;  /* 0x00000000002a7805 */ /* 0x000fe2000001ff00 */
[----:B------:R-:W-:Y:S01]  /*0890*/  IMAD.MOV.U32 R44, RZ, RZ, RZ ;  /* 0x000000ffff2c7224 */ /* 0x000fe200078e00ff */
[----:B------:R-:W-:Y:S01]  /*08a0*/  UMOV UR4, URZ ;  /* 0x0000003f00047c82 */ /* 0x000fe20008000000 */
[----:B------:R-:W-:Y:S01]  /*08b0*/  IMAD.MOV.U32 R40, RZ, RZ, RZ ;  /* 0x000000ffff287224 */ /* 0x000fe200078e00ff */
[----:B------:R-:W-:-:S05]  /*08c0*/  LOP3.LUT R5, R5, 0x1ffffff0, RZ, 0xc0, !PT ;  /* 0x1ffffff005057812 */ /* 0x000fca00078ec0ff */
[----:B------:R-:W-:-:S05]  /*08d0*/  IMAD R5, R5, c[0x0][0x18c], RZ ;  /* 0x0000630005057a24 */ /* 0x000fca00078e02ff */
[----:B------:R-:W-:Y:S02]  /*08e0*/  SHF.R.S32.HI R9, RZ, 0x1f, R5 ;  /* 0x0000001fff097819 */ /* 0x000fe40000011405 */
[----:B------:R-:W-:-:S04]  /*08f0*/  IADD3 R5, P0, R2, R5, RZ ;  /* 0x0000000502057210 */ /* 0x000fc80007f1e0ff */
[----:B------:R-:W-:Y:S02]  /*0900*/  LEA.HI.X.SX32 R12, R2, R9, 0x1, P0 ;  /* 0x00000009020c7211 */ /* 0x000fe400000f0eff */
        /* <DEDUP_REMOVED lines=8> */
.L_x_1752:
[----:B------:R-:W-:Y:S02]  /*0990*/  IMAD.MOV.U32 R45, RZ, RZ, 0x4 ;  /* 0x00000004ff2d7424 */ /* 0x000fe400078e00ff */
[----:B------:R-:W-:Y:S02]  /*09a0*/  IMAD.MOV.U32 R20, RZ, RZ, R16 ;  /* 0x000000ffff147224 */ /* 0x000fe400078e0010 */
[----:B------:R-:W-:Y:S01]  /*09b0*/  IMAD.MOV.U32 R21, RZ, RZ, R17 ;  /* 0x000000ffff157224 */ /* 0x000fe200078e0011 */
[----:B------:R-:W-:Y:S01]  /*09c0*/  ISETP.NE.AND P0, PT, R41, R36, PT ;  /* 0x000000242900720c */ /* 0x000fe20003f05270 */
[----:B------:R-:W0:Y:S02]  /*09d0*/  LDS.128 R16, [UR4] ;  /* 0x00000004ff107984 */ /* 0x000e240008000c00 */
[----:B------:R-:W-:-:S02]  /*09e0*/  IMAD.WIDE R8, R45, c[0x0][0x18c], R20 ;  /* 0x000063002d087a25 */ /* 0x000fc400078e0214 */
[----:B------:R-:W2:Y:S04]  /*09f0*/  LDG.E.128.CONSTANT R20, [R20.64] ;  /* 0x0000000614147981 */ /* 0x000ea8000c1e9d00 */
[----:B------:R-:W-:Y:S02]  /*0a00*/  IMAD.WIDE R24, R45, c[0x0][0x18c], R8 ;  /* 0x000063002d187a25 */ /* 0x000fe400078e0208 */
[----:B------:R-:W5:Y:S04]  /*0a10*/  LDG.E.128.CONSTANT R8, [R8.64] ;  /* 0x0000000608087981 */ /* 0x000f68000c1e9d00 */
[----:B------:R1:W5:Y:S01]  /*0a20*/  LDG.E.128.CONSTANT R12, [R24.64] ;  /* 0x00000006180c7981 */ /* 0x000362000c1e9d00 */
[----:B--2---:R-:W-:-:S02]  /*0a30*/  LOP3.LUT R27, R20, 0xf000f, RZ, 0xc0, !PT ;  /* 0x000f000f141b7812 */ /* 0x004fc400078ec0ff */
        /* <DEDUP_REMOVED lines=14> */
[----:B------:R0:W3:Y:S04]  /*0b20*/  LDG.E.CONSTANT R38, [R28.64] ;  /* 0x000000061c267981 */ /* 0x0000e8000c1e9900 */
[----:B------:R0:W4:Y:S01]  /*0b30*/  LDG.E.CONSTANT R35, [R28.64+0x4] ;  /* 0x000004061c237981 */ /* 0x000122000c1e9900 */
[----:B------:R-:W-:Y:S01]  /*0b40*/  I2F.F16 R34, -0x40 ;  /* 0xffffffc000227906 */ /* 0x000fe20000200c00 */
[----:B------:R-:W-:Y:S01]  /*0b50*/  IMAD.MOV.U32 R36, RZ, RZ, R5 ;  /* 0x000000ffff247224 */ /* 0x000fe200078e0005 */
[----:B--2---:R-:W-:-:S04]  /*0b60*/  SHF.R.U32.HI R32, RZ, R4, R31 ;  /* 0x00000004ff207219 */ /* 0x004fc8000001161f */
[--C-:B------:R-:W-:Y:S02]  /*0b70*/  SHF.R.U32.HI R30, RZ, 0x8, R32.reuse ;  /* 0x00000008ff1e7819 */ /* 0x100fe40000011620 */
[--C-:B------:R-:W-:Y:S02]  /*0b80*/  SHF.R.U32.HI R33, RZ, 0x4, R32.reuse ;  /* 0x00000004ff217819 */ /* 0x100fe40000011620 */
[----:B------:R-:W-:Y:S02]  /*0b90*/  LOP3.LUT R7, R32, 0xf, RZ, 0xc0, !PT ;  /* 0x0000000f20077812 */ /* 0x000fe400078ec0ff */
[----:B------:R-:W-:Y:S02]  /*0ba0*/  LOP3.LUT R30, R30, 0xf, RZ, 0xc0, !PT ;  /* 0x0000000f1e1e7812 */ /* 0x000fe400078ec0ff */
[----:B------:R-:W-:Y:S02]  /*0bb0*/  SHF.R.U32.HI R32, RZ, 0xc, R32 ;  /* 0x0000000cff207819 */ /* 0x000fe40000011620 */
[----:B------:R-:W-:-:S02]  /*0bc0*/  LOP3.LUT R31, R33, 0xf, RZ, 0xc0, !PT ;  /* 0x0000000f211f7812 */ /* 0x000fc400078ec0ff */
[----:B0-----:R-:W-:Y:S02]  /*0bd0*/  IADD3 R29, R30, UR5, RZ ;  /* 0x000000051e1d7c10 */ /* 0x001fe4000fffe0ff */
[----:B------:R-:W-:Y:S02]  /*0be0*/  LOP3.LUT R32, R32, 0xf, RZ, 0xc0, !PT ;  /* 0x0000000f20207812 */ /* 0x000fe400078ec0ff */
[----:B------:R-:W-:Y:S01]  /*0bf0*/  IADD3 R7, R7, UR5, RZ ;  /* 0x0000000507077c10 */ /* 0x000fe2000fffe0ff */
[----:B------:R-:W0:Y:S01]  /*0c00*/  I2F.F16 R47, R29 ;  /* 0x0000001d002f7306 */ /* 0x000e220000200c00 */
[----:B------:R-:W-:Y:S02]  /*0c10*/  IADD3 R31, R31, UR5, RZ ;  /* 0x000000051f1f7c10 */ /* 0x000fe4000fffe0ff */
[----:B------:R-:W-:-:S05]  /*0c20*/  IADD3 R33, R32, UR5, RZ ;  /* 0x0000000520217c10 */ /* 0x000fca000fffe0ff */
[----:B------:R1:W2:Y:S08]  /*0c30*/  I2F.F16 R37, R7 ;  /* 0x0000000700257306 */ /* 0x0002b00000200c00 */
[----:B------:R2:W4:Y:S01]  /*0c40*/  I2F.F16 R39, R31 ;  /* 0x0000001f00277306 */ /* 0x0005220000200c00 */
[----:B0-----:R-:W-:Y:S01]  /*0c50*/  HADD2 R32, R34.H0_H0, -R47.H0_H0 ;  /* 0xa000002f22207230 */ /* 0x001fe20000000800 */
[----:B-1----:R-:W-:-:S02]  /*0c60*/  IADD3 R7, R7, 0xe400, RZ ;  /* 0x0000e40007077810 */ /* 0x002fc40007ffe0ff */
[----:B------:R-:W-:Y:S02]  /*0c70*/  IADD3 R47, R29, 0xe400, RZ ;  /* 0x0000e4001d2f7810 */ /* 0x000fe40007ffe0ff */
[----:B------:R-:W-:Y:S02]  /*0c80*/  PRMT R7, R7, 0x5410, R7 ;  /* 0x0000541007077816 */ /* 0x000fe40000000007 */
[----:B------:R0:W1:Y:S01]  /*0c90*/  I2F.F16 R49, R33 ;  /* 0x0000002100317306 */ /* 0x0000620000200c00 */
[----:B--2---:R-:W-:Y:S01]  /*0ca0*/  IADD3 R31, R31, 0xe400, RZ ;  /* 0x0000e4001f1f7810 */ /* 0x004fe20007ffe0ff */
[C---:B------:R-:W-:Y:S02]  /*0cb0*/  HADD2 R28, R34.reuse.H0_H0, -R37.H0_H0 ;  /* 0xa0000025221c7230 */ /* 0x040fe40000000800 */
[--C-:B---3--:R-:W-:Y:S01]  /*0cc0*/  HADD2.F32 R37, -RZ, R38.reuse.H0_H0 ;  /* 0x20000026ff257230 */ /* 0x108fe20000004100 */
[----:B------:R-:W-:Y:S01]  /*0cd0*/  PRMT R29, R31, 0x5410, R31 ;  /* 0x000054101f1d7816 */ /* 0x000fe2000000001f */
[----:B------:R-:W-:Y:S01]  /*0ce0*/  HADD2.F32 R38, -RZ, R38.H1_H1 ;  /* 0x30000026ff267230 */ /* 0x000fe20000004100 */
[----:B------:R-:W-:Y:S01]  /*0cf0*/  PRMT R31, R47, 0x5410, R47 ;  /* 0x000054102f1f7816 */ /* 0x000fe2000000002f */
[----:B----4-:R-:W-:Y:S01]  /*0d00*/  HADD2 R30, R34.H0_H0, -R39.H0_H0 ;  /* 0xa0000027221e7230 */ /* 0x010fe20000000800 */
[----:B0-----:R-:W-:Y:S01]  /*0d10*/  IADD3 R33, R33, 0xe400, RZ ;  /* 0x0000e40021217810 */ /* 0x001fe20007ffe0ff */
[----:B------:R-:W-:-:S02]  /*0d20*/  HADD2.F32 R39, -RZ, R35.H0_H0 ;  /* 0x20000023ff277230 */ /* 0x000fc40000004100 */
[----:B------:R-:W-:Y:S01]  /*0d30*/  HADD2.F32 R35, -RZ, R35.H1_H1 ;  /* 0x30000023ff237230 */ /* 0x000fe20000004100 */
[----:B------:R-:W-:Y:S01]  /*0d40*/  PRMT R33, R33, 0x5410, R33 ;  /* 0x0000541021217816 */ /* 0x000fe20000000021 */
[----:B-1----:R-:W-:Y:S02]  /*0d50*/  HADD2 R34, R34.H0_H0, -R49.H0_H0 ;  /* 0xa000003122227230 */ /* 0x002fe40000000800 */
.L_x_1751:
[----:B01----:R-:W-:Y:S02]  /*0d60*/  LOP3.LUT R48, R27, 0x64006400, RZ, 0xfc, !PT ;  /* 0x640064001b307812 */ /* 0x003fe400078efcff */
[----:B------:R-:W-:Y:S02]  /*0d70*/  LOP3.LUT R27, R22, 0xf000f, RZ, 0xc0, !PT ;  /* 0x000f000f161b7812 */ /* 0x000fe400078ec0ff */
[----:B------:R-:W-:Y:S02]  /*0d80*/  LOP3.LUT R51, R46, 0x64006400, RZ, 0xfc, !PT ;  /* 0x640064002e337812 */ /* 0x000fe400078efcff */
[----:B------:R-:W-:Y:S01]  /*0d90*/  LOP3.LUT R47, R23, 0xf000f, RZ, 0xc0, !PT ;  /* 0x000f000f172f7812 */ /* 0x000fe200078ec0ff */
[----:B------:R-:W-:Y:S01]  /*0da0*/  HFMA2.MMA R48, R48, 1, 1, R7 ;  /* 0x3c003c0030307835 */ /* 0x000fe20000000007 */
[----:B------:R-:W-:-:S02]  /*0db0*/  LOP3.LUT R46, R27, 0x64006400, RZ, 0xfc, !PT ;  /* 0x640064001b2e7812 */ /* 0x000fc400078efcff */
[----:B------:R-:W-:Y:S01]  /*0dc0*/  LOP3.LUT R26, R26, 0x64006400, RZ, 0xfc, !PT ;  /* 0x640064001a1a7812 */ /* 0x000fe200078efcff */
[----:B------:R-:W-:Y:S01]  /*0dd0*/  HFMA2.MMA R51, R51, 0.0625, 0.0625, R28 ;  /* 0x2c002c0033337835 */ /* 0x000fe2000000001c */
[----:B------:R-:W-:Y:S01]  /*0de0*/  LOP3.LUT R50, R47, 0x64006400, RZ, 0xfc, !PT ;  /* 0x640064002f327812 */ /* 0x000fe200078efcff */
[----:B------:R-:W-:Y:S02]  /*0df0*/  HFMA2.MMA R27, R48, R16, RZ ;  /* 0x00000010301b7235 */ /* 0x000fe400000000ff */
[----:B------:R-:W-:Y:S01]  /*0e00*/  HFMA2.MMA R49, R46, 1, 1, R31 ;  /* 0x3c003c002e317835 */ /* 0x000fe2000000001f */
[----:B------:R-:W-:Y:S01]  /*0e10*/  HADD2 R26, R26, R29 ;  /* 0x0000001d1a1a7230 */ /* 0x000fe20000000000 */
[----:B------:R-:W-:Y:S01]  /*0e20*/  SHF.R.U32.HI R46, RZ, 0x8, R22 ;  /* 0x00000008ff2e7819 */ /* 0x000fe20000011616 */
[----:B------:R-:W-:Y:S01]  /*0e30*/  HADD2 R50, R50, R33 ;  /* 0x0000002132327230 */ /* 0x000fe20000000000 */
[----:B------:R-:W-:Y:S01]  /*0e40*/  HFMA2.MMA R51, R51, R17, R27 ;  /* 0x0000001133337235 */ /* 0x000fe2000000001b */
[-C--:B------:R-:W-:Y:S01]  /*0e50*/  HFMA2 R48, R26, R16.reuse, RZ.H0_H0 ;  /* 0x000000101a307231 */ /* 0x080fe200000400ff */
[----:B------:R-:W-:Y:S01]  /*0e60*/  HFMA2.MMA R49, R49, R16, RZ ;  /* 0x0000001031317235 */ /* 0x000fe200000000ff */
[----:B------:R-:W-:Y:S01]  /*0e70*/  HFMA2 R50, R50, R16, RZ.H0_H0 ;  /* 0x0000001032327231 */ /* 0x000fe200000400ff */
[----:B------:R-:W-:-:S02]  /*0e80*/  LOP3.LUT R16, R21, 0xf000f0, RZ, 0xc0, !PT ;  /* 0x00f000f015107812 */ /* 0x000fc400078ec0ff */
[----:B------:R-:W-:Y:S02]  /*0e90*/  LOP3.LUT R26, R22, 0xf000f0, RZ, 0xc0, !PT ;  /* 0x00f000f0161a7812 */ /* 0x000fe400078ec0ff */
[----:B------:R-:W-:Y:S02]  /*0ea0*/  LOP3.LUT R27, R16, 0x64006400, RZ, 0xfc, !PT ;  /* 0x64006400101b7812 */ /* 0x000fe400078efcff */
[----:B------:R-:W-:Y:S02]  /*0eb0*/  LOP3.LUT R16, R23, 0xf000f0, RZ, 0xc0, !PT ;  /* 0x00f000f017107812 */ /* 0x000fe400078ec0ff */
[----:B------:R-:W-:Y:S01]  /*0ec0*/  LOP3.LUT R47, R26, 0x64006400, RZ, 0xfc, !PT ;  /* 0x640064001a2f7812 */ /* 0x000fe200078efcff */
[----:B------:R-:W-:Y:S01]  /*0ed0*/  HFMA2 R27, R27, 0.0625, 0.0625, R30 ;  /* 0x2c002c001b1b7831 */ /* 0x000fe2000000001e */
[----:B------:R-:W-:Y:S02]  /*0ee0*/  LOP3.LUT R53, R16, 0x64006400, RZ, 0xfc, !PT ;  /* 0x6400640010357812 */ /* 0x000fe400078efcff */
[----:B------:R-:W-:Y:S01]  /*0ef0*/  SHF.R.U32.HI R26, RZ, 0x8, R20 ;  /* 0x00000008ff1a7819 */ /* 0x000fe20000011614 */
[----:B------:R-:W-:Y:S01]  /*0f00*/  HFMA2 R48, R27, R17, R48 ;  /* 0x000000111b307231 */ /* 0x000fe20000000030 */
[----:B------:R-:W-:Y:S01]  /*0f10*/  HFMA2.MMA R47, R47, 0.0625, 0.0625, R32 ;  /* 0x2c002c002f2f7835 */ /* 0x000fe20000000020 */
[----:B------:R-:W-:Y:S01]  /*0f20*/  HFMA2 R53, R53, 0.0625, 0.0625, R34 ;  /* 0x2c002c0035357831 */ /* 0x000fe20000000022 */
[----:B------:R-:W-:-:S02]  /*0f30*/  SHF.R.U32.HI R27, RZ, 0x8, R21 ;  /* 0x00000008ff1b7819 */ /* 0x000fc40000011615 */
[----:B------:R-:W-:Y:S02]  /*0f40*/  LOP3.LUT R16, R26, 0xf000f, RZ, 0xc0, !PT ;  /* 0x000f000f1a107812 */ /* 0x000fe400078ec0ff */
[-C--:B------:R-:W-:Y:S01]  /*0f50*/  HFMA2.MMA R49, R47, R17.reuse, R49 ;  /* 0x000000112f317235 */ /* 0x080fe20000000031 */
[----:B------:R-:W-:Y:S01]  /*0f60*/  SHF.R.U32.HI R47, RZ, 0x8, R23 ;  /* 0x00000008ff2f7819 */ /* 0x000fe20000011617 */
[----:B------:R-:W-:Y:S01]  /*0f70*/  HFMA2.MMA R50, R53, R17, R50 ;  /* 0x0000001135327235 */ /* 0x000fe20000000032 */
[----:B------:R-:W-:Y:S02]  /*0f80*/  LOP3.LUT R17, R27, 0xf000f, RZ, 0xc0, !PT ;  /* 0x000f000f1b117812 */ /* 0x000fe400078ec0ff */
[----:B------:R-:W-:Y:S02]  /*0f90*/  LOP3.LUT R16, R16, 0x64006400, RZ, 0xfc, !PT ;  /* 0x6400640010107812 */ /* 0x000fe400078efcff */
[----:B------:R-:W-:Y:S02]  /*0fa0*/  LOP3.LUT R20, R17, 0x64006400, RZ, 0xfc, !PT ;  /* 0x6400640011147812 */ /* 0x000fe400078efcff */
[----:B------:R-:W-:Y:S01]  /*0fb0*/  LOP3.LUT R21, R47, 0xf000f, RZ, 0xc0, !PT ;  /* 0x000f000f2f157812 */ /* 0x000fe200078ec0ff */
[----:B------:R-:W-:-:S03]  /*0fc0*/  HADD2 R16, R16, R7 ;  /* 0x0000000710107230 */ /* 0x000fc60000000000 */
[----:B------:R-:W-:Y:S01]  /*0fd0*/  HFMA2.MMA R20, R20, 1, 1, R29 ;  /* 0x3c003c0014147835 */ /* 0x000fe2000000001d */
[----:B------:R-:W-:Y:S01]  /*0fe0*/  HFMA2 R51, R16, R18, R51 ;  /* 0x0000001210337231 */ /* 0x000fe20000000033 */
[----:B------:R-:W-:-:S04]  /*0ff0*/  LOP3.LUT R16, R46, 0xf000f, RZ, 0xc0, !PT ;  /* 0x000f000f2e107812 */ /* 0x000fc800078ec0ff */
[----:B------:R-:W-:Y:S01]  /*1000*/  HFMA2.MMA R48, R20, R18, R48 ;  /* 0x0000001214307235 */ /* 0x000fe20000000030 */
[----:B------:R-:W-:Y:S01]  /*1010*/  LOP3.LUT R20, R16, 0x64006400, RZ, 0xfc, !PT ;  /* 0x6400640010147812 */ /* 0x000fe200078efcff */
[----:B------:R-:W-:Y:S01]  /*1020*/  IMAD.WIDE R16, R45, c[0x0][0x18c], R24 ;  /* 0x000063002d107a25 */ /* 0x000fe200078e0218 */
[----:B------:R-:W-:-:S03]  /*1030*/  LOP3.LUT R24, R21, 0x64006400, RZ, 0xfc, !PT ;  /* 0x6400640015187812 */ /* 0x000fc600078efcff */
[----:B------:R-:W-:-:S04]  /*1040*/  HADD2 R20, R20, R31 ;  /* 0x0000001f14147230 */ /* 0x000fc80000000000 */
[----:B------:R-:W-:Y:S02]  /*1050*/  HFMA2 R49, R20, R18, R49 ;  /* 0x0000001214317231 */ /* 0x000fe40000000031 */
[----:B------:R0:W2:Y:S01]  /*1060*/  LDG.E.128.CONSTANT R20, [R16.64] ;  /* 0x0000000610147981 */ /* 0x0000a2000c1e9d00 */
[----:B------:R-:W-:Y:S01]  /*1070*/  LOP3.LUT R27, R27, 0xf000f0, RZ, 0xc0, !PT ;  /* 0x00f000f01b1b7812 */ /* 0x000fe200078ec0ff */
[----:B------:R-:W-:Y:S01]  /*1080*/  HFMA2.MMA R25, R24, 1, 1, R33 ;  /* 0x3c003c0018197835 */ /* 0x000fe20000000021 */
[----:B------:R-:W-:Y:S02]  /*1090*/  LOP3.LUT R26, R26, 0xf000f0, RZ, 0xc0, !PT ;  /* 0x00f000f01a1a7812 */ /* 0x000fe400078ec0ff */
[----:B------:R-:W-:Y:S02]  /*10a0*/  LOP3.LUT R27, R27, 0x64006400, RZ, 0xfc, !PT ;  /* 0x640064001b1b7812 */ /* 0x000fe400078efcff */
[----:B------:R-:W-:Y:S01]  /*10b0*/  LOP3.LUT R46, R46, 0xf000f0, RZ, 0xc0, !PT ;  /* 0x00f000f02e2e7812 */ /* 0x000fe200078ec0ff */
[----:B------:R-:W-:Y:S01]  /*10c0*/  HFMA2.MMA R50, R25, R18, R50 ;  /* 0x0000001219327235 */ /* 0x000fe20000000032 */
[----:B------:R-:W-:Y:S01]  /*10d0*/  LOP3.LUT R25, R26, 0x64006400, RZ, 0xfc, !PT ;  /* 0x640064001a197812 */ /* 0x000fe200078efcff */
[----:B0-----:R-:W-:Y:S01]  /*10e0*/  IMAD.WIDE R16, R45, c[0x0][0x18c], R16 ;  /* 0x000063002d107a25 */ /* 0x001fe200078e0210 */
[----:B------:R-:W-:Y:S01]  /*10f0*/  HFMA2.MMA R24, R27, 0.0625, 0.0625, R30 ;  /* 0x2c002c001b187835 */ /* 0x000fe2000000001e */
[----:B-----5:R-:W-:-:S02]  /*1100*/  LOP3.LUT R52, R8, 0xf000f, RZ, 0xc0, !PT ;  /* 0x000f000f08347812 */ /* 0x020fc400078ec0ff */
[----:B------:R-:W-:Y:S01]  /*1110*/  HFMA2 R18, R25, 0.0625, 0.0625, R28 ;  /* 0x2c002c0019127831 */ /* 0x000fe2000000001c */
[----:B------:R-:W-:Y:S02]  /*1120*/  IADD3 R41, R41, 0x20, RZ ;  /* 0x0000002029297810 */ /* 0x000fe40007ffe0ff */
[----:B------:R-:W-:Y:S01]  /*1130*/  HFMA2.MMA R48, R24, R19, R48 ;  /* 0x0000001318307235 */ /* 0x000fe20000000030 */
[----:B------:R-:W-:Y:S01]  /*1140*/  HFMA2 R18, R18, R19, R51 ;  /* 0x0000001312127231 */ /* 0x000fe20000000033 */
[----:B------:R-:W-:Y:S02]  /*1150*/  LOP3.LUT R51, R47, 0xf000f0, RZ, 0xc0, !PT ;  /* 0x00f000f02f337812 */ /* 0x000fe400078ec0ff */
[----:B------:R-:W0:Y:S01]  /*1160*/  LDS.128 R24, [UR4+0x10] ;  /* 0x00001004ff187984 */ /* 0x000e220008000c00 */
[----:B------:R-:W-:Y:S01]  /*1170*/  LOP3.LUT R47, R46, 0x64006400, RZ, 0xfc, !PT ;  /* 0x640064002e2f7812 */ /* 0x000fe200078efcff */
[----:B------:R-:W-:Y:S01]  /*1180*/  HADD2.F32 R45, -RZ, R18.H0_H0 ;  /* 0x20000012ff2d7230 */ /* 0x000fe20000004100 */
[----:B------:R-:W-:-:S02]  /*1190*/  LOP3.LUT R51, R51, 0x64006400, RZ, 0xfc, !PT ;  /* 0x6400640033337812 */ /* 0x000fc400078efcff */
[----:B------:R-:W-:Y:S01]  /*11a0*/  LOP3.LUT R52, R52, 0x64006400, RZ, 0xfc, !PT ;  /* 0x6400640034347812 */ /* 0x000fe200078efcff */
[----:B------:R-:W-:Y:S01]  /*11b0*/  HFMA2 R46, R47, 0.0625, 0.0625, R32 ;  /* 0x2c002c002f2e7831 */ /* 0x000fe20000000020 */
[----:B------:R-:W-:Y:S02]  /*11c0*/  LOP3.LUT R47, R10, 0xf000f, RZ, 0xc0, !PT ;  /* 0x000f000f0a2f7812 */ /* 0x000fe400078ec0ff */
[----:B------:R-:W-:Y:S01]  /*11d0*/  HFMA2.MMA R51, R51, 0.0625, 0.0625, R34 ;  /* 0x2c002c0033337835 */ /* 0x000fe20000000022 */
[----:B------:R-:W-:Y:S01]  /*11e0*/  HFMA2 R46, R46, R19, R49 ;  /* 0x000000132e2e7231 */ /* 0x000fe20000000031 */
[----:B------:R-:W-:Y:S01]  /*11f0*/  LOP3.LUT R47, R47, 0x64006400, RZ, 0xfc, !PT ;  /* 0x640064002f2f7812 */ /* 0x000fe200078efcff */
[----:B------:R-:W-:Y:S01]  /*1200*/  HADD2 R52, R52, R7 ;  /* 0x0000000734347230 */ /* 0x000fe20000000000 */
[----:B------:R-:W-:Y:S02]  /*1210*/  ISETP.GE.AND P0, PT, R41, R0, PT ;  /* 0x000000002900720c */ /* 0x000fe40003f06270 */
[----:B------:R-:W-:Y:S01]  /*1220*/  HFMA2.MMA R19, R51, R19, R50 ;  /* 0x0000001333137235 */ /* 0x000fe20000000032 */
[----:B------:R-:W-:Y:S01]  /*1230*/  LOP3.LUT R51, R9, 0xf000f, RZ, 0xc0, !PT ;  /* 0x000f000f09337812 */ /* 0x000fe200078ec0ff */
[----:B------:R-:W-:Y:S01]  /*1240*/  HADD2 R47, R47, R31 ;  /* 0x0000001f2f2f7230 */ /* 0x000fe20000000000 */
[----:B------:R-:W-:-:S02]  /*1250*/  LOP3.LUT R50, R11, 0xf000f, RZ, 0xc0, !PT ;  /* 0x000f000f0b327812 */ /* 0x000fc400078ec0ff */
[----:B------:R-:W-:Y:S02]  /*1260*/  LOP3.LUT R51, R51, 0x64006400, RZ, 0xfc, !PT ;  /* 0x6400640033337812 */ /* 0x000fe400078efcff */
[----:B------:R-:W-:Y:S02]  /*1270*/  LOP3.LUT R50, R50, 0x64006400, RZ, 0xfc, !PT ;  /* 0x6400640032327812 */ /* 0x000fe400078efcff */
[----:B------:R-:W-:Y:S02]  /*1280*/  IADD3 R5, R5, 0x20, RZ ;  /* 0x0000002005057810 */ /* 0x000fe40007ffe0ff */
[----:B------:R-:W-:Y:S02]  /*1290*/  HFMA2.MMA R51, R51, 1, 1, R29 ;  /* 0x3c003c0033337835 */ /* 0x000fe4000000001d */
[----:B------:R-:W-:-:S08]  /*12a0*/  HFMA2.MMA R49, R50, 1, 1, R33 ;  /* 0x3c003c0032317835 */ /* 0x000fd00000000021 */
[-C--:B0-----:R-:W-:Y:S01]  /*12b0*/  HFMA2 R50, R51, R24.reuse, RZ.H0_H0 ;  /* 0x0000001833327231 */ /* 0x081fe200000400ff */
[-C--:B------:R-:W-:Y:S01]  /*12c0*/  HFMA2.MMA R52, R52, R24.reuse, RZ ;  /* 0x0000001834347235 */ /* 0x080fe200000000ff */
[----:B------:R-:W-:Y:S01]  /*12d0*/  HFMA2 R53, R49, R24, RZ.H0_H0 ;  /* 0x0000001831357231 */ /* 0x000fe200000400ff */
[----:B------:R-:W-:Y:S01]  /*12e0*/  HFMA2.MMA R51, R47, R24, RZ ;  /* 0x000000182f337235 */ /* 0x000fe200000000ff */
[----:B------:R-:W-:Y:S02]  /*12f0*/  LOP3.LUT R24, R8, 0xf000f0, RZ, 0xc0, !PT ;  /* 0x00f000f008187812 */ /* 0x000fe400078ec0ff */
[----:B------:R-:W-:Y:S02]  /*1300*/  LOP3.LUT R49, R10, 0xf000f0, RZ, 0xc0, !PT ;  /* 0x00f000f00a317812 */ /* 0x000fe400078ec0ff */
[----:B------:R-:W-:Y:S02]  /*1310*/  LOP3.LUT R47, R24, 0x64006400, RZ, 0xfc, !PT ;  /* 0x64006400182f7812 */ /* 0x000fe400078efcff */
[----:B------:R-:W-:-:S02]  /*1320*/  LOP3.LUT R49, R49, 0x64006400, RZ, 0xfc, !PT ;  /* 0x6400640031317812 */ /* 0x000fc400078efcff */
[----:B------:R-:W-:Y:S02]  /*1330*/  SHF.R.U32.HI R8, RZ, 0x8, R8 ;  /* 0x00000008ff087819 */ /* 0x000fe40000011608 */
[----:B------:R-:W-:Y:S01]  /*1340*/  HFMA2.MMA R24, R47, 0.0625, 0.0625, R28 ;  /* 0x2c002c002f187835 */ /* 0x000fe2000000001c */
[----:B------:R-:W-:Y:S01]  /*1350*/  LOP3.LUT R47, R9, 0xf000f0, RZ, 0xc0, !PT ;  /* 0x00f000f0092f7812 */ /* 0x000fe200078ec0ff */
[----:B------:R-:W-:Y:S01]  /*1360*/  HFMA2.MMA R49, R49, 0.0625, 0.0625, R32 ;  /* 0x2c002c0031317835 */ /* 0x000fe20000000020 */
[----:B------:R-:W-:Y:S02]  /*1370*/  SHF.R.U32.HI R9, RZ, 0x8, R9 ;  /* 0x00000008ff097819 */ /* 0x000fe40000011609 */
[----:B------:R-:W-:Y:S02]  /*1380*/  LOP3.LUT R47, R47, 0x64006400, RZ, 0xfc, !PT ;  /* 0x640064002f2f7812 */ /* 0x000fe400078efcff */
[----:B------:R-:W-:-:S03]  /*1390*/  SHF.R.U32.HI R10, RZ, 0x8, R10 ;  /* 0x00000008ff0a7819 */ /* 0x000fc6000001160a */
[-C--:B------:R-:W-:Y:S01]  /*13a0*/  HFMA2 R24, R24, R25.reuse, R52 ;  /* 0x0000001918187231 */ /* 0x080fe20000000034 */
[----:B------:R-:W-:Y:S01]  /*13b0*/  HFMA2.MMA R47, R47, 0.0625, 0.0625, R30 ;  /* 0x2c002c002f2f7835 */ /* 0x000fe2000000001e */
[----:B------:R-:W-:-:S09]  /*13c0*/  HFMA2 R49, R49, R25, R51 ;  /* 0x0000001931317231 */ /* 0x000fd20000000033 */
[----:B------:R-:W-:Y:S01]  /*13d0*/  HFMA2 R47, R47, R25, R50 ;  /* 0x000000192f2f7231 */ /* 0x000fe20000000032 */
[----:B------:R-:W-:Y:S02]  /*13e0*/  LOP3.LUT R50, R11, 0xf000f0, RZ, 0xc0, !PT ;  /* 0x00f000f00b327812 */ /* 0x000fe400078ec0ff */
[----:B------:R-:W-:Y:S02]  /*13f0*/  SHF.R.U32.HI R11, RZ, 0x8, R11 ;  /* 0x00000008ff0b7819 */ /* 0x000fe4000001160b */
[----:B------:R-:W-:Y:S01]  /*1400*/  LOP3.LUT R51, R50, 0x64006400, RZ, 0xfc, !PT ;  /* 0x6400640032337812 */ /* 0x000fe200078efcff */
[----:B------:R-:W-:Y:S02]  /*1410*/  HADD2.F32 R50, -RZ, R18.H1_H1 ;  /* 0x30000012ff327230 */ /* 0x000fe40000004100 */
[----:B------:R-:W-:-:S03]  /*1420*/  HADD2.F32 R18, -RZ, R48.H0_H0 ;  /* 0x20000030ff127230 */ /* 0x000fc60000004100 */
[----:B------:R-:W-:Y:S01]  /*1430*/  HFMA2.MMA R51, R51, 0.0625, 0.0625, R34 ;  /* 0x2c002c0033337835 */ /* 0x000fe20000000022 */
[----:B------:R-:W-:-:S04]  /*1440*/  FADD.FTZ R45, R45, R50 ;  /* 0x000000322d2d7221 */ /* 0x000fc80000010000 */
[----:B------:R-:W-:Y:S01]  /*1450*/  FFMA.FTZ R42, R37, R45, R42 ;  /* 0x0000002d252a7223 */ /* 0x000fe2000001002a */
[C---:B------:R-:W-:Y:S02]  /*1460*/  LOP3.LUT R45, R8.reuse, 0xf000f, RZ, 0xc0, !PT ;  /* 0x000f000f082d7812 */ /* 0x040fe400078ec0ff */
[----:B------:R-:W-:Y:S02]  /*1470*/  LOP3.LUT R8, R8, 0xf000f0, RZ, 0xc0, !PT ;  /* 0x00f000f008087812 */ /* 0x000fe400078ec0ff */
[----:B------:R-:W-:Y:S02]  /*1480*/  HFMA2 R25, R51, R25, R53 ;  /* 0x0000001933197231 */ /* 0x000fe40000000035 */
[----:B------:R-:W-:Y:S02]  /*1490*/  HADD2.F32 R51, -RZ, R48.H1_H1 ;  /* 0x30000030ff337230 */ /* 0x000fe40000004100 */
[----:B------:R-:W-:-:S03]  /*14a0*/  HADD2.F32 R48, -RZ, R46.H0_H0 ;  /* 0x2000002eff307230 */ /* 0x000fc60000004100 */
[----:B------:R-:W-:Y:S01]  /*14b0*/  FADD.FTZ R18, R18, R51 ;  /* 0x0000003312127221 */ /* 0x000fe20000010000 */
[----:B------:R-:W-:Y:S01]  /*14c0*/  HADD2.F32 R51, -RZ, R46.H1_H1 ;  /* 0x3000002eff337230 */ /* 0x000fe20000004100 */
[----:B------:R-:W-:Y:S02]  /*14d0*/  LOP3.LUT R46, R45, 0x64006400, RZ, 0xfc, !PT ;  /* 0x640064002d2e7812 */ /* 0x000fe400078efcff */
[----:B------:R-:W-:Y:S01]  /*14e0*/  FFMA.FTZ R43, R38, R18, R43 ;  /* 0x00000012262b7223 */ /* 0x000fe2000001002b */
[--C-:B------:R-:W-:Y:S01]  /*14f0*/  HADD2.F32 R18, -RZ, R19.reuse.H0_H0 ;  /* 0x20000013ff127230 */ /* 0x100fe20000004100 */
[----:B------:R-:W-:Y:S01]  /*1500*/  FADD.FTZ R48, R48, R51 ;  /* 0x0000003330307221 */ /* 0x000fe20000010000 */
[----:B------:R-:W-:Y:S01]  /*1510*/  HADD2.F32 R19, -RZ, R19.H1_H1 ;  /* 0x30000013ff137230 */ /* 0x000fe20000004100 */
[----:B------:R-:W-:Y:S01]  /*1520*/  HFMA2.MMA R46, R46, 1, 1, R7 ;  /* 0x3c003c002e2e7835 */ /* 0x000fe20000000007 */
[----:B------:R-:W-:Y:S01]  /*1530*/  LOP3.LUT R45, R11, 0xf000f, RZ, 0xc0, !PT ;  /* 0x000f000f0b2d7812 */ /* 0x000fe200078ec0ff */
[----:B------:R-:W-:Y:S01]  /*1540*/  FFMA.FTZ R44, R39, R48, R44 ;  /* 0x00000030272c7223 */ /* 0x000fe2000001002c */
[----:B------:R-:W-:Y:S01]  /*1550*/  LOP3.LUT R11, R11, 0xf000f0, RZ, 0xc0, !PT ;  /* 0x00f000f00b0b7812 */ /* 0x000fe200078ec0ff */
[----:B------:R-:W-:Y:S01]  /*1560*/  FADD.FTZ R18, R18, R19 ;  /* 0x0000001312127221 */ /* 0x000fe20000010000 */
[----:B------:R-:W-:Y:S01]  /*1570*/  LOP3.LUT R19, R10, 0xf000f, RZ, 0xc0, !PT ;  /* 0x000f000f0a137812 */ /* 0x000fe200078ec0ff */
[----:B------:R-:W-:Y:S01]  /*1580*/  HFMA2.MMA R24, R46, R26, R24 ;  /* 0x0000001a2e187235 */ /* 0x000fe20000000018 */
[----:B------:R-:W-:Y:S01]  /*1590*/  LOP3.LUT R48, R45, 0x64006400, RZ, 0xfc, !PT ;  /* 0x640064002d307812 */ /* 0x000fe200078efcff */
[----:B------:R-:W-:Y:S01]  /*15a0*/  FFMA.FTZ R40, R35, R18, R40 ;  /* 0x0000001223287223 */ /* 0x000fe20000010028 */
[----:B------:R-:W-:-:S02]  /*15b0*/  LOP3.LUT R18, R9, 0xf000f, RZ, 0xc0, !PT ;  /* 0x000f000f09127812 */ /* 0x000fc400078ec0ff */
[----:B------:R-:W-:Y:S01]  /*15c0*/  LOP3.LUT R9, R9, 0xf000f0, RZ, 0xc0, !PT ;  /* 0x00f000f009097812 */ /* 0x000fe200078ec0ff */
[----:B------:R-:W-:Y:S01]  /*15d0*/  HADD2 R48, R48, R33 ;  /* 0x0000002130307230 */ /* 0x000fe20000000000 */
[----:B------:R-:W-:Y:S02]  /*15e0*/  LOP3.LUT R46, R19, 0x64006400, RZ, 0xfc, !PT ;  /* 0x64006400132e7812 */ /* 0x000fe400078efcff */
[----:B------:R-:W-:Y:S01]  /*15f0*/  LOP3.LUT R10, R10, 0xf000f0, RZ, 0xc0, !PT ;  /* 0x00f000f00a0a7812 */ /* 0x000fe200078ec0ff */
[----:B------:R-:W-:Y:S01]  /*1600*/  HFMA2 R25, R48, R26, R25 ;  /* 0x0000001a30197231 */ /* 0x000fe20000000019 */
[----:B------:R-:W-:Y:S02]  /*1610*/  LOP3.LUT R45, R9, 0x64006400, RZ, 0xfc, !PT ;  /* 0x64006400092d7812 */ /* 0x000fe400078efcff */
[----:B------:R-:W-:Y:S01]  /*1620*/  LOP3.LUT R18, R18, 0x64006400, RZ, 0xfc, !PT ;  /* 0x6400640012127812 */ /* 0x000fe200078efcff */
[----:B------:R-:W-:Y:S01]  /*1630*/  HFMA2.MMA R46, R46, 1, 1, R31 ;  /* 0x3c003c002e2e7835 */ /* 0x000fe2000000001f */
[----:B------:R-:W-:-:S02]  /*1640*/  LOP3.LUT R19, R8, 0x64006400, RZ, 0xfc, !PT ;  /* 0x6400640008137812 */ /* 0x000fc400078efcff */
[----:B------:R-:W-:Y:S01]  /*1650*/  LOP3.LUT R51, R10, 0x64006400, RZ, 0xfc, !PT ;  /* 0x640064000a337812 */ /* 0x000fe200078efcff */
[----:B------:R-:W-:Y:S01]  /*1660*/  HFMA2.MMA R45, R45, 0.0625, 0.0625, R30 ;  /* 0x2c002c002d2d7835 */ /* 0x000fe2000000001e */
[----:B------:R-:W-:Y:S01]  /*1670*/  LOP3.LUT R53, R11, 0x64006400, RZ, 0xfc, !PT ;  /* 0x640064000b357812 */ /* 0x000fe200078efcff */
[----:B------:R-:W-:Y:S01]  /*1680*/  HADD2 R18, R18, R29 ;  /* 0x0000001d12127230 */ /* 0x000fe20000000000 */
[----:B------:R-:W0:Y:S01]  /*1690*/  LDS.128 R8, [UR4+0x20] ;  /* 0x00002004ff087984 */ /* 0x000e220008000c00 */
[----:B------:R-:W-:Y:S01]  /*16a0*/  HFMA2.MMA R19, R19, 0.0625, 0.0625, R28 ;  /* 0x2c002c0013137835 */ /* 0x000fe2000000001c */
[----:B------:R-:W-:Y:S01]  /*16b0*/  HFMA2 R51, R51, 0.0625, 0.0625, R32 ;  /* 0x2c002c0033337831 */ /* 0x000fe20000000020 */
[----:B------:R-:W-:Y:S01]  /*16c0*/  HFMA2.MMA R49, R46, R26, R49 ;  /* 0x0000001a2e317235 */ /* 0x000fe20000000031 */
[----:B------:R-:W-:Y:S01]  /*16d0*/  HFMA2 R47, R18, R26, R47 ;  /* 0x0000001a122f7231 */ /* 0x000fe2000000002f */
[----:B------:R-:W-:-:S03]  /*16e0*/  HFMA2.MMA R53, R53, 0.0625, 0.0625, R34 ;  /* 0x2c002c0035357835 */ /* 0x000fc60000000022 */
[-C--:B------:R-:W-:Y:S01]  /*16f0*/  HFMA2 R45, R45, R27.reuse, R47 ;  /* 0x0000001b2d2d7231 */ /* 0x080fe2000000002f */
[----:B------:R-:W-:Y:S01]  /*1700*/  HFMA2.MMA R49, R51, R27, R49 ;  /* 0x0000001b33317235 */ /* 0x000fe20000000031 */
[----:B------:R-:W-:Y:S01]  /*1710*/  LOP3.LUT R47, R15, 0xf000f, RZ, 0xc0, !PT ;  /* 0x000f000f0f2f7812 */ /* 0x000fe200078ec0ff */
[-C--:B------:R-:W-:Y:S02]  /*1720*/  HFMA2 R19, R19, R27.reuse, R24 ;  /* 0x0000001b13137231 */ /* 0x080fe40000000018 */
[--C-:B------:R-:W-:Y:S01]  /*1730*/  HADD2.F32 R24, -RZ, R45.reuse.H0_H0 ;  /* 0x2000002dff187230 */ /* 0x100fe20000004100 */
[----:B------:R-:W-:Y:S01]  /*1740*/  LOP3.LUT R48, R47, 0x64006400, RZ, 0xfc, !PT ;  /* 0x640064002f307812 */ /* 0x000fe200078efcff */
[----:B------:R-:W-:Y:S02]  /*1750*/  HADD2.F32 R45, -RZ, R45.H1_H1 ;  /* 0x3000002dff2d7230 */ /* 0x000fe40000004100 */
[----:B------:R-:W-:Y:S02]  /*1760*/  HFMA2 R53, R53, R27, R25 ;  /* 0x0000001b35357231 */ /* 0x000fe40000000019 */
[--C-:B------:R-:W-:Y:S01]  /*1770*/  HADD2.F32 R25, -RZ, R49.reuse.H0_H0 ;  /* 0x20000031ff197230 */ /* 0x100fe20000004100 */
[----:B------:R-:W-:Y:S01]  /*1780*/  FADD.FTZ R24, R24, R45 ;  /* 0x0000002d18187221 */ /* 0x000fe20000010000 */
[----:B------:R-:W-:Y:S01]  /*1790*/  HADD2.F32 R26, -RZ, R49.H1_H1 ;  /* 0x30000031ff1a7230 */ /* 0x000fe20000004100 */
[----:B------:R-:W-:Y:S01]  /*17a0*/  LOP3.LUT R45, R14, 0xf000f, RZ, 0xc0, !PT ;  /* 0x000f000f0e2d7812 */ /* 0x000fe200078ec0ff */
[--C-:B------:R-:W-:Y:S01]  /*17b0*/  HADD2.F32 R18, -RZ, R19.reuse.H0_H0 ;  /* 0x20000013ff127230 */ /* 0x100fe20000004100 */
[----:B------:R-:W-:Y:S01]  /*17c0*/  FFMA.FTZ R43, R38, R24, R43 ;  /* 0x00000018262b7223 */ /* 0x000fe2000001002b */
[----:B------:R-:W-:Y:S01]  /*17d0*/  HADD2.F32 R19, -RZ, R19.H1_H1 ;  /* 0x30000013ff137230 */ /* 0x000fe20000004100 */
[----:B------:R-:W-:Y:S01]  /*17e0*/  FADD.FTZ R25, R25, R26 ;  /* 0x0000001a19197221 */ /* 0x000fe20000010000 */
[--C-:B------:R-:W-:Y:S01]  /*17f0*/  HADD2.F32 R27, -RZ, R53.reuse.H0_H0 ;  /* 0x20000035ff1b7230 */ /* 0x100fe20000004100 */
[----:B------:R-:W-:Y:S01]  /*1800*/  LOP3.LUT R24, R12, 0xf000f, RZ, 0xc0, !PT ;  /* 0x000f000f0c187812 */ /* 0x000fe200078ec0ff */
[----:B------:R-:W-:Y:S01]  /*1810*/  HADD2.F32 R46, -RZ, R53.H1_H1 ;  /* 0x30000035ff2e7230 */ /* 0x000fe20000004100 */
[----:B------:R-:W-:Y:S01]  /*1820*/  LOP3.LUT R26, R13, 0xf000f, RZ, 0xc0, !PT ;  /* 0x000f000f0d1a7812 */ /* 0x000fe200078ec0ff */
[----:B------:R-:W-:Y:S01]  /*1830*/  FADD.FTZ R19, R18, R19 ;  /* 0x0000001312137221 */ /* 0x000fe20000010000 */
[----:B------:R-:W-:Y:S01]  /*1840*/  LOP3.LUT R24, R24, 0x64006400, RZ, 0xfc, !PT ;  /* 0x6400640018187812 */ /* 0x000fe200078efcff */
[----:B------:R-:W-:Y:S01]  /*1850*/  HADD2 R48, R48, R33 ;  /* 0x0000002130307230 */ /* 0x000fe20000000000 */
[----:B------:R-:W-:Y:S01]  /*1860*/  FADD.FTZ R18, R27, R46 ;  /* 0x0000002e1b127221 */ /* 0x000fe20000010000 */
[----:B------:R-:W-:Y:S01]  /*1870*/  LOP3.LUT R27, R13, 0xf000f0, RZ, 0xc0, !PT ;  /* 0x00f000f00d1b7812 */ /* 0x000fe200078ec0ff */
[----:B------:R-:W-:Y:S01]  /*1880*/  FFMA.FTZ R42, R37, R19, R42 ;  /* 0x00000013252a7223 */ /* 0x000fe2000001002a */
[----:B------:R-:W-:Y:S01]  /*1890*/  LOP3.LUT R26, R26, 0x64006400, RZ, 0xfc, !PT ;  /* 0x640064001a1a7812 */ /* 0x000fe200078efcff */
[----:B------:R-:W-:Y:S01]  /*18a0*/  HFMA2.MMA R24, R24, 1, 1, R7 ;  /* 0x3c003c0018187835 */ /* 0x000fe20000000007 */
[----:B------:R-:W-:Y:S01]  /*18b0*/  LOP3.LUT R46, R45, 0x64006400, RZ, 0xfc, !PT ;  /* 0x640064002d2e7812 */ /* 0x000fe200078efcff */
[----:B------:R-:W-:Y:S01]  /*18c0*/  FFMA.FTZ R44, R39, R25, R44 ;  /* 0x00000019272c7223 */ /* 0x000fe2000001002c */
[----:B------:R-:W-:Y:S01]  /*18d0*/  LOP3.LUT R27, R27, 0x64006400, RZ, 0xfc, !PT ;  /* 0x640064001b1b7812 */ /* 0x000fe200078efcff */
[----:B------:R-:W-:Y:S01]  /*18e0*/  HADD2 R26, R26, R29 ;  /* 0x0000001d1a1a7230 */ /* 0x000fe20000000000 */
[----:B------:R-:W-:Y:S01]  /*18f0*/  LOP3.LUT R19, R14, 0xf000f0, RZ, 0xc0, !PT ;  /* 0x00f000f00e137812 */ /* 0x000fe200078ec0ff */
[-C--:B0-----:R-:W-:Y:S01]  /*1900*/  HFMA2.MMA R45, R24, R8.reuse, RZ ;  /* 0x00000008182d7235 */ /* 0x081fe200000000ff */
[-C--:B------:R-:W-:Y:S01]  /*1910*/  HFMA2 R24, R48, R8.reuse, RZ.H0_H0 ;  /* 0x0000000830187231 */ /* 0x080fe200000400ff */
[----:B------:R-:W-:Y:S01]  /*1920*/  HFMA2.MMA R46, R46, 1, 1, R31 ;  /* 0x3c003c002e2e7835 */ /* 0x000fe2000000001f */
[----:B------:R-:W-:Y:S01]  /*1930*/  HFMA2 R27, R27, 0.0625, 0.0625, R30 ;  /* 0x2c002c001b1b7831 */ /* 0x000fe2000000001e */
[----:B------:R-:W-:Y:S01]  /*1940*/  LOP3.LUT R19, R19, 0x64006400, RZ, 0xfc, !PT ;  /* 0x6400640013137812 */ /* 0x000fe200078efcff */
[----:B------:R-:W-:Y:S01]  /*1950*/  HFMA2 R47, R26, R8, RZ.H0_H0 ;  /* 0x000000081a2f7231 */ /* 0x000fe200000400ff */
[----:B------:R-:W-:Y:S01]  /*1960*/  LOP3.LUT R25, R12, 0xf000f0, RZ, 0xc0, !PT ;  /* 0x00f000f00c197812 */ /* 0x000fe200078ec0ff */
[----:B------:R-:W-:Y:S01]  /*1970*/  FFMA.FTZ R18, R35, R18, R40 ;  /* 0x0000001223127223 */ /* 0x000fe20000010028 */
[----:B------:R-:W-:Y:S01]  /*1980*/  HFMA2.MMA R26, R46, R8, RZ ;  /* 0x000000082e1a7235 */ /* 0x000fe200000000ff */
[----:B------:R-:W-:Y:S01]  /*1990*/  HFMA2 R8, R27, R9, R47 ;  /* 0x000000091b087231 */ /* 0x000fe2000000002f */
[----:B------:R-:W-:Y:S01]  /*19a0*/  LOP3.LUT R27, R15, 0xf000f0, RZ, 0xc0, !PT ;  /* 0x00f000f00f1b7812 */ /* 0x000fe200078ec0ff */
[----:B------:R-:W-:Y:S01]  /*19b0*/  HFMA2.MMA R19, R19, 0.0625, 0.0625, R32 ;  /* 0x2c002c0013137835 */ /* 0x000fe20000000020 */
[----:B------:R-:W-:-:S02]  /*19c0*/  LOP3.LUT R25, R25, 0x64006400, RZ, 0xfc, !PT ;  /* 0x6400640019197812 */ /* 0x000fc400078efcff */
[----:B------:R-:W-:Y:S02]  /*19d0*/  LOP3.LUT R49, R27, 0x64006400, RZ, 0xfc, !PT ;  /* 0x640064001b317812 */ /* 0x000fe400078efcff */
[----:B------:R-:W-:Y:S02]  /*19e0*/  SHF.R.U32.HI R12, RZ, 0x8, R12 ;  /* 0x00000008ff0c7819 */ /* 0x000fe4000001160c */
[----:B------:R-:W-:Y:S01]  /*19f0*/  HFMA2.MMA R25, R25, 0.0625, 0.0625, R28 ;  /* 0x2c002c0019197835 */ /* 0x000fe2000000001c */
[----:B------:R-:W-:Y:S01]  /*1a00*/  SHF.R.U32.HI R13, RZ, 0x8, R13 ;  /* 0x00000008ff0d7819 */ /* 0x000fe2000001160d */
[----:B------:R-:W-:Y:S01]  /*1a10*/  HFMA2.MMA R49, R49, 0.0625, 0.0625, R34 ;  /* 0x2c002c0031317835 */ /* 0x000fe20000000022 */
[----:B------:R-:W-:Y:S01]  /*1a20*/  LOP3.LUT R27, R12, 0xf000f, RZ, 0xc0, !PT ;  /* 0x000f000f0c1b7812 */ /* 0x000fe200078ec0ff */
[----:B------:R-:W-:Y:S01]  /*1a30*/  HFMA2 R19, R19, R9, R26 ;  /* 0x0000000913137231 */ /* 0x000fe2000000001a */
[----:B------:R-:W-:Y:S01]  /*1a40*/  SHF.R.U32.HI R14, RZ, 0x8, R14 ;  /* 0x00000008ff0e7819 */ /* 0x000fe2000001160e */
[----:B------:R-:W-:Y:S01]  /*1a50*/  HFMA2.MMA R25, R25, R9, R45 ;  /* 0x0000000919197235 */ /* 0x000fe2000000002d */
[----:B------:R-:W-:-:S02]  /*1a60*/  LOP3.LUT R26, R27, 0x64006400, RZ, 0xfc, !PT ;  /* 0x640064001b1a7812 */ /* 0x000fc400078efcff */
[----:B------:R-:W-:Y:S02]  /*1a70*/  LOP3.LUT R45, R13, 0xf000f, RZ, 0xc0, !PT ;  /* 0x000f000f0d2d7812 */ /* 0x000fe400078ec0ff */
[----:B------:R-:W-:Y:S01]  /*1a80*/  SHF.R.U32.HI R15, RZ, 0x8, R15 ;  /* 0x00000008ff0f7819 */ /* 0x000fe2000001160f */
[----:B------:R-:W-:Y:S01]  /*1a90*/  HADD2 R26, R26, R7 ;  /* 0x000000071a1a7230 */ /* 0x000fe20000000000 */
[----:B------:R-:W-:Y:S01]  /*1aa0*/  LOP3.LUT R47, R14, 0xf000f, RZ, 0xc0, !PT ;  /* 0x000f000f0e2f7812 */ /* 0x000fe200078ec0ff */
[----:B------:R-:W-:Y:S01]  /*1ab0*/  HFMA2 R24, R49, R9, R24 ;  /* 0x0000000931187231 */ /* 0x000fe20000000018 */
[----:B------:R-:W-:Y:S02]  /*1ac0*/  LOP3.LUT R46, R45, 0x64006400, RZ, 0xfc, !PT ;  /* 0x640064002d2e7812 */ /* 0x000fe400078efcff */
[----:B------:R-:W-:Y:S01]  /*1ad0*/  LOP3.LUT R9, R15, 0xf000f, RZ, 0xc0, !PT ;  /* 0x000f000f0f097812 */ /* 0x000fe200078ec0ff */
[----:B------:R-:W-:Y:S01]  /*1ae0*/  HFMA2.MMA R25, R26, R10, R25 ;  /* 0x0000000a1a197235 */ /* 0x000fe20000000019 */
[----:B------:R-:W-:-:S02]  /*1af0*/  LOP3.LUT R12, R12, 0xf000f0, RZ, 0xc0, !PT ;  /* 0x00f000f00c0c7812 */ /* 0x000fc400078ec0ff */
[----:B------:R-:W-:Y:S01]  /*1b00*/  LOP3.LUT R48, R47, 0x64006400, RZ, 0xfc, !PT ;  /* 0x640064002f307812 */ /* 0x000fe200078efcff */
[----:B------:R-:W-:Y:S01]  /*1b10*/  HFMA2.MMA R46, R46, 1, 1, R29 ;  /* 0x3c003c002e2e7835 */ /* 0x000fe2000000001d */
[----:B------:R-:W-:Y:S02]  /*1b20*/  LOP3.LUT R26, R9, 0x64006400, RZ, 0xfc, !PT ;  /* 0x64006400091a7812 */ /* 0x000fe400078efcff */
[----:B------:R-:W-:Y:S01]  /*1b30*/  LOP3.LUT R14, R14, 0xf000f0, RZ, 0xc0, !PT ;  /* 0x00f000f00e0e7812 */ /* 0x000fe200078ec0ff */
[----:B------:R-:W-:Y:S01]  /*1b40*/  HADD2 R48, R48, R31 ;  /* 0x0000001f30307230 */ /* 0x000fe20000000000 */
[----:B------:R-:W-:Y:S01]  /*1b50*/  LOP3.LUT R9, R12, 0x64006400, RZ, 0xfc, !PT ;  /* 0x640064000c097812 */ /* 0x000fe200078efcff */
[----:B------:R-:W-:Y:S01]  /*1b60*/  HADD2 R12, R26, R33 ;  /* 0x000000211a0c7230 */ /* 0x000fe20000000000 */
[----:B------:R-:W-:Y:S02]  /*1b70*/  LOP3.LUT R13, R13, 0xf000f0, RZ, 0xc0, !PT ;  /* 0x00f000f00d0d7812 */ /* 0x000fe400078ec0ff */
[----:B------:R-:W-:Y:S01]  /*1b80*/  LOP3.LUT R27, R15, 0xf000f0, RZ, 0xc0, !PT ;  /* 0x00f000f00f1b7812 */ /* 0x000fe200078ec0ff */
[----:B------:R-:W-:Y:S01]  /*1b90*/  HFMA2.MMA R19, R48, R10, R19 ;  /* 0x0000000a30137235 */ /* 0x000fe20000000013 */
[----:B------:R-:W-:Y:S01]  /*1ba0*/  LOP3.LUT R15, R14, 0x64006400, RZ, 0xfc, !PT ;  /* 0x640064000e0f7812 */ /* 0x000fe200078efcff */
[----:B------:R-:W-:Y:S01]  /*1bb0*/  HFMA2.MMA R9, R9, 0.0625, 0.0625, R28 ;  /* 0x2c002c0009097835 */ /* 0x000fe2000000001c */
[----:B------:R-:W-:Y:S01]  /*1bc0*/  LOP3.LUT R13, R13, 0x64006400, RZ, 0xfc, !PT ;  /* 0x640064000d0d7812 */ /* 0x000fe200078efcff */
[-C--:B------:R-:W-:Y:S01]  /*1bd0*/  HFMA2 R8, R46, R10.reuse, R8 ;  /* 0x0000000a2e087231 */ /* 0x080fe20000000008 */
[----:B------:R-:W-:Y:S01]  /*1be0*/  LOP3.LUT R27, R27, 0x64006400, RZ, 0xfc, !PT ;  /* 0x640064001b1b7812 */ /* 0x000fe200078efcff */
[----:B------:R-:W-:Y:S01]  /*1bf0*/  HFMA2 R12, R12, R10, R24 ;  /* 0x0000000a0c0c7231 */ /* 0x000fe20000000018 */
[----:B------:R-:W-:Y:S01]  /*1c00*/  HFMA2.MMA R15, R15, 0.0625, 0.0625, R32 ;  /* 0x2c002c000f0f7835 */ /* 0x000fe20000000020 */
[----:B------:R-:W-:Y:S01]  /*1c10*/  HFMA2 R13, R13, 0.0625, 0.0625, R30 ;  /* 0x2c002c000d0d7831 */ /* 0x000fe2000000001e */
[----:B------:R-:W-:Y:S01]  /*1c20*/  HFMA2.MMA R25, R9, R11, R25 ;  /* 0x0000000b09197235 */ /* 0x000fe20000000019 */
[----:B------:R-:W-:-:S02]  /*1c30*/  HFMA2 R27, R27, 0.0625, 0.0625, R34 ;  /* 0x2c002c001b1b7831 */ /* 0x000fc40000000022 */
[-C--:B------:R-:W-:Y:S01]  /*1c40*/  HFMA2 R13, R13, R11.reuse, R8 ;  /* 0x0000000b0d0d7231 */ /* 0x080fe20000000008 */
[----:B------:R-:W-:Y:S01]  /*1c50*/  HFMA2.MMA R15, R15, R11, R19 ;  /* 0x0000000b0f0f7235 */ /* 0x000fe20000000013 */
[----:B------:R-:W-:Y:S02]  /*1c60*/  HFMA2 R27, R27, R11, R12 ;  /* 0x0000000b1b1b7231 */ /* 0x000fe4000000000c */
[----:B------:R-:W0:Y:S01]  /*1c70*/  LDS.128 R8, [UR4+0x30] ;  /* 0x00003004ff087984 */ /* 0x000e220008000c00 */
[----:B------:R-:W-:Y:S01]  /*1c80*/  HADD2.F32 R14, -RZ, R13.H0_H0 ;  /* 0x2000000dff0e7230 */ /* 0x000fe20000004100 */
[----:B------:R-:W-:Y:S01]  /*1c90*/  UIADD3 UR4, UR4, 0x40, URZ ;  /* 0x0000004004047890 */ /* 0x000fe2000fffe03f */
        /* <DEDUP_REMOVED lines=8> */
[----:B------:R-:W-:Y:S01]  /*1d20*/  HADD2.F32 R13, -RZ, R13.H1_H1 ;  /* 0x3000000dff0d7230 */ /* 0x000fe20000004100 */
[----:B------:R-:W-:Y:S02]  /*1d30*/  FFMA.FTZ R42, R37, R25, R42 ;  /* 0x00000019252a7223 */ /* 0x000fe4000001002a */
[----:B------:R-:W-:Y:S02]  /*1d40*/  FADD.FTZ R12, R15, R26 ;  /* 0x0000001a0f0c7221 */ /* 0x000fe40000010000 */
[----:B------:R-:W-:-:S02]  /*1d50*/  FFMA.FTZ R44, R39, R19, R44 ;  /* 0x00000013272c7223 */ /* 0x000fc4000001002c */
[----:B------:R-:W-:Y:S02]  /*1d60*/  FADD.FTZ R13, R14, R13 ;  /* 0x0000000d0e0d7221 */ /* 0x000fe40000010000 */
[----:B------:R-:W-:Y:S02]  /*1d70*/  FFMA.FTZ R12, R35, R12, R18 ;  /* 0x0000000c230c7223 */ /* 0x000fe40000010012 */
[----:B------:R-:W-:Y:S01]  /*1d80*/  FFMA.FTZ R43, R38, R13, R43 ;  /* 0x0000000d262b7223 */ /* 0x000fe2000001002b */
[C---:B--2---:R-:W-:Y:S02]  /*1d90*/  LOP3.LUT R15, R20.reuse, 0xf000f, RZ, 0xc0, !PT ;  /* 0x000f000f140f7812 */ /* 0x044fe400078ec0ff */
[----:B------:R-:W-:Y:S02]  /*1da0*/  LOP3.LUT R19, R20, 0xf000f0, RZ, 0xc0, !PT ;  /* 0x00f000f014137812 */ /* 0x000fe400078ec0ff */
[----:B------:R-:W-:Y:S02]  /*1db0*/  LOP3.LUT R24, R15, 0x64006400, RZ, 0xfc, !PT ;  /* 0x640064000f187812 */ /* 0x000fe400078efcff */
[----:B------:R-:W-:-:S02]  /*1dc0*/  LOP3.LUT R25, R21, 0xf000f, RZ, 0xc0, !PT ;  /* 0x000f000f15197812 */ /* 0x000fc400078ec0ff */
[----:B------:R-:W-:Y:S02]  /*1dd0*/  LOP3.LUT R27, R21, 0xf000f0, RZ, 0xc0, !PT ;  /* 0x00f000f0151b7812 */ /* 0x000fe400078ec0ff */
[----:B------:R-:W-:Y:S01]  /*1de0*/  LOP3.LUT R19, R19, 0x64006400, RZ, 0xfc, !PT ;  /* 0x6400640013137812 */ /* 0x000fe200078efcff */
[----:B------:R-:W-:Y:S01]  /*1df0*/  HFMA2.MMA R24, R24, 1, 1, R7 ;  /* 0x3c003c0018187835 */ /* 0x000fe20000000007 */
[----:B------:R-:W-:Y:S02]  /*1e00*/  LOP3.LUT R26, R25, 0x64006400, RZ, 0xfc, !PT ;  /* 0x64006400191a7812 */ /* 0x000fe400078efcff */
[----:B------:R-:W-:Y:S02]  /*1e10*/  LOP3.LUT R40, R22, 0xf000f, RZ, 0xc0, !PT ;  /* 0x000f000f16287812 */ /* 0x000fe400078ec0ff */
[----:B------:R-:W-:Y:S01]  /*1e20*/  LOP3.LUT R27, R27, 0x64006400, RZ, 0xfc, !PT ;  /* 0x640064001b1b7812 */ /* 0x000fe200078efcff */
[----:B------:R-:W-:Y:S01]  /*1e30*/  HADD2 R26, R26, R29 ;  /* 0x0000001d1a1a7230 */ /* 0x000fe20000000000 */
[----:B------:R-:W-:Y:S01]  /*1e40*/  HFMA2.MMA R19, R19, 0.0625, 0.0625, R28 ;  /* 0x2c002c0013137835 */ /* 0x000fe2000000001c */
[----:B------:R-:W-:Y:S01]  /*1e50*/  LOP3.LUT R40, R40, 0x64006400, RZ, 0xfc, !PT ;  /* 0x6400640028287812 */ /* 0x000fe200078efcff */
[----:B0-----:R-:W-:Y:S01]  /*1e60*/  HFMA2.MMA R24, R24, R8, RZ ;  /* 0x0000000818187235 */ /* 0x001fe200000000ff */
[C---:B------:R-:W-:Y:S01]  /*1e70*/  LOP3.LUT R45, R23.reuse, 0xf000f, RZ, 0xc0, !PT ;  /* 0x000f000f172d7812 */ /* 0x040fe200078ec0ff */
[----:B------:R-:W-:Y:S01]  /*1e80*/  HFMA2 R27, R27, 0.0625, 0.0625, R30 ;  /* 0x2c002c001b1b7831 */ /* 0x000fe2000000001e */
[----:B------:R-:W-:Y:S01]  /*1e90*/  LOP3.LUT R14, R22, 0xf000f0, RZ, 0xc0, !PT ;  /* 0x00f000f0160e7812 */ /* 0x000fe200078ec0ff */
[----:B------:R-:W-:Y:S01]  /*1ea0*/  HFMA2 R26, R26, R8, RZ.H0_H0 ;  /* 0x000000081a1a7231 */ /* 0x000fe200000400ff */
[----:B------:R-:W-:Y:S01]  /*1eb0*/  SHF.R.U32.HI R20, RZ, 0x8, R20 ;  /* 0x00000008ff147819 */ /* 0x000fe20000011614 */
[----:B------:R-:W-:Y:S01]  /*1ec0*/  HFMA2.MMA R24, R19, R9, R24 ;  /* 0x0000000913187235 */ /* 0x000fe20000000018 */
[----:B------:R-:W-:Y:S01]  /*1ed0*/  LOP3.LUT R13, R23, 0xf000f0, RZ, 0xc0, !PT ;  /* 0x00f000f0170d7812 */ /* 0x000fe200078ec0ff */
[----:B------:R-:W-:Y:S01]  /*1ee0*/  HFMA2 R19, R27, R9, R26 ;  /* 0x000000091b137231 */ /* 0x000fe2000000001a */
[----:B------:R-:W-:Y:S01]  /*1ef0*/  LOP3.LUT R46, R45, 0x64006400, RZ, 0xfc, !PT ;  /* 0x640064002d2e7812 */ /* 0x000fe200078efcff */
[----:B------:R-:W-:Y:S01]  /*1f00*/  HFMA2.MMA R15, R40, 1, 1, R31 ;  /* 0x3c003c00280f7835 */ /* 0x000fe2000000001f */
[----:B------:R-:W-:-:S02]  /*1f10*/  LOP3.LUT R27, R14, 0x64006400, RZ, 0xfc, !PT ;  /* 0x640064000e1b7812 */ /* 0x000fc400078efcff */
[----:B------:R-:W-:Y:S01]  /*1f20*/  LOP3.LUT R14, R20, 0xf000f, RZ, 0xc0, !PT ;  /* 0x000f000f140e7812 */ /* 0x000fe200078ec0ff */
[----:B------:R-:W-:Y:S01]  /*1f30*/  HADD2 R46, R46, R33 ;  /* 0x000000212e2e7230 */ /* 0x000fe20000000000 */
[----:B------:R-:W-:Y:S01]  /*1f40*/  LOP3.LUT R45, R13, 0x64006400, RZ, 0xfc, !PT ;  /* 0x640064000d2d7812 */ /* 0x000fe200078efcff */
[----:B------:R-:W-:Y:S01]  /*1f50*/  HFMA2.MMA R15, R15, R8, RZ ;  /* 0x000000080f0f7235 */ /* 0x000fe200000000ff */
[----:B------:R-:W-:Y:S01]  /*1f60*/  LOP3.LUT R14, R14, 0x64006400, RZ, 0xfc, !PT ;  /* 0x640064000e0e7812 */ /* 0x000fe200078efcff */
[----:B------:R-:W-:Y:S01]  /*1f70*/  HFMA2.MMA R13, R27, 0.0625, 0.0625, R32 ;  /* 0x2c002c001b0d7835 */ /* 0x000fe20000000020 */
[----:B------:R-:W-:Y:S01]  /*1f80*/  HFMA2 R8, R46, R8, RZ.H0_H0 ;  /* 0x000000082e087231 */ /* 0x000fe200000400ff */
[----:B------:R-:W-:Y:S01]  /*1f90*/  SHF.R.U32.HI R21, RZ, 0x8, R21 ;  /* 0x00000008ff157819 */ /* 0x000fe20000011615 */
[----:B------:R-:W-:Y:S01]  /*1fa0*/  HFMA2 R45, R45, 0.0625, 0.0625, R34 ;  /* 0x2c002c002d2d7831 */ /* 0x000fe20000000022 */
[----:B------:R-:W-:Y:S01]  /*1fb0*/  SHF.R.U32.HI R22, RZ, 0x8, R22 ;  /* 0x00000008ff167819 */ /* 0x000fe20000011616 */
[----:B------:R-:W-:Y:S01]  /*1fc0*/  HADD2 R14, R14, R7 ;  /* 0x000000070e0e7230 */ /* 0x000fe20000000000 */
[----:B------:R-:W-:Y:S01]  /*1fd0*/  SHF.R.U32.HI R23, RZ, 0x8, R23 ;  /* 0x00000008ff177819 */ /* 0x000fe20000011617 */
[----:B------:R-:W-:Y:S01]  /*1fe0*/  HFMA2.MMA R13, R13, R9, R15 ;  /* 0x000000090d0d7235 */ /* 0x000fe2000000000f */
[----:B------:R-:W-:Y:S01]  /*1ff0*/  HFMA2 R45, R45, R9, R8 ;  /* 0x000000092d2d7231 */ /* 0x000fe20000000008 */
[----:B------:R-:W-:-:S02]  /*2000*/  LOP3.LUT R25, R21, 0xf000f, RZ, 0xc0, !PT ;  /* 0x000f000f15197812 */ /* 0x000fc400078ec0ff */
[----:B------:R-:W-:Y:S01]  /*2010*/  LOP3.LUT R40, R23, 0xf000f, RZ, 0xc0, !PT ;  /* 0x000f000f17287812 */ /* 0x000fe200078ec0ff */
[-C--:B------:R-:W-:Y:S01]  /*2020*/  HFMA2.MMA R8, R14, R10.reuse, R24 ;  /* 0x0000000a0e087235 */ /* 0x080fe20000000018 */
[----:B------:R-:W-:Y:S02]  /*2030*/  LOP3.LUT R9, R22, 0xf000f, RZ, 0xc0, !PT ;  /* 0x000f000f16097812 */ /* 0x000fe400078ec0ff */
[----:B------:R-:W-:Y:S02]  /*2040*/  LOP3.LUT R26, R25, 0x64006400, RZ, 0xfc, !PT ;  /* 0x64006400191a7812 */ /* 0x000fe400078efcff */
[----:B------:R-:W-:Y:S02]  /*2050*/  LOP3.LUT R40, R40, 0x64006400, RZ, 0xfc, !PT ;  /* 0x6400640028287812 */ /* 0x000fe400078efcff */
[----:B------:R-:W-:Y:S01]  /*2060*/  LOP3.LUT R20, R20, 0xf000f0, RZ, 0xc0, !PT ;  /* 0x00f000f014147812 */ /* 0x000fe200078ec0ff */
[----:B------:R-:W-:Y:S01]  /*2070*/  HADD2 R26, R26, R29 ;  /* 0x0000001d1a1a7230 */ /* 0x000fe20000000000 */
[----:B------:R-:W-:Y:S01]  /*2080*/  LOP3.LUT R14, R9, 0x64006400, RZ, 0xfc, !PT ;  /* 0x64006400090e7812 */ /* 0x000fe200078efcff */
[----:B------:R-:W-:Y:S01]  /*2090*/  HADD2 R40, R40, R33 ;  /* 0x0000002128287230 */ /* 0x000fe20000000000 */
[----:B------:R-:W-:Y:S01]  /*20a0*/  LOP3.LUT R21, R21, 0xf000f0, RZ, 0xc0, !PT ;  /* 0x00f000f015157812 */ /* 0x000fe200078ec0ff */
[----:B------:R-:W-:Y:S01]  /*20b0*/  HFMA2 R19, R26, R10, R19 ;  /* 0x0000000a1a137231 */ /* 0x000fe20000000013 */
[----:B------:R-:W-:Y:S01]  /*20c0*/  LOP3.LUT R22, R22, 0xf000f0, RZ, 0xc0, !PT ;  /* 0x00f000f016167812 */ /* 0x000fe200078ec0ff */
[----:B------:R-:W-:Y:S01]  /*20d0*/  HADD2 R14, R14, R31 ;  /* 0x0000001f0e0e7230 */ /* 0x000fe20000000000 */
[----:B------:R-:W-:Y:S01]  /*20e0*/  LOP3.LUT R9, R20, 0x64006400, RZ, 0xfc, !PT ;  /* 0x6400640014097812 */ /* 0x000fe200078efcff */
[----:B------:R-:W-:Y:S01]  /*20f0*/  HFMA2.MMA R40, R40, R10, R45 ;  /* 0x0000000a28287235 */ /* 0x000fe2000000002d */
[----:B------:R-:W-:-:S02]  /*2100*/  LOP3.LUT R21, R21, 0x64006400, RZ, 0xfc, !PT ;  /* 0x6400640015157812 */ /* 0x000fc400078efcff */
[----:B------:R-:W-:Y:S01]  /*2110*/  LOP3.LUT R15, R22, 0x64006400, RZ, 0xfc, !PT ;  /* 0x64006400160f7812 */ /* 0x000fe200078efcff */
[----:B------:R-:W-:Y:S01]  /*2120*/  HFMA2.MMA R13, R14, R10, R13 ;  /* 0x0000000a0e0d7235 */ /* 0x000fe2000000000d */
[----:B------:R-:W-:Y:S01]  /*2130*/  LOP3.LUT R23, R23, 0xf000f0, RZ, 0xc0, !PT ;  /* 0x00f000f017177812 */ /* 0x000fe200078ec0ff */
[----:B------:R-:W-:Y:S01]  /*2140*/  HFMA2 R21, R21, 0.0625, 0.0625, R30 ;  /* 0x2c002c0015157831 */ /* 0x000fe2000000001e */
[----:B------:R-:W-:Y:S02]  /*2150*/  HFMA2.MMA R9, R9, 0.0625, 0.0625, R28 ;  /* 0x2c002c0009097835 */ /* 0x000fe4000000001c */
[----:B------:R-:W-:Y:S01]  /*2160*/  HFMA2.MMA R15, R15, 0.0625, 0.0625, R32 ;  /* 0x2c002c000f0f7835 */ /* 0x000fe20000000020 */
[----:B------:R-:W-:Y:S02]  /*2170*/  LOP3.LUT R23, R23, 0x64006400, RZ, 0xfc, !PT ;  /* 0x6400640017177812 */ /* 0x000fe400078efcff */
[----:B------:R-:W-:-:S03]  /*2180*/  HFMA2.MMA R19, R21, R11, R19 ;  /* 0x0000000b15137235 */ /* 0x000fc60000000013 */
[----:B------:R-:W-:Y:S02]  /*2190*/  HFMA2 R23, R23, 0.0625, 0.0625, R34 ;  /* 0x2c002c0017177831 */ /* 0x000fe40000000022 */
[-C--:B------:R-:W-:Y:S02]  /*21a0*/  HFMA2 R8, R9, R11.reuse, R8 ;  /* 0x0000000b09087231 */ /* 0x080fe40000000008 */
[-C--:B------:R-:W-:Y:S02]  /*21b0*/  HFMA2 R23, R23, R11.reuse, R40 ;  /* 0x0000000b17177231 */ /* 0x080fe40000000028 */
[----:B------:R-:W-:Y:S02]  /*21c0*/  HFMA2 R13, R15, R11, R13 ;  /* 0x0000000b0f0d7231 */ /* 0x000fe4000000000d */
[----:B------:R-:W-:Y:S02]  /*21d0*/  HADD2.F32 R9, -RZ, R8.H0_H0 ;  /* 0x20000008ff097230 */ /* 0x000fe40000004100 */
[----:B------:R-:W-:-:S02]  /*21e0*/  HADD2.F32 R10, -RZ, R19.H0_H0 ;  /* 0x20000013ff0a7230 */ /* 0x000fc40000004100 */
        /* <DEDUP_REMOVED lines=10> */
[----:B------:R-:W-:Y:S02]  /*2290*/  FADD.FTZ R11, R11, R14 ;  /* 0x0000000e0b0b7221 */ /* 0x000fe40000010000 */
[----:B------:R-:W-:Y:S02]  /*22a0*/  FFMA.FTZ R42, R37, R8, R42 ;  /* 0x00000008252a7223 */ /* 0x000fe4000001002a */
[----:B------:R-:W-:Y:S02]  /*22b0*/  FFMA.FTZ R43, R38, R10, R43 ;  /* 0x0000000a262b7223 */ /* 0x000fe4000001002b */
[----:B------:R-:W-:Y:S01]  /*22c0*/  FFMA.FTZ R44, R39, R11, R44 ;  /* 0x0000000b272c7223 */ /* 0x000fe2000001002c */
[----:B------:R-:W-:Y:S01]  /*22d0*/  @P0 CALL.REL.NOINC `(.L_x_1750) ;  /* 0x0000001000000944 */ /* 0x000fe20003c00000 */
[----:B------:R-:W-:Y:S05]  /*22e0*/  BRA `(.L_x_1752) ;  /* 0xffffe6a000007947 */ /* 0x000fea000383ffff */
.L_x_1750:
[----:B------:R-:W0:Y:S01]  /*22f0*/  S2R R3, SR_CTAID.Y ;  /* 0x0000000000037919 */ /* 0x000e220000002600 */
[----:B------:R-:W-:Y:S01]  /*2300*/  IMAD.MOV.U32 R5, RZ, RZ, 0x2 ;  /* 0x00000002ff057424 */ /* 0x000fe200078e00ff */
[----:B------:R-:W-:Y:S01]  /*2310*/  F2FP.PACK_AB R42, R43, R42 ;  /* 0x0000002a2b2a723e */ /* 0x000fe200000000ff */
[----:B0-----:R-:W-:-:S04]  /*2320*/  IMAD R2, R3, c[0x0][0x18c], R2 ;  /* 0x0000630003027a24 */ /* 0x001fc800078e0202 */
        /* <DEDUP_REMOVED lines=8> */
.L_x_1756:
[----:B------:R-:W0:Y:S02]  /*23b0*/  LDS R4, [R0] ;  /* 0x0000000000047984 */ /* 0x000e240000000800 */
[----:B0-----:R-:W-:-:S10]  /*23c0*/  HFMA2.MMA R5, R4, 1, 1, R42 ;  /* 0x3c003c0004057835 */ /* 0x001fd4000000002a */
[----:B------:R-:W0:Y:S02]  /*23d0*/  ATOMS.CAST.SPIN R5, [R0], R4, R5 ;  /* 0x000000040005738d */ /* 0x000e240001800005 */
[----:B0-----:R-:W-:-:S13]  /*23e0*/  ISETP.EQ.U32.AND P0, PT, R5, 0x1, PT ;  /* 0x000000010500780c */ /* 0x001fda0003f02070 */
[----:B------:R-:W-:Y:S05]  /*23f0*/  @!P0 BRA `(.L_x_1756) ;  /* 0xffffffb000008947 */ /* 0x000fea000383ffff */
[----:B------:R-:W-:Y:S05]  /*2400*/  BRA `(.L_x_1754) ;  /* 0x0000003000007947 */ /* 0x000fea0003800000 */
.L_x_1755:
[----:B------:R-:W2:Y:S02]  /*2410*/  LD.E R0, [R2.64] ;  /* 0x0000000602007980 */ /* 0x000ea4000c101900 */
[----:B--2---:R-:W-:-:S05]  /*2420*/  IMAD.IADD R5, R42, 0x1, R0 ;  /* 0x000000012a057824 */ /* 0x004fca00078e0200 */
[----:B------:R0:W-:Y:S02]  /*2430*/  ST.E [R2.64], R5 ;  /* 0x0000000502007985 */ /* 0x0001e4000c101906 */
.L_x_1754:
[----:B------:R-:W-:Y:S05]  /*2440*/  BSYNC B0 ;  /* 0x0000000000007941 */ /* 0x000fea0003800000 */
.L_x_1753:
[----:B------:R-:W2:Y:S02]  /*2450*/  ATOM.E.ADD.F16x2.RN.STRONG.GPU P0, RZ, [R2.64+0x4], R40 ;  /* 0x0000042802ff798a */ /* 0x000ea4000810e9c6 */
[----:B--2---:R-:W-:Y:S05]  /*2460*/  @P0 EXIT ;  /* 0x000000000000094d */ /* 0x004fea0003800000 */
[----:B------:R-:W1:Y:S02]  /*2470*/  QSPC.E.S P0, RZ, [R2+0x4] ;  /* 0x0000040002ff73aa */ /* 0x000e640000000500 */
[----:B-1----:R-:W-:Y:S05]  /*2480*/  @!P0 BRA `(.L_x_1757) ;  /* 0x0000008000008947 */ /* 0x002fea0003800000 */
[----:B0-----:R-:W-:-:S04]  /*2490*/  IADD3 R2, R2, 0x4, RZ ;  /* 0x0000000402027810 */ /* 0x001fc80007ffe0ff */
[----:B------:R-:W-:-:S05]  /*24a0*/  LOP3.LUT R2, R2, 0xffffff, RZ, 0xc0, !PT ;  /* 0x00ffffff02027812 */ /* 0x000fca00078ec0ff */
.L_x_1758:
[----:B------:R-:W0:Y:S02]  /*24b0*/  LDS R4, [R2] ;  /* 0x0000000002047984 */ /* 0x000e240000000800 */
[----:B0-----:R-:W-:-:S06]  /*24c0*/  HADD2 R5, R4, R40 ;  /* 0x0000002804057230 */ /* 0x001fcc0000000000 */
[----:B------:R-:W0:Y:S02]  /*24d0*/  ATOMS.CAST.SPIN R5, [R2], R4, R5 ;  /* 0x000000040205738d */ /* 0x000e240001800005 */
[----:B0-----:R-:W-:-:S13]  /*24e0*/  ISETP.EQ.U32.AND P0, PT, R5, 0x1, PT ;  /* 0x000000010500780c */ /* 0x001fda0003f02070 */
[----:B------:R-:W-:Y:S05]  /*24f0*/  @!P0 BRA `(.L_x_1758) ;  /* 0xffffffb000008947 */ /* 0x000fea000383ffff */
[----:B------:R-:W-:Y:S05]  /*2500*/  EXIT ;  /* 0x000000000000794d */ /* 0x000fea0003800000 */
.L_x_1757:
[----:B------:R-:W2:Y:S02]  /*2510*/  LD.E R0, [R2.64+0x4] ;  /* 0x0000040602007980 */ /* 0x000ea4000c101900 */
[----:B0-2---:R-:W-:-:S05]  /*2520*/  IMAD.IADD R5, R40, 0x1, R0 ;  /* 0x0000000128057824 */ /* 0x005fca00078e0200 */
[----:B------:R-:W-:Y:S01]  /*2530*/  ST.E [R2.64+0x4], R5 ;  /* 0x0000040502007985 */ /* 0x000fe2000c101906 */
[----:B------:R-:W-:Y:S05]  /*2540*/  EXIT ;  /* 0x000000000000794d */ /* 0x000fea0003800000 */
.L_x_1759:
        /* <DEDUP_REMOVED lines=11> */
.L_x_1841:


//--------------------- .text._ZN4vllm4gptq33gemm_half_q_half_gptq_3bit_kernelILb1ELi1EEEvPK6__halfPKjS6_S4_PS2_iiiibPKi --------------------------
	.section	.text._ZN4vllm4gptq33gemm_half_q_half_gptq_3bit_kernelILb1ELi1EEEvPK6__halfPKjS6_S4_PS2_iiiibPKi,"ax",@progbits
	.sectioninfo	@"SHI_REGISTERS=63"
	.align	128
        .global         _ZN4vllm4gptq33gemm_half_q_half_gptq_3bit_kernelILb1ELi1EEEvPK6__halfPKjS6_S4_PS2_iiiibPKi
        .type           _ZN4vllm4gptq33gemm_half_q_half_gptq_3bit_kernelILb1ELi1EEEvPK6__halfPKjS6_S4_PS2_iiiibPKi,@function
        .size           _ZN4vllm4gptq33gemm_half_q_half_gptq_3bit_kernelILb1ELi1EEEvPK6__halfPKjS6_S4_PS2_iiiibPKi,(.L_x_1842 - _ZN4vllm4gptq33gemm_half_q_half_gptq_3bit_kernelILb1ELi1EEEvPK6__halfPKjS6_S4_PS2_iiiibPKi)
        .other          _ZN4vllm4gptq33gemm_half_q_half_gptq_3bit_kernelILb1ELi1EEEvPK6__halfPKjS6_S4_PS2_iiiibPKi,@"STO_CUDA_ENTRY STV_DEFAULT"
_ZN4vllm4gptq33gemm_half_q_half_gptq_3bit_kernelILb1ELi1EEEvPK6__halfPKjS6_S4_PS2_iiiibPKi:
.text._ZN4vllm4gptq33gemm_half_q_half_gptq_3bit_kernelILb1ELi1EEEvPK6__halfPKjS6_S4_PS2_iiiibPKi:
[----:B------:R-:W-:Y:S02]  /*0000*/  IMAD.MOV.U32 R1, RZ, RZ, c[0x0][0x28] ;  /* 0x00000a00ff017624 */ /* 0x000fe400078e00ff */
[----:B------:R-:W0:Y:S01]  /*0010*/  S2R R0, SR_CTAID.Z ;  /* 0x0000000000007919 */ /* 0x000e220000002700 */
[----:B------:R-:W-:Y:S01]  /*0020*/  ULDC.64 UR6, c[0x0][0x118] ;  /* 0x0000460000067ab9 */ /* 0x000fe20000000a00 */
[----:B------:R-:W-:Y:S02]  /*0030*/  BSSY B0, `(.L_x_1760) ;  /* 0x0000020000007945 */ /* 0x000fe40003800000 */
[----:B------:R-:W1:Y:S04]  /*0040*/  S2R R9, SR_TID.X ;  /* 0x0000000000097919 */ /* 0x000e680000002100 */
[----:B------:R-:W2:Y:S04]  /*0050*/  S2R R2, SR_CTAID.X ;  /* 0x0000000000027919 */ /* 0x000ea80000002500 */
[----:B------:R-:W3:Y:S01]  /*0060*/  S2R R36, SR_CTAID.Y ;  /* 0x0000000000247919 */ /* 0x000ee20000002600 */
        /* <DEDUP_REMOVED lines=9> */
[----:B---3--:R-:W-:-:S04]  /*0100*/  ISETP.NE.U32.AND P0, PT, RZ, c[0x0][0x1a0], PT ;  /* 0x00006800ff007a0c */ /* 0x008fc80003f05070 */
[----:B------:R-:W-:-:S13]  /*0110*/  ISETP.NE.AND.EX P0, PT, RZ, c[0x0][0x1a4], PT, P0 ;  /* 0x00006900ff007a0c */ /* 0x000fda0003f05300 */
[----:B------:R-:W-:-:S04]  /*0120*/  @P0 LEA R2, P2, R7, c[0x0][0x1a0], 0x2 ;  /* 0x0000680007020a11 */ /* 0x000fc800078410ff */
[----:B------:R-:W-:-:S06]  /*0130*/  @P0 LEA.HI.X R3, R7, c[0x0][0x1a4], RZ, 0x2, P2 ;  /* 0x0000690007030a11 */ /* 0x000fcc00010f14ff */
        /* <DEDUP_REMOVED lines=15> */
.L_x_1761:
[----:B---3--:R-:W-:Y:S05]  /*0230*/  BSYNC B0 ;  /* 0x0000000000007941 */ /* 0x008fea0003800000 */
.L_x_1760:
[----:B------:R-:W-:Y:S05]  /*0240*/  @P1 EXIT ;  /* 0x000000000000194d */ /* 0x000fea0003800000 */
[----:B------:R-:W-:Y:S01]  /*0250*/  IABS R6, c[0x0][0x194] ;  /* 0x0000650000067a13 */ /* 0x000fe20000000000 */
[----:B------:R-:W-:Y:S01]  /*0260*/  ULDC.64 UR4, c[0x0][0x190] ;  /* 0x0000640000047ab9 */ /* 0x000fe20000000a00 */
[----:B------:R-:W-:Y:S01]  /*0270*/  IABS R7, c[0x0][0x190] ;  /* 0x0000640000077a13 */ /* 0x000fe20000000000 */
[----:B------:R-:W-:Y:S01]  /*0280*/  ULOP3.LUT UR4, UR4, UR5, URZ, 0x3c, !UPT ;  /* 0x0000000504047292 */ /* 0x000fe2000f8e3c3f */
[----:B------:R-:W1:Y:S01]  /*0290*/  I2F.RP R4, R6 ;  /* 0x0000000600047306 */ /* 0x000e620000209400 */
[----:B------:R-:W-:Y:S01]  /*02a0*/  LOP3.LUT R37, R35, 0x1c, RZ, 0xc0, !PT ;  /* 0x0000001c23257812 */ /* 0x000fe200078ec0ff */
[----:B------:R-:W-:Y:S01]  /*02b0*/  BSSY B0, `(.L_x_1762) ;  /* 0x0000072000007945 */ /* 0x000fe20003800000 */
[----:B------:R-:W-:Y:S02]  /*02c0*/  BAR.SYNC.DEFER_BLOCKING 0x0 ;  /* 0x0000000000007b1d */ /* 0x000fe40000010000 */
[----:B------:R-:W-:-:S04]  /*02d0*/  ISETP.LE.AND P1, PT, RZ, UR4, PT ;  /* 0x00000004ff007c0c */ /* 0x000fc8000bf23270 */
        /* <DEDUP_REMOVED lines=64> */
.L_x_1765:
        /* <DEDUP_REMOVED lines=16> */
.L_x_1764:
        /* <DEDUP_REMOVED lines=17> */
.L_x_1763:
        /* <DEDUP_REMOVED lines=14> */
.L_x_1766:
[----:B------:R-:W-:Y:S05]  /*09d0*/  BSYNC B0 ;  /* 0x0000000000007941 */ /* 0x000fea0003800000 */
.L_x_1762:
[----:B------:R-:W-:Y:S01]  /*09e0*/  ISETP.GE.AND P0, PT, R51, R34, PT ;  /* 0x000000223300720c */ /* 0x000fe20003f06270 */
[----:B------:R-:W-:Y:S01]  /*09f0*/  IMAD R4, R38, c[0x0][0x18c], R35 ;  /* 0x0000630026047a24 */ /* 0x000fe200078e0223 */
[----:B------:R-:W-:Y:S01]  /*0a00*/  PRMT R33, RZ, 0x5410, RZ ;  /* 0x00005410ff217816 */ /* 0x000fe200000000ff */
[----:B------:R-:W-:Y:S01]  /*0a10*/  IMAD.MOV.U32 R5, RZ, RZ, 0x2 ;  /* 0x00000002ff057424 */ /* 0x000fe200078e00ff */
[----:B------:R-:W-:-:S03]  /*0a20*/  PRMT R40, RZ, 0x5410, RZ ;  /* 0x00005410ff287816 */ /* 0x000fc600000000ff */
[----:B------:R-:W-:-:S06]  /*0a30*/  IMAD.WIDE R4, R4, R5, c[0x0][0x178] ;  /* 0x00005e0004047625 */ /* 0x000fcc00078e0205 */
[----:B------:R-:W-:Y:S05]  /*0a40*/  @P0 BRA `(.L_x_1767) ;  /* 0x000019c000000947 */ /* 0x000fea0003800000 */
[----:B------:R-:W2:Y:S04]  /*0a50*/  LDG.E.CONSTANT R6, [R4.64] ;  /* 0x0000000604067981 */ /* 0x000ea8000c1e9900 */
        /* <DEDUP_REMOVED lines=14> */
[----:B------:R-:W-:Y:S01]  /*0b40*/  PRMT R40, RZ, 0x5410, RZ ;  /* 0x00005410ff287816 */ /* 0x000fe200000000ff */
[----:B------:R-:W-:Y:S01]  /*0b50*/  IMAD R0, R0, 0x3, RZ ;  /* 0x0000000300007824 */ /* 0x000fe200078e02ff */
[----:B------:R-:W-:Y:S01]  /*0b60*/  PRMT R33, RZ, 0x5410, RZ ;  /* 0x00005410ff217816 */ /* 0x000fe200000000ff */
[----:B------:R-:W-:Y:S01]  /*0b70*/  USEL UR5, URZ, 0x1, UP0 ;  /* 0x000000013f057887 */ /* 0x000fe20008000000 */
[----:B------:R-:W-:Y:S01]  /*0b80*/  LOP3.LUT R46, R46, 0x7, RZ, 0xc0, !PT ;  /* 0x000000072e2e7812 */ /* 0x000fe200078ec0ff */
[----:B------:R-:W-:Y:S01]  /*0b90*/  UMOV UR4, URZ ;  /* 0x0000003f00047c82 */ /* 0x000fe20008000000 */
[----:B------:R-:W-:-:S02]  /*0ba0*/  IADD3 R21, P0, R35, R0, RZ ;  /* 0x0000000023157210 */ /* 0x000fc40007f1e0ff */
[----:B------:R-:W-:Y:S02]  /*0bb0*/  LOP3.LUT R47, R47, 0x7, RZ, 0xc0, !PT ;  /* 0x000000072f2f7812 */ /* 0x000fe400078ec0ff */
[----:B------:R-:W-:Y:S02]  /*0bc0*/  LEA.HI.X.SX32 R8, R0, R7, 0x1, P0 ;  /* 0x0000000700087211 */ /* 0x000fe400000f0eff */
[C---:B------:R-:W-:Y:S02]  /*0bd0*/  LEA R20, P0, R21.reuse, c[0x0][0x168], 0x2 ;  /* 0x00005a0015147a11 */ /* 0x040fe400078010ff */
[----:B------:R-:W-:Y:S02]  /*0be0*/  LOP3.LUT R48, R48, 0x7, RZ, 0xc0, !PT ;  /* 0x0000000730307812 */ /* 0x000fe400078ec0ff */
[----:B------:R-:W-:Y:S02]  /*0bf0*/  LEA.HI.X R21, R21, c[0x0][0x16c], R8, 0x2, P0 ;  /* 0x00005b0015157a11 */ /* 0x000fe400000f1408 */
[----:B------:R-:W-:-:S02]  /*0c00*/  IADD3 R49, R45, -0x20, RZ ;  /* 0xffffffe02d317810 */ /* 0x000fc40007ffe0ff */
[----:B------:R-:W-:Y:S02]  /*0c10*/  IADD3 R42, R45, -0x40, RZ ;  /* 0xffffffc02d2a7810 */ /* 0x000fe40007ffe0ff */
[----:B0-2---:R-:W-:Y:S02]  /*0c20*/  PRMT R0, R6, 0x7610, R6 ;  /* 0x0000761006007816 */ /* 0x005fe40000000006 */
.L_x_1774:
        /* <DEDUP_REMOVED lines=25> */
.L_x_1772:
[----:B-----5:R-:W-:Y:S01]  /*0dc0*/  SHF.R.U32.HI R4, RZ, R49, R7 ;  /* 0x00000031ff047219 */ /* 0x020fe20000011607 */
[----:B------:R-:W-:Y:S05]  /*0dd0*/  BRA `(.L_x_1773) ;  /* 0x0000006000007947 */ /* 0x000fea0003800000 */
.L_x_1771:
[----:B------:R-:W2:Y:S02]  /*0de0*/  LDG.E.CONSTANT R0, [R2.64+0x4] ;  /* 0x0000040602007981 */ /* 0x000ea4000c1e9900 */
[----:B--2---:R-:W-:-:S05]  /*0df0*/  IMAD.SHL.U32 R0, R0, 0x100, RZ ;  /* 0x0000010000007824 */ /* 0x004fca00078e00ff */
[----:B------:R-:W-:-:S04]  /*0e00*/  LOP3.LUT R0, R0, 0xf00, RZ, 0xc0, !PT ;  /* 0x00000f0000007812 */ /* 0x000fc800078ec0ff */
[----:B-----5:R-:W-:Y:S01]  /*0e10*/  LEA.HI R4, R7, R0, RZ, 0x8 ;  /* 0x0000000007047211 */ /* 0x020fe200078f40ff */
[----:B------:R-:W-:Y:S05]  /*0e20*/  BRA `(.L_x_1773) ;  /* 0x0000001000007947 */ /* 0x000fea0003800000 */
.L_x_1770:
[----:B-----5:R-:W-:Y:S02]  /*0e30*/  SHF.R.U32.HI R4, RZ, R45, R7 ;  /* 0x0000002dff047219 */ /* 0x020fe40000011607 */
.L_x_1773:
[----:B------:R-:W-:Y:S05]  /*0e40*/  BSYNC B0 ;  /* 0x0000000000007941 */ /* 0x000fea0003800000 */
.L_x_1769:
        /* <DEDUP_REMOVED lines=13> */
.L_x_1768:
[----:B0-----:R-:W2:Y:S01]  /*0f20*/  LDG.E.128.CONSTANT R4, [R20.64] ;  /* 0x0000000614047981 */ /* 0x001ea2000c1e9d00 */
[----:B------:R-:W-:-:S03]  /*0f30*/  IMAD.MOV.U32 R25, RZ, RZ, 0x4 ;  /* 0x00000004ff197424 */ /* 0x000fc600078e00ff */
[----:B------:R-:W0:Y:S01]  /*0f40*/  LDS.128 R16, [UR4] ;  /* 0x00000004ff107984 */ /* 0x000e220008000c00 */
[----:B------:R-:W-:-:S05]  /*0f50*/  IMAD.WIDE R22, R25, c[0x0][0x18c], R20 ;  /* 0x0000630019167a25 */ /* 0x000fca00078e0214 */
[----:B------:R1:W3:Y:S01]  /*0f60*/  LDG.E.128.CONSTANT R8, [R22.64] ;  /* 0x0000000616087981 */ /* 0x0002e2000c1e9d00 */
[----:B------:R-:W-:-:S05]  /*0f70*/  IMAD.WIDE R2, R25, c[0x0][0x18c], R22 ;  /* 0x0000630019027a25 */ /* 0x000fca00078e0216 */
[----:B------:R4:W3:Y:S01]  /*0f80*/  LDG.E.128.CONSTANT R12, [R2.64] ;  /* 0x00000006020c7981 */ /* 0x0008e2000c1e9d00 */
[----:B------:R-:W-:Y:S01]  /*0f90*/  I2F.F16 R50, -0x80 ;  /* 0xffffff8000327906 */ /* 0x000fe20000200c00 */
[----:B------:R-:W-:Y:S02]  /*0fa0*/  IADD3 R24, R44, UR5, RZ ;  /* 0x000000052c187c10 */ /* 0x000fe4000fffe0ff */
[----:B------:R-:W-:Y:S02]  /*0fb0*/  IADD3 R30, R48, UR5, RZ ;  /* 0x00000005301e7c10 */ /* 0x000fe4000fffe0ff */
[----:B------:R-:W-:Y:S02]  /*0fc0*/  LOP3.LUT R29, R24, 0xe400, RZ, 0xfc, !PT ;  /* 0x0000e400181d7812 */ /* 0x000fe400078efcff */
[----:B------:R-:W-:Y:S01]  /*0fd0*/  LOP3.LUT R53, R30, 0xe400, RZ, 0xfc, !PT ;  /* 0x0000e4001e357812 */ /* 0x000fe200078efcff */
[----:B------:R-:W1:Y:S01]  /*0fe0*/  I2F.F16 R31, -0x10 ;  /* 0xfffffff0001f7906 */ /* 0x000e620000200c00 */
[----:B----4-:R-:W-:Y:S01]  /*0ff0*/  IMAD.WIDE R2, R25, c[0x0][0x18c], R2 ;  /* 0x0000630019027a25 */ /* 0x010fe200078e0202 */
[----:B------:R-:W-:-:S02]  /*1000*/  IADD3 R51, R51, 0x20, RZ ;  /* 0x0000002033337810 */ /* 0x000fc40007ffe0ff */
[----:B------:R-:W-:Y:S02]  /*1010*/  IADD3 R41, R41, 0x20, RZ ;  /* 0x0000002029297810 */ /* 0x000fe40007ffe0ff */
[----:B------:R-:W-:Y:S02]  /*1020*/  ISETP.GE.AND P0, PT, R51, R34, PT ;  /* 0x000000223300720c */ /* 0x000fe40003f06270 */
[----:B------:R-:W4:Y:S01]  /*1030*/  I2F.F16 R27, R24 ;  /* 0x00000018001b7306 */ /* 0x000f220000200c00 */
[----:B-1----:R-:W-:-:S07]  /*1040*/  PRMT R50, R50, 0x5410, R31 ;  /* 0x0000541032327816 */ /* 0x002fce000000001f */
[----:B------:R1:W0:Y:S01]  /*1050*/  I2F.F16 R31, R30 ;  /* 0x0000001e001f7306 */ /* 0x0002220000200c00 */
[----:B----4-:R-:W-:Y:S01]  /*1060*/  HADD2 R28, R50, -R27.H0_H0 ;  /* 0xa000001b321c7230 */ /* 0x010fe20000000000 */
[C---:B--2---:R-:W-:Y:S02]  /*1070*/  LOP3.LUT R20, R4.reuse, 0x70007, RZ, 0xc0, !PT ;  /* 0x0007000704147812 */ /* 0x044fe400078ec0ff */
[----:B------:R-:W-:Y:S02]  /*1080*/  LOP3.LUT R21, R4, 0x380038, RZ, 0xc0, !PT ;  /* 0x0038003804157812 */ /* 0x000fe400078ec0ff */
[----:B------:R-:W-:Y:S02]  /*1090*/  LOP3.LUT R20, R20, 0x64006400, RZ, 0xfc, !PT ;  /* 0x6400640014147812 */ /* 0x000fe400078efcff */
[----:B------:R-:W-:Y:S02]  /*10a0*/  LOP3.LUT R21, R21, 0x64006400, RZ, 0xfc, !PT ;  /* 0x6400640015157812 */ /* 0x000fe400078efcff */
[----:B------:R-:W-:Y:S01]  /*10b0*/  LOP3.LUT R24, R5, 0x70007, RZ, 0xc0, !PT ;  /* 0x0007000705187812 */ /* 0x000fe200078ec0ff */
[----:B------:R-:W-:Y:S01]  /*10c0*/  HADD2 R20, R20, R29.H0_H0 ;  /* 0x2000001d14147230 */ /* 0x000fe20000000000 */
[----:B------:R-:W-:Y:S01]  /*10d0*/  SHF.R.U32.HI R26, RZ, 0x6, R4 ;  /* 0x00000006ff1a7819 */ /* 0x000fe20000011604 */
[----:B------:R-:W-:Y:S01]  /*10e0*/  HFMA2 R27, R21, 0.125, 0.125, R28.H0_H0 ;  /* 0x30003000151b7831 */ /* 0x000fe2000004001c */
[----:B------:R-:W-:-:S02]  /*10f0*/  LOP3.LUT R54, R24, 0x64006400, RZ, 0xfc, !PT ;  /* 0x6400640018367812 */ /* 0x000fc400078efcff */
[----:B-1----:R-:W-:Y:S01]  /*1100*/  LOP3.LUT R30, R26, 0x70007, RZ, 0xc0, !PT ;  /* 0x000700071a1e7812 */ /* 0x002fe200078ec0ff */
[-C--:B0-----:R-:W-:Y:S01]  /*1110*/  HFMA2.MMA R20, R20, R16.reuse, RZ ;  /* 0x0000001014147235 */ /* 0x081fe200000000ff */
[----:B------:R-:W-:Y:S01]  /*1120*/  LOP3.LUT R52, R5, 0x380038, RZ, 0xc0, !PT ;  /* 0x0038003805347812 */ /* 0x000fe200078ec0ff */
[----:B------:R-:W-:Y:S01]  /*1130*/  HADD2 R54, R54, R53.H0_H0 ;  /* 0x2000003536367230 */ /* 0x000fe20000000000 */
[----:B------:R-:W-:Y:S02]  /*1140*/  LOP3.LUT R30, R30, 0x64006400, RZ, 0xfc, !PT ;  /* 0x640064001e1e7812 */ /* 0x000fe400078efcff */
[----:B------:R-:W-:Y:S02]  /*1150*/  SHF.R.U32.HI R24, RZ, 0x6, R5 ;  /* 0x00000006ff187819 */ /* 0x000fe40000011605 */
[----:B------:R-:W-:Y:S01]  /*1160*/  LOP3.LUT R55, R52, 0x64006400, RZ, 0xfc, !PT ;  /* 0x6400640034377812 */ /* 0x000fe200078efcff */
[----:B------:R-:W-:Y:S01]  /*1170*/  HADD2 R52, R50, -R31.H0_H0 ;  /* 0xa000001f32347230 */ /* 0x000fe20000000000 */
[----:B------:R-:W-:Y:S01]  /*1180*/  HFMA2.MMA R56, R54, R16, RZ ;  /* 0x0000001036387235 */ /* 0x000fe200000000ff */
[----:B------:R-:W-:Y:S01]  /*1190*/  HFMA2 R27, R27, R17, R20 ;  /* 0x000000111b1b7231 */ /* 0x000fe20000000014 */
[----:B------:R-:W-:Y:S01]  /*11a0*/  LOP3.LUT R54, R24, 0x70007, RZ, 0xc0, !PT ;  /* 0x0007000718367812 */ /* 0x000fe200078ec0ff */
[----:B------:R-:W0:Y:S01]  /*11b0*/  LDS.128 R20, [UR4+0x10] ;  /* 0x00001004ff147984 */ /* 0x000e220008000c00 */
[----:B------:R-:W-:Y:S01]  /*11c0*/  HADD2 R31, R30, R29.H0_H0 ;  /* 0x2000001d1e1f7230 */ /* 0x000fe20000000000 */
[----:B------:R-:W-:Y:S01]  /*11d0*/  SHF.R.U32.HI R4, RZ, 0xf, R4 ;  /* 0x0000000fff047819 */ /* 0x000fe20000011604 */
[----:B------:R-:W-:Y:S01]  /*11e0*/  HFMA2 R55, R55, 0.125, 0.125, R52.H0_H0 ;  /* 0x3000300037377831 */ /* 0x000fe20000040034 */
[----:B------:R-:W-:-:S02]  /*11f0*/  LOP3.LUT R54, R54, 0x64006400, RZ, 0xfc, !PT ;  /* 0x6400640036367812 */ /* 0x000fc400078efcff */
[----:B------:R-:W-:Y:S01]  /*1200*/  LOP3.LUT R4, R4, 0x10001, RZ, 0xc0, !PT ;  /* 0x0001000104047812 */ /* 0x000fe200078ec0ff */
[----:B------:R-:W-:Y:S01]  /*1210*/  HFMA2.MMA R27, R31, R18, R27 ;  /* 0x000000121f1b7235 */ /* 0x000fe2000000001b */
[----:B------:R-:W-:Y:S01]  /*1220*/  LOP3.LUT R31, R26, 0x380038, RZ, 0xc0, !PT ;  /* 0x003800381a1f7812 */ /* 0x000fe200078ec0ff */
[----:B------:R-:W-:Y:S01]  /*1230*/  HFMA2 R30, R55, R17, R56 ;  /* 0x00000011371e7231 */ /* 0x000fe20000000038 */
[----:B------:R-:W-:Y:S01]  /*1240*/  LOP3.LUT R55, R24, 0x380038, RZ, 0xc0, !PT ;  /* 0x0038003818377812 */ /* 0x000fe200078ec0ff */
[----:B------:R-:W-:Y:S01]  /*1250*/  HADD2 R54, R54, R53.H0_H0 ;  /* 0x2000003536367230 */ /* 0x000fe20000000000 */
[----:B------:R-:W-:Y:S02]  /*1260*/  LOP3.LUT R31, R31, 0x64006400, RZ, 0xfc, !PT ;  /* 0x640064001f1f7812 */ /* 0x000fe400078efcff */
[----:B------:R-:W-:Y:S01]  /*1270*/  LOP3.LUT R26, R26, 0x1c001c0, RZ, 0xc0, !PT ;  /* 0x01c001c01a1a7812 */ /* 0x000fe200078ec0ff */
[----:B------:R-:W-:Y:S01]  /*1280*/  HFMA2 R30, R54, R18, R30 ;  /* 0x00000012361e7231 */ /* 0x000fe2000000001e */
[----:B------:R-:W-:Y:S01]  /*1290*/  LOP3.LUT R55, R55, 0x64006400, RZ, 0xfc, !PT ;  /* 0x6400640037377812 */ /* 0x000fe200078efcff */
[----:B------:R-:W-:Y:S01]  /*12a0*/  HFMA2 R54, R31, 0.125, 0.125, R28.H0_H0 ;  /* 0x300030001f367831 */ /* 0x000fe2000004001c */
[----:B------:R-:W-:-:S02]  /*12b0*/  LOP3.LUT R31, R26, 0x64006400, RZ, 0xfc, !PT ;  /* 0x640064001a1f7812 */ /* 0x000fc400078efcff */
[----:B---3--:R-:W-:Y:S01]  /*12c0*/  LOP3.LUT R26, R8, 0x70007, RZ, 0xc0, !PT ;  /* 0x00070007081a7812 */ /* 0x008fe200078ec0ff */
[----:B------:R-:W-:Y:S01]  /*12d0*/  HFMA2 R56, R55, 0.125, 0.125, R52.H0_H0 ;  /* 0x3000300037387831 */ /* 0x000fe20000040034 */
[----:B------:R-:W-:Y:S01]  /*12e0*/  LOP3.LUT R55, R24, 0x1c001c0, RZ, 0xc0, !PT ;  /* 0x01c001c018377812 */ /* 0x000fe200078ec0ff */
[----:B------:R-:W-:Y:S01]  /*12f0*/  HFMA2.MMA R27, R54, R19, R27 ;  /* 0x00000013361b7235 */ /* 0x000fe2000000001b */
[----:B------:R-:W-:Y:S01]  /*1300*/  HFMA2 R31, R31, 0.015625, 0.015625, R28.H1_H1 ;  /* 0x240024001f1f7831 */ /* 0x000fe2000006001c */
[----:B------:R-:W-:Y:S01]  /*1310*/  LOP3.LUT R54, R9, 0x70007, RZ, 0xc0, !PT ;  /* 0x0007000709367812 */ /* 0x000fe200078ec0ff */
[----:B------:R-:W-:Y:S01]  /*1320*/  HFMA2 R24, R56, R19, R30 ;  /* 0x0000001338187231 */ /* 0x000fe2000000001e */
[----:B------:R-:W-:Y:S02]  /*1330*/  LOP3.LUT R55, R55, 0x64006400, RZ, 0xfc, !PT ;  /* 0x6400640037377812 */ /* 0x000fe400078efcff */
[----:B------:R-:W-:Y:S02]  /*1340*/  LOP3.LUT R26, R26, 0x64006400, RZ, 0xfc, !PT ;  /* 0x640064001a1a7812 */ /* 0x000fe400078efcff */
[----:B------:R-:W-:Y:S01]  /*1350*/  LOP3.LUT R30, R8, 0x380038, RZ, 0xc0, !PT ;  /* 0x00380038081e7812 */ /* 0x000fe200078ec0ff */
[----:B------:R-:W-:Y:S01]  /*1360*/  HFMA2 R55, R55, 0.015625, 0.015625, R52.H1_H1 ;  /* 0x2400240037377831 */ /* 0x000fe20000060034 */
[----:B------:R-:W-:Y:S01]  /*1370*/  LOP3.LUT R54, R54, 0x64006400, RZ, 0xfc, !PT ;  /* 0x6400640036367812 */ /* 0x000fe200078efcff */
[----:B------:R-:W-:Y:S01]  /*1380*/  HADD2 R26, R26, R29.H0_H0 ;  /* 0x2000001d1a1a7230 */ /* 0x000fe20000000000 */
[----:B0-----:R-:W-:Y:S01]  /*1390*/  HFMA2.MMA R27, R31, R20, R27 ;  /* 0x000000141f1b7235 */ /* 0x001fe2000000001b */
[----:B------:R-:W-:-:S02]  /*13a0*/  LOP3.LUT R31, R30, 0x64006400, RZ, 0xfc, !PT ;  /* 0x640064001e1f7812 */ /* 0x000fc400078efcff */
[----:B------:R-:W-:Y:S01]  /*13b0*/  HFMA2.MMA R55, R55, R20, R24 ;  /* 0x0000001437377235 */ /* 0x000fe20000000018 */
[----:B------:R-:W-:Y:S01]  /*13c0*/  HADD2 R24, R54, R53.H0_H0 ;  /* 0x2000003536187230 */ /* 0x000fe20000000000 */
[----:B------:R-:W-:Y:S01]  /*13d0*/  SHF.R.U32.HI R30, RZ, 0xf, R5 ;  /* 0x0000000fff1e7819 */ /* 0x000fe20000011605 */
[----:B------:R-:W-:Y:S01]  /*13e0*/  HFMA2 R54, R31, 0.125, 0.125, R28.H0_H0 ;  /* 0x300030001f367831 */ /* 0x000fe2000004001c */
[----:B------:R-:W-:-:S03]  /*13f0*/  SHF.R.U32.HI R5, RZ, 0xe, R8 ;  /* 0x0000000eff057819 */ /* 0x000fc60000011608 */
[----:B------:R-:W-:Y:S01]  /*1400*/  HFMA2.MMA R31, R24, R21, R55 ;  /* 0x00000015181f7235 */ /* 0x000fe20000000037 */
[----:B------:R-:W-:Y:S01]  /*1410*/  HFMA2 R27, R26, R21, R27 ;  /* 0x000000151a1b7231 */ /* 0x000fe2000000001b */
[----:B------:R-:W-:Y:S02]  /*1420*/  LOP3.LUT R30, R30, 0x10001, RZ, 0xc0, !PT ;  /* 0x000100011e1e7812 */ /* 0x000fe400078ec0ff */
[----:B------:R-:W-:Y:S01]  /*1430*/  SHF.R.U32.HI R55, RZ, 0xe, R9 ;  /* 0x0000000eff377819 */ /* 0x000fe20000011609 */
[----:B------:R-:W-:Y:S01]  /*1440*/  HFMA2 R54, R54, R22, R27 ;  /* 0x0000001636367231 */ /* 0x000fe2000000001b */
[----:B------:R-:W-:Y:S01]  /*1450*/  LOP3.LUT R4, R4, 0x20002, R5, 0xf8, !PT ;  /* 0x0002000204047812 */ /* 0x000fe200078ef805 */
[----:B------:R-:W0:Y:S01]  /*1460*/  LDS.128 R24, [UR4+0x20] ;  /* 0x00002004ff187984 */ /* 0x000e220008000c00 */
[----:B------:R-:W-:Y:S02]  /*1470*/  LOP3.LUT R5, R9, 0x380038, RZ, 0xc0, !PT ;  /* 0x0038003809057812 */ /* 0x000fe400078ec0ff */
[----:B------:R-:W-:-:S02]  /*1480*/  SHF.R.U32.HI R9, RZ, 0x6, R9 ;  /* 0x00000006ff097819 */ /* 0x000fc40000011609 */
[----:B------:R-:W-:Y:S02]  /*1490*/  LOP3.LUT R30, R30, 0x20002, R55, 0xf8, !PT ;  /* 0x000200021e1e7812 */ /* 0x000fe400078ef837 */
[----:B------:R-:W-:Y:S02]  /*14a0*/  LOP3.LUT R55, R5, 0x64006400, RZ, 0xfc, !PT ;  /* 0x6400640005377812 */ /* 0x000fe400078efcff */
[----:B------:R-:W-:Y:S02]  /*14b0*/  SHF.R.U32.HI R8, RZ, 0x6, R8 ;  /* 0x00000006ff087819 */ /* 0x000fe40000011608 */
[----:B------:R-:W-:Y:S01]  /*14c0*/  LOP3.LUT R57, R9, 0x70007, RZ, 0xc0, !PT ;  /* 0x0007000709397812 */ /* 0x000fe200078ec0ff */
[----:B------:R-:W-:Y:S01]  /*14d0*/  HFMA2 R55, R55, 0.125, 0.125, R52.H0_H0 ;  /* 0x3000300037377831 */ /* 0x000fe20000040034 */
[----:B------:R-:W-:Y:S02]  /*14e0*/  LOP3.LUT R5, R8, 0x70007, RZ, 0xc0, !PT ;  /* 0x0007000708057812 */ /* 0x000fe400078ec0ff */
[----:B------:R-:W-:-:S02]  /*14f0*/  LOP3.LUT R58, R57, 0x64006400, RZ, 0xfc, !PT ;  /* 0x64006400393a7812 */ /* 0x000fc400078efcff */
[----:B------:R-:W-:Y:S01]  /*1500*/  LOP3.LUT R56, R5, 0x64006400, RZ, 0xfc, !PT ;  /* 0x6400640005387812 */ /* 0x000fe200078efcff */
[----:B------:R-:W-:Y:S01]  /*1510*/  HFMA2.MMA R31, R55, R22, R31 ;  /* 0x00000016371f7235 */ /* 0x000fe2000000001f */
[C---:B------:R-:W-:Y:S01]  /*1520*/  LOP3.LUT R55, R9.reuse, 0x380038, RZ, 0xc0, !PT ;  /* 0x0038003809377812 */ /* 0x040fe200078ec0ff */
[----:B------:R-:W-:Y:S01]  /*1530*/  HADD2 R5, R58, R53.H0_H0 ;  /* 0x200000353a057230 */ /* 0x000fe20000000000 */
[----:B------:R-:W-:Y:S01]  /*1540*/  LOP3.LUT R9, R9, 0x1c001c0, RZ, 0xc0, !PT ;  /* 0x01c001c009097812 */ /* 0x000fe200078ec0ff */
[----:B------:R-:W-:Y:S01]  /*1550*/  HADD2 R56, R56, R29.H0_H0 ;  /* 0x2000001d38387230 */ /* 0x000fe20000000000 */
[----:B------:R-:W-:-:S03]  /*1560*/  LOP3.LUT R57, R55, 0x64006400, RZ, 0xfc, !PT ;  /* 0x6400640037397812 */ /* 0x000fc600078efcff */
[----:B------:R-:W-:Y:S01]  /*1570*/  HFMA2.MMA R5, R5, R23, R31 ;  /* 0x0000001705057235 */ /* 0x000fe2000000001f */
[C---:B------:R-:W-:Y:S01]  /*1580*/  LOP3.LUT R31, R8.reuse, 0x380038, RZ, 0xc0, !PT ;  /* 0x00380038081f7812 */ /* 0x040fe200078ec0ff */
[----:B------:R-:W-:Y:S01]  /*1590*/  HFMA2 R54, R56, R23, R54 ;  /* 0x0000001738367231 */ /* 0x000fe20000000036 */
[----:B------:R-:W-:Y:S01]  /*15a0*/  LOP3.LUT R8, R8, 0x1c001c0, RZ, 0xc0, !PT ;  /* 0x01c001c008087812 */ /* 0x000fe200078ec0ff */
[----:B------:R-:W-:Y:S01]  /*15b0*/  HFMA2 R57, R57, 0.125, 0.125, R52.H0_H0 ;  /* 0x3000300039397831 */ /* 0x000fe20000040034 */
[----:B------:R-:W-:-:S05]  /*15c0*/  LOP3.LUT R31, R31, 0x64006400, RZ, 0xfc, !PT ;  /* 0x640064001f1f7812 */ /* 0x000fca00078efcff */
[----:B------:R-:W-:Y:S01]  /*15d0*/  HFMA2 R55, R31, 0.125, 0.125, R28.H0_H0 ;  /* 0x300030001f377831 */ /* 0x000fe2000004001c */
[----:B------:R-:W-:Y:S01]  /*15e0*/  LOP3.LUT R31, R8, 0x64006400, RZ, 0xfc, !PT ;  /* 0x64006400081f7812 */ /* 0x000fe200078efcff */
[----:B0-----:R-:W-:Y:S01]  /*15f0*/  HFMA2 R5, R57, R24, R5 ;  /* 0x0000001839057231 */ /* 0x001fe20000000005 */
[----:B------:R-:W-:-:S03]  /*1600*/  SHF.R.U32.HI R57, RZ, 0x6, R13 ;  /* 0x00000006ff397819 */ /* 0x000fc6000001160d */
[----:B------:R-:W-:Y:S01]  /*1610*/  HFMA2.MMA R8, R55, R24, R54 ;  /* 0x0000001837087235 */ /* 0x000fe20000000036 */
[----:B------:R-:W-:Y:S01]  /*1620*/  HFMA2 R54, R31, 0.015625, 0.015625, R28.H1_H1 ;  /* 0x240024001f367831 */ /* 0x000fe2000006001c */
[--C-:B------:R-:W-:Y:S02]  /*1630*/  SHF.R.U32.HI R31, RZ, 0xd, R12.reuse ;  /* 0x0000000dff1f7819 */ /* 0x100fe4000001160c */
[----:B------:R-:W-:Y:S02]  /*1640*/  LOP3.LUT R55, R9, 0x64006400, RZ, 0xfc, !PT ;  /* 0x6400640009377812 */ /* 0x000fe400078efcff */
[----:B------:R-:W-:Y:S01]  /*1650*/  LOP3.LUT R31, R4, 0x40004, R31, 0xf8, !PT ;  /* 0x00040004041f7812 */ /* 0x000fe200078ef81f */
[----:B------:R-:W-:Y:S01]  /*1660*/  HFMA2.MMA R54, R54, R25, R8 ;  /* 0x0000001936367235 */ /* 0x000fe20000000008 */
[----:B------:R-:W-:Y:S01]  /*1670*/  SHF.R.U32.HI R9, RZ, 0x6, R12 ;  /* 0x00000006ff097819 */ /* 0x000fe2000001160c */
[----:B------:R-:W-:Y:S01]  /*1680*/  HFMA2 R56, R55, 0.015625, 0.015625, R52.H1_H1 ;  /* 0x2400240037387831 */ /* 0x000fe20000060034 */
[----:B------:R-:W-:-:S02]  /*1690*/  LOP3.LUT R4, R12, 0x70007, RZ, 0xc0, !PT ;  /* 0x000700070c047812 */ /* 0x000fc400078ec0ff */
[----:B------:R-:W-:Y:S02]  /*16a0*/  LOP3.LUT R8, R9, 0x70007, RZ, 0xc0, !PT ;  /* 0x0007000709087812 */ /* 0x000fe400078ec0ff */
[----:B------:R-:W-:Y:S01]  /*16b0*/  LOP3.LUT R4, R4, 0x64006400, RZ, 0xfc, !PT ;  /* 0x6400640004047812 */ /* 0x000fe200078efcff */
[----:B------:R-:W-:Y:S01]  /*16c0*/  HFMA2.MMA R56, R56, R25, R5 ;  /* 0x0000001938387235 */ /* 0x000fe20000000005 */
[----:B------:R-:W-:Y:S02]  /*16d0*/  LOP3.LUT R12, R12, 0x380038, RZ, 0xc0, !PT ;  /* 0x003800380c0c7812 */ /* 0x000fe400078ec0ff */
[----:B------:R-:W-:Y:S02]  /*16e0*/  LOP3.LUT R8, R8, 0x64006400, RZ, 0xfc, !PT ;  /* 0x6400640008087812 */ /* 0x000fe400078efcff */
[----:B------:R-:W-:Y:S01]  /*16f0*/  LOP3.LUT R58, R31, 0x64006400, RZ, 0xfc, !PT ;  /* 0x640064001f3a7812 */ /* 0x000fe200078efcff */
[--C-:B------:R-:W-:Y:S01]  /*1700*/  HADD2 R31, R4, R29.reuse.H0_H0 ;  /* 0x2000001d041f7230 */ /* 0x100fe20000000000 */
[C---:B------:R-:W-:Y:S01]  /*1710*/  LOP3.LUT R4, R9.reuse, 0x380038, RZ, 0xc0, !PT ;  /* 0x0038003809047812 */ /* 0x040fe200078ec0ff */
[--C-:B------:R-:W-:Y:S01]  /*1720*/  HADD2 R5, R8, R29.reuse.H0_H0 ;  /* 0x2000001d08057230 */ /* 0x100fe20000000000 */
[----:B------:R-:W-:Y:S01]  /*1730*/  LOP3.LUT R55, R9, 0x1c001c0, RZ, 0xc0, !PT ;  /* 0x01c001c009377812 */ /* 0x000fe200078ec0ff */
[----:B------:R-:W-:Y:S01]  /*1740*/  HADD2 R8, R58, R29.H0_H0 ;  /* 0x2000001d3a087230 */ /* 0x000fe20000000000 */
[----:B------:R-:W-:Y:S01]  /*1750*/  LOP3.LUT R9, R12, 0x64006400, RZ, 0xfc, !PT ;  /* 0x640064000c097812 */ /* 0x000fe200078efcff */
[----:B------:R-:W-:Y:S01]  /*1760*/  HFMA2.MMA R54, R31, R26, R54 ;  /* 0x0000001a1f367235 */ /* 0x000fe20000000036 */
[----:B------:R-:W-:-:S02]  /*1770*/  LOP3.LUT R12, R13, 0x70007, RZ, 0xc0, !PT ;  /* 0x000700070d0c7812 */ /* 0x000fc400078ec0ff */
[----:B------:R-:W-:Y:S01]  /*1780*/  LOP3.LUT R29, R4, 0x64006400, RZ, 0xfc, !PT ;  /* 0x64006400041d7812 */ /* 0x000fe200078efcff */
[--C-:B------:R-:W-:Y:S01]  /*1790*/  HFMA2 R9, R9, 0.125, 0.125, R28.reuse.H0_H0 ;  /* 0x3000300009097831 */ /* 0x100fe2000004001c */
[----:B------:R-:W-:Y:S02]  /*17a0*/  LOP3.LUT R55, R55, 0x64006400, RZ, 0xfc, !PT ;  /* 0x6400640037377812 */ /* 0x000fe400078efcff */
[----:B------:R-:W-:Y:S01]  /*17b0*/  LOP3.LUT R12, R12, 0x64006400, RZ, 0xfc, !PT ;  /* 0x640064000c0c7812 */ /* 0x000fe200078efcff */
[--C-:B------:R-:W-:Y:S01]  /*17c0*/  HFMA2 R4, R29, 0.125, 0.125, R28.reuse.H0_H0 ;  /* 0x300030001d047831 */ /* 0x100fe2000004001c */
[----:B------:R-:W-:Y:S01]  /*17d0*/  SHF.R.U32.HI R29, RZ, 0xd, R13 ;  /* 0x0000000dff1d7819 */ /* 0x000fe2000001160d */
[----:B------:R-:W-:Y:S01]  /*17e0*/  HFMA2 R55, R55, 0.015625, 0.015625, R28.H1_H1 ;  /* 0x2400240037377831 */ /* 0x000fe2000006001c */
[----:B------:R-:W-:Y:S01]  /*17f0*/  LOP3.LUT R58, R57, 0x70007, RZ, 0xc0, !PT ;  /* 0x00070007393a7812 */ /* 0x000fe200078ec0ff */
[----:B------:R-:W-:Y:S01]  /*1800*/  HADD2 R28, R12, R53.H0_H0 ;  /* 0x200000350c1c7230 */ /* 0x000fe20000000000 */
[----:B------:R-:W-:Y:S01]  /*1810*/  LOP3.LUT R12, R30, 0x40004, R29, 0xf8, !PT ;  /* 0x000400041e0c7812 */ /* 0x000fe200078ef81d */
[----:B------:R-:W-:Y:S01]  /*1820*/  HFMA2.MMA R54, R9, R27, R54 ;  /* 0x0000001b09367235 */ /* 0x000fe20000000036 */
[----:B------:R-:W-:Y:S01]  /*1830*/  LOP3.LUT R13, R13, 0x380038, RZ, 0xc0, !PT ;  /* 0x003800380d0d7812 */ /* 0x000fe200078ec0ff */
[----:B------:R-:W-:Y:S01]  /*1840*/  HFMA2 R56, R28, R26, R56 ;  /* 0x0000001a1c387231 */ /* 0x000fe20000000038 */
[C---:B------:R-:W-:Y:S01]  /*1850*/  LOP3.LUT R59, R57.reuse, 0x380038, RZ, 0xc0, !PT ;  /* 0x00380038393b7812 */ /* 0x040fe200078ec0ff */
[----:B------:R-:W0:Y:S01]  /*1860*/  LDS.128 R28, [UR4+0x30] ;  /* 0x00003004ff1c7984 */ /* 0x000e220008000c00 */
[----:B------:R-:W-:Y:S01]  /*1870*/  LOP3.LUT R58, R58, 0x64006400, RZ, 0xfc, !PT ;  /* 0x640064003a3a7812 */ /* 0x000fe200078efcff */
[----:B------:R-:W-:Y:S01]  /*1880*/  UIADD3 UR4, UR4, 0x40, URZ ;  /* 0x0000004004047890 */ /* 0x000fe2000fffe03f */
[----:B------:R-:W-:-:S02]  /*1890*/  LOP3.LUT R57, R57, 0x1c001c0, RZ, 0xc0, !PT ;  /* 0x01c001c039397812 */ /* 0x000fc400078ec0ff */
[----:B------:R-:W-:Y:S02]  /*18a0*/  LOP3.LUT R13, R13, 0x64006400, RZ, 0xfc, !PT ;  /* 0x640064000d0d7812 */ /* 0x000fe400078efcff */
[----:B------:R-:W-:Y:S02]  /*18b0*/  LOP3.LUT R59, R59, 0x64006400, RZ, 0xfc, !PT ;  /* 0x640064003b3b7812 */ /* 0x000fe400078efcff */
[----:B------:R-:W-:Y:S01]  /*18c0*/  LOP3.LUT R60, R12, 0x64006400, RZ, 0xfc, !PT ;  /* 0x640064000c3c7812 */ /* 0x000fe200078efcff */
[--C-:B------:R-:W-:Y:S01]  /*18d0*/  HADD2 R12, R58, R53.reuse.H0_H0 ;  /* 0x200000353a0c7230 */ /* 0x100fe20000000000 */
[----:B------:R-:W-:Y:S01]  /*18e0*/  LOP3.LUT R57, R57, 0x64006400, RZ, 0xfc, !PT ;  /* 0x6400640039397812 */ /* 0x000fe200078efcff */
[--C-:B------:R-:W-:Y:S02]  /*18f0*/  HFMA2 R58, R13, 0.125, 0.125, R52.reuse.H0_H0 ;  /* 0x300030000d3a7831 */ /* 0x100fe40000040034 */
[--C-:B------:R-:W-:Y:S01]  /*1900*/  HFMA2 R13, R59, 0.125, 0.125, R52.reuse.H0_H0 ;  /* 0x300030003b0d7831 */ /* 0x100fe20000040034 */
[----:B------:R-:W-:Y:S01]  /*1910*/  IADD3 R59, R47, UR5, RZ ;  /* 0x000000052f3b7c10 */ /* 0x000fe2000fffe0ff */
[----:B------:R-:W-:Y:S01]  /*1920*/  HFMA2 R52, R57, 0.015625, 0.015625, R52.H1_H1 ;  /* 0x2400240039347831 */ /* 0x000fe20000060034 */
[C---:B------:R-:W-:Y:S01]  /*1930*/  LOP3.LUT R57, R6.reuse, 0x70007, RZ, 0xc0, !PT ;  /* 0x0007000706397812 */ /* 0x040fe200078ec0ff */
[----:B------:R-:W-:Y:S01]  /*1940*/  HFMA2 R56, R58, R27, R56 ;  /* 0x0000001b3a387231 */ /* 0x000fe20000000038 */
[----:B------:R-:W1:Y:S01]  /*1950*/  I2F.F16 R9, R59 ;  /* 0x0000003b00097306 */ /* 0x000e620000200c00 */
[----:B------:R-:W-:Y:S01]  /*1960*/  LOP3.LUT R58, R6, 0x380038, RZ, 0xc0, !PT ;  /* 0x00380038063a7812 */ /* 0x000fe200078ec0ff */
[----:B------:R-:W-:Y:S01]  /*1970*/  HADD2 R53, R60, R53.H0_H0 ;  /* 0x200000353c357230 */ /* 0x000fe20000000000 */
[----:B------:R-:W-:-:S02]  /*1980*/  LOP3.LUT R57, R57, 0x64006400, RZ, 0xfc, !PT ;  /* 0x6400640039397812 */ /* 0x000fc400078efcff */
[----:B------:R-:W-:Y:S01]  /*1990*/  LOP3.LUT R58, R58, 0x64006400, RZ, 0xfc, !PT ;  /* 0x640064003a3a7812 */ /* 0x000fe200078efcff */
[----:B-1----:R-:W-:-:S04]  /*19a0*/  HADD2 R9, R50, -R9.H0_H0 ;  /* 0xa000000932097230 */ /* 0x002fc80000000000 */
[----:B------:R-:W-:Y:S01]  /*19b0*/  HFMA2 R58, R58, 0.125, 0.125, R9.H0_H0 ;  /* 0x300030003a3a7831 */ /* 0x000fe20000040009 */
[-C--:B0-----:R-:W-:Y:S01]  /*19c0*/  HFMA2.MMA R5, R5, R28.reuse, R54 ;  /* 0x0000001c05057235 */ /* 0x081fe20000000036 */
[----:B------:R-:W-:Y:S01]  /*19d0*/  LOP3.LUT R54, R59, 0xe400, RZ, 0xfc, !PT ;  /* 0x0000e4003b367812 */ /* 0x000fe200078efcff */
[----:B------:R-:W-:Y:S01]  /*19e0*/  HFMA2.MMA R12, R12, R28, R56 ;  /* 0x0000001c0c0c7235 */ /* 0x000fe20000000038 */
[----:B------:R-:W-:-:S03]  /*19f0*/  SHF.R.U32.HI R56, RZ, 0x6, R6 ;  /* 0x00000006ff387819 */ /* 0x000fc60000011606 */
[----:B------:R-:W-:Y:S01]  /*1a00*/  HADD2 R57, R57, R54.H0_H0 ;  /* 0x2000003639397230 */ /* 0x000fe20000000000 */
[----:B------:R-:W-:-:S05]  /*1a10*/  HFMA2.MMA R4, R4, R29, R5 ;  /* 0x0000001d04047235 */ /* 0x000fca0000000005 */
[----:B------:R-:W-:Y:S02]  /*1a20*/  HFMA2.MMA R57, R57, R16, RZ ;  /* 0x0000001039397235 */ /* 0x000fe400000000ff */
[----:B------:R-:W-:-:S06]  /*1a30*/  HFMA2.MMA R4, R55, R30, R4 ;  /* 0x0000001e37047235 */ /* 0x000fcc0000000004 */
[----:B------:R-:W-:Y:S02]  /*1a40*/  HFMA2.MMA R4, R8, R31, R4 ;  /* 0x0000001f08047235 */ /* 0x000fe40000000004 */
[----:B------:R-:W-:Y:S01]  /*1a50*/  HFMA2 R57, R58, R17, R57 ;  /* 0x000000113a397231 */ /* 0x000fe20000000039 */
[----:B------:R-:W-:-:S04]  /*1a60*/  LOP3.LUT R58, R56, 0x70007, RZ, 0xc0, !PT ;  /* 0x00070007383a7812 */ /* 0x000fc800078ec0ff */
[----:B------:R-:W-:Y:S02]  /*1a70*/  LOP3.LUT R59, R58, 0x64006400, RZ, 0xfc, !PT ;  /* 0x640064003a3b7812 */ /* 0x000fe400078efcff */
[C---:B------:R-:W-:Y:S02]  /*1a80*/  LOP3.LUT R58, R56.reuse, 0x380038, RZ, 0xc0, !PT ;  /* 0x00380038383a7812 */ /* 0x040fe400078ec0ff */
[----:B------:R-:W-:Y:S01]  /*1a90*/  LOP3.LUT R56, R56, 0x1c001c0, RZ, 0xc0, !PT ;  /* 0x01c001c038387812 */ /* 0x000fe200078ec0ff */
[----:B------:R-:W-:Y:S01]  /*1aa0*/  HADD2 R59, R59, R54.H0_H0 ;  /* 0x200000363b3b7230 */ /* 0x000fe20000000000 */
[----:B------:R-:W-:Y:S02]  /*1ab0*/  LOP3.LUT R58, R58, 0x64006400, RZ, 0xfc, !PT ;  /* 0x640064003a3a7812 */ /* 0x000fe400078efcff */
[----:B------:R-:W-:Y:S01]  /*1ac0*/  LOP3.LUT R56, R56, 0x64006400, RZ, 0xfc, !PT ;  /* 0x6400640038387812 */ /* 0x000fe200078efcff */
[----:B------:R-:W-:Y:S02]  /*1ad0*/  HFMA2 R57, R59, R18, R57 ;  /* 0x000000123b397231 */ /* 0x000fe40000000039 */
[----:B------:R-:W-:-:S02]  /*1ae0*/  HFMA2 R58, R58, 0.125, 0.125, R9.H0_H0 ;  /* 0x300030003a3a7831 */ /* 0x000fc40000040009 */
[----:B------:R-:W-:-:S04]  /*1af0*/  HFMA2 R56, R56, 0.015625, 0.015625, R9.H1_H1 ;  /* 0x2400240038387831 */ /* 0x000fc80000060009 */
[----:B------:R-:W-:Y:S01]  /*1b00*/  HFMA2.MMA R57, R58, R19, R57 ;  /* 0x000000133a397235 */ /* 0x000fe20000000039 */
[----:B------:R-:W-:-:S04]  /*1b10*/  LOP3.LUT R58, R10, 0x380038, RZ, 0xc0, !PT ;  /* 0x003800380a3a7812 */ /* 0x000fc800078ec0ff */
[----:B------:R-:W-:Y:S01]  /*1b20*/  LOP3.LUT R58, R58, 0x64006400, RZ, 0xfc, !PT ;  /* 0x640064003a3a7812 */ /* 0x000fe200078efcff */
[----:B------:R-:W-:Y:S01]  /*1b30*/  HFMA2.MMA R56, R56, R20, R57 ;  /* 0x0000001438387235 */ /* 0x000fe20000000039 */
[----:B------:R-:W-:-:S04]  /*1b40*/  LOP3.LUT R57, R10, 0x70007, RZ, 0xc0, !PT ;  /* 0x000700070a397812 */ /* 0x000fc800078ec0ff */
[----:B------:R-:W-:-:S05]  /*1b50*/  LOP3.LUT R57, R57, 0x64006400, RZ, 0xfc, !PT ;  /* 0x6400640039397812 */ /* 0x000fca00078efcff */
[----:B------:R-:W-:-:S04]  /*1b60*/  HADD2 R57, R57, R54.H0_H0 ;  /* 0x2000003639397230 */ /* 0x000fc80000000000 */
[----:B------:R-:W-:Y:S02]  /*1b70*/  HFMA2 R56, R57, R21, R56 ;  /* 0x0000001539387231 */ /* 0x000fe40000000038 */
[----:B------:R-:W-:-:S06]  /*1b80*/  HFMA2 R57, R58, 0.125, 0.125, R9.H0_H0 ;  /* 0x300030003a397831 */ /* 0x000fcc0000040009 */
[----:B------:R-:W-:Y:S01]  /*1b90*/  HFMA2.MMA R57, R57, R22, R56 ;  /* 0x0000001639397235 */ /* 0x000fe20000000038 */
[----:B------:R-:W-:-:S04]  /*1ba0*/  SHF.R.U32.HI R56, RZ, 0x6, R10 ;  /* 0x00000006ff387819 */ /* 0x000fc8000001160a */
[----:B------:R-:W-:-:S04]  /*1bb0*/  LOP3.LUT R58, R56, 0x70007, RZ, 0xc0, !PT ;  /* 0x00070007383a7812 */ /* 0x000fc800078ec0ff */
[----:B------:R-:W-:Y:S02]  /*1bc0*/  LOP3.LUT R59, R58, 0x64006400, RZ, 0xfc, !PT ;  /* 0x640064003a3b7812 */ /* 0x000fe400078efcff */
[----:B------:R-:W-:-:S03]  /*1bd0*/  SHF.R.U32.HI R58, RZ, 0xf, R6 ;  /* 0x0000000fff3a7819 */ /* 0x000fc60000011606 */
[----:B------:R-:W-:Y:S01]  /*1be0*/  HADD2 R59, R59, R54.H0_H0 ;  /* 0x200000363b3b7230 */ /* 0x000fe20000000000 */
[----:B------:R-:W-:-:S03]  /*1bf0*/  LOP3.LUT R58, R58, 0x10001, RZ, 0xc0, !PT ;  /* 0x000100013a3a7812 */ /* 0x000fc600078ec0ff */
[----:B------:R-:W-:Y:S01]  /*1c00*/  HFMA2 R57, R59, R23, R57 ;  /* 0x000000173b397231 */ /* 0x000fe20000000039 */
[C---:B------:R-:W-:Y:S02]  /*1c10*/  LOP3.LUT R59, R56.reuse, 0x380038, RZ, 0xc0, !PT ;  /* 0x00380038383b7812 */ /* 0x040fe400078ec0ff */
[----:B------:R-:W-:Y:S02]  /*1c20*/  LOP3.LUT R56, R56, 0x1c001c0, RZ, 0xc0, !PT ;  /* 0x01c001c038387812 */ /* 0x000fe400078ec0ff */
[----:B------:R-:W-:Y:S02]  /*1c30*/  LOP3.LUT R6, R59, 0x64006400, RZ, 0xfc, !PT ;  /* 0x640064003b067812 */ /* 0x000fe400078efcff */
[----:B------:R-:W-:Y:S02]  /*1c40*/  SHF.R.U32.HI R59, RZ, 0xe, R10 ;  /* 0x0000000eff3b7819 */ /* 0x000fe4000001160a */
[----:B------:R-:W-:Y:S01]  /*1c50*/  LOP3.LUT R56, R56, 0x64006400, RZ, 0xfc, !PT ;  /* 0x6400640038387812 */ /* 0x000fe200078efcff */
[----:B------:R-:W-:Y:S01]  /*1c60*/  HFMA2 R10, R6, 0.125, 0.125, R9.H0_H0 ;  /* 0x30003000060a7831 */ /* 0x000fe20000040009 */
[----:B------:R-:W-:-:S02]  /*1c70*/  LOP3.LUT R6, R58, 0x20002, R59, 0xf8, !PT ;  /* 0x000200023a067812 */ /* 0x000fc400078ef83b */
[----:B------:R-:W-:Y:S01]  /*1c80*/  IADD3 R58, R46, UR5, RZ ;  /* 0x000000052e3a7c10 */ /* 0x000fe2000fffe0ff */
[----:B------:R-:W-:Y:S02]  /*1c90*/  HFMA2 R56, R56, 0.015625, 0.015625, R9.H1_H1 ;  /* 0x2400240038387831 */ /* 0x000fe40000060009 */
[----:B------:R-:W-:Y:S01]  /*1ca0*/  HFMA2.MMA R57, R10, R24, R57 ;  /* 0x000000180a397235 */ /* 0x000fe20000000039 */
[----:B------:R-:W0:Y:S01]  /*1cb0*/  I2F.F16 R59, R58 ;  /* 0x0000003a003b7306 */ /* 0x000e220000200c00 */
[----:B------:R-:W-:-:S04]  /*1cc0*/  LOP3.LUT R10, R58, 0xe400, RZ, 0xfc, !PT ;  /* 0x0000e4003a0a7812 */ /* 0x000fc800078efcff */
[----:B------:R-:W-:Y:S01]  /*1cd0*/  HFMA2.MMA R57, R56, R25, R57 ;  /* 0x0000001938397235 */ /* 0x000fe20000000039 */
[----:B0-----:R-:W-:Y:S01]  /*1ce0*/  HADD2 R50, R50, -R59.H0_H0 ;  /* 0xa000003b32327230 */ /* 0x001fe20000000000 */
[----:B------:R-:W-:-:S04]  /*1cf0*/  LOP3.LUT R59, R7, 0x70007, RZ, 0xc0, !PT ;  /* 0x00070007073b7812 */ /* 0x000fc800078ec0ff */
[----:B------:R-:W-:-:S05]  /*1d00*/  LOP3.LUT R59, R59, 0x64006400, RZ, 0xfc, !PT ;  /* 0x640064003b3b7812 */ /* 0x000fca00078efcff */
[----:B------:R-:W-:-:S04]  /*1d10*/  HADD2 R59, R59, R10.H0_H0 ;  /* 0x2000000a3b3b7230 */ /* 0x000fc80000000000 */
[----:B------:R-:W-:Y:S01]  /*1d20*/  HFMA2 R16, R59, R16, RZ.H0_H0 ;  /* 0x000000103b107231 */ /* 0x000fe200000400ff */
[----:B------:R-:W-:-:S04]  /*1d30*/  LOP3.LUT R59, R7, 0x380038, RZ, 0xc0, !PT ;  /* 0x00380038073b7812 */ /* 0x000fc800078ec0ff */
[----:B------:R-:W-:-:S05]  /*1d40*/  LOP3.LUT R59, R59, 0x64006400, RZ, 0xfc, !PT ;  /* 0x640064003b3b7812 */ /* 0x000fca00078efcff */
[----:B------:R-:W-:-:S06]  /*1d50*/  HFMA2 R59, R59, 0.125, 0.125, R50.H0_H0 ;  /* 0x300030003b3b7831 */ /* 0x000fcc0000040032 */
[----:B------:R-:W-:Y:S01]  /*1d60*/  HFMA2.MMA R17, R59, R17, R16 ;  /* 0x000000113b117235 */ /* 0x000fe20000000010 */
[--C-:B------:R-:W-:Y:S02]  /*1d70*/  SHF.R.U32.HI R16, RZ, 0x6, R7.reuse ;  /* 0x00000006ff107819 */ /* 0x100fe40000011607 */
[----:B------:R-:W-:Y:S02]  /*1d80*/  SHF.R.U32.HI R7, RZ, 0xf, R7 ;  /* 0x0000000fff077819 */ /* 0x000fe40000011607 */
[----:B------:R-:W-:-:S04]  /*1d90*/  LOP3.LUT R58, R16, 0x70007, RZ, 0xc0, !PT ;  /* 0x00070007103a7812 */ /* 0x000fc800078ec0ff */
[----:B------:R-:W-:-:S05]  /*1da0*/  LOP3.LUT R59, R58, 0x64006400, RZ, 0xfc, !PT ;  /* 0x640064003a3b7812 */ /* 0x000fca00078efcff */
[----:B------:R-:W-:-:S04]  /*1db0*/  HADD2 R59, R59, R10.H0_H0 ;  /* 0x2000000a3b3b7230 */ /* 0x000fc80000000000 */
[----:B------:R-:W-:Y:S01]  /*1dc0*/  HFMA2 R59, R59, R18, R17 ;  /* 0x000000123b3b7231 */ /* 0x000fe20000000011 */
[C---:B------:R-:W-:Y:S02]  /*1dd0*/  LOP3.LUT R17, R16.reuse, 0x380038, RZ, 0xc0, !PT ;  /* 0x0038003810117812 */ /* 0x040fe400078ec0ff */
[----:B------:R-:W-:Y:S02]  /*1de0*/  LOP3.LUT R16, R16, 0x1c001c0, RZ, 0xc0, !PT ;  /* 0x01c001c010107812 */ /* 0x000fe400078ec0ff */
[----:B------:R-:W-:-:S05]  /*1df0*/  LOP3.LUT R17, R17, 0x64006400, RZ, 0xfc, !PT ;  /* 0x6400640011117812 */ /* 0x000fca00078efcff */
[----:B------:R-:W-:-:S06]  /*1e00*/  HFMA2 R17, R17, 0.125, 0.125, R50.H0_H0 ;  /* 0x3000300011117831 */ /* 0x000fcc0000040032 */
[----:B------:R-:W-:Y:S01]  /*1e10*/  HFMA2.MMA R59, R17, R19, R59 ;  /* 0x00000013113b7235 */ /* 0x000fe2000000003b */
[----:B------:R-:W-:Y:S02]  /*1e20*/  LOP3.LUT R17, R16, 0x64006400, RZ, 0xfc, !PT ;  /* 0x6400640010117812 */ /* 0x000fe400078efcff */
[----:B------:R-:W-:-:S03]  /*1e30*/  LOP3.LUT R16, R11, 0x70007, RZ, 0xc0, !PT ;  /* 0x000700070b107812 */ /* 0x000fc600078ec0ff */
[----:B------:R-:W-:-:S06]  /*1e40*/  HFMA2 R17, R17, 0.015625, 0.015625, R50.H1_H1 ;  /* 0x2400240011117831 */ /* 0x000fcc0000060032 */
[----:B------:R-:W-:Y:S01]  /*1e50*/  HFMA2.MMA R59, R17, R20, R59 ;  /* 0x00000014113b7235 */ /* 0x000fe2000000003b */
[----:B------:R-:W-:Y:S02]  /*1e60*/  LOP3.LUT R17, R16, 0x64006400, RZ, 0xfc, !PT ;  /* 0x6400640010117812 */ /* 0x000fe400078efcff */
[----:B------:R-:W-:-:S03]  /*1e70*/  LOP3.LUT R16, R11, 0x380038, RZ, 0xc0, !PT ;  /* 0x003800380b107812 */ /* 0x000fc600078ec0ff */
[----:B------:R-:W-:Y:S01]  /*1e80*/  HADD2 R18, R17, R10.H0_H0 ;  /* 0x2000000a11127230 */ /* 0x000fe20000000000 */
[----:B------:R-:W-:Y:S02]  /*1e90*/  LOP3.LUT R17, R16, 0x64006400, RZ, 0xfc, !PT ;  /* 0x6400640010117812 */ /* 0x000fe400078efcff */
[--C-:B------:R-:W-:Y:S01]  /*1ea0*/  SHF.R.U32.HI R16, RZ, 0x6, R11.reuse ;  /* 0x00000006ff107819 */ /* 0x100fe2000001160b */
[----:B------:R-:W-:Y:S01]  /*1eb0*/  HFMA2 R59, R18, R21, R59 ;  /* 0x00000015123b7231 */ /* 0x000fe2000000003b */
[----:B------:R-:W-:Y:S01]  /*1ec0*/  SHF.R.U32.HI R11, RZ, 0xe, R11 ;  /* 0x0000000eff0b7819 */ /* 0x000fe2000001160b */
[----:B------:R-:W-:Y:S01]  /*1ed0*/  HFMA2 R18, R17, 0.125, 0.125, R50.H0_H0 ;  /* 0x3000300011127831 */ /* 0x000fe20000040032 */
[----:B------:R-:W-:-:S04]  /*1ee0*/  LOP3.LUT R17, R16, 0x70007, RZ, 0xc0, !PT ;  /* 0x0007000710117812 */ /* 0x000fc800078ec0ff */
[----:B------:R-:W-:Y:S01]  /*1ef0*/  LOP3.LUT R17, R17, 0x64006400, RZ, 0xfc, !PT ;  /* 0x6400640011117812 */ /* 0x000fe200078efcff */
[----:B------:R-:W-:Y:S01]  /*1f00*/  HFMA2.MMA R22, R18, R22, R59 ;  /* 0x0000001612167235 */ /* 0x000fe2000000003b */
[C---:B------:R-:W-:Y:S02]  /*1f10*/  LOP3.LUT R18, R16.reuse, 0x380038, RZ, 0xc0, !PT ;  /* 0x0038003810127812 */ /* 0x040fe400078ec0ff */
[----:B------:R-:W-:Y:S01]  /*1f20*/  LOP3.LUT R16, R16, 0x1c001c0, RZ, 0xc0, !PT ;  /* 0x01c001c010107812 */ /* 0x000fe200078ec0ff */
[----:B------:R-:W-:Y:S01]  /*1f30*/  HADD2 R17, R17, R10.H0_H0 ;  /* 0x2000000a11117230 */ /* 0x000fe20000000000 */
[----:B------:R-:W-:Y:S02]  /*1f40*/  LOP3.LUT R19, R18, 0x64006400, RZ, 0xfc, !PT ;  /* 0x6400640012137812 */ /* 0x000fe400078efcff */
[----:B------:R-:W-:-:S03]  /*1f50*/  LOP3.LUT R18, R15, 0x70007, RZ, 0xc0, !PT ;  /* 0x000700070f127812 */ /* 0x000fc600078ec0ff */
[----:B------:R-:W-:Y:S01]  /*1f60*/  HFMA2 R22, R17, R23, R22 ;  /* 0x0000001711167231 */ /* 0x000fe20000000016 */
[----:B------:R-:W-:Y:S01]  /*1f70*/  LOP3.LUT R17, R16, 0x64006400, RZ, 0xfc, !PT ;  /* 0x6400640010117812 */ /* 0x000fe200078efcff */
[--C-:B------:R-:W-:Y:S01]  /*1f80*/  HFMA2 R19, R19, 0.125, 0.125, R50.reuse.H0_H0 ;  /* 0x3000300013137831 */ /* 0x100fe20000040032 */
[----:B------:R-:W-:Y:S02]  /*1f90*/  LOP3.LUT R16, R7, 0x10001, RZ, 0xc0, !PT ;  /* 0x0001000107107812 */ /* 0x000fe400078ec0ff */
[--C-:B------:R-:W-:Y:S01]  /*1fa0*/  SHF.R.U32.HI R7, RZ, 0xd, R14.reuse ;  /* 0x0000000dff077819 */ /* 0x100fe2000001160e */
[----:B------:R-:W-:Y:S01]  /*1fb0*/  HFMA2 R17, R17, 0.015625, 0.015625, R50.H1_H1 ;  /* 0x2400240011117831 */ /* 0x000fe20000060032 */
[----:B------:R-:W-:Y:S01]  /*1fc0*/  LOP3.LUT R16, R16, 0x20002, R11, 0xf8, !PT ;  /* 0x0002000210107812 */ /* 0x000fe200078ef80b */
[----:B------:R-:W-:Y:S01]  /*1fd0*/  HFMA2.MMA R19, R19, R24, R22 ;  /* 0x0000001813137235 */ /* 0x000fe20000000016 */
[----:B------:R-:W-:Y:S02]  /*1fe0*/  LOP3.LUT R20, R6, 0x40004, R7, 0xf8, !PT ;  /* 0x0004000406147812 */ /* 0x000fe400078ef807 */
[----:B------:R-:W-:-:S02]  /*1ff0*/  SHF.R.U32.HI R6, RZ, 0x6, R14 ;  /* 0x00000006ff067819 */ /* 0x000fc4000001160e */
[----:B------:R-:W-:Y:S02]  /*2000*/  LOP3.LUT R11, R15, 0x380038, RZ, 0xc0, !PT ;  /* 0x003800380f0b7812 */ /* 0x000fe400078ec0ff */
[--C-:B------:R-:W-:Y:S02]  /*2010*/  SHF.R.U32.HI R7, RZ, 0x6, R15.reuse ;  /* 0x00000006ff077819 */ /* 0x100fe4000001160f */
[----:B------:R-:W-:Y:S01]  /*2020*/  SHF.R.U32.HI R23, RZ, 0xd, R15 ;  /* 0x0000000dff177819 */ /* 0x000fe2000001160f */
[----:B------:R-:W-:Y:S01]  /*2030*/  HFMA2 R25, R17, R25, R19 ;  /* 0x0000001911197231 */ /* 0x000fe20000000013 */
[C---:B------:R-:W-:Y:S02]  /*2040*/  LOP3.LUT R19, R14.reuse, 0x70007, RZ, 0xc0, !PT ;  /* 0x000700070e137812 */ /* 0x040fe400078ec0ff */
[----:B------:R-:W-:Y:S02]  /*2050*/  LOP3.LUT R17, R14, 0x380038, RZ, 0xc0, !PT ;  /* 0x003800380e117812 */ /* 0x000fe400078ec0ff */
[----:B------:R-:W-:-:S02]  /*2060*/  LOP3.LUT R14, R6, 0x70007, RZ, 0xc0, !PT ;  /* 0x00070007060e7812 */ /* 0x000fc400078ec0ff */
[----:B------:R-:W-:Y:S02]  /*2070*/  LOP3.LUT R15, R19, 0x64006400, RZ, 0xfc, !PT ;  /* 0x64006400130f7812 */ /* 0x000fe400078efcff */
[----:B------:R-:W-:Y:S02]  /*2080*/  LOP3.LUT R19, R14, 0x64006400, RZ, 0xfc, !PT ;  /* 0x640064000e137812 */ /* 0x000fe400078efcff */
[----:B------:R-:W-:Y:S01]  /*2090*/  LOP3.LUT R21, R20, 0x64006400, RZ, 0xfc, !PT ;  /* 0x6400640014157812 */ /* 0x000fe200078efcff */
[--C-:B------:R-:W-:Y:S01]  /*20a0*/  HADD2 R15, R15, R54.reuse.H0_H0 ;  /* 0x200000360f0f7230 */ /* 0x100fe20000000000 */
[----:B------:R-:W-:Y:S01]  /*20b0*/  LOP3.LUT R23, R16, 0x40004, R23, 0xf8, !PT ;  /* 0x0004000410177812 */ /* 0x000fe200078ef817 */
[--C-:B------:R-:W-:Y:S01]  /*20c0*/  HADD2 R14, R19, R54.reuse.H0_H0 ;  /* 0x20000036130e7230 */ /* 0x100fe20000000000 */
[----:B------:R-:W-:Y:S01]  /*20d0*/  LOP3.LUT R19, R18, 0x64006400, RZ, 0xfc, !PT ;  /* 0x6400640012137812 */ /* 0x000fe200078efcff */
[----:B------:R-:W-:Y:S01]  /*20e0*/  HADD2 R54, R21, R54.H0_H0 ;  /* 0x2000003615367230 */ /* 0x000fe20000000000 */
[----:B------:R-:W-:Y:S01]  /*20f0*/  LOP3.LUT R18, R17, 0x64006400, RZ, 0xfc, !PT ;  /* 0x6400640011127812 */ /* 0x000fe200078efcff */
[----:B------:R-:W-:Y:S01]  /*2100*/  HFMA2.MMA R15, R15, R26, R57 ;  /* 0x0000001a0f0f7235 */ /* 0x000fe20000000039 */
[----:B------:R-:W-:Y:S01]  /*2110*/  LOP3.LUT R20, R7, 0x70007, RZ, 0xc0, !PT ;  /* 0x0007000707147812 */ /* 0x000fe200078ec0ff */
[----:B------:R-:W-:Y:S01]  /*2120*/  HADD2 R17, R19, R10.H0_H0 ;  /* 0x2000000a13117230 */ /* 0x000fe20000000000 */
[----:B------:R-:W-:Y:S01]  /*2130*/  LOP3.LUT R16, R6, 0x380038, RZ, 0xc0, !PT ;  /* 0x0038003806107812 */ /* 0x000fe200078ec0ff */
[----:B------:R-:W-:Y:S01]  /*2140*/  HFMA2 R18, R18, 0.125, 0.125, R9.H0_H0 ;  /* 0x3000300012127831 */ /* 0x000fe20000040009 */
[----:B------:R-:W-:Y:S01]  /*2150*/  LOP3.LUT R21, R20, 0x64006400, RZ, 0xfc, !PT ;  /* 0x6400640014157812 */ /* 0x000fe200078efcff */
[----:B------:R-:W-:Y:S01]  /*2160*/  HFMA2 R17, R17, R26, R25 ;  /* 0x0000001a11117231 */ /* 0x000fe20000000019 */
[----:B------:R-:W-:Y:S01]  /*2170*/  LOP3.LUT R20, R16, 0x64006400, RZ, 0xfc, !PT ;  /* 0x6400640010147812 */ /* 0x000fe200078efcff */
[----:B------:R-:W-:Y:S01]  /*2180*/  HFMA2 R26, R13, R29, R12 ;  /* 0x0000001d0d1a7231 */ /* 0x000fe2000000000c */
[----:B------:R-:W-:Y:S01]  /*2190*/  LOP3.LUT R6, R6, 0x1c001c0, RZ, 0xc0, !PT ;  /* 0x01c001c006067812 */ /* 0x000fe200078ec0ff */
[----:B------:R-:W-:Y:S01]  /*21a0*/  HFMA2.MMA R18, R18, R27, R15 ;  /* 0x0000001b12127235 */ /* 0x000fe2000000000f */
[----:B------:R-:W-:Y:S01]  /*21b0*/  LOP3.LUT R11, R11, 0x64006400, RZ, 0xfc, !PT ;  /* 0x640064000b0b7812 */ /* 0x000fe200078efcff */
[--C-:B------:R-:W-:Y:S01]  /*21c0*/  HFMA2 R19, R20, 0.125, 0.125, R9.reuse.H0_H0 ;  /* 0x3000300014137831 */ /* 0x100fe20000040009 */
[----:B------:R-:W-:Y:S01]  /*21d0*/  LOP3.LUT R6, R6, 0x64006400, RZ, 0xfc, !PT ;  /* 0x6400640006067812 */ /* 0x000fe200078efcff */
[----:B------:R-:W-:Y:S01]  /*21e0*/  HADD2 R16, R21, R10.H0_H0 ;  /* 0x2000000a15107230 */ /* 0x000fe20000000000 */
[C---:B------:R-:W-:Y:S01]  /*21f0*/  LOP3.LUT R20, R7.reuse, 0x380038, RZ, 0xc0, !PT ;  /* 0x0038003807147812 */ /* 0x040fe200078ec0ff */
[----:B------:R-:W-:Y:S01]  /*2200*/  HFMA2.MMA R14, R14, R28, R18 ;  /* 0x0000001c0e0e7235 */ /* 0x000fe20000000012 */
[----:B------:R-:W-:Y:S01]  /*2210*/  HFMA2 R11, R11, 0.125, 0.125, R50.H0_H0 ;  /* 0x300030000b0b7831 */ /* 0x000fe20000040032 */
[----:B------:R-:W-:Y:S01]  /*2220*/  LOP3.LUT R21, R7, 0x1c001c0, RZ, 0xc0, !PT ;  /* 0x01c001c007157812 */ /* 0x000fe200078ec0ff */
[----:B------:R-:W-:Y:S01]  /*2230*/  HFMA2 R6, R6, 0.015625, 0.015625, R9.H1_H1 ;  /* 0x2400240006067831 */ /* 0x000fe20000060009 */
[----:B------:R-:W-:Y:S01]  /*2240*/  LOP3.LUT R7, R20, 0x64006400, RZ, 0xfc, !PT ;  /* 0x6400640014077812 */ /* 0x000fe200078efcff */
[----:B------:R-:W-:Y:S01]  /*2250*/  HFMA2 R11, R11, R27, R17 ;  /* 0x0000001b0b0b7231 */ /* 0x000fe20000000011 */
[----:B------:R-:W-:Y:S01]  /*2260*/  HFMA2.MMA R14, R19, R29, R14 ;  /* 0x0000001d130e7235 */ /* 0x000fe2000000000e */
[----:B------:R-:W-:Y:S01]  /*2270*/  LOP3.LUT R21, R21, 0x64006400, RZ, 0xfc, !PT ;  /* 0x6400640015157812 */ /* 0x000fe200078efcff */
[----:B------:R-:W-:Y:S01]  /*2280*/  HFMA2 R26, R52, R30, R26 ;  /* 0x0000001e341a7231 */ /* 0x000fe2000000001a */
[----:B------:R-:W-:Y:S01]  /*2290*/  LOP3.LUT R23, R23, 0x64006400, RZ, 0xfc, !PT ;  /* 0x6400640017177812 */ /* 0x000fe200078efcff */
[--C-:B------:R-:W-:Y:S01]  /*22a0*/  HFMA2 R7, R7, 0.125, 0.125, R50.reuse.H0_H0 ;  /* 0x3000300007077831 */ /* 0x100fe20000040032 */
[----:B------:R-:W-:Y:S01]  /*22b0*/  IMAD.MOV.U32 R20, RZ, RZ, R2 ;  /* 0x000000ffff147224 */ /* 0x000fe200078e0002 */
[----:B------:R-:W-:Y:S01]  /*22c0*/  HFMA2 R11, R16, R28, R11 ;  /* 0x0000001c100b7231 */ /* 0x000fe2000000000b */
[----:B------:R-:W-:Y:S01]  /*22d0*/  HFMA2.MMA R27, R6, R30, R14 ;  /* 0x0000001e061b7235 */ /* 0x000fe2000000000e */
[----:B------:R-:W-:Y:S01]  /*22e0*/  HFMA2 R15, R21, 0.015625, 0.015625, R50.H1_H1 ;  /* 0x24002400150f7831 */ /* 0x000fe20000060032 */
[----:B------:R-:W-:Y:S01]  /*22f0*/  IMAD.MOV.U32 R6, RZ, RZ, R33 ;  /* 0x000000ffff067224 */ /* 0x000fe200078e0021 */
[----:B------:R-:W-:Y:S01]  /*2300*/  HFMA2 R7, R7, R29, R11 ;  /* 0x0000001d07077231 */ /* 0x000fe2000000000b */
[----:B------:R-:W-:Y:S01]  /*2310*/  IMAD.MOV.U32 R21, RZ, RZ, R3 ;  /* 0x000000ffff157224 */ /* 0x000fe200078e0003 */
[----:B------:R-:W-:Y:S01]  /*2320*/  HADD2 R10, R23, R10.H0_H0 ;  /* 0x2000000a170a7230 */ /* 0x000fe20000000000 */
[----:B------:R-:W-:Y:S01]  /*2330*/  HFMA2.MMA R27, R54, R31, R27 ;  /* 0x0000001f361b7235 */ /* 0x000fe2000000001b */
[----:B------:R-:W-:-:S02]  /*2340*/  HFMA2 R5, R15, R30, R7 ;  /* 0x0000001e0f057231 */ /* 0x000fc40000000007 */
[-C--:B------:R-:W-:Y:S02]  /*2350*/  HFMA2 R26, R53, R31.reuse, R26 ;  /* 0x0000001f351a7231 */ /* 0x080fe4000000001a */
[----:B------:R-:W-:-:S03]  /*2360*/  HFMA2 R5, R10, R31, R5 ;  /* 0x0000001f0a057231 */ /* 0x000fc60000000005 */
[C-C-:B------:R-:W-:Y:S02]  /*2370*/  PRMT R33, R4.reuse, 0x5410, R26.reuse ;  /* 0x0000541004217816 */ /* 0x140fe4000000001a */
[C-C-:B------:R-:W-:Y:S02]  /*2380*/  PRMT R2, R27.reuse, 0x5410, R5.reuse ;  /* 0x000054101b027816 */ /* 0x140fe40000000005 */
[----:B------:R-:W-:Y:S02]  /*2390*/  PRMT R5, R27, 0x7632, R5 ;  /* 0x000076321b057816 */ /* 0x000fe40000000005 */
[----:B------:R-:W-:-:S04]  /*23a0*/  PRMT R26, R4, 0x7632, R26 ;  /* 0x00007632041a7816 */ /* 0x000fc8000000001a */
[----:B------:R-:W-:Y:S01]  /*23b0*/  HFMA2.MMA R2, R2, 1, 1, R5 ;  /* 0x3c003c0002027835 */ /* 0x000fe20000000005 */
[----:B------:R-:W-:-:S06]  /*23c0*/  HADD2 R33, R33, R26 ;  /* 0x0000001a21217230 */ /* 0x000fcc0000000000 */
[----:B-----5:R-:W-:-:S03]  /*23d0*/  HFMA2.MMA R33, R33, R0, R6 ;  /* 0x0000000021217235 */ /* 0x020fc60000000006 */
[----:B------:R-:W-:Y:S01]  /*23e0*/  HFMA2 R40, R2, R32, R40 ;  /* 0x0000002002287231 */ /* 0x000fe20000000028 */
[----:B------:R-:W-:Y:S01]  /*23f0*/  @P0 CALL.REL.NOINC `(.L_x_1767) ;  /* 0x0000001000000944 */ /* 0x000fe20003c00000 */
[----:B------:R-:W-:Y:S05]  /*2400*/  BRA `(.L_x_1774) ;  /* 0xffffe82000007947 */ /* 0x000fea000383ffff */
.L_x_1767:
        /* <DEDUP_REMOVED lines=9> */
.L_x_1778:
[----:B------:R-:W0:Y:S02]  /*24a0*/  LDS R4, [R0] ;  /* 0x0000000000047984 */ /* 0x000e240000000800 */
[----:B0-----:R-:W-:-:S06]  /*24b0*/  HADD2 R5, R4, R33 ;  /* 0x0000002104057230 */ /* 0x001fcc0000000000 */
[----:B------:R-:W0:Y:S02]  /*24c0*/  ATOMS.CAST.SPIN R5, [R0], R4, R5 ;  /* 0x000000040005738d */ /* 0x000e240001800005 */
[----:B0-----:R-:W-:-:S13]  /*24d0*/  ISETP.EQ.U32.AND P0, PT, R5, 0x1, PT ;  /* 0x000000010500780c */ /* 0x001fda0003f02070 */
[----:B------:R-:W-:Y:S05]  /*24e0*/  @!P0 BRA `(.L_x_1778) ;  /* 0xffffffb000008947 */ /* 0x000fea000383ffff */
[----:B------:R-:W-:Y:S05]  /*24f0*/  BRA `(.L_x_1776) ;  /* 0x0000003000007947 */ /* 0x000fea0003800000 */
.L_x_1777:
[----:B------:R-:W2:Y:S02]  /*2500*/  LD.E R0, [R2.64] ;  /* 0x0000000602007980 */ /* 0x000ea4000c101900 */
[----:B--2---:R-:W-:-:S05]  /*2510*/  IMAD.IADD R5, R33, 0x1, R0 ;  /* 0x0000000121057824 */ /* 0x004fca00078e0200 */
[----:B------:R0:W-:Y:S02]  /*2520*/  ST.E [R2.64], R5 ;  /* 0x0000000502007985 */ /* 0x0001e4000c101906 */
.L_x_1776:
[----:B------:R-:W-:Y:S05]  /*2530*/  BSYNC B0 ;  /* 0x0000000000007941 */ /* 0x000fea0003800000 */
.L_x_1775:
[----:B------:R-:W2:Y:S02]  /*2540*/  ATOM.E.ADD.F16x2.RN.STRONG.GPU P0, RZ, [R2.64+0x4], R40 ;  /* 0x0000042802ff798a */ /* 0x000ea4000810e9c6 */
[----:B--2---:R-:W-:Y:S05]  /*2550*/  @P0 EXIT ;  /* 0x000000000000094d */ /* 0x004fea0003800000 */
[----:B------:R-:W1:Y:S02]  /*2560*/  QSPC.E.S P0, RZ, [R2+0x4] ;  /* 0x0000040002ff73aa */ /* 0x000e640000000500 */
[----:B-1----:R-:W-:Y:S05]  /*2570*/  @!P0 BRA `(.L_x_1779) ;  /* 0x0000008000008947 */ /* 0x002fea0003800000 */
[----:B0-----:R-:W-:-:S04]  /*2580*/  IADD3 R2, R2, 0x4, RZ ;  /* 0x0000000402027810 */ /* 0x001fc80007ffe0ff */
[----:B------:R-:W-:-:S05]  /*2590*/  LOP3.LUT R2, R2, 0xffffff, RZ, 0xc0, !PT ;  /* 0x00ffffff02027812 */ /* 0x000fca00078ec0ff */
.L_x_1780:
[----:B------:R-:W0:Y:S02]  /*25a0*/  LDS R4, [R2] ;  /* 0x0000000002047984 */ /* 0x000e240000000800 */
[----:B0-----:R-:W-:-:S10]  /*25b0*/  HFMA2.MMA R5, R4, 1, 1, R40 ;  /* 0x3c003c0004057835 */ /* 0x001fd40000000028 */
[----:B------:R-:W0:Y:S02]  /*25c0*/  ATOMS.CAST.SPIN R5, [R2], R4, R5 ;  /* 0x000000040205738d */ /* 0x000e240001800005 */
[----:B0-----:R-:W-:-:S13]  /*25d0*/  ISETP.EQ.U32.AND P0, PT, R5, 0x1, PT ;  /* 0x000000010500780c */ /* 0x001fda0003f02070 */
[----:B------:R-:W-:Y:S05]  /*25e0*/  @!P0 BRA `(.L_x_1780) ;  /* 0xffffffb000008947 */ /* 0x000fea000383ffff */
[----:B------:R-:W-:Y:S05]  /*25f0*/  EXIT ;  /* 0x000000000000794d */ /* 0x000fea0003800000 */
.L_x_1779:
[----:B------:R-:W2:Y:S02]  /*2600*/  LD.E R0, [R2.64+0x4] ;  /* 0x0000040602007980 */ /* 0x000ea4000c101900 */
[----:B0-2---:R-:W-:-:S05]  /*2610*/  IMAD.IADD R5, R40, 0x1, R0 ;  /* 0x0000000128057824 */ /* 0x005fca00078e0200 */
[----:B------:R-:W-:Y:S01]  /*2620*/  ST.E [R2.64+0x4], R5 ;  /* 0x0000040502007985 */ /* 0x000fe2000c101906 */
[----:B------:R-:W-:Y:S05]  /*2630*/  EXIT ;  /* 0x000000000000794d */ /* 0x000fea0003800000 */
.L_x_1781:
        /* <DEDUP_REMOVED lines=12> */
.L_x_1842:


//--------------------- .text._ZN4vllm4gptq33gemm_half_q_half_gptq_2bit_kernelILb1ELi1EEEvPK6__halfPKjS6_S4_PS2_iiiibPKi --------------------------
	.section	.text._ZN4vllm4gptq33gemm_half_q_half_gptq_2bit_kernelILb1ELi1EEEvPK6__halfPKjS6_S4_PS2_iiiibPKi,"ax",@progbits
	.sectioninfo	@"SHI_REGISTERS=48"
	.align	128
        .global         _ZN4vllm4gptq33gemm_half_q_half_gptq_2bit_kernelILb1ELi1EEEvPK6__halfPKjS6_S4_PS2_iiiibPKi
        .type           _ZN4vllm4gptq33gemm_half_q_half_gptq_2bit_kernelILb1ELi1EEEvPK6__halfPKjS6_S4_PS2_iiiibPKi,@function
        .size           _ZN4vllm4gptq33gemm_half_q_half_gptq_2bit_kernelILb1ELi1EEEvPK6__halfPKjS6_S4_PS2_iiiibPKi,(.L_x_1843 - _ZN4vllm4gptq33gemm_half_q_half_gptq_2bit_kernelILb1ELi1EEEvPK6__halfPKjS6_S4_PS2_iiiibPKi)
        .other          _ZN4vllm4gptq33gemm_half_q_half_gptq_2bit_kernelILb1ELi1EEEvPK6__halfPKjS6_S4_PS2_iiiibPKi,@"STO_CUDA_ENTRY STV_DEFAULT"
_ZN4vllm4gptq33gemm_half_q_half_gptq_2bit_kernelILb1ELi1EEEvPK6__halfPKjS6_S4_PS2_iiiibPKi:
.text._ZN4vllm4gptq33gemm_half_q_half_gptq_2bit_kernelILb1ELi1EEEvPK6__halfPKjS6_S4_PS2_iiiibPKi:
        /* <DEDUP_REMOVED lines=14> */
[----:B------:R-:W-:-:S03]  /*00e0*/  IMAD.SHL.U32 R13, R13, 0x4, RZ ;  /* 0x000000040d0d7824 */ /* 0x000fc600078e00ff */
        /* <DEDUP_REMOVED lines=23> */
.L_x_1783:
[----:B--2---:R-:W-:Y:S05]  /*0260*/  BSYNC B0 ;  /* 0x0000000000007941 */ /* 0x004fea0003800000 */
.L_x_1782:
[----:B------:R-:W-:Y:S05]  /*0270*/  @P1 EXIT ;  /* 0x000000000000194d */ /* 0x000fea0003800000 */
[----:B------:R-:W-:Y:S01]  /*0280*/  IABS R5, c[0x0][0x194] ;  /* 0x0000650000057a13 */ /* 0x000fe20000000000 */
[----:B------:R-:W-:Y:S01]  /*0290*/  ULDC.64 UR8, c[0x0][0x190] ;  /* 0x0000640000087ab9 */ /* 0x000fe20000000a00 */
[----:B------:R-:W-:Y:S01]  /*02a0*/  PRMT R18, RZ, 0x5410, RZ ;  /* 0x00005410ff127816 */ /* 0x000fe200000000ff */
[----:B------:R-:W-:Y:S01]  /*02b0*/  ULOP3.LUT UR4, UR8, UR9, URZ, 0x3c, !UPT ;  /* 0x0000000908047292 */ /* 0x000fe2000f8e3c3f */
[----:B------:R-:W1:Y:S01]  /*02c0*/  I2F.RP R0, R5 ;  /* 0x0000000500007306 */ /* 0x000e620000209400 */
[----:B------:R-:W-:Y:S01]  /*02d0*/  PRMT R19, RZ, 0x5410, RZ ;  /* 0x00005410ff137816 */ /* 0x000fe200000000ff */
[----:B------:R-:W-:Y:S03]  /*02e0*/  BAR.SYNC.DEFER_BLOCKING 0x0 ;  /* 0x0000000000007b1d */ /* 0x000fe60000010000 */
[----:B------:R-:W-:-:S03]  /*02f0*/  ISETP.LE.AND P1, PT, RZ, UR4, PT ;  /* 0x00000004ff007c0c */ /* 0x000fc6000bf23270 */
[----:B-1----:R-:W1:Y:S02]  /*0300*/  MUFU.RCP R0, R0 ;  /* 0x0000000000007308 */ /* 0x002e640000001000 */
[----:B-1----:R-:W-:-:S06]  /*0310*/  IADD3 R2, R0, 0xffffffe, RZ ;  /* 0x0ffffffe00027810 */ /* 0x002fcc0007ffe0ff */
[----:B0-----:R0:W1:Y:S02]  /*0320*/  F2I.FTZ.U32.TRUNC.NTZ R3, R2 ;  /* 0x0000000200037305 */ /* 0x001064000021f000 */
        /* <DEDUP_REMOVED lines=65> */
[----:B------:R-:W-:Y:S01]  /*0740*/  PRMT R19, RZ, 0x5410, RZ ;  /* 0x00005410ff137816 */ /* 0x000fe200000000ff */
[----:B------:R-:W-:Y:S01]  /*0750*/  IMAD.MOV.U32 R23, RZ, RZ, R17 ;  /* 0x000000ffff177224 */ /* 0x000fe200078e0011 */
[----:B------:R-:W-:-:S02]  /*0760*/  LEA.HI.X R9, R9, c[0x0][0x16c], R8, 0x2, P0 ;  /* 0x00005b0009097a11 */ /* 0x000fc400000f1408 */
[----:B------:R-:W-:Y:S01]  /*0770*/  PRMT R18, RZ, 0x5410, RZ ;  /* 0x00005410ff127816 */ /* 0x000fe200000000ff */
[----:B------:R-:W-:Y:S02]  /*0780*/  USEL UR6, URZ, 0x1, UP0 ;  /* 0x000000013f067887 */ /* 0x000fe40008000000 */
        /* <DEDUP_REMOVED lines=9> */
.L_x_1786:
[----:B------:R-:W-:Y:S01]  /*0820*/  IMAD.MOV.U32 R3, RZ, RZ, R9 ;  /* 0x000000ffff037224 */ /* 0x000fe200078e0009 */
[----:B------:R-:W-:Y:S01]  /*0830*/  ISETP.NE.AND P0, PT, R26, R23, PT ;  /* 0x000000171a00720c */ /* 0x000fe20003f05270 */
[----:B------:R-:W0:Y:S01]  /*0840*/  I2F.F16 R27, -0x100 ;  /* 0xffffff00001b7906 */ /* 0x000e220000200c00 */
[----:B------:R-:W1:Y:S04]  /*0850*/  LDS.128 R8, [UR4] ;  /* 0x00000004ff087984 */ /* 0x000e680008000c00 */
[----:B-----5:R2:W5:Y:S03]  /*0860*/  LDG.E.128.CONSTANT R4, [R2.64] ;  /* 0x0000000a02047981 */ /* 0x020566000c1e9d00 */
[----:B------:R-:W3:Y:S04]  /*0870*/  I2F.F16 R32, -0x40 ;  /* 0xffffffc000207906 */ /* 0x000ee80000200c00 */
[----:B------:R-:W-:Y:S05]  /*0880*/  @P0 BRA `(.L_x_1785) ;  /* 0x0000016000000947 */ /* 0x000fea0003800000 */
[----:B------:R-:W-:Y:S01]  /*0890*/  IADD3 R20, R20, 0x1, RZ ;  /* 0x0000000114147810 */ /* 0x000fe20007ffe0ff */
        /* <DEDUP_REMOVED lines=9> */
[----:B------:R-:W-:Y:S02]  /*0930*/  IMAD.WIDE R24, R12, R25, c[0x0][0x170] ;  /* 0x00005c000c187625 */ /* 0x000fe400078e0219 */
[----:B------:R4:W5:Y:S04]  /*0940*/  LDG.E.CONSTANT R12, [R28.64+0x4] ;  /* 0x0000040a1c0c7981 */ /* 0x000968000c1e9900 */
[----:B--2---:R-:W2:Y:S01]  /*0950*/  LDG.E.CONSTANT R25, [R24.64] ;  /* 0x0000000a18197981 */ /* 0x004ea2000c1e9900 */
[----:B------:R-:W-:Y:S01]  /*0960*/  IMAD.MOV.U32 R23, RZ, RZ, R17 ;  /* 0x000000ffff177224 */ /* 0x000fe200078e0011 */
        /* <DEDUP_REMOVED lines=8> */
.L_x_1785:
[----:B----4-:R-:W-:Y:S01]  /*09f0*/  IADD3 R29, R24, UR6, RZ ;  /* 0x00000006181d7c10 */ /* 0x010fe2000fffe0ff */
[----:B------:R-:W-:Y:S01]  /*0a00*/  I2F.F16 R40, -0x10 ;  /* 0xfffffff000287906 */ /* 0x000fe20000200c00 */
[C---:B-----5:R-:W-:Y:S02]  /*0a10*/  LOP3.LUT R30, R4.reuse, 0x30003, RZ, 0xc0, !PT ;  /* 0x00030003041e7812 */ /* 0x060fe400078ec0ff */
[----:B------:R-:W-:Y:S02]  /*0a20*/  LOP3.LUT R33, R4, 0xc000c, RZ, 0xc0, !PT ;  /* 0x000c000c04217812 */ /* 0x000fe400078ec0ff */
[----:B------:R-:W-:Y:S02]  /*0a30*/  LOP3.LUT R31, R30, 0x64006400, RZ, 0xfc, !PT ;  /* 0x640064001e1f7812 */ /* 0x000fe400078efcff */
[----:B------:R-:W-:Y:S01]  /*0a40*/  LOP3.LUT R42, R29, 0xe400, RZ, 0xfc, !PT ;  /* 0x0000e4001d2a7812 */ /* 0x000fe200078efcff */
[----:B------:R4:W2:Y:S01]  /*0a50*/  I2F.F16 R45, R29 ;  /* 0x0000001d002d7306 */ /* 0x0008a20000200c00 */
[----:B------:R-:W-:-:S02]  /*0a60*/  LOP3.LUT R30, R33, 0x64006400, RZ, 0xfc, !PT ;  /* 0x64006400211e7812 */ /* 0x000fc400078efcff */
[----:B------:R-:W-:Y:S01]  /*0a70*/  IADD3 R28, R21, UR6, RZ ;  /* 0x00000006151c7c10 */ /* 0x000fe2000fffe0ff */
[----:B------:R-:W-:Y:S01]  /*0a80*/  HADD2 R31, R31, R42.H0_H0 ;  /* 0x2000002a1f1f7230 */ /* 0x000fe20000000000 */
[----:B0--3--:R-:W-:Y:S02]  /*0a90*/  PRMT R32, R27, 0x5410, R32 ;  /* 0x000054101b207816 */ /* 0x009fe40000000020 */
[----:B------:R-:W-:Y:S01]  /*0aa0*/  LOP3.LUT R36, R5, 0x30003, RZ, 0xc0, !PT ;  /* 0x0003000305247812 */ /* 0x000fe200078ec0ff */
[----:B------:R0:W3:Y:S01]  /*0ab0*/  I2F.F16 R43, R28 ;  /* 0x0000001c002b7306 */ /* 0x0000e20000200c00 */
[----:B----4-:R-:W-:Y:S01]  /*0ac0*/  IADD3 R29, R16, UR6, RZ ;  /* 0x00000006101d7c10 */ /* 0x010fe2000fffe0ff */
[----:B-1----:R-:W-:Y:S01]  /*0ad0*/  HFMA2.MMA R31, R31, R8, RZ ;  /* 0x000000081f1f7235 */ /* 0x002fe200000000ff */
[----:B------:R-:W-:Y:S02]  /*0ae0*/  LOP3.LUT R41, R6, 0x30003, RZ, 0xc0, !PT ;  /* 0x0003000306297812 */ /* 0x000fe400078ec0ff */
[----:B------:R-:W-:-:S02]  /*0af0*/  LOP3.LUT R36, R36, 0x64006400, RZ, 0xfc, !PT ;  /* 0x6400640024247812 */ /* 0x000fc400078efcff */
[----:B------:R-:W-:Y:S01]  /*0b00*/  LOP3.LUT R27, R28, 0xe400, RZ, 0xfc, !PT ;  /* 0x0000e4001c1b7812 */ /* 0x000fe200078efcff */
[----:B------:R3:W1:Y:S01]  /*0b10*/  I2F.F16 R33, R29 ;  /* 0x0000001d00217306 */ /* 0x0006620000200c00 */
[----:B--2---:R-:W-:Y:S01]  /*0b20*/  HADD2 R39, R32, -R45.H0_H0 ;  /* 0xa000002d20277230 */ /* 0x004fe20000000000 */
[----:B------:R-:W-:Y:S02]  /*0b30*/  LOP3.LUT R41, R41, 0x64006400, RZ, 0xfc, !PT ;  /* 0x6400640029297812 */ /* 0x000fe400078efcff */
[----:B0-----:R-:W-:Y:S01]  /*0b40*/  LOP3.LUT R28, R29, 0xe400, RZ, 0xfc, !PT ;  /* 0x0000e4001d1c7812 */ /* 0x001fe200078efcff */
[----:B------:R-:W-:Y:S01]  /*0b50*/  HFMA2 R37, R30, 0.25, 0.25, R39.H0_H0 ;  /* 0x340034001e257831 */ /* 0x000fe20000040027 */
[----:B------:R-:W-:Y:S01]  /*0b60*/  LOP3.LUT R30, R6, 0xc000c, RZ, 0xc0, !PT ;  /* 0x000c000c061e7812 */ /* 0x000fe200078ec0ff */
[----:B------:R-:W-:Y:S01]  /*0b70*/  HADD2 R35, R36, R27.H0_H0 ;  /* 0x2000001b24237230 */ /* 0x000fe20000000000 */
[----:B------:R-:W-:Y:S01]  /*0b80*/  LOP3.LUT R34, R5, 0xc000c, RZ, 0xc0, !PT ;  /* 0x000c000c05227812 */ /* 0x000fe200078ec0ff */
[----:B------:R-:W-:Y:S01]  /*0b90*/  HFMA2 R37, R37, R9, R31 ;  /* 0x0000000925257231 */ /* 0x000fe2000000001f */
[----:B------:R-:W-:Y:S01]  /*0ba0*/  LOP3.LUT R30, R30, 0x64006400, RZ, 0xfc, !PT ;  /* 0x640064001e1e7812 */ /* 0x000fe200078efcff */
[----:B------:R-:W-:Y:S01]  /*0bb0*/  HADD2 R41, R41, R28.H0_H0 ;  /* 0x2000001c29297230 */ /* 0x000fe20000000000 */
[----:B------:R-:W-:Y:S01]  /*0bc0*/  LOP3.LUT R34, R34, 0x64006400, RZ, 0xfc, !PT ;  /* 0x6400640022227812 */ /* 0x000fe200078efcff */
[C---:B---3--:R-:W-:Y:S01]  /*0bd0*/  HADD2 R29, R32.reuse, -R43.H0_H0 ;  /* 0xa000002b201d7230 */ /* 0x048fe20000000000 */
[----:B------:R-:W-:Y:S01]  /*0be0*/  HFMA2.MMA R35, R35, R8, RZ ;  /* 0x0000000823237235 */ /* 0x000fe200000000ff */
[----:B------:R-:W-:Y:S01]  /*0bf0*/  HFMA2 R41, R41, R8, RZ.H0_H0 ;  /* 0x0000000829297231 */ /* 0x000fe200000400ff */
[----:B------:R-:W-:Y:S01]  /*0c00*/  IADD3 R36, R25, UR6, RZ ;  /* 0x0000000619247c10 */ /* 0x000fe2000fffe0ff */
[----:B-1----:R-:W-:Y:S01]  /*0c10*/  HADD2 R31, R32, -R33.H0_H0 ;  /* 0xa0000021201f7230 */ /* 0x002fe20000000000 */
[----:B------:R-:W-:Y:S01]  /*0c20*/  IADD3 R26, R26, 0x10, RZ ;  /* 0x000000101a1a7810 */ /* 0x000fe20007ffe0ff */
[----:B------:R-:W-:Y:S01]  /*0c30*/  HFMA2 R38, R34, 0.25, 0.25, R29.H0_H0 ;  /* 0x3400340022267831 */ /* 0x000fe2000004001d */
[----:B------:R-:W-:Y:S01]  /*0c40*/  IADD3 R17, R17, 0x10, RZ ;  /* 0x0000001011117810 */ /* 0x000fe20007ffe0ff */
[----:B------:R-:W-:Y:S01]  /*0c50*/  HFMA2 R30, R30, 0.25, 0.25, R31.H0_H0 ;  /* 0x340034001e1e7831 */ /* 0x000fe2000004001f */
[----:B------:R-:W-:Y:S01]  /*0c60*/  ISETP.GE.AND P0, PT, R26, UR5, PT ;  /* 0x000000051a007c0c */ /* 0x000fe2000bf06270 */
[----:B------:R-:W-:-:S02]  /*0c70*/  HADD2 R33, R40.H0_H0, -R33.H0_H0 ;  /* 0xa000002128217230 */ /* 0x000fc40000000800 */
[----:B------:R-:W-:Y:S01]  /*0c80*/  HFMA2 R41, R30, R9, R41 ;  /* 0x000000091e297231 */ /* 0x000fe20000000029 */
[----:B------:R-:W-:Y:S01]  /*0c90*/  LOP3.LUT R30, R7, 0x30003, RZ, 0xc0, !PT ;  /* 0x00030003071e7812 */ /* 0x000fe200078ec0ff */
[----:B------:R-:W-:Y:S02]  /*0ca0*/  HFMA2.MMA R38, R38, R9, R35 ;  /* 0x0000000926267235 */ /* 0x000fe40000000023 */
[----:B------:R0:W1:Y:S01]  /*0cb0*/  I2F.F16 R35, R36 ;  /* 0x0000002400237306 */ /* 0x0000620000200c00 */
[----:B------:R-:W-:Y:S02]  /*0cc0*/  LOP3.LUT R34, R30, 0x64006400, RZ, 0xfc, !PT ;  /* 0x640064001e227812 */ /* 0x000fe400078efcff */
[----:B------:R-:W-:-:S05]  /*0cd0*/  LOP3.LUT R30, R36, 0xe400, RZ, 0xfc, !PT ;  /* 0x0000e400241e7812 */ /* 0x000fca00078efcff */
[----:B------:R-:W-:Y:S02]  /*0ce0*/  HADD2 R34, R34, R30.H0_H0 ;  /* 0x2000001e22227230 */ /* 0x000fe40000000000 */
[----:B0-----:R-:W-:-:S04]  /*0cf0*/  HADD2 R36, R40.H0_H0, -R43.H0_H0 ;  /* 0xa000002b28247230 */ /* 0x001fc80000000800 */
[----:B------:R-:W-:Y:S01]  /*0d00*/  HFMA2.MMA R8, R34, R8, RZ ;  /* 0x0000000822087235 */ /* 0x000fe200000000ff */
[----:B------:R-:W-:Y:S01]  /*0d10*/  LOP3.LUT R34, R7, 0xc000c, RZ, 0xc0, !PT ;  /* 0x000c000c07227812 */ /* 0x000fe200078ec0ff */
[--C-:B-1----:R-:W-:Y:S02]  /*0d20*/  HADD2 R32, R32, -R35.reuse.H0_H0 ;  /* 0xa000002320207230 */ /* 0x102fe40000000000 */
[----:B------:R-:W-:Y:S01]  /*0d30*/  HADD2 R35, R40.H0_H0, -R35.H0_H0 ;  /* 0xa000002328237230 */ /* 0x000fe20000000800 */
[----:B------:R-:W-:-:S05]  /*0d40*/  LOP3.LUT R34, R34, 0x64006400, RZ, 0xfc, !PT ;  /* 0x6400640022227812 */ /* 0x000fca00078efcff */
[----:B------:R-:W-:-:S06]  /*0d50*/  HFMA2 R34, R34, 0.25, 0.25, R32.H0_H0 ;  /* 0x3400340022227831 */ /* 0x000fcc0000040020 */
[----:B------:R-:W-:Y:S01]  /*0d60*/  HFMA2.MMA R9, R34, R9, R8 ;  /* 0x0000000922097235 */ /* 0x000fe20000000008 */
[----:B------:R-:W-:Y:S02]  /*0d70*/  LOP3.LUT R8, R4, 0x300030, RZ, 0xc0, !PT ;  /* 0x0030003004087812 */ /* 0x000fe400078ec0ff */
[----:B------:R-:W-:Y:S02]  /*0d80*/  LOP3.LUT R34, R5, 0x300030, RZ, 0xc0, !PT ;  /* 0x0030003005227812 */ /* 0x000fe400078ec0ff */
[----:B------:R-:W-:Y:S02]  /*0d90*/  LOP3.LUT R8, R8, 0x64006400, RZ, 0xfc, !PT ;  /* 0x6400640008087812 */ /* 0x000fe400078efcff */
[----:B------:R-:W-:-:S03]  /*0da0*/  LOP3.LUT R34, R34, 0x64006400, RZ, 0xfc, !PT ;  /* 0x6400640022227812 */ /* 0x000fc600078efcff */
[----:B------:R-:W-:Y:S02]  /*0db0*/  HFMA2 R8, R8, 0.0625, 0.0625, R39.H1_H1 ;  /* 0x2c002c0008087831 */ /* 0x000fe40000060027 */
[----:B------:R-:W-:-:S04]  /*0dc0*/  HFMA2 R34, R34, 0.0625, 0.0625, R29.H1_H1 ;  /* 0x2c002c0022227831 */ /* 0x000fc8000006001d */
[----:B------:R-:W-:Y:S01]  /*0dd0*/  HFMA2.MMA R37, R8, R10, R37 ;  /* 0x0000000a08257235 */ /* 0x000fe20000000025 */
[----:B------:R-:W-:Y:S01]  /*0de0*/  LOP3.LUT R8, R6, 0x300030, RZ, 0xc0, !PT ;  /* 0x0030003006087812 */ /* 0x000fe200078ec0ff */
[----:B------:R-:W-:Y:S02]  /*0df0*/  HFMA2 R38, R34, R10, R38 ;  /* 0x0000000a22267231 */ /* 0x000fe40000000026 */
[----:B------:R-:W-:Y:S01]  /*0e00*/  HADD2 R34, R40.H0_H0, -R45.H0_H0 ;  /* 0xa000002d28227230 */ /* 0x000fe20000000800 */
[----:B------:R-:W-:Y:S02]  /*0e10*/  LOP3.LUT R8, R8, 0x64006400, RZ, 0xfc, !PT ;  /* 0x6400640008087812 */ /* 0x000fe400078efcff */
[----:B------:R-:W-:-:S03]  /*0e20*/  LOP3.LUT R40, R4, 0xc000c0, RZ, 0xc0, !PT ;  /* 0x00c000c004287812 */ /* 0x000fc600078ec0ff */
[----:B------:R-:W-:-:S06]  /*0e30*/  HFMA2 R8, R8, 0.0625, 0.0625, R31.H1_H1 ;  /* 0x2c002c0008087831 */ /* 0x000fcc000006001f */
[----:B------:R-:W-:Y:S01]  /*0e40*/  HFMA2.MMA R8, R8, R10, R41 ;  /* 0x0000000a08087235 */ /* 0x000fe20000000029 */
[----:B------:R-:W-:-:S04]  /*0e50*/  LOP3.LUT R41, R7, 0x300030, RZ, 0xc0, !PT ;  /* 0x0030003007297812 */ /* 0x000fc800078ec0ff */
[----:B------:R-:W-:-:S05]  /*0e60*/  LOP3.LUT R41, R41, 0x64006400, RZ, 0xfc, !PT ;  /* 0x6400640029297812 */ /* 0x000fca00078efcff */
[----:B------:R-:W-:-:S06]  /*0e70*/  HFMA2 R41, R41, 0.0625, 0.0625, R32.H1_H1 ;  /* 0x2c002c0029297831 */ /* 0x000fcc0000060020 */
[----:B------:R-:W-:Y:S01]  /*0e80*/  HFMA2.MMA R9, R41, R10, R9 ;  /* 0x0000000a29097235 */ /* 0x000fe20000000009 */
[----:B------:R-:W-:Y:S02]  /*0e90*/  LOP3.LUT R41, R40, 0x64006400, RZ, 0xfc, !PT ;  /* 0x6400640028297812 */ /* 0x000fe400078efcff */
[----:B------:R-:W-:Y:S02]  /*0ea0*/  LOP3.LUT R10, R5, 0xc000c0, RZ, 0xc0, !PT ;  /* 0x00c000c0050a7812 */ /* 0x000fe400078ec0ff */
[----:B------:R-:W-:Y:S01]  /*0eb0*/  SHF.R.U32.HI R5, RZ, 0x8, R5 ;  /* 0x00000008ff057819 */ /* 0x000fe20000011605 */
[----:B------:R-:W-:Y:S01]  /*0ec0*/  HFMA2 R40, R41, 0.015625, 0.015625, R34.H0_H0 ;  /* 0x2400240029287831 */ /* 0x000fe20000040022 */
[----:B------:R-:W-:Y:S02]  /*0ed0*/  LOP3.LUT R41, R10, 0x64006400, RZ, 0xfc, !PT ;  /* 0x640064000a297812 */ /* 0x000fe400078efcff */
[----:B------:R-:W-:Y:S02]  /*0ee0*/  LOP3.LUT R10, R6, 0xc000c0, RZ, 0xc0, !PT ;  /* 0x00c000c0060a7812 */ /* 0x000fe400078ec0ff */
[----:B------:R-:W-:Y:S01]  /*0ef0*/  SHF.R.U32.HI R6, RZ, 0x8, R6 ;  /* 0x00000008ff067819 */ /* 0x000fe20000011606 */
[----:B------:R-:W-:Y:S01]  /*0f00*/  HFMA2.MMA R37, R40, R11, R37 ;  /* 0x0000000b28257235 */ /* 0x000fe20000000025 */
[----:B------:R-:W-:Y:S01]  /*0f10*/  LOP3.LUT R40, R7, 0xc000c0, RZ, 0xc0, !PT ;  /* 0x00c000c007287812 */ /* 0x000fe200078ec0ff */
[----:B------:R-:W-:Y:S01]  /*0f20*/  HFMA2 R41, R41, 0.015625, 0.015625, R36.H0_H0 ;  /* 0x2400240029297831 */ /* 0x000fe20000040024 */
[----:B------:R-:W-:-:S02]  /*0f30*/  LOP3.LUT R10, R10, 0x64006400, RZ, 0xfc, !PT ;  /* 0x640064000a0a7812 */ /* 0x000fc400078efcff */
[----:B------:R-:W-:Y:S02]  /*0f40*/  LOP3.LUT R44, R40, 0x64006400, RZ, 0xfc, !PT ;  /* 0x64006400282c7812 */ /* 0x000fe400078efcff */
[----:B------:R-:W-:Y:S01]  /*0f50*/  SHF.R.U32.HI R40, RZ, 0x8, R4 ;  /* 0x00000008ff287819 */ /* 0x000fe20000011604 */
[----:B------:R-:W-:Y:S01]  /*0f60*/  HFMA2 R10, R10, 0.015625, 0.015625, R33.H0_H0 ;  /* 0x240024000a0a7831 */ /* 0x000fe20000040021 */
[-C--:B------:R-:W-:Y:S01]  /*0f70*/  HFMA2.MMA R38, R41, R11.reuse, R38 ;  /* 0x0000000b29267235 */ /* 0x080fe20000000026 */
[----:B------:R-:W-:Y:S01]  /*0f80*/  HFMA2 R41, R44, 0.015625, 0.015625, R35.H0_H0 ;  /* 0x240024002c297831 */ /* 0x000fe20000040023 */
[----:B------:R-:W-:Y:S02]  /*0f90*/  LOP3.LUT R44, R5, 0x30003, RZ, 0xc0, !PT ;  /* 0x00030003052c7812 */ /* 0x000fe400078ec0ff */
[C---:B------:R-:W-:Y:S01]  /*0fa0*/  LOP3.LUT R45, R40.reuse, 0xc000c0, RZ, 0xc0, !PT ;  /* 0x00c000c0282d7812 */ /* 0x040fe200078ec0ff */
[----:B------:R-:W-:Y:S01]  /*0fb0*/  HFMA2.MMA R4, R10, R11, R8 ;  /* 0x0000000b0a047235 */ /* 0x000fe20000000008 */
[C---:B------:R-:W-:Y:S01]  /*0fc0*/  LOP3.LUT R10, R40.reuse, 0x30003, RZ, 0xc0, !PT ;  /* 0x00030003280a7812 */ /* 0x040fe200078ec0ff */
[----:B------:R-:W-:Y:S01]  /*0fd0*/  HFMA2 R41, R41, R11, R9 ;  /* 0x0000000b29297231 */ /* 0x000fe20000000009 */
[----:B------:R-:W-:-:S02]  /*0fe0*/  LOP3.LUT R11, R40, 0xc000c, RZ, 0xc0, !PT ;  /* 0x000c000c280b7812 */ /* 0x000fc400078ec0ff */
[----:B------:R-:W-:Y:S02]  /*0ff0*/  LOP3.LUT R8, R40, 0x300030, RZ, 0xc0, !PT ;  /* 0x0030003028087812 */ /* 0x000fe400078ec0ff */
[----:B------:R-:W-:Y:S02]  /*1000*/  LOP3.LUT R9, R10, 0x64006400, RZ, 0xfc, !PT ;  /* 0x640064000a097812 */ /* 0x000fe400078efcff */
[----:B------:R-:W-:Y:S02]  /*1010*/  LOP3.LUT R10, R11, 0x64006400, RZ, 0xfc, !PT ;  /* 0x640064000b0a7812 */ /* 0x000fe400078efcff */
[----:B------:R-:W-:Y:S01]  /*1020*/  LOP3.LUT R8, R8, 0x64006400, RZ, 0xfc, !PT ;  /* 0x6400640008087812 */ /* 0x000fe200078efcff */
[----:B------:R-:W-:Y:S01]  /*1030*/  HADD2 R42, R9, R42.H0_H0 ;  /* 0x2000002a092a7230 */ /* 0x000fe20000000000 */
[----:B------:R-:W-:Y:S01]  /*1040*/  LOP3.LUT R44, R44, 0x64006400, RZ, 0xfc, !PT ;  /* 0x640064002c2c7812 */ /* 0x000fe200078efcff */
[--C-:B------:R-:W-:Y:S01]  /*1050*/  HFMA2 R43, R10, 0.25, 0.25, R39.reuse.H0_H0 ;  /* 0x340034000a2b7831 */ /* 0x100fe20000040027 */
[C---:B------:R-:W-:Y:S01]  /*1060*/  LOP3.LUT R40, R5.reuse, 0xc000c, RZ, 0xc0, !PT ;  /* 0x000c000c05287812 */ /* 0x040fe200078ec0ff */
[----:B------:R-:W-:Y:S01]  /*1070*/  HFMA2 R39, R8, 0.0625, 0.0625, R39.H1_H1 ;  /* 0x2c002c0008277831 */ /* 0x000fe20000060027 */
[----:B------:R-:W-:Y:S01]  /*1080*/  SHF.R.U32.HI R7, RZ, 0x8, R7 ;  /* 0x00000008ff077819 */ /* 0x000fe20000011607 */
[----:B------:R-:W0:Y:S01]  /*1090*/  LDS.128 R8, [UR4+0x10] ;  /* 0x00001004ff087984 */ /* 0x000e220008000c00 */
[----:B------:R-:W-:Y:S01]  /*10a0*/  HADD2 R27, R44, R27.H0_H0 ;  /* 0x2000001b2c1b7230 */ /* 0x000fe20000000000 */
[----:B------:R-:W-:Y:S01]  /*10b0*/  LOP3.LUT R44, R5, 0x300030, RZ, 0xc0, !PT ;  /* 0x00300030052c7812 */ /* 0x000fe200078ec0ff */
[----:B------:R-:W-:Y:S01]  /*10c0*/  UIADD3 UR4, UR4, 0x20, URZ ;  /* 0x0000002004047890 */ /* 0x000fe2000fffe03f */
[----:B------:R-:W-:-:S02]  /*10d0*/  LOP3.LUT R40, R40, 0x64006400, RZ, 0xfc, !PT ;  /* 0x6400640028287812 */ /* 0x000fc400078efcff */
[----:B------:R-:W-:Y:S02]  /*10e0*/  LOP3.LUT R44, R44, 0x64006400, RZ, 0xfc, !PT ;  /* 0x640064002c2c7812 */ /* 0x000fe400078efcff */
[----:B------:R-:W-:Y:S01]  /*10f0*/  LOP3.LUT R5, R5, 0xc000c0, RZ, 0xc0, !PT ;  /* 0x00c000c005057812 */ /* 0x000fe200078ec0ff */
[--C-:B------:R-:W-:Y:S01]  /*1100*/  HFMA2 R40, R40, 0.25, 0.25, R29.reuse.H0_H0 ;  /* 0x3400340028287831 */ /* 0x100fe2000004001d */
[----:B------:R-:W-:Y:S01]  /*1110*/  LOP3.LUT R45, R45, 0x64006400, RZ, 0xfc, !PT ;  /* 0x640064002d2d7812 */ /* 0x000fe200078efcff */
[----:B------:R-:W-:Y:S01]  /*1120*/  HFMA2 R44, R44, 0.0625, 0.0625, R29.H1_H1 ;  /* 0x2c002c002c2c7831 */ /* 0x000fe2000006001d */
[----:B------:R-:W-:Y:S02]  /*1130*/  LOP3.LUT R29, R6, 0x30003, RZ, 0xc0, !PT ;  /* 0x00030003061d7812 */ /* 0x000fe400078ec0ff */
[----:B------:R-:W-:Y:S01]  /*1140*/  LOP3.LUT R5, R5, 0x64006400, RZ, 0xfc, !PT ;  /* 0x6400640005057812 */ /* 0x000fe200078efcff */
[----:B------:R-:W-:Y:S01]  /*1150*/  HFMA2 R34, R45, 0.015625, 0.015625, R34.H0_H0 ;  /* 0x240024002d227831 */ /* 0x000fe20000040022 */
[----:B------:R-:W-:-:S03]  /*1160*/  LOP3.LUT R29, R29, 0x64006400, RZ, 0xfc, !PT ;  /* 0x640064001d1d7812 */ /* 0x000fc600078efcff */
[----:B------:R-:W-:Y:S01]  /*1170*/  HFMA2 R5, R5, 0.015625, 0.015625, R36.H0_H0 ;  /* 0x2400240005057831 */ /* 0x000fe20000040024 */
[----:B------:R-:W-:Y:S01]  /*1180*/  LOP3.LUT R36, R6, 0x300030, RZ, 0xc0, !PT ;  /* 0x0030003006247812 */ /* 0x000fe200078ec0ff */
[----:B------:R-:W-:Y:S01]  /*1190*/  HADD2 R28, R29, R28.H0_H0 ;  /* 0x2000001c1d1c7230 */ /* 0x000fe20000000000 */
[----:B------:R-:W-:Y:S02]  /*11a0*/  LOP3.LUT R29, R7, 0x30003, RZ, 0xc0, !PT ;  /* 0x00030003071d7812 */ /* 0x000fe400078ec0ff */
[----:B------:R-:W-:Y:S02]  /*11b0*/  LOP3.LUT R36, R36, 0x64006400, RZ, 0xfc, !PT ;  /* 0x6400640024247812 */ /* 0x000fe400078efcff */
[----:B------:R-:W-:-:S03]  /*11c0*/  LOP3.LUT R29, R29, 0x64006400, RZ, 0xfc, !PT ;  /* 0x640064001d1d7812 */ /* 0x000fc600078efcff */
[----:B------:R-:W-:Y:S02]  /*11d0*/  HFMA2 R36, R36, 0.0625, 0.0625, R31.H1_H1 ;  /* 0x2c002c0024247831 */ /* 0x000fe4000006001f */
[----:B------:R-:W-:Y:S01]  /*11e0*/  HADD2 R30, R29, R30.H0_H0 ;  /* 0x2000001e1d1e7230 */ /* 0x000fe20000000000 */
[----:B------:R-:W-:-:S04]  /*11f0*/  LOP3.LUT R29, R7, 0xc000c, RZ, 0xc0, !PT ;  /* 0x000c000c071d7812 */ /* 0x000fc800078ec0ff */
[----:B------:R-:W-:Y:S01]  /*1200*/  LOP3.LUT R29, R29, 0x64006400, RZ, 0xfc, !PT ;  /* 0x640064001d1d7812 */ /* 0x000fe200078efcff */
[-C--:B0-----:R-:W-:Y:S01]  /*1210*/  HFMA2.MMA R37, R42, R8.reuse, R37 ;  /* 0x000000082a257235 */ /* 0x081fe20000000025 */
[C---:B------:R-:W-:Y:S01]  /*1220*/  LOP3.LUT R42, R6.reuse, 0xc000c, RZ, 0xc0, !PT ;  /* 0x000c000c062a7812 */ /* 0x040fe200078ec0ff */
[-C--:B------:R-:W-:Y:S01]  /*1230*/  HFMA2.MMA R30, R30, R8.reuse, R41 ;  /* 0x000000081e1e7235 */ /* 0x080fe20000000029 */
[----:B------:R-:W-:Y:S01]  /*1240*/  LOP3.LUT R6, R6, 0xc000c0, RZ, 0xc0, !PT ;  /* 0x00c000c006067812 */ /* 0x000fe200078ec0ff */
[----:B------:R-:W-:Y:S01]  /*1250*/  HFMA2.MMA R27, R27, R8, R38 ;  /* 0x000000081b1b7235 */ /* 0x000fe20000000026 */
[----:B------:R-:W-:Y:S01]  /*1260*/  LOP3.LUT R42, R42, 0x64006400, RZ, 0xfc, !PT ;  /* 0x640064002a2a7812 */ /* 0x000fe200078efcff */
[----:B------:R-:W-:Y:S01]  /*1270*/  HFMA2 R4, R28, R8, R4 ;  /* 0x000000081c047231 */ /* 0x000fe20000000004 */
[----:B------:R-:W-:Y:S01]  /*1280*/  LOP3.LUT R6, R6, 0x64006400, RZ, 0xfc, !PT ;  /* 0x6400640006067812 */ /* 0x000fe200078efcff */
[----:B------:R-:W-:Y:S02]  /*1290*/  IMAD.MOV.U32 R8, RZ, RZ, R19 ;  /* 0x000000ffff087224 */ /* 0x000fe400078e0013 */
[----:B------:R-:W-:Y:S01]  /*12a0*/  HFMA2.MMA R27, R40, R9, R27 ;  /* 0x00000009281b7235 */ /* 0x000fe2000000001b */
[----:B------:R-:W-:Y:S01]  /*12b0*/  HFMA2 R42, R42, 0.25, 0.25, R31.H0_H0 ;  /* 0x340034002a2a7831 */ /* 0x000fe2000004001f */
[----:B------:R-:W-:Y:S01]  /*12c0*/  IMAD.MOV.U32 R31, RZ, RZ, 0x4 ;  /* 0x00000004ff1f7424 */ /* 0x000fe200078e00ff */
[----:B------:R-:W-:-:S02]  /*12d0*/  HFMA2 R33, R6, 0.015625, 0.015625, R33.H0_H0 ;  /* 0x2400240006217831 */ /* 0x000fc40000040021 */
[----:B------:R-:W-:Y:S01]  /*12e0*/  HFMA2 R6, R29, 0.25, 0.25, R32.H0_H0 ;  /* 0x340034001d067831 */ /* 0x000fe20000040020 */
[C---:B------:R-:W-:Y:S01]  /*12f0*/  LOP3.LUT R29, R7.reuse, 0x300030, RZ, 0xc0, !PT ;  /* 0x00300030071d7812 */ /* 0x040fe200078ec0ff */
[-C--:B------:R-:W-:Y:S01]  /*1300*/  HFMA2 R4, R42, R9.reuse, R4 ;  /* 0x000000092a047231 */ /* 0x080fe20000000004 */
[----:B------:R-:W-:Y:S01]  /*1310*/  LOP3.LUT R7, R7, 0xc000c0, RZ, 0xc0, !PT ;  /* 0x00c000c007077812 */ /* 0x000fe200078ec0ff */
[----:B------:R-:W-:Y:S01]  /*1320*/  HFMA2.MMA R27, R44, R10, R27 ;  /* 0x0000000a2c1b7235 */ /* 0x000fe2000000001b */
[----:B------:R-:W-:Y:S01]  /*1330*/  LOP3.LUT R29, R29, 0x64006400, RZ, 0xfc, !PT ;  /* 0x640064001d1d7812 */ /* 0x000fe200078efcff */
[----:B------:R-:W-:Y:S01]  /*1340*/  HFMA2.MMA R6, R6, R9, R30 ;  /* 0x0000000906067235 */ /* 0x000fe2000000001e */
[----:B------:R-:W-:Y:S01]  /*1350*/  LOP3.LUT R7, R7, 0x64006400, RZ, 0xfc, !PT ;  /* 0x6400640007077812 */ /* 0x000fe200078efcff */
[----:B------:R-:W-:Y:S01]  /*1360*/  HFMA2 R37, R43, R9, R37 ;  /* 0x000000092b257231 */ /* 0x000fe20000000025 */
[----:B------:R-:W-:Y:S01]  /*1370*/  IMAD.WIDE R2, R31, c[0x0][0x18c], R2 ;  /* 0x000063001f027a25 */ /* 0x000fe200078e0202 */
[----:B------:R-:W-:Y:S01]  /*1380*/  HFMA2 R29, R29, 0.0625, 0.0625, R32.H1_H1 ;  /* 0x2c002c001d1d7831 */ /* 0x000fe20000060020 */
[----:B------:R-:W-:Y:S01]  /*1390*/  HFMA2.MMA R5, R5, R11, R27 ;  /* 0x0000000b05057235 */ /* 0x000fe2000000001b */
[----:B------:R-:W-:Y:S01]  /*13a0*/  HFMA2 R7, R7, 0.015625, 0.015625, R35.H0_H0 ;  /* 0x2400240007077831 */ /* 0x000fe20000040023 */
[----:B------:R-:W-:Y:S01]  /*13b0*/  IMAD.MOV.U32 R9, RZ, RZ, R3 ;  /* 0x000000ffff097224 */ /* 0x000fe200078e0003 */
[----:B------:R-:W-:-:S02]  /*13c0*/  HFMA2 R4, R36, R10, R4 ;  /* 0x0000000a24047231 */ /* 0x000fc40000000004 */
[----:B------:R-:W-:Y:S01]  /*13d0*/  HFMA2.MMA R6, R29, R10, R6 ;  /* 0x0000000a1d067235 */ /* 0x000fe20000000006 */
[----:B------:R-:W-:Y:S02]  /*13e0*/  HFMA2 R37, R39, R10, R37 ;  /* 0x0000000a27257231 */ /* 0x000fe40000000025 */
[-C--:B------:R-:W-:Y:S02]  /*13f0*/  HFMA2 R4, R33, R11.reuse, R4 ;  /* 0x0000000b21047231 */ /* 0x080fe40000000004 */
[----:B------:R-:W-:Y:S01]  /*1400*/  HFMA2 R34, R34, R11, R37 ;  /* 0x0000000b22227231 */ /* 0x000fe20000000025 */
[----:B------:R-:W-:-:S04]  /*1410*/  HFMA2.MMA R6, R7, R11, R6 ;  /* 0x0000000b07067235 */ /* 0x000fc80000000006 */
[C-C-:B------:R-:W-:Y:S02]  /*1420*/  PRMT R19, R34.reuse, 0x5410, R5.reuse ;  /* 0x0000541022137816 */ /* 0x140fe40000000005 */
[----:B------:R-:W-:-:S04]  /*1430*/  PRMT R5, R34, 0x7632, R5 ;  /* 0x0000763222057816 */ /* 0x000fc80000000005 */
[C-C-:B------:R-:W-:Y:S01]  /*1440*/  PRMT R3, R4.reuse, 0x5410, R6.reuse ;  /* 0x0000541004037816 */ /* 0x140fe20000000006 */
[----:B------:R-:W-:Y:S01]  /*1450*/  HADD2 R19, R19, R5 ;  /* 0x0000000513137230 */ /* 0x000fe20000000000 */
[----:B------:R-:W-:-:S05]  /*1460*/  PRMT R6, R4, 0x7632, R6 ;  /* 0x0000763204067816 */ /* 0x000fca0000000006 */
[----:B------:R-:W-:Y:S02]  /*1470*/  HFMA2.MMA R19, R19, R0, R8 ;  /* 0x0000000013137235 */ /* 0x000fe40000000008 */
[----:B------:R-:W-:-:S10]  /*1480*/  HFMA2.MMA R3, R3, 1, 1, R6 ;  /* 0x3c003c0003037835 */ /* 0x000fd40000000006 */
[----:B------:R-:W-:Y:S01]  /*1490*/  HFMA2 R18, R3, R12, R18 ;  /* 0x0000000c03127231 */ /* 0x000fe20000000012 */
[----:B------:R-:W-:Y:S05]  /*14a0*/  @!P0 BRA `(.L_x_1786) ;  /* 0xfffff37000008947 */ /* 0x000fea000383ffff */
.L_x_1784:
        /* <DEDUP_REMOVED lines=9> */
.L_x_1790:
[----:B------:R-:W0:Y:S02]  /*1540*/  LDS R4, [R0] ;  /* 0x0000000000047984 */ /* 0x000e240000000800 */
[----:B0-----:R-:W-:-:S06]  /*1550*/  HADD2 R5, R4, R19 ;  /* 0x0000001304057230 */ /* 0x001fcc0000000000 */
[----:B------:R-:W0:Y:S02]  /*1560*/  ATOMS.CAST.SPIN R5, [R0], R4, R5 ;  /* 0x000000040005738d */ /* 0x000e240001800005 */
[----:B0-----:R-:W-:-:S13]  /*1570*/  ISETP.EQ.U32.AND P0, PT, R5, 0x1, PT ;  /* 0x000000010500780c */ /* 0x001fda0003f02070 */
[----:B------:R-:W-:Y:S05]  /*1580*/  @!P0 BRA `(.L_x_1790) ;  /* 0xffffffb000008947 */ /* 0x000fea000383ffff */
[----:B------:R-:W-:Y:S05]  /*1590*/  BRA `(.L_x_1788) ;  /* 0x0000003000007947 */ /* 0x000fea0003800000 */
.L_x_1789:
[----:B------:R-:W2:Y:S02]  /*15a0*/  LD.E R0, [R2.64] ;  /* 0x0000000a02007980 */ /* 0x000ea4000c101900 */
[----:B--2---:R-:W-:-:S05]  /*15b0*/  IMAD.IADD R5, R19, 0x1, R0 ;  /* 0x0000000113057824 */ /* 0x004fca00078e0200 */
[----:B------:R0:W-:Y:S02]  /*15c0*/  ST.E [R2.64], R5 ;  /* 0x0000000502007985 */ /* 0x0001e4000c10190a */
.L_x_1788:
[----:B------:R-:W-:Y:S05]  /*15d0*/  BSYNC B0 ;  /* 0x0000000000007941 */ /* 0x000fea0003800000 */
.L_x_1787:
[----:B------:R-:W2:Y:S02]  /*15e0*/  ATOM.E.ADD.F16x2.RN.STRONG.GPU P0, RZ, [R2.64+0x4], R18 ;  /* 0x0000041202ff798a */ /* 0x000ea4000810e9ca */
[----:B--2---:R-:W-:Y:S05]  /*15f0*/  @P0 EXIT ;  /* 0x000000000000094d */ /* 0x004fea0003800000 */
[----:B------:R-:W1:Y:S02]  /*1600*/  QSPC.E.S P0, RZ, [R2+0x4] ;  /* 0x0000040002ff73aa */ /* 0x000e640000000500 */
[----:B-1----:R-:W-:Y:S05]  /*1610*/  @!P0 BRA `(.L_x_1791) ;  /* 0x0000008000008947 */ /* 0x002fea0003800000 */
[----:B0-----:R-:W-:-:S04]  /*1620*/  IADD3 R2, R2, 0x4, RZ ;  /* 0x0000000402027810 */ /* 0x001fc80007ffe0ff */
[----:B------:R-:W-:-:S05]  /*1630*/  LOP3.LUT R2, R2, 0xffffff, RZ, 0xc0, !PT ;  /* 0x00ffffff02027812 */ /* 0x000fca00078ec0ff */
.L_x_1792:
[----:B------:R-:W0:Y:S02]  /*1640*/  LDS R4, [R2] ;  /* 0x0000000002047984 */ /* 0x000e240000000800 */
[----:B0-----:R-:W-:-:S10]  /*1650*/  HFMA2.MMA R5, R4, 1, 1, R18 ;  /* 0x3c003c0004057835 */ /* 0x001fd40000000012 */
[----:B------:R-:W0:Y:S02]  /*1660*/  ATOMS.CAST.SPIN R5, [R2], R4, R5 ;  /* 0x000000040205738d */ /* 0x000e240001800005 */
[----:B0-----:R-:W-:-:S13]  /*1670*/  ISETP.EQ.U32.AND P0, PT, R5, 0x1, PT ;  /* 0x000000010500780c */ /* 0x001fda0003f02070 */
[----:B------:R-:W-:Y:S05]  /*1680*/  @!P0 BRA `(.L_x_1792) ;  /* 0xffffffb000008947 */ /* 0x000fea000383ffff */
[----:B------:R-:W-:Y:S05]  /*1690*/  EXIT ;  /* 0x000000000000794d */ /* 0x000fea0003800000 */
.L_x_1791:
[----:B------:R-:W2:Y:S02]  /*16a0*/  LD.E R0, [R2.64+0x4] ;  /* 0x0000040a02007980 */ /* 0x000ea4000c101900 */
[----:B0-2---:R-:W-:-:S05]  /*16b0*/  IMAD.IADD R5, R18, 0x1, R0 ;  /* 0x0000000112057824 */ /* 0x005fca00078e0200 */
[----:B------:R-:W-:Y:S01]  /*16c0*/  ST.E [R2.64+0x4], R5 ;  /* 0x0000040502007985 */ /* 0x000fe2000c10190a */
[----:B------:R-:W-:Y:S05]  /*16d0*/  EXIT ;  /* 0x000000000000794d */ /* 0x000fea0003800000 */
.L_x_1793:
        /* <DEDUP_REMOVED lines=10> */
.L_x_1843:


//--------------------- .nv.global                --------------------------
	.section	.nv.global,"aw",@nobits
.nv.global:
	.type		_ZN39_INTERNAL_2265ad77_9_q_gemm_cu_ef712ff84cuda3std3__48in_placeE,@object
	.size		_ZN39_INTERNAL_2265ad77_9_q_gemm_cu_ef712ff84cuda3std3__48in_placeE,(_ZN39_INTERNAL_2265ad77_9_q_gemm_cu_ef712ff84cuda3std6ranges3__45__cpo8distanceE - _ZN39_INTERNAL_2265ad77_9_q_gemm_cu_ef712ff84cuda3std3__48in_placeE)
_ZN39_INTERNAL_2265ad77_9_q_gemm_cu_ef712ff84cuda3std3__48in_placeE:
	.zero		1
	.type		_ZN39_INTERNAL_2265ad77_9_q_gemm_cu_ef712ff84cuda3std6ranges3__45__cpo8distanceE,@object
	.size		_ZN39_INTERNAL_2265ad77_9_q_gemm_cu_ef712ff84cuda3std6ranges3__45__cpo8distanceE,(_ZN39_INTERNAL_2265ad77_9_q_gemm_cu_ef712ff84cuda3std3__45__cpo6cbeginE - _ZN39_INTERNAL_2265ad77_9_q_gemm_cu_ef712ff84cuda3std6ranges3__45__cpo8distanceE)
_ZN39_INTERNAL_2265ad77_9_q_gemm_cu_ef712ff84cuda3std6ranges3__45__cpo8distanceE:
	.zero		1
	.type		_ZN39_INTERNAL_2265ad77_9_q_gemm_cu_ef712ff84cuda3std3__45__cpo6cbeginE,@object
	.size		_ZN39_INTERNAL_2265ad77_9_q_gemm_cu_ef712ff84cuda3std3__45__cpo6cbeginE,(_ZN39_INTERNAL_2265ad77_9_q_gemm_cu_ef712ff84cuda3std6ranges3__45__cpo7advanceE - _ZN39_INTERNAL_2265ad77_9_q_gemm_cu_ef712ff84cuda3std3__45__cpo6cbeginE)
_ZN39_INTERNAL_2265ad77_9_q_gemm_cu_ef712ff84cuda3std3__45__cpo6cbeginE:
	.zero		1
	.type		_ZN39_INTERNAL_2265ad77_9_q_gemm_cu_ef712ff84cuda3std6ranges3__45__cpo7advanceE,@object
	.size		_ZN39_INTERNAL_2265ad77_9_q_gemm_cu_ef712ff84cuda3std6ranges3__45__cpo7advanceE,(_ZN39_INTERNAL_2265ad77_9_q_gemm_cu_ef712ff84cuda3std3__45__cpo7crbeginE - _ZN39_INTERNAL_2265ad77_9_q_gemm_cu_ef712ff84cuda3std6ranges3__45__cpo7advanceE)
_ZN39_INTERNAL_2265ad77_9_q_gemm_cu_ef712ff84cuda3std6ranges3__45__cpo7advanceE:
	.zero		1
	.type		_ZN39_INTERNAL_2265ad77_9_q_gemm_cu_ef712ff84cuda3std3__45__cpo7crbeginE,@object
	.size		_ZN39_INTERNAL_2265ad77_9_q_gemm_cu_ef712ff84cuda3std3__45__cpo7crbeginE,(_ZN39_INTERNAL_2265ad77_9_q_gemm_cu_ef712ff84cuda3std6ranges3__45__cpo4dataE - _ZN39_INTERNAL_2265ad77_9_q_gemm_cu_ef712ff84cuda3std3__45__cpo7crbeginE)
_ZN39_INTERNAL_2265ad77_9_q_gemm_cu_ef712ff84cuda3std3__45__cpo7crbeginE:
	.zero		1
	.type		_ZN39_INTERNAL_2265ad77_9_q_gemm_cu_ef712ff84cuda3std6ranges3__45__cpo4dataE,@object
	.size		_ZN39_INTERNAL_2265ad77_9_q_gemm_cu_ef712ff84cuda3std6ranges3__45__cpo4dataE,(_ZN39_INTERNAL_2265ad77_9_q_gemm_cu_ef712ff84cuda3std6ranges3__45__cpo5beginE - _ZN39_INTERNAL_2265ad77_9_q_gemm_cu_ef712ff84cuda3std6ranges3__45__cpo4dataE)
_ZN39_INTERNAL_2265ad77_9_q_gemm_cu_ef712ff84cuda3std6ranges3__45__cpo4dataE:
	.zero		1
	.type		_ZN39_INTERNAL_2265ad77_9_q_gemm_cu_ef712ff84cuda3std6ranges3__45__cpo5beginE,@object
	.size		_ZN39_INTERNAL_2265ad77_9_q_gemm_cu_ef712ff84cuda3std6ranges3__45__cpo5beginE,(_ZN39_INTERNAL_2265ad77_9_q_gemm_cu_ef712ff84cuda3std3__441_GLOBAL__N__2265ad77_9_q_gemm_cu_ef712ff86ignoreE - _ZN39_INTERNAL_2265ad77_9_q_gemm_cu_ef712ff84cuda3std6ranges3__45__cpo5beginE)
_ZN39_INTERNAL_2265ad77_9_q_gemm_cu_ef712ff84cuda3std6ranges3__45__cpo5beginE:
	.zero		1
	.type		_ZN39_INTERNAL_2265ad77_9_q_gemm_cu_ef712ff84cuda3std3__441_GLOBAL__N__2265ad77_9_q_gemm_cu_ef712ff86ignoreE,@object
	.size		_ZN39_INTERNAL_2265ad77_9_q_gemm_cu_ef712ff84cuda3std3__441_GLOBAL__N__2265ad77_9_q_gemm_cu_ef712ff86ignoreE,(_ZN39_INTERNAL_2265ad77_9_q_gemm_cu_ef712ff84cuda3std6ranges3__45__cpo4sizeE - _ZN39_INTERNAL_2265ad77_9_q_gemm_cu_ef712ff84cuda3std3__441_GLOBAL__N__2265ad77_9_q_gemm_cu_ef712ff86ignoreE)
_ZN39_INTERNAL_2265ad77_9_q_gemm_cu_ef712ff84cuda3std3__441_GLOBAL__N__2265ad77_9_q_gemm_cu_ef712ff86ignoreE:
	.zero		1
	.type		_ZN39_INTERNAL_2265ad77_9_q_gemm_cu_ef712ff84cuda3std6ranges3__45__cpo4sizeE,@object
	.size		_ZN39_INTERNAL_2265ad77_9_q_gemm_cu_ef712ff84cuda3std6ranges3__45__cpo4sizeE,(_ZN39_INTERNAL_2265ad77_9_q_gemm_cu_ef712ff84cuda3std3__45__cpo5beginE - _ZN39_INTERNAL_2265ad77_9_q_gemm_cu_ef712ff84cuda3std6ranges3__45__cpo4sizeE)
_ZN39_INTERNAL_2265ad77_9_q_gemm_cu_ef712ff84cuda3std6ranges3__45__cpo4sizeE:
	.zero		1
	.type		_ZN39_INTERNAL_2265ad77_9_q_gemm_cu_ef712ff84cuda3std3__45__cpo5beginE,@object
	.size		_ZN39_INTERNAL_2265ad77_9_q_gemm_cu_ef712ff84cuda3std3__45__cpo5beginE,(_ZN39_INTERNAL_2265ad77_9_q_gemm_cu_ef712ff84cuda3std6ranges3__45__cpo6cbeginE - _ZN39_INTERNAL_2265ad77_9_q_gemm_cu_ef712ff84cuda3std3__45__cpo5beginE)
_ZN39_INTERNAL_2265ad77_9_q_gemm_cu_ef712ff84cuda3std3__45__cpo5beginE:
	.zero		1
	.type		_ZN39_INTERNAL_2265ad77_9_q_gemm_cu_ef712ff84cuda3std6ranges3__45__cpo6cbeginE,@object
	.size		_ZN39_INTERNAL_2265ad77_9_q_gemm_cu_ef712ff84cuda3std6ranges3__45__cpo6cbeginE,(_ZN39_INTERNAL_2265ad77_9_q_gemm_cu_ef712ff84cuda3std3__45__cpo6rbeginE - _ZN39_INTERNAL_2265ad77_9_q_gemm_cu_ef712ff84cuda3std6ranges3__45__cpo6cbeginE)
_ZN39_INTERNAL_2265ad77_9_q_gemm_cu_ef712ff84cuda3std6ranges3__45__cpo6cbeginE:
	.zero		1
	.type		_ZN39_INTERNAL_2265ad77_9_q_gemm_cu_ef712ff84cuda3std3__45__cpo6rbeginE,@object
	.size		_ZN39_INTERNAL_2265ad77_9_q_gemm_cu_ef712ff84cuda3std3__45__cpo6rbeginE,(_ZN39_INTERNAL_2265ad77_9_q_gemm_cu_ef712ff84cuda3std6ranges3__45__cpo4nextE - _ZN39_INTERNAL_2265ad77_9_q_gemm_cu_ef712ff84cuda3std3__45__cpo6rbeginE)
_ZN39_INTERNAL_2265ad77_9_q_gemm_cu_ef712ff84cuda3std3__45__cpo6rbeginE:
	.zero		1
	.type		_ZN39_INTERNAL_2265ad77_9_q_gemm_cu_ef712ff84cuda3std6ranges3__45__cpo4nextE,@object
	.size		_ZN39_INTERNAL_2265ad77_9_q_gemm_cu_ef712ff84cuda3std6ranges3__45__cpo4nextE,(_ZN39_INTERNAL_2265ad77_9_q_gemm_cu_ef712ff84cuda3std6ranges3__45__cpo4swapE - _ZN39_INTERNAL_2265ad77_9_q_gemm_cu_ef712ff84cuda3std6ranges3__45__cpo4nextE)
_ZN39_INTERNAL_2265ad77_9_q_gemm_cu_ef712ff84cuda3std6ranges3__45__cpo4nextE:
	.zero		1
	.type		_ZN39_INTERNAL_2265ad77_9_q_gemm_cu_ef712ff84cuda3std6ranges3__45__cpo4swapE,@object
	.size		_ZN39_INTERNAL_2265ad77_9_q_gemm_cu_ef712ff84cuda3std6ranges3__45__cpo4swapE,(_ZN39_INTERNAL_2265ad77_9_q_gemm_cu_ef712ff84cuda3std3__420unreachable_sentinelE - _ZN39_INTERNAL_2265ad77_9_q_gemm_cu_ef712ff84cuda3std6ranges3__45__cpo4swapE)
_ZN39_INTERNAL_2265ad77_9_q_gemm_cu_ef712ff84cuda3std6ranges3__45__cpo4swapE:
	.zero		1
	.type		_ZN39_INTERNAL_2265ad77_9_q_gemm_cu_ef712ff84cuda3std3__420unreachable_sentinelE,@object
	.size		_ZN39_INTERNAL_2265ad77_9_q_gemm_cu_ef712ff84cuda3std3__420unreachable_sentinelE,(_ZN39_INTERNAL_2265ad77_9_q_gemm_cu_ef712ff86thrust23THRUST_300001_SM_800_NS6system6detail10sequential3seqE - _ZN39_INTERNAL_2265ad77_9_q_gemm_cu_ef712ff84cuda3std3__420unreachable_sentinelE)
_ZN39_INTERNAL_2265ad77_9_q_gemm_cu_ef712ff84cuda3std3__420unreachable_sentinelE:
	.zero		1
	.type		_ZN39_INTERNAL_2265ad77_9_q_gemm_cu_ef712ff86thrust23THRUST_300001_SM_800_NS6system6detail10sequential3seqE,@object
	.size		_ZN39_INTERNAL_2265ad77_9_q_gemm_cu_ef712ff86thrust23THRUST_300001_SM_800_NS6system6detail10sequential3seqE,(_ZN39_INTERNAL_2265ad77_9_q_gemm_cu_ef712ff84cuda3std3__45__cpo4cendE - _ZN39_INTERNAL_2265ad77_9_q_gemm_cu_ef712ff86thrust23THRUST_300001_SM_800_NS6system6detail10sequential3seqE)
_ZN39_INTERNAL_2265ad77_9_q_gemm_cu_ef712ff86thrust23THRUST_300001_SM_800_NS6system6detail10sequential3seqE:
	.zero		1
	.type		_ZN39_INTERNAL_2265ad77_9_q_gemm_cu_ef712ff84cuda3std3__45__cpo4cendE,@object
	.size		_ZN39_INTERNAL_2265ad77_9_q_gemm_cu_ef712ff84cuda3std3__45__cpo4cendE,(_ZN39_INTERNAL_2265ad77_9_q_gemm_cu_ef712ff84cuda3std6ranges3__45__cpo9iter_swapE - _ZN39_INTERNAL_2265ad77_9_q_gemm_cu_ef712ff84cuda3std3__45__cpo4cendE)
_ZN39_INTERNAL_2265ad77_9_q_gemm_cu_ef712ff84cuda3std3__45__cpo4cendE:
	.zero		1
	.type		_ZN39_INTERNAL_2265ad77_9_q_gemm_cu_ef712ff84cuda3std6ranges3__45__cpo9iter_swapE,@object
	.size		_ZN39_INTERNAL_2265ad77_9_q_gemm_cu_ef712ff84cuda3std6ranges3__45__cpo9iter_swapE,(_ZN39_INTERNAL_2265ad77_9_q_gemm_cu_ef712ff84cuda3std3__45__cpo5crendE - _ZN39_INTERNAL_2265ad77_9_q_gemm_cu_ef712ff84cuda3std6ranges3__45__cpo9iter_swapE)
_ZN39_INTERNAL_2265ad77_9_q_gemm_cu_ef712ff84cuda3std6ranges3__45__cpo9iter_swapE:
	.zero		1
	.type		_ZN39_INTERNAL_2265ad77_9_q_gemm_cu_ef712ff84cuda3std3__45__cpo5crendE,@object
	.size		_ZN39_INTERNAL_2265ad77_9_q_gemm_cu_ef712ff84cuda3std3__45__cpo5crendE,(_ZN39_INTERNAL_2265ad77_9_q_gemm_cu_ef712ff84cuda3std6ranges3__45__cpo5cdataE - _ZN39_INTERNAL_2265ad77_9_q_gemm_cu_ef712ff84cuda3std3__45__cpo5crendE)
_ZN39_INTERNAL_2265ad77_9_q_gemm_cu_ef712ff84cuda3std3__45__cpo5crendE:
	.zero		1
	.type		_ZN39_INTERNAL_2265ad77_9_q_gemm_cu_ef712ff84cuda3std6ranges3__45__cpo5cdataE,@object
	.size		_ZN39_INTERNAL_2265ad77_9_q_gemm_cu_ef712ff84cuda3std6ranges3__45__cpo5cdataE,(_ZN39_INTERNAL_2265ad77_9_q_gemm_cu_ef712ff84cuda3std6ranges3__45__cpo3endE - _ZN39_INTERNAL_2265ad77_9_q_gemm_cu_ef712ff84cuda3std6ranges3__45__cpo5cdataE)
_ZN39_INTERNAL_2265ad77_9_q_gemm_cu_ef712ff84cuda3std6ranges3__45__cpo5cdataE:
	.zero		1
	.type		_ZN39_INTERNAL_2265ad77_9_q_gemm_cu_ef712ff84cuda3std6ranges3__45__cpo3endE,@object
	.size		_ZN39_INTERNAL_2265ad77_9_q_gemm_cu_ef712ff84cuda3std6ranges3__45__cpo3endE,(_ZN39_INTERNAL_2265ad77_9_q_gemm_cu_ef712ff84cuda3std3__419piecewise_constructE - _ZN39_INTERNAL_2265ad77_9_q_gemm_cu_ef712ff84cuda3std6ranges3__45__cpo3endE)
_ZN39_INTERNAL_2265ad77_9_q_gemm_cu_ef712ff84cuda3std6ranges3__45__cpo3endE:
	.zero		1
	.type		_ZN39_INTERNAL_2265ad77_9_q_gemm_cu_ef712ff84cuda3std3__419piecewise_constructE,@object
	.size		_ZN39_INTERNAL_2265ad77_9_q_gemm_cu_ef712ff84cuda3std3__419piecewise_constructE,(_ZN39_INTERNAL_2265ad77_9_q_gemm_cu_ef712ff84cuda3std6ranges3__45__cpo5ssizeE - _ZN39_INTERNAL_2265ad77_9_q_gemm_cu_ef712ff84cuda3std3__419piecewise_constructE)
_ZN39_INTERNAL_2265ad77_9_q_gemm_cu_ef712ff84cuda3std3__419piecewise_constructE:
	.zero		1
	.type		_ZN39_INTERNAL_2265ad77_9_q_gemm_cu_ef712ff84cuda3std6ranges3__45__cpo5ssizeE,@object
	.size		_ZN39_INTERNAL_2265ad77_9_q_gemm_cu_ef712ff84cuda3std6ranges3__45__cpo5ssizeE,(_ZN39_INTERNAL_2265ad77_9_q_gemm_cu_ef712ff84cuda3std3__45__cpo3endE - _ZN39_INTERNAL_2265ad77_9_q_gemm_cu_ef712ff84cuda3std6ranges3__45__cpo5ssizeE)
_ZN39_INTERNAL_2265ad77_9_q_gemm_cu_ef712ff84cuda3std6ranges3__45__cpo5ssizeE:
	.zero		1
	.type		_ZN39_INTERNAL_2265ad77_9_q_gemm_cu_ef712ff84cuda3std3__45__cpo3endE,@object
	.size		_ZN39_INTERNAL_2265ad77_9_q_gemm_cu_ef712ff84cuda3std3__45__cpo3endE,(_ZN39_INTERNAL_2265ad77_9_q_gemm_cu_ef712ff84cuda3std6ranges3__45__cpo4cendE - _ZN39_INTERNAL_2265ad77_9_q_gemm_cu_ef712ff84cuda3std3__45__cpo3endE)
_ZN39_INTERNAL_2265ad77_9_q_gemm_cu_ef712ff84cuda3std3__45__cpo3endE:
	.zero		1
	.type		_ZN39_INTERNAL_2265ad77_9_q_gemm_cu_ef712ff84cuda3std6ranges3__45__cpo4cendE,@object
	.size		_ZN39_INTERNAL_2265ad77_9_q_gemm_cu_ef712ff84cuda3std6ranges3__45__cpo4cendE,(_ZN39_INTERNAL_2265ad77_9_q_gemm_cu_ef712ff84cuda3std3__45__cpo4rendE - _ZN39_INTERNAL_2265ad77_9_q_gemm_cu_ef712ff84cuda3std6ranges3__45__cpo4cendE)
_ZN39_INTERNAL_2265ad77_9_q_gemm_cu_ef712ff84cuda3std6ranges3__45__cpo4cendE:
	.zero		1
	.type		_ZN39_INTERNAL_2265ad77_9_q_gemm_cu_ef712ff84cuda3std3__45__cpo4rendE,@object
	.size		_ZN39_INTERNAL_2265ad77_9_q_gemm_cu_ef712ff84cuda3std3__45__cpo4rendE,(_ZN39_INTERNAL_2265ad77_9_q_gemm_cu_ef712ff84cuda3std6ranges3__45__cpo4prevE - _ZN39_INTERNAL_2265ad77_9_q_gemm_cu_ef712ff84cuda3std3__45__cpo4rendE)
_ZN39_INTERNAL_2265ad77_9_q_gemm_cu_ef712ff84cuda3std3__45__cpo4rendE:
	.zero		1
	.type		_ZN39_INTERNAL_2265ad77_9_q_gemm_cu_ef712ff84cuda3std6ranges3__45__cpo4prevE,@object
	.size		_ZN39_INTERNAL_2265ad77_9_q_gemm_cu_ef712ff84cuda3std6ranges3__45__cpo4prevE,(_ZN39_INTERNAL_2265ad77_9_q_gemm_cu_ef712ff84cuda3std6ranges3__45__cpo9iter_moveE - _ZN39_INTERNAL_2265ad77_9_q_gemm_cu_ef712ff84cuda3std6ranges3__45__cpo4prevE)
_ZN39_INTERNAL_2265ad77_9_q_gemm_cu_ef712ff84cuda3std6ranges3__45__cpo4prevE:
	.zero		1
	.type		_ZN39_INTERNAL_2265ad77_9_q_gemm_cu_ef712ff84cuda3std6ranges3__45__cpo9iter_moveE,@object
	.size		_ZN39_INTERNAL_2265ad77_9_q_gemm_cu_ef712ff84cuda3std6ranges3__45__cpo9iter_moveE,(.L_13 - _ZN39_INTERNAL_2265ad77_9_q_gemm_cu_ef712ff84cuda3std6ranges3__45__cpo9iter_moveE)
_ZN39_INTERNAL_2265ad77_9_q_gemm_cu_ef712ff84cuda3std6ranges3__45__cpo9iter_moveE:
	.zero		1
.L_13:


//--------------------- .nv.shared._ZN4vllm4gptq32gemm_half_q_half_alt_8bit_kernelEPK7__half2PKjP6__halfPKS6_S5_PKiiiib --------------------------
	.section	.nv.shared._ZN4vllm4gptq32gemm_half_q_half_alt_8bit_kernelEPK7__half2PKjP6__halfPKS6_S5_PKiiiib,"aw",@nobits
	.sectionflags	@""
	.align	4
.nv.shared._ZN4vllm4gptq32gemm_half_q_half_alt_8bit_kernelEPK7__half2PKjP6__halfPKS6_S5_PKiiiib:
	.zero		2048


//--------------------- .nv.shared._ZN4vllm4gptq32gemm_half_q_half_alt_4bit_kernelEPK7__half2PKjP6__halfPKS6_S5_PKiiiib --------------------------
	.section	.nv.shared._ZN4vllm4gptq32gemm_half_q_half_alt_4bit_kernelEPK7__half2PKjP6__halfPKS6_S5_PKiiiib,"aw",@nobits
	.sectionflags	@""
	.align	4
.nv.shared._ZN4vllm4gptq32gemm_half_q_half_alt_4bit_kernelEPK7__half2PKjP6__halfPKS6_S5_PKiiiib:
	.zero		10240


//--------------------- .nv.shared._ZN4vllm4gptq31reconstruct_exllama_2bit_kernelEPKjPKiS2_PK6__halfiiibPS5_ --------------------------
	.section	.nv.shared._ZN4vllm4gptq31reconstruct_exllama_2bit_kernelEPKjPKiS2_PK6__halfiiibPS5_,"aw",@nobits
	.sectionflags	@""
	.align	4
.nv.shared._ZN4vllm4gptq31reconstruct_exllama_2bit_kernelEPKjPKiS2_PK6__halfiiibPS5_:
	.zero		512


//--------------------- .nv.shared._ZN4vllm4gptq31reconstruct_exllama_3bit_kernelEPKjPKiS2_PK6__halfiiibPS5_ --------------------------
	.section	.nv.shared._ZN4vllm4gptq31reconstruct_exllama_3bit_kernelEPKjPKiS2_PK6__halfiiibPS5_,"aw",@nobits
	.sectionflags	@""
	.align	4
.nv.shared._ZN4vllm4gptq31reconstruct_exllama_3bit_kernelEPKjPKiS2_PK6__halfiiibPS5_:
	.zero		512


//--------------------- .nv.shared._ZN4vllm4gptq31reconstruct_exllama_4bit_kernelEPKjPKiS2_PK6__halfiiibPS5_ --------------------------
	.section	.nv.shared._ZN4vllm4gptq31reconstruct_exllama_4bit_kernelEPKjPKiS2_PK6__halfiiibPS5_,"aw",@nobits
	.sectionflags	@""
	.align	4
.nv.shared._ZN4vllm4gptq31reconstruct_exllama_4bit_kernelEPKjPKiS2_PK6__halfiiibPS5_:
	.zero		512


//--------------------- .nv.shared._ZN4vllm4gptq31reconstruct_exllama_8bit_kernelEPKjPKiS2_PK6__halfiiibPS5_ --------------------------
	.section	.nv.shared._ZN4vllm4gptq31reconstruct_exllama_8bit_kernelEPKjPKiS2_PK6__halfiiibPS5_,"aw",@nobits
	.sectionflags	@""
	.align	4
.nv.shared._ZN4vllm4gptq31reconstruct_exllama_8bit_kernelEPKjPKiS2_PK6__halfiiibPS5_:
	.zero		512


//--------------------- .nv.shared._ZN4vllm4gptq33gemm_half_q_half_gptq_8bit_kernelILb1ELi8EEEvPK6__halfPKjS6_S4_PS2_iiiibPKi --------------------------
	.section	.nv.shared._ZN4vllm4gptq33gemm_half_q_half_gptq_8bit_kernelILb1ELi8EEEvPK6__halfPKjS6_S4_PS2_iiiibPKi,"aw",@nobits
	.sectionflags	@""
	.align	2
.nv.shared._ZN4vllm4gptq33gemm_half_q_half_gptq_8bit_kernelILb1ELi8EEEvPK6__halfPKjS6_S4_PS2_iiiibPKi:
	.zero		2048


//--------------------- .nv.shared._ZN4vllm4gptq33gemm_half_q_half_gptq_4bit_kernelILb1ELi8EEEvPK6__halfPKjS6_S4_PS2_iiiibPKi --------------------------
	.section	.nv.shared._ZN4vllm4gptq33gemm_half_q_half_gptq_4bit_kernelILb1ELi8EEEvPK6__halfPKjS6_S4_PS2_iiiibPKi,"aw",@nobits
	.sectionflags	@""
	.align	2
.nv.shared._ZN4vllm4gptq33gemm_half_q_half_gptq_4bit_kernelILb1ELi8EEEvPK6__halfPKjS6_S4_PS2_iiiibPKi:
	.zero		2048


//--------------------- .nv.shared._ZN4vllm4gptq33gemm_half_q_half_gptq_3bit_kernelILb1ELi8EEEvPK6__halfPKjS6_S4_PS2_iiiibPKi --------------------------
	.section	.nv.shared._ZN4vllm4gptq33gemm_half_q_half_gptq_3bit_kernelILb1ELi8EEEvPK6__halfPKjS6_S4_PS2_iiiibPKi,"aw",@nobits
	.sectionflags	@""
	.align	2
.nv.shared._ZN4vllm4gptq33gemm_half_q_half_gptq_3bit_kernelILb1ELi8EEEvPK6__halfPKjS6_S4_PS2_iiiibPKi:
	.zero		2048


//--------------------- .nv.shared._ZN4vllm4gptq33gemm_half_q_half_gptq_2bit_kernelILb1ELi8EEEvPK6__halfPKjS6_S4_PS2_iiiibPKi --------------------------
	.section	.nv.shared._ZN4vllm4gptq33gemm_half_q_half_gptq_2bit_kernelILb1ELi8EEEvPK6__halfPKjS6_S4_PS2_iiiibPKi,"aw",@nobits
	.sectionflags	@""
	.align	2
.nv.shared._ZN4vllm4gptq33gemm_half_q_half_gptq_2bit_kernelILb1ELi8EEEvPK6__halfPKjS6_S4_PS2_iiiibPKi:
	.zero		2048


//--------------------- .nv.shared._ZN4vllm4gptq33gemm_half_q_half_gptq_8bit_kernelILb1ELi7EEEvPK6__halfPKjS6_S4_PS2_iiiibPKi --------------------------
	.section	.nv.shared._ZN4vllm4gptq33gemm_half_q_half_gptq_8bit_kernelILb1ELi7EEEvPK6__halfPKjS6_S4_PS2_iiiibPKi,"aw",@nobits
	.sectionflags	@""
	.align	2
.nv.shared._ZN4vllm4gptq33gemm_half_q_half_gptq_8bit_kernelILb1ELi7EEEvPK6__halfPKjS6_S4_PS2_iiiibPKi:
	.zero		1792


//--------------------- .nv.shared._ZN4vllm4gptq33gemm_half_q_half_gptq_4bit_kernelILb1ELi7EEEvPK6__halfPKjS6_S4_PS2_iiiibPKi --------------------------
	.section	.nv.shared._ZN4vllm4gptq33gemm_half_q_half_gptq_4bit_kernelILb1ELi7EEEvPK6__halfPKjS6_S4_PS2_iiiibPKi,"aw",@nobits
	.sectionflags	@""
	.align	2
.nv.shared._ZN4vllm4gptq33gemm_half_q_half_gptq_4bit_kernelILb1ELi7EEEvPK6__halfPKjS6_S4_PS2_iiiibPKi:
	.zero		1792


//--------------------- .nv.shared._ZN4vllm4gptq33gemm_half_q_half_gptq_3bit_kernelILb1ELi7EEEvPK6__halfPKjS6_S4_PS2_iiiibPKi --------------------------
	.section	.nv.shared._ZN4vllm4gptq33gemm_half_q_half_gptq_3bit_kernelILb1ELi7EEEvPK6__halfPKjS6_S4_PS2_iiiibPKi,"aw",@nobits
	.sectionflags	@""
	.align	2
.nv.shared._ZN4vllm4gptq33gemm_half_q_half_gptq_3bit_kernelILb1ELi7EEEvPK6__halfPKjS6_S4_PS2_iiiibPKi:
	.zero		1792


//--------------------- .nv.shared._ZN4vllm4gptq33gemm_half_q_half_gptq_2bit_kernelILb1ELi7EEEvPK6__halfPKjS6_S4_PS2_iiiibPKi --------------------------
	.section	.nv.shared._ZN4vllm4gptq33gemm_half_q_half_gptq_2bit_kernelILb1ELi7EEEvPK6__halfPKjS6_S4_PS2_iiiibPKi,"aw",@nobits
	.sectionflags	@""
	.align	2
.nv.shared._ZN4vllm4gptq33gemm_half_q_half_gptq_2bit_kernelILb1ELi7EEEvPK6__halfPKjS6_S4_PS2_iiiibPKi:
	.zero		1792


//--------------------- .nv.shared._ZN4vllm4gptq33gemm_half_q_half_gptq_8bit_kernelILb1ELi6EEEvPK6__halfPKjS6_S4_PS2_iiiibPKi --------------------------
	.section	.nv.shared._ZN4vllm4gptq33gemm_half_q_half_gptq_8bit_kernelILb1ELi6EEEvPK6__halfPKjS6_S4_PS2_iiiibPKi,"aw",@nobits
	.sectionflags	@""
	.align	2
.nv.shared._ZN4vllm4gptq33gemm_half_q_half_gptq_8bit_kernelILb1ELi6EEEvPK6__halfPKjS6_S4_PS2_iiiibPKi:
	.zero		1536


//--------------------- .nv.shared._ZN4vllm4gptq33gemm_half_q_half_gptq_4bit_kernelILb1ELi6EEEvPK6__halfPKjS6_S4_PS2_iiiibPKi --------------------------
	.section	.nv.shared._ZN4vllm4gptq33gemm_half_q_half_gptq_4bit_kernelILb1ELi6EEEvPK6__halfPKjS6_S4_PS2_iiiibPKi,"aw",@nobits
	.sectionflags	@""
	.align	2
.nv.shared._ZN4vllm4gptq33gemm_half_q_half_gptq_4bit_kernelILb1ELi6EEEvPK6__halfPKjS6_S4_PS2_iiiibPKi:
	.zero		1536


//--------------------- .nv.shared._ZN4vllm4gptq33gemm_half_q_half_gptq_3bit_kernelILb1ELi6EEEvPK6__halfPKjS6_S4_PS2_iiiibPKi --------------------------
	.section	.nv.shared._ZN4vllm4gptq33gemm_half_q_half_gptq_3bit_kernelILb1ELi6EEEvPK6__halfPKjS6_S4_PS2_iiiibPKi,"aw",@nobits
	.sectionflags	@""
	.align	2
.nv.shared._ZN4vllm4gptq33gemm_half_q_half_gptq_3bit_kernelILb1ELi6EEEvPK6__halfPKjS6_S4_PS2_iiiibPKi:
	.zero		1536


//--------------------- .nv.shared._ZN4vllm4gptq33gemm_half_q_half_gptq_2bit_kernelILb1ELi6EEEvPK6__halfPKjS6_S4_PS2_iiiibPKi --------------------------
	.section	.nv.shared._ZN4vllm4gptq33gemm_half_q_half_gptq_2bit_kernelILb1ELi6EEEvPK6__halfPKjS6_S4_PS2_iiiibPKi,"aw",@nobits
	.sectionflags	@""
	.align	2
.nv.shared._ZN4vllm4gptq33gemm_half_q_half_gptq_2bit_kernelILb1ELi6EEEvPK6__halfPKjS6_S4_PS2_iiiibPKi:
	.zero		1536


//--------------------- .nv.shared._ZN4vllm4gptq33gemm_half_q_half_gptq_8bit_kernelILb1ELi5EEEvPK6__halfPKjS6_S4_PS2_iiiibPKi --------------------------
	.section	.nv.shared._ZN4vllm4gptq33gemm_half_q_half_gptq_8bit_kernelILb1ELi5EEEvPK6__halfPKjS6_S4_PS2_iiiibPKi,"aw",@nobits
	.sectionflags	@""
	.align	2
.nv.shared._ZN4vllm4gptq33gemm_half_q_half_gptq_8bit_kernelILb1ELi5EEEvPK6__halfPKjS6_S4_PS2_iiiibPKi:
	.zero		1280


//--------------------- .nv.shared._ZN4vllm4gptq33gemm_half_q_half_gptq_4bit_kernelILb1ELi5EEEvPK6__halfPKjS6_S4_PS2_iiiibPKi --------------------------
	.section	.nv.shared._ZN4vllm4gptq33gemm_half_q_half_gptq_4bit_kernelILb1ELi5EEEvPK6__halfPKjS6_S4_PS2_iiiibPKi,"aw",@nobits
	.sectionflags	@""
	.align	2
.nv.shared._ZN4vllm4gptq33gemm_half_q_half_gptq_4bit_kernelILb1ELi5EEEvPK6__halfPKjS6_S4_PS2_iiiibPKi:
	.zero		1280


//--------------------- .nv.shared._ZN4vllm4gptq33gemm_half_q_half_gptq_3bit_kernelILb1ELi5EEEvPK6__halfPKjS6_S4_PS2_iiiibPKi --------------------------
	.section	.nv.shared._ZN4vllm4gptq33gemm_half_q_half_gptq_3bit_kernelILb1ELi5EEEvPK6__halfPKjS6_S4_PS2_iiiibPKi,"aw",@nobits
	.sectionflags	@""
	.align	2
.nv.shared._ZN4vllm4gptq33gemm_half_q_half_gptq_3bit_kernelILb1ELi5EEEvPK6__halfPKjS6_S4_PS2_iiiibPKi:
	.zero		1280


//--------------------- .nv.shared._ZN4vllm4gptq33gemm_half_q_half_gptq_2bit_kernelILb1ELi5EEEvPK6__halfPKjS6_S4_PS2_iiiibPKi --------------------------
	.section	.nv.shared._ZN4vllm4gptq33gemm_half_q_half_gptq_2bit_kernelILb1ELi5EEEvPK6__halfPKjS6_S4_PS2_iiiibPKi,"aw",@nobits
	.sectionflags	@""
	.align	2
.nv.shared._ZN4vllm4gptq33gemm_half_q_half_gptq_2bit_kernelILb1ELi5EEEvPK6__halfPKjS6_S4_PS2_iiiibPKi:
	.zero		1280


//--------------------- .nv.shared._ZN4vllm4gptq33gemm_half_q_half_gptq_8bit_kernelILb1ELi4EEEvPK6__halfPKjS6_S4_PS2_iiiibPKi --------------------------
	.section	.nv.shared._ZN4vllm4gptq33gemm_half_q_half_gptq_8bit_kernelILb1ELi4EEEvPK6__halfPKjS6_S4_PS2_iiiibPKi,"aw",@nobits
	.sectionflags	@""
	.align	2
.nv.shared._ZN4vllm4gptq33gemm_half_q_half_gptq_8bit_kernelILb1ELi4EEEvPK6__halfPKjS6_S4_PS2_iiiibPKi:
	.zero		1024


//--------------------- .nv.shared._ZN4vllm4gptq33gemm_half_q_half_gptq_4bit_kernelILb1ELi4EEEvPK6__halfPKjS6_S4_PS2_iiiibPKi --------------------------
	.section	.nv.shared._ZN4vllm4gptq33gemm_half_q_half_gptq_4bit_kernelILb1ELi4EEEvPK6__halfPKjS6_S4_PS2_iiiibPKi,"aw",@nobits
	.sectionflags	@""
	.align	2
.nv.shared._ZN4vllm4gptq33gemm_half_q_half_gptq_4bit_kernelILb1ELi4EEEvPK6__halfPKjS6_S4_PS2_iiiibPKi:
	.zero		1024


//--------------------- .nv.shared._ZN4vllm4gptq33gemm_half_q_half_gptq_3bit_kernelILb1ELi4EEEvPK6__halfPKjS6_S4_PS2_iiiibPKi --------------------------
	.section	.nv.shared._ZN4vllm4gptq33gemm_half_q_half_gptq_3bit_kernelILb1ELi4EEEvPK6__halfPKjS6_S4_PS2_iiiibPKi,"aw",@nobits
	.sectionflags	@""
	.align	2
.nv.shared._ZN4vllm4gptq33gemm_half_q_half_gptq_3bit_kernelILb1ELi4EEEvPK6__halfPKjS6_S4_PS2_iiiibPKi:
	.zero		1024


//--------------------- .nv.shared._ZN4vllm4gptq33gemm_half_q_half_gptq_2bit_kernelILb1ELi4EEEvPK6__halfPKjS6_S4_PS2_iiiibPKi --------------------------
	.section	.nv.shared._ZN4vllm4gptq33gemm_half_q_half_gptq_2bit_kernelILb1ELi4EEEvPK6__halfPKjS6_S4_PS2_iiiibPKi,"aw",@nobits
	.sectionflags	@""
	.align	2
.nv.shared._ZN4vllm4gptq33gemm_half_q_half_gptq_2bit_kernelILb1ELi4EEEvPK6__halfPKjS6_S4_PS2_iiiibPKi:
	.zero		1024


//--------------------- .nv.shared._ZN4vllm4gptq33gemm_half_q_half_gptq_8bit_kernelILb1ELi3EEEvPK6__halfPKjS6_S4_PS2_iiiibPKi --------------------------
	.section	.nv.shared._ZN4vllm4gptq33gemm_half_q_half_gptq_8bit_kernelILb1ELi3EEEvPK6__halfPKjS6_S4_PS2_iiiibPKi,"aw",@nobits
	.sectionflags	@""
	.align	2
.nv.shared._ZN4vllm4gptq33gemm_half_q_half_gptq_8bit_kernelILb1ELi3EEEvPK6__halfPKjS6_S4_PS2_iiiibPKi:
	.zero		768


//--------------------- .nv.shared._ZN4vllm4gptq33gemm_half_q_half_gptq_4bit_kernelILb1ELi3EEEvPK6__halfPKjS6_S4_PS2_iiiibPKi --------------------------
	.section	.nv.shared._ZN4vllm4gptq33gemm_half_q_half_gptq_4bit_kernelILb1ELi3EEEvPK6__halfPKjS6_S4_PS2_iiiibPKi,"aw",@nobits
	.sectionflags	@""
	.align	2
.nv.shared._ZN4vllm4gptq33gemm_half_q_half_gptq_4bit_kernelILb1ELi3EEEvPK6__halfPKjS6_S4_PS2_iiiibPKi:
	.zero		768


//--------------------- .nv.shared._ZN4vllm4gptq33gemm_half_q_half_gptq_3bit_kernelILb1ELi3EEEvPK6__halfPKjS6_S4_PS2_iiiibPKi --------------------------
	.section	.nv.shared._ZN4vllm4gptq33gemm_half_q_half_gptq_3bit_kernelILb1ELi3EEEvPK6__halfPKjS6_S4_PS2_iiiibPKi,"aw",@nobits
	.sectionflags	@""
	.align	2
.nv.shared._ZN4vllm4gptq33gemm_half_q_half_gptq_3bit_kernelILb1ELi3EEEvPK6__halfPKjS6_S4_PS2_iiiibPKi:
	.zero		768


//--------------------- .nv.shared._ZN4vllm4gptq33gemm_half_q_half_gptq_2bit_kernelILb1ELi3EEEvPK6__halfPKjS6_S4_PS2_iiiibPKi --------------------------
	.section	.nv.shared._ZN4vllm4gptq33gemm_half_q_half_gptq_2bit_kernelILb1ELi3EEEvPK6__halfPKjS6_S4_PS2_iiiibPKi,"aw",@nobits
	.sectionflags	@""
	.align	2
.nv.shared._ZN4vllm4gptq33gemm_half_q_half_gptq_2bit_kernelILb1ELi3EEEvPK6__halfPKjS6_S4_PS2_iiiibPKi:
	.zero		768


//--------------------- .nv.shared._ZN4vllm4gptq33gemm_half_q_half_gptq_8bit_kernelILb1ELi2EEEvPK6__halfPKjS6_S4_PS2_iiiibPKi --------------------------
	.section	.nv.shared._ZN4vllm4gptq33gemm_half_q_half_gptq_8bit_kernelILb1ELi2EEEvPK6__halfPKjS6_S4_PS2_iiiibPKi,"aw",@nobits
	.sectionflags	@""
	.align	2
.nv.shared._ZN4vllm4gptq33gemm_half_q_half_gptq_8bit_kernelILb1ELi2EEEvPK6__halfPKjS6_S4_PS2_iiiibPKi:
	.zero		512


//--------------------- .nv.shared._ZN4vllm4gptq33gemm_half_q_half_gptq_4bit_kernelILb1ELi2EEEvPK6__halfPKjS6_S4_PS2_iiiibPKi --------------------------
	.section	.nv.shared._ZN4vllm4gptq33gemm_half_q_half_gptq_4bit_kernelILb1ELi2EEEvPK6__halfPKjS6_S4_PS2_iiiibPKi,"aw",@nobits
	.sectionflags	@""
	.align	2
.nv.shared._ZN4vllm4gptq33gemm_half_q_half_gptq_4bit_kernelILb1ELi2EEEvPK6__halfPKjS6_S4_PS2_iiiibPKi:
	.zero		512


//--------------------- .nv.shared._ZN4vllm4gptq33gemm_half_q_half_gptq_3bit_kernelILb1ELi2EEEvPK6__halfPKjS6_S4_PS2_iiiibPKi --------------------------
	.section	.nv.shared._ZN4vllm4gptq33gemm_half_q_half_gptq_3bit_kernelILb1ELi2EEEvPK6__halfPKjS6_S4_PS2_iiiibPKi,"aw",@nobits
	.sectionflags	@""
	.align	2
.nv.shared._ZN4vllm4gptq33gemm_half_q_half_gptq_3bit_kernelILb1ELi2EEEvPK6__halfPKjS6_S4_PS2_iiiibPKi:
	.zero		512


//--------------------- .nv.shared._ZN4vllm4gptq33gemm_half_q_half_gptq_2bit_kernelILb1ELi2EEEvPK6__halfPKjS6_S4_PS2_iiiibPKi --------------------------
	.section	.nv.shared._ZN4vllm4gptq33gemm_half_q_half_gptq_2bit_kernelILb1ELi2EEEvPK6__halfPKjS6_S4_PS2_iiiibPKi,"aw",@nobits
	.sectionflags	@""
	.align	2
.nv.shared._ZN4vllm4gptq33gemm_half_q_half_gptq_2bit_kernelILb1ELi2EEEvPK6__halfPKjS6_S4_PS2_iiiibPKi:
	.zero		512


//--------------------- .nv.shared._ZN4vllm4gptq33gemm_half_q_half_gptq_8bit_kernelILb1ELi1EEEvPK6__halfPKjS6_S4_PS2_iiiibPKi --------------------------
	.section	.nv.shared._ZN4vllm4gptq33gemm_half_q_half_gptq_8bit_kernelILb1ELi1EEEvPK6__halfPKjS6_S4_PS2_iiiibPKi,"aw",@nobits
	.sectionflags	@""
	.align	2
.nv.shared._ZN4vllm4gptq33gemm_half_q_half_gptq_8bit_kernelILb1ELi1EEEvPK6__halfPKjS6_S4_PS2_iiiibPKi:
	.zero		256


//--------------------- .nv.shared._ZN4vllm4gptq33gemm_half_q_half_gptq_4bit_kernelILb1ELi1EEEvPK6__halfPKjS6_S4_PS2_iiiibPKi --------------------------
	.section	.nv.shared._ZN4vllm4gptq33gemm_half_q_half_gptq_4bit_kernelILb1ELi1EEEvPK6__halfPKjS6_S4_PS2_iiiibPKi,"aw",@nobits
	.sectionflags	@""
	.align	2
.nv.shared._ZN4vllm4gptq33gemm_half_q_half_gptq_4bit_kernelILb1ELi1EEEvPK6__halfPKjS6_S4_PS2_iiiibPKi:
	.zero		256


//--------------------- .nv.shared._ZN4vllm4gptq33gemm_half_q_half_gptq_3bit_kernelILb1ELi1EEEvPK6__halfPKjS6_S4_PS2_iiiibPKi --------------------------
	.section	.nv.shared._ZN4vllm4gptq33gemm_half_q_half_gptq_3bit_kernelILb1ELi1EEEvPK6__halfPKjS6_S4_PS2_iiiibPKi,"aw",@nobits
	.sectionflags	@""
	.align	2
.nv.shared._ZN4vllm4gptq33gemm_half_q_half_gptq_3bit_kernelILb1ELi1EEEvPK6__halfPKjS6_S4_PS2_iiiibPKi:
	.zero		256


//--------------------- .nv.shared._ZN4vllm4gptq33gemm_half_q_half_gptq_2bit_kernelILb1ELi1EEEvPK6__halfPKjS6_S4_PS2_iiiibPKi --------------------------
	.section	.nv.shared._ZN4vllm4gptq33gemm_half_q_half_gptq_2bit_kernelILb1ELi1EEEvPK6__halfPKjS6_S4_PS2_iiiibPKi,"aw",@nobits
	.sectionflags	@""
	.align	2
.nv.shared._ZN4vllm4gptq33gemm_half_q_half_gptq_2bit_kernelILb1ELi1EEEvPK6__halfPKjS6_S4_PS2_iiiibPKi:
	.zero		256
